	.target	sm_100a

	.elftype	@"ET_EXEC"


//--------------------- .note.nv.tkinfo           --------------------------
	.section	.note.nv.tkinfo,"",@"SHT_NOTE"
	.sectionflags	@"SHF_NOTE_NV_TKINFO"
	.tkinfo
        /*0018*/ 	.word	0x00000002
        /*0030*/ 	.string	""
        /*0030*/ 	.string	"ptxas"
        /*0030*/ 	.string	"Cuda compilation tools, release 13.0, V13.0.88"
        /*0030*/ 	.string	"Build cuda_13.0.r13.0/compiler.36424714_0"
        /*0030*/ 	.string	"-arch sm_100a -m 64 "



//--------------------- .note.nv.cuinfo           --------------------------
	.section	.note.nv.cuinfo,"",@"SHT_NOTE"
	.sectionflags	@"SHF_NOTE_NV_CUINFO"
        /*0018*/ 	.short	0x0002
        /*001a*/ 	.short	0x0064
        /*001c*/ 	.short	0x0082
	.zero		2


//--------------------- .nv.info                  --------------------------
	.section	.nv.info,"",@"SHT_CUDA_INFO"
	.align	4


	//----- nvinfo : EIATTR_REGCOUNT
	.align		4
        /*0000*/ 	.byte	0x04, 0x2f
        /*0002*/ 	.short	(.L_10 - .L_9)
	.align		4
.L_9:
        /*0004*/ 	.word	index@(_ZN10layer_norm13ln_fwd_kernelINS_13Kernel_traitsIfffffjLj256ELj1ELj4ELj1ELj16ENS_18Kernel_traits_baseILj256EfffffjLj128EEEEELb1ELb1ELb1ELb1EEEvNS_9FwdParamsE)
        /*0008*/ 	.word	0x00000047


	//----- nvinfo : EIATTR_FRAME_SIZE
	.align		4
.L_10:
        /*000c*/ 	.byte	0x04, 0x11
        /*000e*/ 	.short	(.L_12 - .L_11)
	.align		4
.L_11:
        /*0010*/ 	.word	index@(_ZN10layer_norm13ln_fwd_kernelINS_13Kernel_traitsIfffffjLj256ELj1ELj4ELj1ELj16ENS_18Kernel_traits_baseILj256EfffffjLj128EEEEELb1ELb1ELb1ELb1EEEvNS_9FwdParamsE)
        /*0014*/ 	.word	0x00000000


	//----- nvinfo : EIATTR_REGCOUNT
	.align		4
.L_12:
        /*0018*/ 	.byte	0x04, 0x2f
        /*001a*/ 	.short	(.L_14 - .L_13)
	.align		4
.L_13:
        /*001c*/ 	.word	index@(_ZN10layer_norm13ln_fwd_kernelINS_13Kernel_traitsIfffffjLj256ELj1ELj4ELj1ELj16ENS_18Kernel_traits_baseILj256EfffffjLj128EEEEELb1ELb1ELb1ELb0EEEvNS_9FwdParamsE)
        /*0020*/ 	.word	0x00000048


	//----- nvinfo : EIATTR_FRAME_SIZE
	.align		4
.L_14:
        /*0024*/ 	.byte	0x04, 0x11
        /*0026*/ 	.short	(.L_16 - .L_15)
	.align		4
.L_15:
        /*0028*/ 	.word	index@(_ZN10layer_norm13ln_fwd_kernelINS_13Kernel_traitsIfffffjLj256ELj1ELj4ELj1ELj16ENS_18Kernel_traits_baseILj256EfffffjLj128EEEEELb1ELb1ELb1ELb0EEEvNS_9FwdParamsE)
        /*002c*/ 	.word	0x00000000


	//----- nvinfo : EIATTR_REGCOUNT
	.align		4
.L_16:
        /*0030*/ 	.byte	0x04, 0x2f
        /*0032*/ 	.short	(.L_18 - .L_17)
	.align		4
.L_17:
        /*0034*/ 	.word	index@(_ZN10layer_norm13ln_fwd_kernelINS_13Kernel_traitsIfffffjLj256ELj1ELj4ELj1ELj16ENS_18Kernel_traits_baseILj256EfffffjLj128EEEEELb1ELb1ELb0ELb1EEEvNS_9FwdParamsE)
        /*0038*/ 	.word	0x00000040


	//----- nvinfo : EIATTR_FRAME_SIZE
	.align		4
.L_18:
        /*003c*/ 	.byte	0x04, 0x11
        /*003e*/ 	.short	(.L_20 - .L_19)
	.align		4
.L_19:
        /*0040*/ 	.word	index@(_ZN10layer_norm13ln_fwd_kernelINS_13Kernel_traitsIfffffjLj256ELj1ELj4ELj1ELj16ENS_18Kernel_traits_baseILj256EfffffjLj128EEEEELb1ELb1ELb0ELb1EEEvNS_9FwdParamsE)
        /*0044*/ 	.word	0x00000000


	//----- nvinfo : EIATTR_REGCOUNT
	.align		4
.L_20:
        /*0048*/ 	.byte	0x04, 0x2f
        /*004a*/ 	.short	(.L_22 - .L_21)
	.align		4
.L_21:
        /*004c*/ 	.word	index@(_ZN10layer_norm13ln_fwd_kernelINS_13Kernel_traitsIfffffjLj256ELj1ELj4ELj1ELj16ENS_18Kernel_traits_baseILj256EfffffjLj128EEEEELb1ELb1ELb0ELb0EEEvNS_9FwdParamsE)
        /*0050*/ 	.word	0x00000040


	//----- nvinfo : EIATTR_FRAME_SIZE
	.align		4
.L_22:
        /*0054*/ 	.byte	0x04, 0x11
        /*0056*/ 	.short	(.L_24 - .L_23)
	.align		4
.L_23:
        /*0058*/ 	.word	index@(_ZN10layer_norm13ln_fwd_kernelINS_13Kernel_traitsIfffffjLj256ELj1ELj4ELj1ELj16ENS_18Kernel_traits_baseILj256EfffffjLj128EEEEELb1ELb1ELb0ELb0EEEvNS_9FwdParamsE)
        /*005c*/ 	.word	0x00000000


	//----- nvinfo : EIATTR_REGCOUNT
	.align		4
.L_24:
        /*0060*/ 	.byte	0x04, 0x2f
        /*0062*/ 	.short	(.L_26 - .L_25)
	.align		4
.L_25:
        /*0064*/ 	.word	index@(_ZN10layer_norm13ln_fwd_kernelINS_13Kernel_traitsIfffffjLj256ELj1ELj4ELj1ELj16ENS_18Kernel_traits_baseILj256EfffffjLj128EEEEELb1ELb0ELb1ELb1EEEvNS_9FwdParamsE)
        /*0068*/ 	.word	0x0000003b


	//----- nvinfo : EIATTR_FRAME_SIZE
	.align		4
.L_26:
        /*006c*/ 	.byte	0x04, 0x11
        /*006e*/ 	.short	(.L_28 - .L_27)
	.align		4
.L_27:
        /*0070*/ 	.word	index@(_ZN10layer_norm13ln_fwd_kernelINS_13Kernel_traitsIfffffjLj256ELj1ELj4ELj1ELj16ENS_18Kernel_traits_baseILj256EfffffjLj128EEEEELb1ELb0ELb1ELb1EEEvNS_9FwdParamsE)
        /*0074*/ 	.word	0x00000000


	//----- nvinfo : EIATTR_REGCOUNT
	.align		4
.L_28:
        /*0078*/ 	.byte	0x04, 0x2f
        /*007a*/ 	.short	(.L_30 - .L_29)
	.align		4
.L_29:
        /*007c*/ 	.word	index@(_ZN10layer_norm13ln_fwd_kernelINS_13Kernel_traitsIfffffjLj256ELj1ELj4ELj1ELj16ENS_18Kernel_traits_baseILj256EfffffjLj128EEEEELb1ELb0ELb1ELb0EEEvNS_9FwdParamsE)
        /*0080*/ 	.word	0x0000003d


	//----- nvinfo : EIATTR_FRAME_SIZE
	.align		4
.L_30:
        /*0084*/ 	.byte	0x04, 0x11
        /*0086*/ 	.short	(.L_32 - .L_31)
	.align		4
.L_31:
        /*0088*/ 	.word	index@(_ZN10layer_norm13ln_fwd_kernelINS_13Kernel_traitsIfffffjLj256ELj1ELj4ELj1ELj16ENS_18Kernel_traits_baseILj256EfffffjLj128EEEEELb1ELb0ELb1ELb0EEEvNS_9FwdParamsE)
        /*008c*/ 	.word	0x00000000


	//----- nvinfo : EIATTR_REGCOUNT
	.align		4
.L_32:
        /*0090*/ 	.byte	0x04, 0x2f
        /*0092*/ 	.short	(.L_34 - .L_33)
	.align		4
.L_33:
        /*0094*/ 	.word	index@(_ZN10layer_norm13ln_fwd_kernelINS_13Kernel_traitsIfffffjLj256ELj1ELj4ELj1ELj16ENS_18Kernel_traits_baseILj256EfffffjLj128EEEEELb1ELb0ELb0ELb1EEEvNS_9FwdParamsE)
        /*0098*/ 	.word	0x00000038


	//----- nvinfo : EIATTR_FRAME_SIZE
	.align		4
.L_34:
        /*009c*/ 	.byte	0x04, 0x11
        /*009e*/ 	.short	(.L_36 - .L_35)
	.align		4
.L_35:
        /*00a0*/ 	.word	index@(_ZN10layer_norm13ln_fwd_kernelINS_13Kernel_traitsIfffffjLj256ELj1ELj4ELj1ELj16ENS_18Kernel_traits_baseILj256EfffffjLj128EEEEELb1ELb0ELb0ELb1EEEvNS_9FwdParamsE)
        /*00a4*/ 	.word	0x00000000


	//----- nvinfo : EIATTR_REGCOUNT
	.align		4
.L_36:
        /*00a8*/ 	.byte	0x04, 0x2f
        /*00aa*/ 	.short	(.L_38 - .L_37)
	.align		4
.L_37:
        /*00ac*/ 	.word	index@(_ZN10layer_norm13ln_fwd_kernelINS_13Kernel_traitsIfffffjLj256ELj1ELj4ELj1ELj16ENS_18Kernel_traits_baseILj256EfffffjLj128EEEEELb1ELb0ELb0ELb0EEEvNS_9FwdParamsE)
        /*00b0*/ 	.word	0x00000038


	//----- nvinfo : EIATTR_FRAME_SIZE
	.align		4
.L_38:
        /*00b4*/ 	.byte	0x04, 0x11
        /*00b6*/ 	.short	(.L_40 - .L_39)
	.align		4
.L_39:
        /*00b8*/ 	.word	index@(_ZN10layer_norm13ln_fwd_kernelINS_13Kernel_traitsIfffffjLj256ELj1ELj4ELj1ELj16ENS_18Kernel_traits_baseILj256EfffffjLj128EEEEELb1ELb0ELb0ELb0EEEvNS_9FwdParamsE)
        /*00bc*/ 	.word	0x00000000


	//----- nvinfo : EIATTR_REGCOUNT
	.align		4
.L_40:
        /*00c0*/ 	.byte	0x04, 0x2f
        /*00c2*/ 	.short	(.L_42 - .L_41)
	.align		4
.L_41:
        /*00c4*/ 	.word	index@(_ZN10layer_norm13ln_fwd_kernelINS_13Kernel_traitsIfffffjLj256ELj1ELj4ELj1ELj16ENS_18Kernel_traits_baseILj256EfffffjLj128EEEEELb0ELb1ELb1ELb1EEEvNS_9FwdParamsE)
        /*00c8*/ 	.word	0x00000038


	//----- nvinfo : EIATTR_FRAME_SIZE
	.align		4
.L_42:
        /*00cc*/ 	.byte	0x04, 0x11
        /*00ce*/ 	.short	(.L_44 - .L_43)
	.align		4
.L_43:
        /*00d0*/ 	.word	index@(_ZN10layer_norm13ln_fwd_kernelINS_13Kernel_traitsIfffffjLj256ELj1ELj4ELj1ELj16ENS_18Kernel_traits_baseILj256EfffffjLj128EEEEELb0ELb1ELb1ELb1EEEvNS_9FwdParamsE)
        /*00d4*/ 	.word	0x00000000


	//----- nvinfo : EIATTR_REGCOUNT
	.align		4
.L_44:
        /*00d8*/ 	.byte	0x04, 0x2f
        /*00da*/ 	.short	(.L_46 - .L_45)
	.align		4
.L_45:
        /*00dc*/ 	.word	index@(_ZN10layer_norm13ln_fwd_kernelINS_13Kernel_traitsIfffffjLj256ELj1ELj4ELj1ELj16ENS_18Kernel_traits_baseILj256EfffffjLj128EEEEELb0ELb1ELb1ELb0EEEvNS_9FwdParamsE)
        /*00e0*/ 	.word	0x00000038


	//----- nvinfo : EIATTR_FRAME_SIZE
	.align		4
.L_46:
        /*00e4*/ 	.byte	0x04, 0x11
        /*00e6*/ 	.short	(.L_48 - .L_47)
	.align		4
.L_47:
        /*00e8*/ 	.word	index@(_ZN10layer_norm13ln_fwd_kernelINS_13Kernel_traitsIfffffjLj256ELj1ELj4ELj1ELj16ENS_18Kernel_traits_baseILj256EfffffjLj128EEEEELb0ELb1ELb1ELb0EEEvNS_9FwdParamsE)
        /*00ec*/ 	.word	0x00000000


	//----- nvinfo : EIATTR_REGCOUNT
	.align		4
.L_48:
        /*00f0*/ 	.byte	0x04, 0x2f
        /*00f2*/ 	.short	(.L_50 - .L_49)
	.align		4
.L_49:
        /*00f4*/ 	.word	index@(_ZN10layer_norm13ln_fwd_kernelINS_13Kernel_traitsIfffffjLj256ELj1ELj4ELj1ELj16ENS_18Kernel_traits_baseILj256EfffffjLj128EEEEELb0ELb1ELb0ELb1EEEvNS_9FwdParamsE)
        /*00f8*/ 	.word	0x00000037


	//----- nvinfo : EIATTR_FRAME_SIZE
	.align		4
.L_50:
        /*00fc*/ 	.byte	0x04, 0x11
        /*00fe*/ 	.short	(.L_52 - .L_51)
	.align		4
.L_51:
        /*0100*/ 	.word	index@(_ZN10layer_norm13ln_fwd_kernelINS_13Kernel_traitsIfffffjLj256ELj1ELj4ELj1ELj16ENS_18Kernel_traits_baseILj256EfffffjLj128EEEEELb0ELb1ELb0ELb1EEEvNS_9FwdParamsE)
        /*0104*/ 	.word	0x00000000


	//----- nvinfo : EIATTR_REGCOUNT
	.align		4
.L_52:
        /*0108*/ 	.byte	0x04, 0x2f
        /*010a*/ 	.short	(.L_54 - .L_53)
	.align		4
.L_53:
        /*010c*/ 	.word	index@(_ZN10layer_norm13ln_fwd_kernelINS_13Kernel_traitsIfffffjLj256ELj1ELj4ELj1ELj16ENS_18Kernel_traits_baseILj256EfffffjLj128EEEEELb0ELb1ELb0ELb0EEEvNS_9FwdParamsE)
        /*0110*/ 	.word	0x00000038


	//----- nvinfo : EIATTR_FRAME_SIZE
	.align		4
.L_54:
        /*0114*/ 	.byte	0x04, 0x11
        /*0116*/ 	.short	(.L_56 - .L_55)
	.align		4
.L_55:
        /*0118*/ 	.word	index@(_ZN10layer_norm13ln_fwd_kernelINS_13Kernel_traitsIfffffjLj256ELj1ELj4ELj1ELj16ENS_18Kernel_traits_baseILj256EfffffjLj128EEEEELb0ELb1ELb0ELb0EEEvNS_9FwdParamsE)
        /*011c*/ 	.word	0x00000000


	//----- nvinfo : EIATTR_REGCOUNT
	.align		4
.L_56:
        /*0120*/ 	.byte	0x04, 0x2f
        /*0122*/ 	.short	(.L_58 - .L_57)
	.align		4
.L_57:
        /*0124*/ 	.word	index@(_ZN10layer_norm13ln_fwd_kernelINS_13Kernel_traitsIfffffjLj256ELj1ELj4ELj1ELj16ENS_18Kernel_traits_baseILj256EfffffjLj128EEEEELb0ELb0ELb1ELb1EEEvNS_9FwdParamsE)
        /*0128*/ 	.word	0x00000028


	//----- nvinfo : EIATTR_FRAME_SIZE
	.align		4
.L_58:
        /*012c*/ 	.byte	0x04, 0x11
        /*012e*/ 	.short	(.L_60 - .L_59)
	.align		4
.L_59:
        /*0130*/ 	.word	index@(_ZN10layer_norm13ln_fwd_kernelINS_13Kernel_traitsIfffffjLj256ELj1ELj4ELj1ELj16ENS_18Kernel_traits_baseILj256EfffffjLj128EEEEELb0ELb0ELb1ELb1EEEvNS_9FwdParamsE)
        /*0134*/ 	.word	0x00000008


	//----- nvinfo : EIATTR_REGCOUNT
	.align		4
.L_60:
        /*0138*/ 	.byte	0x04, 0x2f
        /*013a*/ 	.short	(.L_62 - .L_61)
	.align		4
.L_61:
        /*013c*/ 	.word	index@(_ZN10layer_norm13ln_fwd_kernelINS_13Kernel_traitsIfffffjLj256ELj1ELj4ELj1ELj16ENS_18Kernel_traits_baseILj256EfffffjLj128EEEEELb0ELb0ELb1ELb0EEEvNS_9FwdParamsE)
        /*0140*/ 	.word	0x00000030


	//----- nvinfo : EIATTR_FRAME_SIZE
	.align		4
.L_62:
        /*0144*/ 	.byte	0x04, 0x11
        /*0146*/ 	.short	(.L_64 - .L_63)
	.align		4
.L_63:
        /*0148*/ 	.word	index@(_ZN10layer_norm13ln_fwd_kernelINS_13Kernel_traitsIfffffjLj256ELj1ELj4ELj1ELj16ENS_18Kernel_traits_baseILj256EfffffjLj128EEEEELb0ELb0ELb1ELb0EEEvNS_9FwdParamsE)
        /*014c*/ 	.word	0x00000000


	//----- nvinfo : EIATTR_REGCOUNT
	.align		4
.L_64:
        /*0150*/ 	.byte	0x04, 0x2f
        /*0152*/ 	.short	(.L_66 - .L_65)
	.align		4
.L_65:
        /*0154*/ 	.word	index@(_ZN10layer_norm13ln_fwd_kernelINS_13Kernel_traitsIfffffjLj256ELj1ELj4ELj1ELj16ENS_18Kernel_traits_baseILj256EfffffjLj128EEEEELb0ELb0ELb0ELb1EEEvNS_9FwdParamsE)
        /*0158*/ 	.word	0x00000030


	//----- nvinfo : EIATTR_FRAME_SIZE
	.align		4
.L_66:
        /*015c*/ 	.byte	0x04, 0x11
        /*015e*/ 	.short	(.L_68 - .L_67)
	.align		4
.L_67:
        /*0160*/ 	.word	index@(_ZN10layer_norm13ln_fwd_kernelINS_13Kernel_traitsIfffffjLj256ELj1ELj4ELj1ELj16ENS_18Kernel_traits_baseILj256EfffffjLj128EEEEELb0ELb0ELb0ELb1EEEvNS_9FwdParamsE)
        /*0164*/ 	.word	0x00000000


	//----- nvinfo : EIATTR_REGCOUNT
	.align		4
.L_68:
        /*0168*/ 	.byte	0x04, 0x2f
        /*016a*/ 	.short	(.L_70 - .L_69)
	.align		4
.L_69:
        /*016c*/ 	.word	index@(_ZN10layer_norm13ln_fwd_kernelINS_13Kernel_traitsIfffffjLj256ELj1ELj4ELj1ELj16ENS_18Kernel_traits_baseILj256EfffffjLj128EEEEELb0ELb0ELb0ELb0EEEvNS_9FwdParamsE)
        /*0170*/ 	.word	0x00000030


	//----- nvinfo : EIATTR_FRAME_SIZE
	.align		4
.L_70:
        /*0174*/ 	.byte	0x04, 0x11
        /*0176*/ 	.short	(.L_72 - .L_71)
	.align		4
.L_71:
        /*0178*/ 	.word	index@(_ZN10layer_norm13ln_fwd_kernelINS_13Kernel_traitsIfffffjLj256ELj1ELj4ELj1ELj16ENS_18Kernel_traits_baseILj256EfffffjLj128EEEEELb0ELb0ELb0ELb0EEEvNS_9FwdParamsE)
        /*017c*/ 	.word	0x00000000


	//----- nvinfo : EIATTR_REGCOUNT
	.align		4
.L_72:
        /*0180*/ 	.byte	0x04, 0x2f
        /*0182*/ 	.short	(.L_74 - .L_73)
	.align		4
.L_73:
        /*0184*/ 	.word	index@(_ZN10layer_norm13ln_fwd_kernelINS_13Kernel_traitsI6__halfffffjLj256ELj1ELj4ELj1ELj16ENS_18Kernel_traits_baseILj256ES2_ffffjLj128EEEEELb1ELb1ELb1ELb1EEEvNS_9FwdParamsE)
        /*0188*/ 	.word	0x0000003d


	//----- nvinfo : EIATTR_FRAME_SIZE
	.align		4
.L_74:
        /*018c*/ 	.byte	0x04, 0x11
        /*018e*/ 	.short	(.L_76 - .L_75)
	.align		4
.L_75:
        /*0190*/ 	.word	index@(_ZN10layer_norm13ln_fwd_kernelINS_13Kernel_traitsI6__halfffffjLj256ELj1ELj4ELj1ELj16ENS_18Kernel_traits_baseILj256ES2_ffffjLj128EEEEELb1ELb1ELb1ELb1EEEvNS_9FwdParamsE)
        /*0194*/ 	.word	0x00000000


	//----- nvinfo : EIATTR_REGCOUNT
	.align		4
.L_76:
        /*0198*/ 	.byte	0x04, 0x2f
        /*019a*/ 	.short	(.L_78 - .L_77)
	.align		4
.L_77:
        /*019c*/ 	.word	index@(_ZN10layer_norm13ln_fwd_kernelINS_13Kernel_traitsI6__halfffffjLj256ELj1ELj4ELj1ELj16ENS_18Kernel_traits_baseILj256ES2_ffffjLj128EEEEELb1ELb1ELb1ELb0EEEvNS_9FwdParamsE)
        /*01a0*/ 	.word	0x00000044


	//----- nvinfo : EIATTR_FRAME_SIZE
	.align		4
.L_78:
        /*01a4*/ 	.byte	0x04, 0x11
        /*01a6*/ 	.short	(.L_80 - .L_79)
	.align		4
.L_79:
        /*01a8*/ 	.word	index@(_ZN10layer_norm13ln_fwd_kernelINS_13Kernel_traitsI6__halfffffjLj256ELj1ELj4ELj1ELj16ENS_18Kernel_traits_baseILj256ES2_ffffjLj128EEEEELb1ELb1ELb1ELb0EEEvNS_9FwdParamsE)
        /*01ac*/ 	.word	0x00000000


	//----- nvinfo : EIATTR_REGCOUNT
	.align		4
.L_80:
        /*01b0*/ 	.byte	0x04, 0x2f
        /*01b2*/ 	.short	(.L_82 - .L_81)
	.align		4
.L_81:
        /*01b4*/ 	.word	index@(_ZN10layer_norm13ln_fwd_kernelINS_13Kernel_traitsI6__halfffffjLj256ELj1ELj4ELj1ELj16ENS_18Kernel_traits_baseILj256ES2_ffffjLj128EEEEELb1ELb1ELb0ELb1EEEvNS_9FwdParamsE)
        /*01b8*/ 	.word	0x00000040


	//----- nvinfo : EIATTR_FRAME_SIZE
	.align		4
.L_82:
        /*01bc*/ 	.byte	0x04, 0x11
        /*01be*/ 	.short	(.L_84 - .L_83)
	.align		4
.L_83:
        /*01c0*/ 	.word	index@(_ZN10layer_norm13ln_fwd_kernelINS_13Kernel_traitsI6__halfffffjLj256ELj1ELj4ELj1ELj16ENS_18Kernel_traits_baseILj256ES2_ffffjLj128EEEEELb1ELb1ELb0ELb1EEEvNS_9FwdParamsE)
        /*01c4*/ 	.word	0x00000000


	//----- nvinfo : EIATTR_REGCOUNT
	.align		4
.L_84:
        /*01c8*/ 	.byte	0x04, 0x2f
        /*01ca*/ 	.short	(.L_86 - .L_85)
	.align		4
.L_85:
        /*01cc*/ 	.word	index@(_ZN10layer_norm13ln_fwd_kernelINS_13Kernel_traitsI6__halfffffjLj256ELj1ELj4ELj1ELj16ENS_18Kernel_traits_baseILj256ES2_ffffjLj128EEEEELb1ELb1ELb0ELb0EEEvNS_9FwdParamsE)
        /*01d0*/ 	.word	0x0000003c


	//----- nvinfo : EIATTR_FRAME_SIZE
	.align		4
.L_86:
        /*01d4*/ 	.byte	0x04, 0x11
        /*01d6*/ 	.short	(.L_88 - .L_87)
	.align		4
.L_87:
        /*01d8*/ 	.word	index@(_ZN10layer_norm13ln_fwd_kernelINS_13Kernel_traitsI6__halfffffjLj256ELj1ELj4ELj1ELj16ENS_18Kernel_traits_baseILj256ES2_ffffjLj128EEEEELb1ELb1ELb0ELb0EEEvNS_9FwdParamsE)
        /*01dc*/ 	.word	0x00000000


	//----- nvinfo : EIATTR_REGCOUNT
	.align		4
.L_88:
        /*01e0*/ 	.byte	0x04, 0x2f
        /*01e2*/ 	.short	(.L_90 - .L_89)
	.align		4
.L_89:
        /*01e4*/ 	.word	index@(_ZN10layer_norm13ln_fwd_kernelINS_13Kernel_traitsI6__halfffffjLj256ELj1ELj4ELj1ELj16ENS_18Kernel_traits_baseILj256ES2_ffffjLj128EEEEELb1ELb0ELb1ELb1EEEvNS_9FwdParamsE)
        /*01e8*/ 	.word	0x00000038


	//----- nvinfo : EIATTR_FRAME_SIZE
	.align		4
.L_90:
        /*01ec*/ 	.byte	0x04, 0x11
        /*01ee*/ 	.short	(.L_92 - .L_91)
	.align		4
.L_91:
        /*01f0*/ 	.word	index@(_ZN10layer_norm13ln_fwd_kernelINS_13Kernel_traitsI6__halfffffjLj256ELj1ELj4ELj1ELj16ENS_18Kernel_traits_baseILj256ES2_ffffjLj128EEEEELb1ELb0ELb1ELb1EEEvNS_9FwdParamsE)
        /*01f4*/ 	.word	0x00000000


	//----- nvinfo : EIATTR_REGCOUNT
	.align		4
.L_92:
        /*01f8*/ 	.byte	0x04, 0x2f
        /*01fa*/ 	.short	(.L_94 - .L_93)
	.align		4
.L_93:
        /*01fc*/ 	.word	index@(_ZN10layer_norm13ln_fwd_kernelINS_13Kernel_traitsI6__halfffffjLj256ELj1ELj4ELj1ELj16ENS_18Kernel_traits_baseILj256ES2_ffffjLj128EEEEELb1ELb0ELb1ELb0EEEvNS_9FwdParamsE)
        /*0200*/ 	.word	0x00000037


	//----- nvinfo : EIATTR_FRAME_SIZE
	.align		4
.L_94:
        /*0204*/ 	.byte	0x04, 0x11
        /*0206*/ 	.short	(.L_96 - .L_95)
	.align		4
.L_95:
        /*0208*/ 	.word	index@(_ZN10layer_norm13ln_fwd_kernelINS_13Kernel_traitsI6__halfffffjLj256ELj1ELj4ELj1ELj16ENS_18Kernel_traits_baseILj256ES2_ffffjLj128EEEEELb1ELb0ELb1ELb0EEEvNS_9FwdParamsE)
        /*020c*/ 	.word	0x00000000


	//----- nvinfo : EIATTR_REGCOUNT
	.align		4
.L_96:
        /*0210*/ 	.byte	0x04, 0x2f
        /*0212*/ 	.short	(.L_98 - .L_97)
	.align		4
.L_97:
        /*0214*/ 	.word	index@(_ZN10layer_norm13ln_fwd_kernelINS_13Kernel_traitsI6__halfffffjLj256ELj1ELj4ELj1ELj16ENS_18Kernel_traits_baseILj256ES2_ffffjLj128EEEEELb1ELb0ELb0ELb1EEEvNS_9FwdParamsE)
        /*0218*/ 	.word	0x0000003c


	//----- nvinfo : EIATTR_FRAME_SIZE
	.align		4
.L_98:
        /*021c*/ 	.byte	0x04, 0x11
        /*021e*/ 	.short	(.L_100 - .L_99)
	.align		4
.L_99:
        /*0220*/ 	.word	index@(_ZN10layer_norm13ln_fwd_kernelINS_13Kernel_traitsI6__halfffffjLj256ELj1ELj4ELj1ELj16ENS_18Kernel_traits_baseILj256ES2_ffffjLj128EEEEELb1ELb0ELb0ELb1EEEvNS_9FwdParamsE)
        /*0224*/ 	.word	0x00000000


	//----- nvinfo : EIATTR_REGCOUNT
	.align		4
.L_100:
        /*0228*/ 	.byte	0x04, 0x2f
        /*022a*/ 	.short	(.L_102 - .L_101)
	.align		4
.L_101:
        /*022c*/ 	.word	index@(_ZN10layer_norm13ln_fwd_kernelINS_13Kernel_traitsI6__halfffffjLj256ELj1ELj4ELj1ELj16ENS_18Kernel_traits_baseILj256ES2_ffffjLj128EEEEELb1ELb0ELb0ELb0EEEvNS_9FwdParamsE)
        /*0230*/ 	.word	0x00000034


	//----- nvinfo : EIATTR_FRAME_SIZE
	.align		4
.L_102:
        /*0234*/ 	.byte	0x04, 0x11
        /*0236*/ 	.short	(.L_104 - .L_103)
	.align		4
.L_103:
        /*0238*/ 	.word	index@(_ZN10layer_norm13ln_fwd_kernelINS_13Kernel_traitsI6__halfffffjLj256ELj1ELj4ELj1ELj16ENS_18Kernel_traits_baseILj256ES2_ffffjLj128EEEEELb1ELb0ELb0ELb0EEEvNS_9FwdParamsE)
        /*023c*/ 	.word	0x00000000


	//----- nvinfo : EIATTR_REGCOUNT
	.align		4
.L_104:
        /*0240*/ 	.byte	0x04, 0x2f
        /*0242*/ 	.short	(.L_106 - .L_105)
	.align		4
.L_105:
        /*0244*/ 	.word	index@(_ZN10layer_norm13ln_fwd_kernelINS_13Kernel_traitsI6__halfffffjLj256ELj1ELj4ELj1ELj16ENS_18Kernel_traits_baseILj256ES2_ffffjLj128EEEEELb0ELb1ELb1ELb1EEEvNS_9FwdParamsE)
        /*0248*/ 	.word	0x00000030


	//----- nvinfo : EIATTR_FRAME_SIZE
	.align		4
.L_106:
        /*024c*/ 	.byte	0x04, 0x11
        /*024e*/ 	.short	(.L_108 - .L_107)
	.align		4
.L_107:
        /*0250*/ 	.word	index@(_ZN10layer_norm13ln_fwd_kernelINS_13Kernel_traitsI6__halfffffjLj256ELj1ELj4ELj1ELj16ENS_18Kernel_traits_baseILj256ES2_ffffjLj128EEEEELb0ELb1ELb1ELb1EEEvNS_9FwdParamsE)
        /*0254*/ 	.word	0x00000000


	//----- nvinfo : EIATTR_REGCOUNT
	.align		4
.L_108:
        /*0258*/ 	.byte	0x04, 0x2f
        /*025a*/ 	.short	(.L_110 - .L_109)
	.align		4
.L_109:
        /*025c*/ 	.word	index@(_ZN10layer_norm13ln_fwd_kernelINS_13Kernel_traitsI6__halfffffjLj256ELj1ELj4ELj1ELj16ENS_18Kernel_traits_baseILj256ES2_ffffjLj128EEEEELb0ELb1ELb1ELb0EEEvNS_9FwdParamsE)
        /*0260*/ 	.word	0x00000030


	//----- nvinfo : EIATTR_FRAME_SIZE
	.align		4
.L_110:
        /*0264*/ 	.byte	0x04, 0x11
        /*0266*/ 	.short	(.L_112 - .L_111)
	.align		4
.L_111:
        /*0268*/ 	.word	index@(_ZN10layer_norm13ln_fwd_kernelINS_13Kernel_traitsI6__halfffffjLj256ELj1ELj4ELj1ELj16ENS_18Kernel_traits_baseILj256ES2_ffffjLj128EEEEELb0ELb1ELb1ELb0EEEvNS_9FwdParamsE)
        /*026c*/ 	.word	0x00000000


	//----- nvinfo : EIATTR_REGCOUNT
	.align		4
.L_112:
        /*0270*/ 	.byte	0x04, 0x2f
        /*0272*/ 	.short	(.L_114 - .L_113)
	.align		4
.L_113:
        /*0274*/ 	.word	index@(_ZN10layer_norm13ln_fwd_kernelINS_13Kernel_traitsI6__halfffffjLj256ELj1ELj4ELj1ELj16ENS_18Kernel_traits_baseILj256ES2_ffffjLj128EEEEELb0ELb1ELb0ELb1EEEvNS_9FwdParamsE)
        /*0278*/ 	.word	0x00000030


	//----- nvinfo : EIATTR_FRAME_SIZE
	.align		4
.L_114:
        /*027c*/ 	.byte	0x04, 0x11
        /*027e*/ 	.short	(.L_116 - .L_115)
	.align		4
.L_115:
        /*0280*/ 	.word	index@(_ZN10layer_norm13ln_fwd_kernelINS_13Kernel_traitsI6__halfffffjLj256ELj1ELj4ELj1ELj16ENS_18Kernel_traits_baseILj256ES2_ffffjLj128EEEEELb0ELb1ELb0ELb1EEEvNS_9FwdParamsE)
        /*0284*/ 	.word	0x00000000


	//----- nvinfo : EIATTR_REGCOUNT
	.align		4
.L_116:
        /*0288*/ 	.byte	0x04, 0x2f
        /*028a*/ 	.short	(.L_118 - .L_117)
	.align		4
.L_117:
        /*028c*/ 	.word	index@(_ZN10layer_norm13ln_fwd_kernelINS_13Kernel_traitsI6__halfffffjLj256ELj1ELj4ELj1ELj16ENS_18Kernel_traits_baseILj256ES2_ffffjLj128EEEEELb0ELb1ELb0ELb0EEEvNS_9FwdParamsE)
        /*0290*/ 	.word	0x00000030


	//----- nvinfo : EIATTR_FRAME_SIZE
	.align		4
.L_118:
        /*0294*/ 	.byte	0x04, 0x11
        /*0296*/ 	.short	(.L_120 - .L_119)
	.align		4
.L_119:
        /*0298*/ 	.word	index@(_ZN10layer_norm13ln_fwd_kernelINS_13Kernel_traitsI6__halfffffjLj256ELj1ELj4ELj1ELj16ENS_18Kernel_traits_baseILj256ES2_ffffjLj128EEEEELb0ELb1ELb0ELb0EEEvNS_9FwdParamsE)
        /*029c*/ 	.word	0x00000000


	//----- nvinfo : EIATTR_REGCOUNT
	.align		4
.L_120:
        /*02a0*/ 	.byte	0x04, 0x2f
        /*02a2*/ 	.short	(.L_122 - .L_121)
	.align		4
.L_121:
        /*02a4*/ 	.word	index@(_ZN10layer_norm13ln_fwd_kernelINS_13Kernel_traitsI6__halfffffjLj256ELj1ELj4ELj1ELj16ENS_18Kernel_traits_baseILj256ES2_ffffjLj128EEEEELb0ELb0ELb1ELb1EEEvNS_9FwdParamsE)
        /*02a8*/ 	.word	0x00000028


	//----- nvinfo : EIATTR_FRAME_SIZE
	.align		4
.L_122:
        /*02ac*/ 	.byte	0x04, 0x11
        /*02ae*/ 	.short	(.L_124 - .L_123)
	.align		4
.L_123:
        /*02b0*/ 	.word	index@(_ZN10layer_norm13ln_fwd_kernelINS_13Kernel_traitsI6__halfffffjLj256ELj1ELj4ELj1ELj16ENS_18Kernel_traits_baseILj256ES2_ffffjLj128EEEEELb0ELb0ELb1ELb1EEEvNS_9FwdParamsE)
        /*02b4*/ 	.word	0x00000000


	//----- nvinfo : EIATTR_REGCOUNT
	.align		4
.L_124:
        /*02b8*/ 	.byte	0x04, 0x2f
        /*02ba*/ 	.short	(.L_126 - .L_125)
	.align		4
.L_125:
        /*02bc*/ 	.word	index@(_ZN10layer_norm13ln_fwd_kernelINS_13Kernel_traitsI6__halfffffjLj256ELj1ELj4ELj1ELj16ENS_18Kernel_traits_baseILj256ES2_ffffjLj128EEEEELb0ELb0ELb1ELb0EEEvNS_9FwdParamsE)
        /*02c0*/ 	.word	0x0000002e


	//----- nvinfo : EIATTR_FRAME_SIZE
	.align		4
.L_126:
        /*02c4*/ 	.byte	0x04, 0x11
        /*02c6*/ 	.short	(.L_128 - .L_127)
	.align		4
.L_127:
        /*02c8*/ 	.word	index@(_ZN10layer_norm13ln_fwd_kernelINS_13Kernel_traitsI6__halfffffjLj256ELj1ELj4ELj1ELj16ENS_18Kernel_traits_baseILj256ES2_ffffjLj128EEEEELb0ELb0ELb1ELb0EEEvNS_9FwdParamsE)
        /*02cc*/ 	.word	0x00000000


	//----- nvinfo : EIATTR_REGCOUNT
	.align		4
.L_128:
        /*02d0*/ 	.byte	0x04, 0x2f
        /*02d2*/ 	.short	(.L_130 - .L_129)
	.align		4
.L_129:
        /*02d4*/ 	.word	index@(_ZN10layer_norm13ln_fwd_kernelINS_13Kernel_traitsI6__halfffffjLj256ELj1ELj4ELj1ELj16ENS_18Kernel_traits_baseILj256ES2_ffffjLj128EEEEELb0ELb0ELb0ELb1EEEvNS_9FwdParamsE)
        /*02d8*/ 	.word	0x00000030


	//----- nvinfo : EIATTR_FRAME_SIZE
	.align		4
.L_130:
        /*02dc*/ 	.byte	0x04, 0x11
        /*02de*/ 	.short	(.L_132 - .L_131)
	.align		4
.L_131:
        /*02e0*/ 	.word	index@(_ZN10layer_norm13ln_fwd_kernelINS_13Kernel_traitsI6__halfffffjLj256ELj1ELj4ELj1ELj16ENS_18Kernel_traits_baseILj256ES2_ffffjLj128EEEEELb0ELb0ELb0ELb1EEEvNS_9FwdParamsE)
        /*02e4*/ 	.word	0x00000000


	//----- nvinfo : EIATTR_REGCOUNT
	.align		4
.L_132:
        /*02e8*/ 	.byte	0x04, 0x2f
        /*02ea*/ 	.short	(.L_134 - .L_133)
	.align		4
.L_133:
        /*02ec*/ 	.word	index@(_ZN10layer_norm13ln_fwd_kernelINS_13Kernel_traitsI6__halfffffjLj256ELj1ELj4ELj1ELj16ENS_18Kernel_traits_baseILj256ES2_ffffjLj128EEEEELb0ELb0ELb0ELb0EEEvNS_9FwdParamsE)
        /*02f0*/ 	.word	0x00000028


	//----- nvinfo : EIATTR_FRAME_SIZE
	.align		4
.L_134:
        /*02f4*/ 	.byte	0x04, 0x11
        /*02f6*/ 	.short	(.L_136 - .L_135)
	.align		4
.L_135:
        /*02f8*/ 	.word	index@(_ZN10layer_norm13ln_fwd_kernelINS_13Kernel_traitsI6__halfffffjLj256ELj1ELj4ELj1ELj16ENS_18Kernel_traits_baseILj256ES2_ffffjLj128EEEEELb0ELb0ELb0ELb0EEEvNS_9FwdParamsE)
        /*02fc*/ 	.word	0x00000000


	//----- nvinfo : EIATTR_REGCOUNT
	.align		4
.L_136:
        /*0300*/ 	.byte	0x04, 0x2f
        /*0302*/ 	.short	(.L_138 - .L_137)
	.align		4
.L_137:
        /*0304*/ 	.word	index@(_ZN10layer_norm13ln_fwd_kernelINS_13Kernel_traitsIf6__halffS2_fjLj256ELj1ELj4ELj1ELj16ENS_18Kernel_traits_baseILj256EfS2_fS2_fjLj128EEEEELb1ELb1ELb1ELb1EEEvNS_9FwdParamsE)
        /*0308*/ 	.word	0x0000004f


	//----- nvinfo : EIATTR_FRAME_SIZE
	.align		4
.L_138:
        /*030c*/ 	.byte	0x04, 0x11
        /*030e*/ 	.short	(.L_140 - .L_139)
	.align		4
.L_139:
        /*0310*/ 	.word	index@(_ZN10layer_norm13ln_fwd_kernelINS_13Kernel_traitsIf6__halffS2_fjLj256ELj1ELj4ELj1ELj16ENS_18Kernel_traits_baseILj256EfS2_fS2_fjLj128EEEEELb1ELb1ELb1ELb1EEEvNS_9FwdParamsE)
        /*0314*/ 	.word	0x00000000


	//----- nvinfo : EIATTR_REGCOUNT
	.align		4
.L_140:
        /*0318*/ 	.byte	0x04, 0x2f
        /*031a*/ 	.short	(.L_142 - .L_141)
	.align		4
.L_141:
        /*031c*/ 	.word	index@(_ZN10layer_norm13ln_fwd_kernelINS_13Kernel_traitsIf6__halffS2_fjLj256ELj1ELj4ELj1ELj16ENS_18Kernel_traits_baseILj256EfS2_fS2_fjLj128EEEEELb1ELb1ELb1ELb0EEEvNS_9FwdParamsE)
        /*0320*/ 	.word	0x00000050


	//----- nvinfo : EIATTR_FRAME_SIZE
	.align		4
.L_142:
        /*0324*/ 	.byte	0x04, 0x11
        /*0326*/ 	.short	(.L_144 - .L_143)
	.align		4
.L_143:
        /*0328*/ 	.word	index@(_ZN10layer_norm13ln_fwd_kernelINS_13Kernel_traitsIf6__halffS2_fjLj256ELj1ELj4ELj1ELj16ENS_18Kernel_traits_baseILj256EfS2_fS2_fjLj128EEEEELb1ELb1ELb1ELb0EEEvNS_9FwdParamsE)
        /*032c*/ 	.word	0x00000000


	//----- nvinfo : EIATTR_REGCOUNT
	.align		4
.L_144:
        /*0330*/ 	.byte	0x04, 0x2f
        /*0332*/ 	.short	(.L_146 - .L_145)
	.align		4
.L_145:
        /*0334*/ 	.word	index@(_ZN10layer_norm13ln_fwd_kernelINS_13Kernel_traitsIf6__halffS2_fjLj256ELj1ELj4ELj1ELj16ENS_18Kernel_traits_baseILj256EfS2_fS2_fjLj128EEEEELb1ELb1ELb0ELb1EEEvNS_9FwdParamsE)
        /*0338*/ 	.word	0x00000040


	//----- nvinfo : EIATTR_FRAME_SIZE
	.align		4
.L_146:
        /*033c*/ 	.byte	0x04, 0x11
        /*033e*/ 	.short	(.L_148 - .L_147)
	.align		4
.L_147:
        /*0340*/ 	.word	index@(_ZN10layer_norm13ln_fwd_kernelINS_13Kernel_traitsIf6__halffS2_fjLj256ELj1ELj4ELj1ELj16ENS_18Kernel_traits_baseILj256EfS2_fS2_fjLj128EEEEELb1ELb1ELb0ELb1EEEvNS_9FwdParamsE)
        /*0344*/ 	.word	0x00000000


	//----- nvinfo : EIATTR_REGCOUNT
	.align		4
.L_148:
        /*0348*/ 	.byte	0x04, 0x2f
        /*034a*/ 	.short	(.L_150 - .L_149)
	.align		4
.L_149:
        /*034c*/ 	.word	index@(_ZN10layer_norm13ln_fwd_kernelINS_13Kernel_traitsIf6__halffS2_fjLj256ELj1ELj4ELj1ELj16ENS_18Kernel_traits_baseILj256EfS2_fS2_fjLj128EEEEELb1ELb1ELb0ELb0EEEvNS_9FwdParamsE)
        /*0350*/ 	.word	0x00000047


	//----- nvinfo : EIATTR_FRAME_SIZE
	.align		4
.L_150:
        /*0354*/ 	.byte	0x04, 0x11
        /*0356*/ 	.short	(.L_152 - .L_151)
	.align		4
.L_151:
        /*0358*/ 	.word	index@(_ZN10layer_norm13ln_fwd_kernelINS_13Kernel_traitsIf6__halffS2_fjLj256ELj1ELj4ELj1ELj16ENS_18Kernel_traits_baseILj256EfS2_fS2_fjLj128EEEEELb1ELb1ELb0ELb0EEEvNS_9FwdParamsE)
        /*035c*/ 	.word	0x00000000


	//----- nvinfo : EIATTR_REGCOUNT
	.align		4
.L_152:
        /*0360*/ 	.byte	0x04, 0x2f
        /*0362*/ 	.short	(.L_154 - .L_153)
	.align		4
.L_153:
        /*0364*/ 	.word	index@(_ZN10layer_norm13ln_fwd_kernelINS_13Kernel_traitsIf6__halffS2_fjLj256ELj1ELj4ELj1ELj16ENS_18Kernel_traits_baseILj256EfS2_fS2_fjLj128EEEEELb1ELb0ELb1ELb1EEEvNS_9FwdParamsE)
        /*0368*/ 	.word	0x00000047


	//----- nvinfo : EIATTR_FRAME_SIZE
	.align		4
.L_154:
        /*036c*/ 	.byte	0x04, 0x11
        /*036e*/ 	.short	(.L_156 - .L_155)
	.align		4
.L_155:
        /*0370*/ 	.word	index@(_ZN10layer_norm13ln_fwd_kernelINS_13Kernel_traitsIf6__halffS2_fjLj256ELj1ELj4ELj1ELj16ENS_18Kernel_traits_baseILj256EfS2_fS2_fjLj128EEEEELb1ELb0ELb1ELb1EEEvNS_9FwdParamsE)
        /*0374*/ 	.word	0x00000000


	//----- nvinfo : EIATTR_REGCOUNT
	.align		4
.L_156:
        /*0378*/ 	.byte	0x04, 0x2f
        /*037a*/ 	.short	(.L_158 - .L_157)
	.align		4
.L_157:
        /*037c*/ 	.word	index@(_ZN10layer_norm13ln_fwd_kernelINS_13Kernel_traitsIf6__halffS2_fjLj256ELj1ELj4ELj1ELj16ENS_18Kernel_traits_baseILj256EfS2_fS2_fjLj128EEEEELb1ELb0ELb1ELb0EEEvNS_9FwdParamsE)
        /*0380*/ 	.word	0x00000048


	//----- nvinfo : EIATTR_FRAME_SIZE
	.align		4
.L_158:
        /*0384*/ 	.byte	0x04, 0x11
        /*0386*/ 	.short	(.L_160 - .L_159)
	.align		4
.L_159:
        /*0388*/ 	.word	index@(_ZN10layer_norm13ln_fwd_kernelINS_13Kernel_traitsIf6__halffS2_fjLj256ELj1ELj4ELj1ELj16ENS_18Kernel_traits_baseILj256EfS2_fS2_fjLj128EEEEELb1ELb0ELb1ELb0EEEvNS_9FwdParamsE)
        /*038c*/ 	.word	0x00000000


	//----- nvinfo : EIATTR_REGCOUNT
	.align		4
.L_160:
        /*0390*/ 	.byte	0x04, 0x2f
        /*0392*/ 	.short	(.L_162 - .L_161)
	.align		4
.L_161:
        /*0394*/ 	.word	index@(_ZN10layer_norm13ln_fwd_kernelINS_13Kernel_traitsIf6__halffS2_fjLj256ELj1ELj4ELj1ELj16ENS_18Kernel_traits_baseILj256EfS2_fS2_fjLj128EEEEELb1ELb0ELb0ELb1EEEvNS_9FwdParamsE)
        /*0398*/ 	.word	0x0000003c


	//----- nvinfo : EIATTR_FRAME_SIZE
	.align		4
.L_162:
        /*039c*/ 	.byte	0x04, 0x11
        /*039e*/ 	.short	(.L_164 - .L_163)
	.align		4
.L_163:
        /*03a0*/ 	.word	index@(_ZN10layer_norm13ln_fwd_kernelINS_13Kernel_traitsIf6__halffS2_fjLj256ELj1ELj4ELj1ELj16ENS_18Kernel_traits_baseILj256EfS2_fS2_fjLj128EEEEELb1ELb0ELb0ELb1EEEvNS_9FwdParamsE)
        /*03a4*/ 	.word	0x00000000


	//----- nvinfo : EIATTR_REGCOUNT
	.align		4
.L_164:
        /*03a8*/ 	.byte	0x04, 0x2f
        /*03aa*/ 	.short	(.L_166 - .L_165)
	.align		4
.L_165:
        /*03ac*/ 	.word	index@(_ZN10layer_norm13ln_fwd_kernelINS_13Kernel_traitsIf6__halffS2_fjLj256ELj1ELj4ELj1ELj16ENS_18Kernel_traits_baseILj256EfS2_fS2_fjLj128EEEEELb1ELb0ELb0ELb0EEEvNS_9FwdParamsE)
        /*03b0*/ 	.word	0x0000003f


	//----- nvinfo : EIATTR_FRAME_SIZE
	.align		4
.L_166:
        /*03b4*/ 	.byte	0x04, 0x11
        /*03b6*/ 	.short	(.L_168 - .L_167)
	.align		4
.L_167:
        /*03b8*/ 	.word	index@(_ZN10layer_norm13ln_fwd_kernelINS_13Kernel_traitsIf6__halffS2_fjLj256ELj1ELj4ELj1ELj16ENS_18Kernel_traits_baseILj256EfS2_fS2_fjLj128EEEEELb1ELb0ELb0ELb0EEEvNS_9FwdParamsE)
        /*03bc*/ 	.word	0x00000000


	//----- nvinfo : EIATTR_REGCOUNT
	.align		4
.L_168:
        /*03c0*/ 	.byte	0x04, 0x2f
        /*03c2*/ 	.short	(.L_170 - .L_169)
	.align		4
.L_169:
        /*03c4*/ 	.word	index@(_ZN10layer_norm13ln_fwd_kernelINS_13Kernel_traitsIf6__halffS2_fjLj256ELj1ELj4ELj1ELj16ENS_18Kernel_traits_baseILj256EfS2_fS2_fjLj128EEEEELb0ELb1ELb1ELb1EEEvNS_9FwdParamsE)
        /*03c8*/ 	.word	0x00000038


	//----- nvinfo : EIATTR_FRAME_SIZE
	.align		4
.L_170:
        /*03cc*/ 	.byte	0x04, 0x11
        /*03ce*/ 	.short	(.L_172 - .L_171)
	.align		4
.L_171:
        /*03d0*/ 	.word	index@(_ZN10layer_norm13ln_fwd_kernelINS_13Kernel_traitsIf6__halffS2_fjLj256ELj1ELj4ELj1ELj16ENS_18Kernel_traits_baseILj256EfS2_fS2_fjLj128EEEEELb0ELb1ELb1ELb1EEEvNS_9FwdParamsE)
        /*03d4*/ 	.word	0x00000000


	//----- nvinfo : EIATTR_REGCOUNT
	.align		4
.L_172:
        /*03d8*/ 	.byte	0x04, 0x2f
        /*03da*/ 	.short	(.L_174 - .L_173)
	.align		4
.L_173:
        /*03dc*/ 	.word	index@(_ZN10layer_norm13ln_fwd_kernelINS_13Kernel_traitsIf6__halffS2_fjLj256ELj1ELj4ELj1ELj16ENS_18Kernel_traits_baseILj256EfS2_fS2_fjLj128EEEEELb0ELb1ELb1ELb0EEEvNS_9FwdParamsE)
        /*03e0*/ 	.word	0x00000038


	//----- nvinfo : EIATTR_FRAME_SIZE
	.align		4
.L_174:
        /*03e4*/ 	.byte	0x04, 0x11
        /*03e6*/ 	.short	(.L_176 - .L_175)
	.align		4
.L_175:
        /*03e8*/ 	.word	index@(_ZN10layer_norm13ln_fwd_kernelINS_13Kernel_traitsIf6__halffS2_fjLj256ELj1ELj4ELj1ELj16ENS_18Kernel_traits_baseILj256EfS2_fS2_fjLj128EEEEELb0ELb1ELb1ELb0EEEvNS_9FwdParamsE)
        /*03ec*/ 	.word	0x00000000


	//----- nvinfo : EIATTR_REGCOUNT
	.align		4
.L_176:
        /*03f0*/ 	.byte	0x04, 0x2f
        /*03f2*/ 	.short	(.L_178 - .L_177)
	.align		4
.L_177:
        /*03f4*/ 	.word	index@(_ZN10layer_norm13ln_fwd_kernelINS_13Kernel_traitsIf6__halffS2_fjLj256ELj1ELj4ELj1ELj16ENS_18Kernel_traits_baseILj256EfS2_fS2_fjLj128EEEEELb0ELb1ELb0ELb1EEEvNS_9FwdParamsE)
        /*03f8*/ 	.word	0x00000030


	//----- nvinfo : EIATTR_FRAME_SIZE
	.align		4
.L_178:
        /*03fc*/ 	.byte	0x04, 0x11
        /*03fe*/ 	.short	(.L_180 - .L_179)
	.align		4
.L_179:
        /*0400*/ 	.word	index@(_ZN10layer_norm13ln_fwd_kernelINS_13Kernel_traitsIf6__halffS2_fjLj256ELj1ELj4ELj1ELj16ENS_18Kernel_traits_baseILj256EfS2_fS2_fjLj128EEEEELb0ELb1ELb0ELb1EEEvNS_9FwdParamsE)
        /*0404*/ 	.word	0x00000000


	//----- nvinfo : EIATTR_REGCOUNT
	.align		4
.L_180:
        /*0408*/ 	.byte	0x04, 0x2f
        /*040a*/ 	.short	(.L_182 - .L_181)
	.align		4
.L_181:
        /*040c*/ 	.word	index@(_ZN10layer_norm13ln_fwd_kernelINS_13Kernel_traitsIf6__halffS2_fjLj256ELj1ELj4ELj1ELj16ENS_18Kernel_traits_baseILj256EfS2_fS2_fjLj128EEEEELb0ELb1ELb0ELb0EEEvNS_9FwdParamsE)
        /*0410*/ 	.word	0x00000030


	//----- nvinfo : EIATTR_FRAME_SIZE
	.align		4
.L_182:
        /*0414*/ 	.byte	0x04, 0x11
        /*0416*/ 	.short	(.L_184 - .L_183)
	.align		4
.L_183:
        /*0418*/ 	.word	index@(_ZN10layer_norm13ln_fwd_kernelINS_13Kernel_traitsIf6__halffS2_fjLj256ELj1ELj4ELj1ELj16ENS_18Kernel_traits_baseILj256EfS2_fS2_fjLj128EEEEELb0ELb1ELb0ELb0EEEvNS_9FwdParamsE)
        /*041c*/ 	.word	0x00000000


	//----- nvinfo : EIATTR_REGCOUNT
	.align		4
.L_184:
        /*0420*/ 	.byte	0x04, 0x2f
        /*0422*/ 	.short	(.L_186 - .L_185)
	.align		4
.L_185:
        /*0424*/ 	.word	index@(_ZN10layer_norm13ln_fwd_kernelINS_13Kernel_traitsIf6__halffS2_fjLj256ELj1ELj4ELj1ELj16ENS_18Kernel_traits_baseILj256EfS2_fS2_fjLj128EEEEELb0ELb0ELb1ELb1EEEvNS_9FwdParamsE)
        /*0428*/ 	.word	0x00000028


	//----- nvinfo : EIATTR_FRAME_SIZE
	.align		4
.L_186:
        /*042c*/ 	.byte	0x04, 0x11
        /*042e*/ 	.short	(.L_188 - .L_187)
	.align		4
.L_187:
        /*0430*/ 	.word	index@(_ZN10layer_norm13ln_fwd_kernelINS_13Kernel_traitsIf6__halffS2_fjLj256ELj1ELj4ELj1ELj16ENS_18Kernel_traits_baseILj256EfS2_fS2_fjLj128EEEEELb0ELb0ELb1ELb1EEEvNS_9FwdParamsE)
        /*0434*/ 	.word	0x00000000


	//----- nvinfo : EIATTR_REGCOUNT
	.align		4
.L_188:
        /*0438*/ 	.byte	0x04, 0x2f
        /*043a*/ 	.short	(.L_190 - .L_189)
	.align		4
.L_189:
        /*043c*/ 	.word	index@(_ZN10layer_norm13ln_fwd_kernelINS_13Kernel_traitsIf6__halffS2_fjLj256ELj1ELj4ELj1ELj16ENS_18Kernel_traits_baseILj256EfS2_fS2_fjLj128EEEEELb0ELb0ELb1ELb0EEEvNS_9FwdParamsE)
        /*0440*/ 	.word	0x00000030


	//----- nvinfo : EIATTR_FRAME_SIZE
	.align		4
.L_190:
        /*0444*/ 	.byte	0x04, 0x11
        /*0446*/ 	.short	(.L_192 - .L_191)
	.align		4
.L_191:
        /*0448*/ 	.word	index@(_ZN10layer_norm13ln_fwd_kernelINS_13Kernel_traitsIf6__halffS2_fjLj256ELj1ELj4ELj1ELj16ENS_18Kernel_traits_baseILj256EfS2_fS2_fjLj128EEEEELb0ELb0ELb1ELb0EEEvNS_9FwdParamsE)
        /*044c*/ 	.word	0x00000000


	//----- nvinfo : EIATTR_REGCOUNT
	.align		4
.L_192:
        /*0450*/ 	.byte	0x04, 0x2f
        /*0452*/ 	.short	(.L_194 - .L_193)
	.align		4
.L_193:
        /*0454*/ 	.word	index@(_ZN10layer_norm13ln_fwd_kernelINS_13Kernel_traitsIf6__halffS2_fjLj256ELj1ELj4ELj1ELj16ENS_18Kernel_traits_baseILj256EfS2_fS2_fjLj128EEEEELb0ELb0ELb0ELb1EEEvNS_9FwdParamsE)
        /*0458*/ 	.word	0x00000028


	//----- nvinfo : EIATTR_FRAME_SIZE
	.align		4
.L_194:
        /*045c*/ 	.byte	0x04, 0x11
        /*045e*/ 	.short	(.L_196 - .L_195)
	.align		4
.L_195:
        /*0460*/ 	.word	index@(_ZN10layer_norm13ln_fwd_kernelINS_13Kernel_traitsIf6__halffS2_fjLj256ELj1ELj4ELj1ELj16ENS_18Kernel_traits_baseILj256EfS2_fS2_fjLj128EEEEELb0ELb0ELb0ELb1EEEvNS_9FwdParamsE)
        /*0464*/ 	.word	0x00000000


	//----- nvinfo : EIATTR_REGCOUNT
	.align		4
.L_196:
        /*0468*/ 	.byte	0x04, 0x2f
        /*046a*/ 	.short	(.L_198 - .L_197)
	.align		4
.L_197:
        /*046c*/ 	.word	index@(_ZN10layer_norm13ln_fwd_kernelINS_13Kernel_traitsIf6__halffS2_fjLj256ELj1ELj4ELj1ELj16ENS_18Kernel_traits_baseILj256EfS2_fS2_fjLj128EEEEELb0ELb0ELb0ELb0EEEvNS_9FwdParamsE)
        /*0470*/ 	.word	0x00000028


	//----- nvinfo : EIATTR_FRAME_SIZE
	.align		4
.L_198:
        /*0474*/ 	.byte	0x04, 0x11
        /*0476*/ 	.short	(.L_200 - .L_199)
	.align		4
.L_199:
        /*0478*/ 	.word	index@(_ZN10layer_norm13ln_fwd_kernelINS_13Kernel_traitsIf6__halffS2_fjLj256ELj1ELj4ELj1ELj16ENS_18Kernel_traits_baseILj256EfS2_fS2_fjLj128EEEEELb0ELb0ELb0ELb0EEEvNS_9FwdParamsE)
        /*047c*/ 	.word	0x00000000


	//----- nvinfo : EIATTR_REGCOUNT
	.align		4
.L_200:
        /*0480*/ 	.byte	0x04, 0x2f
        /*0482*/ 	.short	(.L_202 - .L_201)
	.align		4
.L_201:
        /*0484*/ 	.word	index@(_ZN10layer_norm13ln_fwd_kernelINS_13Kernel_traitsI6__halfS2_fS2_fjLj256ELj1ELj4ELj1ELj16ENS_18Kernel_traits_baseILj256ES2_S2_fS2_fjLj128EEEEELb1ELb1ELb1ELb1EEEvNS_9FwdParamsE)
        /*0488*/ 	.word	0x00000045


	//----- nvinfo : EIATTR_FRAME_SIZE
	.align		4
.L_202:
        /*048c*/ 	.byte	0x04, 0x11
        /*048e*/ 	.short	(.L_204 - .L_203)
	.align		4
.L_203:
        /*0490*/ 	.word	index@(_ZN10layer_norm13ln_fwd_kernelINS_13Kernel_traitsI6__halfS2_fS2_fjLj256ELj1ELj4ELj1ELj16ENS_18Kernel_traits_baseILj256ES2_S2_fS2_fjLj128EEEEELb1ELb1ELb1ELb1EEEvNS_9FwdParamsE)
        /*0494*/ 	.word	0x00000000


	//----- nvinfo : EIATTR_REGCOUNT
	.align		4
.L_204:
        /*0498*/ 	.byte	0x04, 0x2f
        /*049a*/ 	.short	(.L_206 - .L_205)
	.align		4
.L_205:
        /*049c*/ 	.word	index@(_ZN10layer_norm13ln_fwd_kernelINS_13Kernel_traitsI6__halfS2_fS2_fjLj256ELj1ELj4ELj1ELj16ENS_18Kernel_traits_baseILj256ES2_S2_fS2_fjLj128EEEEELb1ELb1ELb1ELb0EEEvNS_9FwdParamsE)
        /*04a0*/ 	.word	0x00000048


	//----- nvinfo : EIATTR_FRAME_SIZE
	.align		4
.L_206:
        /*04a4*/ 	.byte	0x04, 0x11
        /*04a6*/ 	.short	(.L_208 - .L_207)
	.align		4
.L_207:
        /*04a8*/ 	.word	index@(_ZN10layer_norm13ln_fwd_kernelINS_13Kernel_traitsI6__halfS2_fS2_fjLj256ELj1ELj4ELj1ELj16ENS_18Kernel_traits_baseILj256ES2_S2_fS2_fjLj128EEEEELb1ELb1ELb1ELb0EEEvNS_9FwdParamsE)
        /*04ac*/ 	.word	0x00000000


	//----- nvinfo : EIATTR_REGCOUNT
	.align		4
.L_208:
        /*04b0*/ 	.byte	0x04, 0x2f
        /*04b2*/ 	.short	(.L_210 - .L_209)
	.align		4
.L_209:
        /*04b4*/ 	.word	index@(_ZN10layer_norm13ln_fwd_kernelINS_13Kernel_traitsI6__halfS2_fS2_fjLj256ELj1ELj4ELj1ELj16ENS_18Kernel_traits_baseILj256ES2_S2_fS2_fjLj128EEEEELb1ELb1ELb0ELb1EEEvNS_9FwdParamsE)
        /*04b8*/ 	.word	0x00000040


	//----- nvinfo : EIATTR_FRAME_SIZE
	.align		4
.L_210:
        /*04bc*/ 	.byte	0x04, 0x11
        /*04be*/ 	.short	(.L_212 - .L_211)
	.align		4
.L_211:
        /*04c0*/ 	.word	index@(_ZN10layer_norm13ln_fwd_kernelINS_13Kernel_traitsI6__halfS2_fS2_fjLj256ELj1ELj4ELj1ELj16ENS_18Kernel_traits_baseILj256ES2_S2_fS2_fjLj128EEEEELb1ELb1ELb0ELb1EEEvNS_9FwdParamsE)
        /*04c4*/ 	.word	0x00000000


	//----- nvinfo : EIATTR_REGCOUNT
	.align		4
.L_212:
        /*04c8*/ 	.byte	0x04, 0x2f
        /*04ca*/ 	.short	(.L_214 - .L_213)
	.align		4
.L_213:
        /*04cc*/ 	.word	index@(_ZN10layer_norm13ln_fwd_kernelINS_13Kernel_traitsI6__halfS2_fS2_fjLj256ELj1ELj4ELj1ELj16ENS_18Kernel_traits_baseILj256ES2_S2_fS2_fjLj128EEEEELb1ELb1ELb0ELb0EEEvNS_9FwdParamsE)
        /*04d0*/ 	.word	0x0000003a


	//----- nvinfo : EIATTR_FRAME_SIZE
	.align		4
.L_214:
        /*04d4*/ 	.byte	0x04, 0x11
        /*04d6*/ 	.short	(.L_216 - .L_215)
	.align		4
.L_215:
        /*04d8*/ 	.word	index@(_ZN10layer_norm13ln_fwd_kernelINS_13Kernel_traitsI6__halfS2_fS2_fjLj256ELj1ELj4ELj1ELj16ENS_18Kernel_traits_baseILj256ES2_S2_fS2_fjLj128EEEEELb1ELb1ELb0ELb0EEEvNS_9FwdParamsE)
        /*04dc*/ 	.word	0x00000000


	//----- nvinfo : EIATTR_REGCOUNT
	.align		4
.L_216:
        /*04e0*/ 	.byte	0x04, 0x2f
        /*04e2*/ 	.short	(.L_218 - .L_217)
	.align		4
.L_217:
        /*04e4*/ 	.word	index@(_ZN10layer_norm13ln_fwd_kernelINS_13Kernel_traitsI6__halfS2_fS2_fjLj256ELj1ELj4ELj1ELj16ENS_18Kernel_traits_baseILj256ES2_S2_fS2_fjLj128EEEEELb1ELb0ELb1ELb1EEEvNS_9FwdParamsE)
        /*04e8*/ 	.word	0x00000040


	//----- nvinfo : EIATTR_FRAME_SIZE
	.align		4
.L_218:
        /*04ec*/ 	.byte	0x04, 0x11
        /*04ee*/ 	.short	(.L_220 - .L_219)
	.align		4
.L_219:
        /*04f0*/ 	.word	index@(_ZN10layer_norm13ln_fwd_kernelINS_13Kernel_traitsI6__halfS2_fS2_fjLj256ELj1ELj4ELj1ELj16ENS_18Kernel_traits_baseILj256ES2_S2_fS2_fjLj128EEEEELb1ELb0ELb1ELb1EEEvNS_9FwdParamsE)
        /*04f4*/ 	.word	0x00000000


	//----- nvinfo : EIATTR_REGCOUNT
	.align		4
.L_220:
        /*04f8*/ 	.byte	0x04, 0x2f
        /*04fa*/ 	.short	(.L_222 - .L_221)
	.align		4
.L_221:
        /*04fc*/ 	.word	index@(_ZN10layer_norm13ln_fwd_kernelINS_13Kernel_traitsI6__halfS2_fS2_fjLj256ELj1ELj4ELj1ELj16ENS_18Kernel_traits_baseILj256ES2_S2_fS2_fjLj128EEEEELb1ELb0ELb1ELb0EEEvNS_9FwdParamsE)
        /*0500*/ 	.word	0x00000040


	//----- nvinfo : EIATTR_FRAME_SIZE
	.align		4
.L_222:
        /*0504*/ 	.byte	0x04, 0x11
        /*0506*/ 	.short	(.L_224 - .L_223)
	.align		4
.L_223:
        /*0508*/ 	.word	index@(_ZN10layer_norm13ln_fwd_kernelINS_13Kernel_traitsI6__halfS2_fS2_fjLj256ELj1ELj4ELj1ELj16ENS_18Kernel_traits_baseILj256ES2_S2_fS2_fjLj128EEEEELb1ELb0ELb1ELb0EEEvNS_9FwdParamsE)
        /*050c*/ 	.word	0x00000000


	//----- nvinfo : EIATTR_REGCOUNT
	.align		4
.L_224:
        /*0510*/ 	.byte	0x04, 0x2f
        /*0512*/ 	.short	(.L_226 - .L_225)
	.align		4
.L_225:
        /*0514*/ 	.word	index@(_ZN10layer_norm13ln_fwd_kernelINS_13Kernel_traitsI6__halfS2_fS2_fjLj256ELj1ELj4ELj1ELj16ENS_18Kernel_traits_baseILj256ES2_S2_fS2_fjLj128EEEEELb1ELb0ELb0ELb1EEEvNS_9FwdParamsE)
        /*0518*/ 	.word	0x0000003c


	//----- nvinfo : EIATTR_FRAME_SIZE
	.align		4
.L_226:
        /*051c*/ 	.byte	0x04, 0x11
        /*051e*/ 	.short	(.L_228 - .L_227)
	.align		4
.L_227:
        /*0520*/ 	.word	index@(_ZN10layer_norm13ln_fwd_kernelINS_13Kernel_traitsI6__halfS2_fS2_fjLj256ELj1ELj4ELj1ELj16ENS_18Kernel_traits_baseILj256ES2_S2_fS2_fjLj128EEEEELb1ELb0ELb0ELb1EEEvNS_9FwdParamsE)
        /*0524*/ 	.word	0x00000000


	//----- nvinfo : EIATTR_REGCOUNT
	.align		4
.L_228:
        /*0528*/ 	.byte	0x04, 0x2f
        /*052a*/ 	.short	(.L_230 - .L_229)
	.align		4
.L_229:
        /*052c*/ 	.word	index@(_ZN10layer_norm13ln_fwd_kernelINS_13Kernel_traitsI6__halfS2_fS2_fjLj256ELj1ELj4ELj1ELj16ENS_18Kernel_traits_baseILj256ES2_S2_fS2_fjLj128EEEEELb1ELb0ELb0ELb0EEEvNS_9FwdParamsE)
        /*0530*/ 	.word	0x00000037


	//----- nvinfo : EIATTR_FRAME_SIZE
	.align		4
.L_230:
        /*0534*/ 	.byte	0x04, 0x11
        /*0536*/ 	.short	(.L_232 - .L_231)
	.align		4
.L_231:
        /*0538*/ 	.word	index@(_ZN10layer_norm13ln_fwd_kernelINS_13Kernel_traitsI6__halfS2_fS2_fjLj256ELj1ELj4ELj1ELj16ENS_18Kernel_traits_baseILj256ES2_S2_fS2_fjLj128EEEEELb1ELb0ELb0ELb0EEEvNS_9FwdParamsE)
        /*053c*/ 	.word	0x00000000


	//----- nvinfo : EIATTR_REGCOUNT
	.align		4
.L_232:
        /*0540*/ 	.byte	0x04, 0x2f
        /*0542*/ 	.short	(.L_234 - .L_233)
	.align		4
.L_233:
        /*0544*/ 	.word	index@(_ZN10layer_norm13ln_fwd_kernelINS_13Kernel_traitsI6__halfS2_fS2_fjLj256ELj1ELj4ELj1ELj16ENS_18Kernel_traits_baseILj256ES2_S2_fS2_fjLj128EEEEELb0ELb1ELb1ELb1EEEvNS_9FwdParamsE)
        /*0548*/ 	.word	0x00000028


	//----- nvinfo : EIATTR_FRAME_SIZE
	.align		4
.L_234:
        /*054c*/ 	.byte	0x04, 0x11
        /*054e*/ 	.short	(.L_236 - .L_235)
	.align		4
.L_235:
        /*0550*/ 	.word	index@(_ZN10layer_norm13ln_fwd_kernelINS_13Kernel_traitsI6__halfS2_fS2_fjLj256ELj1ELj4ELj1ELj16ENS_18Kernel_traits_baseILj256ES2_S2_fS2_fjLj128EEEEELb0ELb1ELb1ELb1EEEvNS_9FwdParamsE)
        /*0554*/ 	.word	0x00000000


	//----- nvinfo : EIATTR_REGCOUNT
	.align		4
.L_236:
        /*0558*/ 	.byte	0x04, 0x2f
        /*055a*/ 	.short	(.L_238 - .L_237)
	.align		4
.L_237:
        /*055c*/ 	.word	index@(_ZN10layer_norm13ln_fwd_kernelINS_13Kernel_traitsI6__halfS2_fS2_fjLj256ELj1ELj4ELj1ELj16ENS_18Kernel_traits_baseILj256ES2_S2_fS2_fjLj128EEEEELb0ELb1ELb1ELb0EEEvNS_9FwdParamsE)
        /*0560*/ 	.word	0x0000002f


	//----- nvinfo : EIATTR_FRAME_SIZE
	.align		4
.L_238:
        /*0564*/ 	.byte	0x04, 0x11
        /*0566*/ 	.short	(.L_240 - .L_239)
	.align		4
.L_239:
        /*0568*/ 	.word	index@(_ZN10layer_norm13ln_fwd_kernelINS_13Kernel_traitsI6__halfS2_fS2_fjLj256ELj1ELj4ELj1ELj16ENS_18Kernel_traits_baseILj256ES2_S2_fS2_fjLj128EEEEELb0ELb1ELb1ELb0EEEvNS_9FwdParamsE)
        /*056c*/ 	.word	0x00000000


	//----- nvinfo : EIATTR_REGCOUNT
	.align		4
.L_240:
        /*0570*/ 	.byte	0x04, 0x2f
        /*0572*/ 	.short	(.L_242 - .L_241)
	.align		4
.L_241:
        /*0574*/ 	.word	index@(_ZN10layer_norm13ln_fwd_kernelINS_13Kernel_traitsI6__halfS2_fS2_fjLj256ELj1ELj4ELj1ELj16ENS_18Kernel_traits_baseILj256ES2_S2_fS2_fjLj128EEEEELb0ELb1ELb0ELb1EEEvNS_9FwdParamsE)
        /*0578*/ 	.word	0x00000030


	//----- nvinfo : EIATTR_FRAME_SIZE
	.align		4
.L_242:
        /*057c*/ 	.byte	0x04, 0x11
        /*057e*/ 	.short	(.L_244 - .L_243)
	.align		4
.L_243:
        /*0580*/ 	.word	index@(_ZN10layer_norm13ln_fwd_kernelINS_13Kernel_traitsI6__halfS2_fS2_fjLj256ELj1ELj4ELj1ELj16ENS_18Kernel_traits_baseILj256ES2_S2_fS2_fjLj128EEEEELb0ELb1ELb0ELb1EEEvNS_9FwdParamsE)
        /*0584*/ 	.word	0x00000000


	//----- nvinfo : EIATTR_REGCOUNT
	.align		4
.L_244:
        /*0588*/ 	.byte	0x04, 0x2f
        /*058a*/ 	.short	(.L_246 - .L_245)
	.align		4
.L_245:
        /*058c*/ 	.word	index@(_ZN10layer_norm13ln_fwd_kernelINS_13Kernel_traitsI6__halfS2_fS2_fjLj256ELj1ELj4ELj1ELj16ENS_18Kernel_traits_baseILj256ES2_S2_fS2_fjLj128EEEEELb0ELb1ELb0ELb0EEEvNS_9FwdParamsE)
        /*0590*/ 	.word	0x00000028


	//----- nvinfo : EIATTR_FRAME_SIZE
	.align		4
.L_246:
        /*0594*/ 	.byte	0x04, 0x11
        /*0596*/ 	.short	(.L_248 - .L_247)
	.align		4
.L_247:
        /*0598*/ 	.word	index@(_ZN10layer_norm13ln_fwd_kernelINS_13Kernel_traitsI6__halfS2_fS2_fjLj256ELj1ELj4ELj1ELj16ENS_18Kernel_traits_baseILj256ES2_S2_fS2_fjLj128EEEEELb0ELb1ELb0ELb0EEEvNS_9FwdParamsE)
        /*059c*/ 	.word	0x00000000


	//----- nvinfo : EIATTR_REGCOUNT
	.align		4
.L_248:
        /*05a0*/ 	.byte	0x04, 0x2f
        /*05a2*/ 	.short	(.L_250 - .L_249)
	.align		4
.L_249:
        /*05a4*/ 	.word	index@(_ZN10layer_norm13ln_fwd_kernelINS_13Kernel_traitsI6__halfS2_fS2_fjLj256ELj1ELj4ELj1ELj16ENS_18Kernel_traits_baseILj256ES2_S2_fS2_fjLj128EEEEELb0ELb0ELb1ELb1EEEvNS_9FwdParamsE)
        /*05a8*/ 	.word	0x00000026


	//----- nvinfo : EIATTR_FRAME_SIZE
	.align		4
.L_250:
        /*05ac*/ 	.byte	0x04, 0x11
        /*05ae*/ 	.short	(.L_252 - .L_251)
	.align		4
.L_251:
        /*05b0*/ 	.word	index@(_ZN10layer_norm13ln_fwd_kernelINS_13Kernel_traitsI6__halfS2_fS2_fjLj256ELj1ELj4ELj1ELj16ENS_18Kernel_traits_baseILj256ES2_S2_fS2_fjLj128EEEEELb0ELb0ELb1ELb1EEEvNS_9FwdParamsE)
        /*05b4*/ 	.word	0x00000000


	//----- nvinfo : EIATTR_REGCOUNT
	.align		4
.L_252:
        /*05b8*/ 	.byte	0x04, 0x2f
        /*05ba*/ 	.short	(.L_254 - .L_253)
	.align		4
.L_253:
        /*05bc*/ 	.word	index@(_ZN10layer_norm13ln_fwd_kernelINS_13Kernel_traitsI6__halfS2_fS2_fjLj256ELj1ELj4ELj1ELj16ENS_18Kernel_traits_baseILj256ES2_S2_fS2_fjLj128EEEEELb0ELb0ELb1ELb0EEEvNS_9FwdParamsE)
        /*05c0*/ 	.word	0x00000028


	//----- nvinfo : EIATTR_FRAME_SIZE
	.align		4
.L_254:
        /*05c4*/ 	.byte	0x04, 0x11
        /*05c6*/ 	.short	(.L_256 - .L_255)
	.align		4
.L_255:
        /*05c8*/ 	.word	index@(_ZN10layer_norm13ln_fwd_kernelINS_13Kernel_traitsI6__halfS2_fS2_fjLj256ELj1ELj4ELj1ELj16ENS_18Kernel_traits_baseILj256ES2_S2_fS2_fjLj128EEEEELb0ELb0ELb1ELb0EEEvNS_9FwdParamsE)
        /*05cc*/ 	.word	0x00000000


	//----- nvinfo : EIATTR_REGCOUNT
	.align		4
.L_256:
        /*05d0*/ 	.byte	0x04, 0x2f
        /*05d2*/ 	.short	(.L_258 - .L_257)
	.align		4
.L_257:
        /*05d4*/ 	.word	index@(_ZN10layer_norm13ln_fwd_kernelINS_13Kernel_traitsI6__halfS2_fS2_fjLj256ELj1ELj4ELj1ELj16ENS_18Kernel_traits_baseILj256ES2_S2_fS2_fjLj128EEEEELb0ELb0ELb0ELb1EEEvNS_9FwdParamsE)
        /*05d8*/ 	.word	0x00000028


	//----- nvinfo : EIATTR_FRAME_SIZE
	.align		4
.L_258:
        /*05dc*/ 	.byte	0x04, 0x11
        /*05de*/ 	.short	(.L_260 - .L_259)
	.align		4
.L_259:
        /*05e0*/ 	.word	index@(_ZN10layer_norm13ln_fwd_kernelINS_13Kernel_traitsI6__halfS2_fS2_fjLj256ELj1ELj4ELj1ELj16ENS_18Kernel_traits_baseILj256ES2_S2_fS2_fjLj128EEEEELb0ELb0ELb0ELb1EEEvNS_9FwdParamsE)
        /*05e4*/ 	.word	0x00000000


	//----- nvinfo : EIATTR_REGCOUNT
	.align		4
.L_260:
        /*05e8*/ 	.byte	0x04, 0x2f
        /*05ea*/ 	.short	(.L_262 - .L_261)
	.align		4
.L_261:
        /*05ec*/ 	.word	index@(_ZN10layer_norm13ln_fwd_kernelINS_13Kernel_traitsI6__halfS2_fS2_fjLj256ELj1ELj4ELj1ELj16ENS_18Kernel_traits_baseILj256ES2_S2_fS2_fjLj128EEEEELb0ELb0ELb0ELb0EEEvNS_9FwdParamsE)
        /*05f0*/ 	.word	0x00000026


	//----- nvinfo : EIATTR_FRAME_SIZE
	.align		4
.L_262:
        /*05f4*/ 	.byte	0x04, 0x11
        /*05f6*/ 	.short	(.L_264 - .L_263)
	.align		4
.L_263:
        /*05f8*/ 	.word	index@(_ZN10layer_norm13ln_fwd_kernelINS_13Kernel_traitsI6__halfS2_fS2_fjLj256ELj1ELj4ELj1ELj16ENS_18Kernel_traits_baseILj256ES2_S2_fS2_fjLj128EEEEELb0ELb0ELb0ELb0EEEvNS_9FwdParamsE)
        /*05fc*/ 	.word	0x00000000


	//----- nvinfo : EIATTR_REGCOUNT
	.align		4
.L_264:
        /*0600*/ 	.byte	0x04, 0x2f
        /*0602*/ 	.short	(.L_266 - .L_265)
	.align		4
.L_265:
        /*0604*/ 	.word	index@(_ZN10layer_norm13ln_fwd_kernelINS_13Kernel_traitsIf6__halfS2_S2_fjLj256ELj1ELj4ELj1ELj16ENS_18Kernel_traits_baseILj256EfS2_S2_S2_fjLj128EEEEELb1ELb1ELb1ELb1EEEvNS_9FwdParamsE)
        /*0608*/ 	.word	0x00000048


	//----- nvinfo : EIATTR_FRAME_SIZE
	.align		4
.L_266:
        /*060c*/ 	.byte	0x04, 0x11
        /*060e*/ 	.short	(.L_268 - .L_267)
	.align		4
.L_267:
        /*0610*/ 	.word	index@(_ZN10layer_norm13ln_fwd_kernelINS_13Kernel_traitsIf6__halfS2_S2_fjLj256ELj1ELj4ELj1ELj16ENS_18Kernel_traits_baseILj256EfS2_S2_S2_fjLj128EEEEELb1ELb1ELb1ELb1EEEvNS_9FwdParamsE)
        /*0614*/ 	.word	0x00000000


	//----- nvinfo : EIATTR_REGCOUNT
	.align		4
.L_268:
        /*0618*/ 	.byte	0x04, 0x2f
        /*061a*/ 	.short	(.L_270 - .L_269)
	.align		4
.L_269:
        /*061c*/ 	.word	index@(_ZN10layer_norm13ln_fwd_kernelINS_13Kernel_traitsIf6__halfS2_S2_fjLj256ELj1ELj4ELj1ELj16ENS_18Kernel_traits_baseILj256EfS2_S2_S2_fjLj128EEEEELb1ELb1ELb1ELb0EEEvNS_9FwdParamsE)
        /*0620*/ 	.word	0x00000048


	//----- nvinfo : EIATTR_FRAME_SIZE
	.align		4
.L_270:
        /*0624*/ 	.byte	0x04, 0x11
        /*0626*/ 	.short	(.L_272 - .L_271)
	.align		4
.L_271:
        /*0628*/ 	.word	index@(_ZN10layer_norm13ln_fwd_kernelINS_13Kernel_traitsIf6__halfS2_S2_fjLj256ELj1ELj4ELj1ELj16ENS_18Kernel_traits_baseILj256EfS2_S2_S2_fjLj128EEEEELb1ELb1ELb1ELb0EEEvNS_9FwdParamsE)
        /*062c*/ 	.word	0x00000000


	//----- nvinfo : EIATTR_REGCOUNT
	.align		4
.L_272:
        /*0630*/ 	.byte	0x04, 0x2f
        /*0632*/ 	.short	(.L_274 - .L_273)
	.align		4
.L_273:
        /*0634*/ 	.word	index@(_ZN10layer_norm13ln_fwd_kernelINS_13Kernel_traitsIf6__halfS2_S2_fjLj256ELj1ELj4ELj1ELj16ENS_18Kernel_traits_baseILj256EfS2_S2_S2_fjLj128EEEEELb1ELb1ELb0ELb1EEEvNS_9FwdParamsE)
        /*0638*/ 	.word	0x00000040


	//----- nvinfo : EIATTR_FRAME_SIZE
	.align		4
.L_274:
        /*063c*/ 	.byte	0x04, 0x11
        /*063e*/ 	.short	(.L_276 - .L_275)
	.align		4
.L_275:
        /*0640*/ 	.word	index@(_ZN10layer_norm13ln_fwd_kernelINS_13Kernel_traitsIf6__halfS2_S2_fjLj256ELj1ELj4ELj1ELj16ENS_18Kernel_traits_baseILj256EfS2_S2_S2_fjLj128EEEEELb1ELb1ELb0ELb1EEEvNS_9FwdParamsE)
        /*0644*/ 	.word	0x00000000


	//----- nvinfo : EIATTR_REGCOUNT
	.align		4
.L_276:
        /*0648*/ 	.byte	0x04, 0x2f
        /*064a*/ 	.short	(.L_278 - .L_277)
	.align		4
.L_277:
        /*064c*/ 	.word	index@(_ZN10layer_norm13ln_fwd_kernelINS_13Kernel_traitsIf6__halfS2_S2_fjLj256ELj1ELj4ELj1ELj16ENS_18Kernel_traits_baseILj256EfS2_S2_S2_fjLj128EEEEELb1ELb1ELb0ELb0EEEvNS_9FwdParamsE)
        /*0650*/ 	.word	0x00000045


	//----- nvinfo : EIATTR_FRAME_SIZE
	.align		4
.L_278:
        /*0654*/ 	.byte	0x04, 0x11
        /*0656*/ 	.short	(.L_280 - .L_279)
	.align		4
.L_279:
        /*0658*/ 	.word	index@(_ZN10layer_norm13ln_fwd_kernelINS_13Kernel_traitsIf6__halfS2_S2_fjLj256ELj1ELj4ELj1ELj16ENS_18Kernel_traits_baseILj256EfS2_S2_S2_fjLj128EEEEELb1ELb1ELb0ELb0EEEvNS_9FwdParamsE)
        /*065c*/ 	.word	0x00000000


	//----- nvinfo : EIATTR_REGCOUNT
	.align		4
.L_280:
        /*0660*/ 	.byte	0x04, 0x2f
        /*0662*/ 	.short	(.L_282 - .L_281)
	.align		4
.L_281:
        /*0664*/ 	.word	index@(_ZN10layer_norm13ln_fwd_kernelINS_13Kernel_traitsIf6__halfS2_S2_fjLj256ELj1ELj4ELj1ELj16ENS_18Kernel_traits_baseILj256EfS2_S2_S2_fjLj128EEEEELb1ELb0ELb1ELb1EEEvNS_9FwdParamsE)
        /*0668*/ 	.word	0x00000044


	//----- nvinfo : EIATTR_FRAME_SIZE
	.align		4
.L_282:
        /*066c*/ 	.byte	0x04, 0x11
        /*066e*/ 	.short	(.L_284 - .L_283)
	.align		4
.L_283:
        /*0670*/ 	.word	index@(_ZN10layer_norm13ln_fwd_kernelINS_13Kernel_traitsIf6__halfS2_S2_fjLj256ELj1ELj4ELj1ELj16ENS_18Kernel_traits_baseILj256EfS2_S2_S2_fjLj128EEEEELb1ELb0ELb1ELb1EEEvNS_9FwdParamsE)
        /*0674*/ 	.word	0x00000000


	//----- nvinfo : EIATTR_REGCOUNT
	.align		4
.L_284:
        /*0678*/ 	.byte	0x04, 0x2f
        /*067a*/ 	.short	(.L_286 - .L_285)
	.align		4
.L_285:
        /*067c*/ 	.word	index@(_ZN10layer_norm13ln_fwd_kernelINS_13Kernel_traitsIf6__halfS2_S2_fjLj256ELj1ELj4ELj1ELj16ENS_18Kernel_traits_baseILj256EfS2_S2_S2_fjLj128EEEEELb1ELb0ELb1ELb0EEEvNS_9FwdParamsE)
        /*0680*/ 	.word	0x00000048


	//----- nvinfo : EIATTR_FRAME_SIZE
	.align		4
.L_286:
        /*0684*/ 	.byte	0x04, 0x11
        /*0686*/ 	.short	(.L_288 - .L_287)
	.align		4
.L_287:
        /*0688*/ 	.word	index@(_ZN10layer_norm13ln_fwd_kernelINS_13Kernel_traitsIf6__halfS2_S2_fjLj256ELj1ELj4ELj1ELj16ENS_18Kernel_traits_baseILj256EfS2_S2_S2_fjLj128EEEEELb1ELb0ELb1ELb0EEEvNS_9FwdParamsE)
        /*068c*/ 	.word	0x00000000


	//----- nvinfo : EIATTR_REGCOUNT
	.align		4
.L_288:
        /*0690*/ 	.byte	0x04, 0x2f
        /*0692*/ 	.short	(.L_290 - .L_289)
	.align		4
.L_289:
        /*0694*/ 	.word	index@(_ZN10layer_norm13ln_fwd_kernelINS_13Kernel_traitsIf6__halfS2_S2_fjLj256ELj1ELj4ELj1ELj16ENS_18Kernel_traits_baseILj256EfS2_S2_S2_fjLj128EEEEELb1ELb0ELb0ELb1EEEvNS_9FwdParamsE)
        /*0698*/ 	.word	0x0000003a


	//----- nvinfo : EIATTR_FRAME_SIZE
	.align		4
.L_290:
        /*069c*/ 	.byte	0x04, 0x11
        /*069e*/ 	.short	(.L_292 - .L_291)
	.align		4
.L_291:
        /*06a0*/ 	.word	index@(_ZN10layer_norm13ln_fwd_kernelINS_13Kernel_traitsIf6__halfS2_S2_fjLj256ELj1ELj4ELj1ELj16ENS_18Kernel_traits_baseILj256EfS2_S2_S2_fjLj128EEEEELb1ELb0ELb0ELb1EEEvNS_9FwdParamsE)
        /*06a4*/ 	.word	0x00000000


	//----- nvinfo : EIATTR_REGCOUNT
	.align		4
.L_292:
        /*06a8*/ 	.byte	0x04, 0x2f
        /*06aa*/ 	.short	(.L_294 - .L_293)
	.align		4
.L_293:
        /*06ac*/ 	.word	index@(_ZN10layer_norm13ln_fwd_kernelINS_13Kernel_traitsIf6__halfS2_S2_fjLj256ELj1ELj4ELj1ELj16ENS_18Kernel_traits_baseILj256EfS2_S2_S2_fjLj128EEEEELb1ELb0ELb0ELb0EEEvNS_9FwdParamsE)
        /*06b0*/ 	.word	0x0000003d


	//----- nvinfo : EIATTR_FRAME_SIZE
	.align		4
.L_294:
        /*06b4*/ 	.byte	0x04, 0x11
        /*06b6*/ 	.short	(.L_296 - .L_295)
	.align		4
.L_295:
        /*06b8*/ 	.word	index@(_ZN10layer_norm13ln_fwd_kernelINS_13Kernel_traitsIf6__halfS2_S2_fjLj256ELj1ELj4ELj1ELj16ENS_18Kernel_traits_baseILj256EfS2_S2_S2_fjLj128EEEEELb1ELb0ELb0ELb0EEEvNS_9FwdParamsE)
        /*06bc*/ 	.word	0x00000000


	//----- nvinfo : EIATTR_REGCOUNT
	.align		4
.L_296:
        /*06c0*/ 	.byte	0x04, 0x2f
        /*06c2*/ 	.short	(.L_298 - .L_297)
	.align		4
.L_297:
        /*06c4*/ 	.word	index@(_ZN10layer_norm13ln_fwd_kernelINS_13Kernel_traitsIf6__halfS2_S2_fjLj256ELj1ELj4ELj1ELj16ENS_18Kernel_traits_baseILj256EfS2_S2_S2_fjLj128EEEEELb0ELb1ELb1ELb1EEEvNS_9FwdParamsE)
        /*06c8*/ 	.word	0x00000036


	//----- nvinfo : EIATTR_FRAME_SIZE
	.align		4
.L_298:
        /*06cc*/ 	.byte	0x04, 0x11
        /*06ce*/ 	.short	(.L_300 - .L_299)
	.align		4
.L_299:
        /*06d0*/ 	.word	index@(_ZN10layer_norm13ln_fwd_kernelINS_13Kernel_traitsIf6__halfS2_S2_fjLj256ELj1ELj4ELj1ELj16ENS_18Kernel_traits_baseILj256EfS2_S2_S2_fjLj128EEEEELb0ELb1ELb1ELb1EEEvNS_9FwdParamsE)
        /*06d4*/ 	.word	0x00000000


	//----- nvinfo : EIATTR_REGCOUNT
	.align		4
.L_300:
        /*06d8*/ 	.byte	0x04, 0x2f
        /*06da*/ 	.short	(.L_302 - .L_301)
	.align		4
.L_301:
        /*06dc*/ 	.word	index@(_ZN10layer_norm13ln_fwd_kernelINS_13Kernel_traitsIf6__halfS2_S2_fjLj256ELj1ELj4ELj1ELj16ENS_18Kernel_traits_baseILj256EfS2_S2_S2_fjLj128EEEEELb0ELb1ELb1ELb0EEEvNS_9FwdParamsE)
        /*06e0*/ 	.word	0x00000037


	//----- nvinfo : EIATTR_FRAME_SIZE
	.align		4
.L_302:
        /*06e4*/ 	.byte	0x04, 0x11
        /*06e6*/ 	.short	(.L_304 - .L_303)
	.align		4
.L_303:
        /*06e8*/ 	.word	index@(_ZN10layer_norm13ln_fwd_kernelINS_13Kernel_traitsIf6__halfS2_S2_fjLj256ELj1ELj4ELj1ELj16ENS_18Kernel_traits_baseILj256EfS2_S2_S2_fjLj128EEEEELb0ELb1ELb1ELb0EEEvNS_9FwdParamsE)
        /*06ec*/ 	.word	0x00000000


	//----- nvinfo : EIATTR_REGCOUNT
	.align		4
.L_304:
        /*06f0*/ 	.byte	0x04, 0x2f
        /*06f2*/ 	.short	(.L_306 - .L_305)
	.align		4
.L_305:
        /*06f4*/ 	.word	index@(_ZN10layer_norm13ln_fwd_kernelINS_13Kernel_traitsIf6__halfS2_S2_fjLj256ELj1ELj4ELj1ELj16ENS_18Kernel_traits_baseILj256EfS2_S2_S2_fjLj128EEEEELb0ELb1ELb0ELb1EEEvNS_9FwdParamsE)
        /*06f8*/ 	.word	0x00000030


	//----- nvinfo : EIATTR_FRAME_SIZE
	.align		4
.L_306:
        /*06fc*/ 	.byte	0x04, 0x11
        /*06fe*/ 	.short	(.L_308 - .L_307)
	.align		4
.L_307:
        /*0700*/ 	.word	index@(_ZN10layer_norm13ln_fwd_kernelINS_13Kernel_traitsIf6__halfS2_S2_fjLj256ELj1ELj4ELj1ELj16ENS_18Kernel_traits_baseILj256EfS2_S2_S2_fjLj128EEEEELb0ELb1ELb0ELb1EEEvNS_9FwdParamsE)
        /*0704*/ 	.word	0x00000000


	//----- nvinfo : EIATTR_REGCOUNT
	.align		4
.L_308:
        /*0708*/ 	.byte	0x04, 0x2f
        /*070a*/ 	.short	(.L_310 - .L_309)
	.align		4
.L_309:
        /*070c*/ 	.word	index@(_ZN10layer_norm13ln_fwd_kernelINS_13Kernel_traitsIf6__halfS2_S2_fjLj256ELj1ELj4ELj1ELj16ENS_18Kernel_traits_baseILj256EfS2_S2_S2_fjLj128EEEEELb0ELb1ELb0ELb0EEEvNS_9FwdParamsE)
        /*0710*/ 	.word	0x00000030


	//----- nvinfo : EIATTR_FRAME_SIZE
	.align		4
.L_310:
        /*0714*/ 	.byte	0x04, 0x11
        /*0716*/ 	.short	(.L_312 - .L_311)
	.align		4
.L_311:
        /*0718*/ 	.word	index@(_ZN10layer_norm13ln_fwd_kernelINS_13Kernel_traitsIf6__halfS2_S2_fjLj256ELj1ELj4ELj1ELj16ENS_18Kernel_traits_baseILj256EfS2_S2_S2_fjLj128EEEEELb0ELb1ELb0ELb0EEEvNS_9FwdParamsE)
        /*071c*/ 	.word	0x00000000


	//----- nvinfo : EIATTR_REGCOUNT
	.align		4
.L_312:
        /*0720*/ 	.byte	0x04, 0x2f
        /*0722*/ 	.short	(.L_314 - .L_313)
	.align		4
.L_313:
        /*0724*/ 	.word	index@(_ZN10layer_norm13ln_fwd_kernelINS_13Kernel_traitsIf6__halfS2_S2_fjLj256ELj1ELj4ELj1ELj16ENS_18Kernel_traits_baseILj256EfS2_S2_S2_fjLj128EEEEELb0ELb0ELb1ELb1EEEvNS_9FwdParamsE)
        /*0728*/ 	.word	0x0000002e


	//----- nvinfo : EIATTR_FRAME_SIZE
	.align		4
.L_314:
        /*072c*/ 	.byte	0x04, 0x11
        /*072e*/ 	.short	(.L_316 - .L_315)
	.align		4
.L_315:
        /*0730*/ 	.word	index@(_ZN10layer_norm13ln_fwd_kernelINS_13Kernel_traitsIf6__halfS2_S2_fjLj256ELj1ELj4ELj1ELj16ENS_18Kernel_traits_baseILj256EfS2_S2_S2_fjLj128EEEEELb0ELb0ELb1ELb1EEEvNS_9FwdParamsE)
        /*0734*/ 	.word	0x00000000


	//----- nvinfo : EIATTR_REGCOUNT
	.align		4
.L_316:
        /*0738*/ 	.byte	0x04, 0x2f
        /*073a*/ 	.short	(.L_318 - .L_317)
	.align		4
.L_317:
        /*073c*/ 	.word	index@(_ZN10layer_norm13ln_fwd_kernelINS_13Kernel_traitsIf6__halfS2_S2_fjLj256ELj1ELj4ELj1ELj16ENS_18Kernel_traits_baseILj256EfS2_S2_S2_fjLj128EEEEELb0ELb0ELb1ELb0EEEvNS_9FwdParamsE)
        /*0740*/ 	.word	0x00000030


	//----- nvinfo : EIATTR_FRAME_SIZE
	.align		4
.L_318:
        /*0744*/ 	.byte	0x04, 0x11
        /*0746*/ 	.short	(.L_320 - .L_319)
	.align		4
.L_319:
        /*0748*/ 	.word	index@(_ZN10layer_norm13ln_fwd_kernelINS_13Kernel_traitsIf6__halfS2_S2_fjLj256ELj1ELj4ELj1ELj16ENS_18Kernel_traits_baseILj256EfS2_S2_S2_fjLj128EEEEELb0ELb0ELb1ELb0EEEvNS_9FwdParamsE)
        /*074c*/ 	.word	0x00000000


	//----- nvinfo : EIATTR_REGCOUNT
	.align		4
.L_320:
        /*0750*/ 	.byte	0x04, 0x2f
        /*0752*/ 	.short	(.L_322 - .L_321)
	.align		4
.L_321:
        /*0754*/ 	.word	index@(_ZN10layer_norm13ln_fwd_kernelINS_13Kernel_traitsIf6__halfS2_S2_fjLj256ELj1ELj4ELj1ELj16ENS_18Kernel_traits_baseILj256EfS2_S2_S2_fjLj128EEEEELb0ELb0ELb0ELb1EEEvNS_9FwdParamsE)
        /*0758*/ 	.word	0x0000002e


	//----- nvinfo : EIATTR_FRAME_SIZE
	.align		4
.L_322:
        /*075c*/ 	.byte	0x04, 0x11
        /*075e*/ 	.short	(.L_324 - .L_323)
	.align		4
.L_323:
        /*0760*/ 	.word	index@(_ZN10layer_norm13ln_fwd_kernelINS_13Kernel_traitsIf6__halfS2_S2_fjLj256ELj1ELj4ELj1ELj16ENS_18Kernel_traits_baseILj256EfS2_S2_S2_fjLj128EEEEELb0ELb0ELb0ELb1EEEvNS_9FwdParamsE)
        /*0764*/ 	.word	0x00000000


	//----- nvinfo : EIATTR_REGCOUNT
	.align		4
.L_324:
        /*0768*/ 	.byte	0x04, 0x2f
        /*076a*/ 	.short	(.L_326 - .L_325)
	.align		4
.L_325:
        /*076c*/ 	.word	index@(_ZN10layer_norm13ln_fwd_kernelINS_13Kernel_traitsIf6__halfS2_S2_fjLj256ELj1ELj4ELj1ELj16ENS_18Kernel_traits_baseILj256EfS2_S2_S2_fjLj128EEEEELb0ELb0ELb0ELb0EEEvNS_9FwdParamsE)
        /*0770*/ 	.word	0x00000030


	//----- nvinfo : EIATTR_FRAME_SIZE
	.align		4
.L_326:
        /*0774*/ 	.byte	0x04, 0x11
        /*0776*/ 	.short	(.L_328 - .L_327)
	.align		4
.L_327:
        /*0778*/ 	.word	index@(_ZN10layer_norm13ln_fwd_kernelINS_13Kernel_traitsIf6__halfS2_S2_fjLj256ELj1ELj4ELj1ELj16ENS_18Kernel_traits_baseILj256EfS2_S2_S2_fjLj128EEEEELb0ELb0ELb0ELb0EEEvNS_9FwdParamsE)
        /*077c*/ 	.word	0x00000000


	//----- nvinfo : EIATTR_REGCOUNT
	.align		4
.L_328:
        /*0780*/ 	.byte	0x04, 0x2f
        /*0782*/ 	.short	(.L_330 - .L_329)
	.align		4
.L_329:
        /*0784*/ 	.word	index@(_ZN10layer_norm13ln_fwd_kernelINS_13Kernel_traitsIf13__nv_bfloat16fS2_fjLj256ELj1ELj4ELj1ELj16ENS_18Kernel_traits_baseILj256EfS2_fS2_fjLj128EEEEELb1ELb1ELb1ELb1EEEvNS_9FwdParamsE)
        /*0788*/ 	.word	0x0000004f


	//----- nvinfo : EIATTR_FRAME_SIZE
	.align		4
.L_330:
        /*078c*/ 	.byte	0x04, 0x11
        /*078e*/ 	.short	(.L_332 - .L_331)
	.align		4
.L_331:
        /*0790*/ 	.word	index@(_ZN10layer_norm13ln_fwd_kernelINS_13Kernel_traitsIf13__nv_bfloat16fS2_fjLj256ELj1ELj4ELj1ELj16ENS_18Kernel_traits_baseILj256EfS2_fS2_fjLj128EEEEELb1ELb1ELb1ELb1EEEvNS_9FwdParamsE)
        /*0794*/ 	.word	0x00000000


	//----- nvinfo : EIATTR_REGCOUNT
	.align		4
.L_332:
        /*0798*/ 	.byte	0x04, 0x2f
        /*079a*/ 	.short	(.L_334 - .L_333)
	.align		4
.L_333:
        /*079c*/ 	.word	index@(_ZN10layer_norm13ln_fwd_kernelINS_13Kernel_traitsIf13__nv_bfloat16fS2_fjLj256ELj1ELj4ELj1ELj16ENS_18Kernel_traits_baseILj256EfS2_fS2_fjLj128EEEEELb1ELb1ELb1ELb0EEEvNS_9FwdParamsE)
        /*07a0*/ 	.word	0x00000050


	//----- nvinfo : EIATTR_FRAME_SIZE
	.align		4
.L_334:
        /*07a4*/ 	.byte	0x04, 0x11
        /*07a6*/ 	.short	(.L_336 - .L_335)
	.align		4
.L_335:
        /*07a8*/ 	.word	index@(_ZN10layer_norm13ln_fwd_kernelINS_13Kernel_traitsIf13__nv_bfloat16fS2_fjLj256ELj1ELj4ELj1ELj16ENS_18Kernel_traits_baseILj256EfS2_fS2_fjLj128EEEEELb1ELb1ELb1ELb0EEEvNS_9FwdParamsE)
        /*07ac*/ 	.word	0x00000000


	//----- nvinfo : EIATTR_REGCOUNT
	.align		4
.L_336:
        /*07b0*/ 	.byte	0x04, 0x2f
        /*07b2*/ 	.short	(.L_338 - .L_337)
	.align		4
.L_337:
        /*07b4*/ 	.word	index@(_ZN10layer_norm13ln_fwd_kernelINS_13Kernel_traitsIf13__nv_bfloat16fS2_fjLj256ELj1ELj4ELj1ELj16ENS_18Kernel_traits_baseILj256EfS2_fS2_fjLj128EEEEELb1ELb1ELb0ELb1EEEvNS_9FwdParamsE)
        /*07b8*/ 	.word	0x00000040


	//----- nvinfo : EIATTR_FRAME_SIZE
	.align		4
.L_338:
        /*07bc*/ 	.byte	0x04, 0x11
        /*07be*/ 	.short	(.L_340 - .L_339)
	.align		4
.L_339:
        /*07c0*/ 	.word	index@(_ZN10layer_norm13ln_fwd_kernelINS_13Kernel_traitsIf13__nv_bfloat16fS2_fjLj256ELj1ELj4ELj1ELj16ENS_18Kernel_traits_baseILj256EfS2_fS2_fjLj128EEEEELb1ELb1ELb0ELb1EEEvNS_9FwdParamsE)
        /*07c4*/ 	.word	0x00000000


	//----- nvinfo : EIATTR_REGCOUNT
	.align		4
.L_340:
        /*07c8*/ 	.byte	0x04, 0x2f
        /*07ca*/ 	.short	(.L_342 - .L_341)
	.align		4
.L_341:
        /*07cc*/ 	.word	index@(_ZN10layer_norm13ln_fwd_kernelINS_13Kernel_traitsIf13__nv_bfloat16fS2_fjLj256ELj1ELj4ELj1ELj16ENS_18Kernel_traits_baseILj256EfS2_fS2_fjLj128EEEEELb1ELb1ELb0ELb0EEEvNS_9FwdParamsE)
        /*07d0*/ 	.word	0x00000047


	//----- nvinfo : EIATTR_FRAME_SIZE
	.align		4
.L_342:
        /*07d4*/ 	.byte	0x04, 0x11
        /*07d6*/ 	.short	(.L_344 - .L_343)
	.align		4
.L_343:
        /*07d8*/ 	.word	index@(_ZN10layer_norm13ln_fwd_kernelINS_13Kernel_traitsIf13__nv_bfloat16fS2_fjLj256ELj1ELj4ELj1ELj16ENS_18Kernel_traits_baseILj256EfS2_fS2_fjLj128EEEEELb1ELb1ELb0ELb0EEEvNS_9FwdParamsE)
        /*07dc*/ 	.word	0x00000000


	//----- nvinfo : EIATTR_REGCOUNT
	.align		4
.L_344:
        /*07e0*/ 	.byte	0x04, 0x2f
        /*07e2*/ 	.short	(.L_346 - .L_345)
	.align		4
.L_345:
        /*07e4*/ 	.word	index@(_ZN10layer_norm13ln_fwd_kernelINS_13Kernel_traitsIf13__nv_bfloat16fS2_fjLj256ELj1ELj4ELj1ELj16ENS_18Kernel_traits_baseILj256EfS2_fS2_fjLj128EEEEELb1ELb0ELb1ELb1EEEvNS_9FwdParamsE)
        /*07e8*/ 	.word	0x00000047


	//----- nvinfo : EIATTR_FRAME_SIZE
	.align		4
.L_346:
        /*07ec*/ 	.byte	0x04, 0x11
        /*07ee*/ 	.short	(.L_348 - .L_347)
	.align		4
.L_347:
        /*07f0*/ 	.word	index@(_ZN10layer_norm13ln_fwd_kernelINS_13Kernel_traitsIf13__nv_bfloat16fS2_fjLj256ELj1ELj4ELj1ELj16ENS_18Kernel_traits_baseILj256EfS2_fS2_fjLj128EEEEELb1ELb0ELb1ELb1EEEvNS_9FwdParamsE)
        /*07f4*/ 	.word	0x00000000


	//----- nvinfo : EIATTR_REGCOUNT
	.align		4
.L_348:
        /*07f8*/ 	.byte	0x04, 0x2f
        /*07fa*/ 	.short	(.L_350 - .L_349)
	.align		4
.L_349:
        /*07fc*/ 	.word	index@(_ZN10layer_norm13ln_fwd_kernelINS_13Kernel_traitsIf13__nv_bfloat16fS2_fjLj256ELj1ELj4ELj1ELj16ENS_18Kernel_traits_baseILj256EfS2_fS2_fjLj128EEEEELb1ELb0ELb1ELb0EEEvNS_9FwdParamsE)
        /*0800*/ 	.word	0x00000048


	//----- nvinfo : EIATTR_FRAME_SIZE
	.align		4
.L_350:
        /*0804*/ 	.byte	0x04, 0x11
        /*0806*/ 	.short	(.L_352 - .L_351)
	.align		4
.L_351:
        /*0808*/ 	.word	index@(_ZN10layer_norm13ln_fwd_kernelINS_13Kernel_traitsIf13__nv_bfloat16fS2_fjLj256ELj1ELj4ELj1ELj16ENS_18Kernel_traits_baseILj256EfS2_fS2_fjLj128EEEEELb1ELb0ELb1ELb0EEEvNS_9FwdParamsE)
        /*080c*/ 	.word	0x00000000


	//----- nvinfo : EIATTR_REGCOUNT
	.align		4
.L_352:
        /*0810*/ 	.byte	0x04, 0x2f
        /*0812*/ 	.short	(.L_354 - .L_353)
	.align		4
.L_353:
        /*0814*/ 	.word	index@(_ZN10layer_norm13ln_fwd_kernelINS_13Kernel_traitsIf13__nv_bfloat16fS2_fjLj256ELj1ELj4ELj1ELj16ENS_18Kernel_traits_baseILj256EfS2_fS2_fjLj128EEEEELb1ELb0ELb0ELb1EEEvNS_9FwdParamsE)
        /*0818*/ 	.word	0x0000003c


	//----- nvinfo : EIATTR_FRAME_SIZE
	.align		4
.L_354:
        /*081c*/ 	.byte	0x04, 0x11
        /*081e*/ 	.short	(.L_356 - .L_355)
	.align		4
.L_355:
        /*0820*/ 	.word	index@(_ZN10layer_norm13ln_fwd_kernelINS_13Kernel_traitsIf13__nv_bfloat16fS2_fjLj256ELj1ELj4ELj1ELj16ENS_18Kernel_traits_baseILj256EfS2_fS2_fjLj128EEEEELb1ELb0ELb0ELb1EEEvNS_9FwdParamsE)
        /*0824*/ 	.word	0x00000000


	//----- nvinfo : EIATTR_REGCOUNT
	.align		4
.L_356:
        /*0828*/ 	.byte	0x04, 0x2f
        /*082a*/ 	.short	(.L_358 - .L_357)
	.align		4
.L_357:
        /*082c*/ 	.word	index@(_ZN10layer_norm13ln_fwd_kernelINS_13Kernel_traitsIf13__nv_bfloat16fS2_fjLj256ELj1ELj4ELj1ELj16ENS_18Kernel_traits_baseILj256EfS2_fS2_fjLj128EEEEELb1ELb0ELb0ELb0EEEvNS_9FwdParamsE)
        /*0830*/ 	.word	0x0000003f


	//----- nvinfo : EIATTR_FRAME_SIZE
	.align		4
.L_358:
        /*0834*/ 	.byte	0x04, 0x11
        /*0836*/ 	.short	(.L_360 - .L_359)
	.align		4
.L_359:
        /*0838*/ 	.word	index@(_ZN10layer_norm13ln_fwd_kernelINS_13Kernel_traitsIf13__nv_bfloat16fS2_fjLj256ELj1ELj4ELj1ELj16ENS_18Kernel_traits_baseILj256EfS2_fS2_fjLj128EEEEELb1ELb0ELb0ELb0EEEvNS_9FwdParamsE)
        /*083c*/ 	.word	0x00000000


	//----- nvinfo : EIATTR_REGCOUNT
	.align		4
.L_360:
        /*0840*/ 	.byte	0x04, 0x2f
        /*0842*/ 	.short	(.L_362 - .L_361)
	.align		4
.L_361:
        /*0844*/ 	.word	index@(_ZN10layer_norm13ln_fwd_kernelINS_13Kernel_traitsIf13__nv_bfloat16fS2_fjLj256ELj1ELj4ELj1ELj16ENS_18Kernel_traits_baseILj256EfS2_fS2_fjLj128EEEEELb0ELb1ELb1ELb1EEEvNS_9FwdParamsE)
        /*0848*/ 	.word	0x00000038


	//----- nvinfo : EIATTR_FRAME_SIZE
	.align		4
.L_362:
        /*084c*/ 	.byte	0x04, 0x11
        /*084e*/ 	.short	(.L_364 - .L_363)
	.align		4
.L_363:
        /*0850*/ 	.word	index@(_ZN10layer_norm13ln_fwd_kernelINS_13Kernel_traitsIf13__nv_bfloat16fS2_fjLj256ELj1ELj4ELj1ELj16ENS_18Kernel_traits_baseILj256EfS2_fS2_fjLj128EEEEELb0ELb1ELb1ELb1EEEvNS_9FwdParamsE)
        /*0854*/ 	.word	0x00000000


	//----- nvinfo : EIATTR_REGCOUNT
	.align		4
.L_364:
        /*0858*/ 	.byte	0x04, 0x2f
        /*085a*/ 	.short	(.L_366 - .L_365)
	.align		4
.L_365:
        /*085c*/ 	.word	index@(_ZN10layer_norm13ln_fwd_kernelINS_13Kernel_traitsIf13__nv_bfloat16fS2_fjLj256ELj1ELj4ELj1ELj16ENS_18Kernel_traits_baseILj256EfS2_fS2_fjLj128EEEEELb0ELb1ELb1ELb0EEEvNS_9FwdParamsE)
        /*0860*/ 	.word	0x00000038


	//----- nvinfo : EIATTR_FRAME_SIZE
	.align		4
.L_366:
        /*0864*/ 	.byte	0x04, 0x11
        /*0866*/ 	.short	(.L_368 - .L_367)
	.align		4
.L_367:
        /*0868*/ 	.word	index@(_ZN10layer_norm13ln_fwd_kernelINS_13Kernel_traitsIf13__nv_bfloat16fS2_fjLj256ELj1ELj4ELj1ELj16ENS_18Kernel_traits_baseILj256EfS2_fS2_fjLj128EEEEELb0ELb1ELb1ELb0EEEvNS_9FwdParamsE)
        /*086c*/ 	.word	0x00000000


	//----- nvinfo : EIATTR_REGCOUNT
	.align		4
.L_368:
        /*0870*/ 	.byte	0x04, 0x2f
        /*0872*/ 	.short	(.L_370 - .L_369)
	.align		4
.L_369:
        /*0874*/ 	.word	index@(_ZN10layer_norm13ln_fwd_kernelINS_13Kernel_traitsIf13__nv_bfloat16fS2_fjLj256ELj1ELj4ELj1ELj16ENS_18Kernel_traits_baseILj256EfS2_fS2_fjLj128EEEEELb0ELb1ELb0ELb1EEEvNS_9FwdParamsE)
        /*0878*/ 	.word	0x00000030


	//----- nvinfo : EIATTR_FRAME_SIZE
	.align		4
.L_370:
        /*087c*/ 	.byte	0x04, 0x11
        /*087e*/ 	.short	(.L_372 - .L_371)
	.align		4
.L_371:
        /*0880*/ 	.word	index@(_ZN10layer_norm13ln_fwd_kernelINS_13Kernel_traitsIf13__nv_bfloat16fS2_fjLj256ELj1ELj4ELj1ELj16ENS_18Kernel_traits_baseILj256EfS2_fS2_fjLj128EEEEELb0ELb1ELb0ELb1EEEvNS_9FwdParamsE)
        /*0884*/ 	.word	0x00000000


	//----- nvinfo : EIATTR_REGCOUNT
	.align		4
.L_372:
        /*0888*/ 	.byte	0x04, 0x2f
        /*088a*/ 	.short	(.L_374 - .L_373)
	.align		4
.L_373:
        /*088c*/ 	.word	index@(_ZN10layer_norm13ln_fwd_kernelINS_13Kernel_traitsIf13__nv_bfloat16fS2_fjLj256ELj1ELj4ELj1ELj16ENS_18Kernel_traits_baseILj256EfS2_fS2_fjLj128EEEEELb0ELb1ELb0ELb0EEEvNS_9FwdParamsE)
        /*0890*/ 	.word	0x00000030


	//----- nvinfo : EIATTR_FRAME_SIZE
	.align		4
.L_374:
        /*0894*/ 	.byte	0x04, 0x11
        /*0896*/ 	.short	(.L_376 - .L_375)
	.align		4
.L_375:
        /*0898*/ 	.word	index@(_ZN10layer_norm13ln_fwd_kernelINS_13Kernel_traitsIf13__nv_bfloat16fS2_fjLj256ELj1ELj4ELj1ELj16ENS_18Kernel_traits_baseILj256EfS2_fS2_fjLj128EEEEELb0ELb1ELb0ELb0EEEvNS_9FwdParamsE)
        /*089c*/ 	.word	0x00000000


	//----- nvinfo : EIATTR_REGCOUNT
	.align		4
.L_376:
        /*08a0*/ 	.byte	0x04, 0x2f
        /*08a2*/ 	.short	(.L_378 - .L_377)
	.align		4
.L_377:
        /*08a4*/ 	.word	index@(_ZN10layer_norm13ln_fwd_kernelINS_13Kernel_traitsIf13__nv_bfloat16fS2_fjLj256ELj1ELj4ELj1ELj16ENS_18Kernel_traits_baseILj256EfS2_fS2_fjLj128EEEEELb0ELb0ELb1ELb1EEEvNS_9FwdParamsE)
        /*08a8*/ 	.word	0x00000030


	//----- nvinfo : EIATTR_FRAME_SIZE
	.align		4
.L_378:
        /*08ac*/ 	.byte	0x04, 0x11
        /*08ae*/ 	.short	(.L_380 - .L_379)
	.align		4
.L_379:
        /*08b0*/ 	.word	index@(_ZN10layer_norm13ln_fwd_kernelINS_13Kernel_traitsIf13__nv_bfloat16fS2_fjLj256ELj1ELj4ELj1ELj16ENS_18Kernel_traits_baseILj256EfS2_fS2_fjLj128EEEEELb0ELb0ELb1ELb1EEEvNS_9FwdParamsE)
        /*08b4*/ 	.word	0x00000000


	//----- nvinfo : EIATTR_REGCOUNT
	.align		4
.L_380:
        /*08b8*/ 	.byte	0x04, 0x2f
        /*08ba*/ 	.short	(.L_382 - .L_381)
	.align		4
.L_381:
        /*08bc*/ 	.word	index@(_ZN10layer_norm13ln_fwd_kernelINS_13Kernel_traitsIf13__nv_bfloat16fS2_fjLj256ELj1ELj4ELj1ELj16ENS_18Kernel_traits_baseILj256EfS2_fS2_fjLj128EEEEELb0ELb0ELb1ELb0EEEvNS_9FwdParamsE)
        /*08c0*/ 	.word	0x00000030


	//----- nvinfo : EIATTR_FRAME_SIZE
	.align		4
.L_382:
        /*08c4*/ 	.byte	0x04, 0x11
        /*08c6*/ 	.short	(.L_384 - .L_383)
	.align		4
.L_383:
        /*08c8*/ 	.word	index@(_ZN10layer_norm13ln_fwd_kernelINS_13Kernel_traitsIf13__nv_bfloat16fS2_fjLj256ELj1ELj4ELj1ELj16ENS_18Kernel_traits_baseILj256EfS2_fS2_fjLj128EEEEELb0ELb0ELb1ELb0EEEvNS_9FwdParamsE)
        /*08cc*/ 	.word	0x00000000


	//----- nvinfo : EIATTR_REGCOUNT
	.align		4
.L_384:
        /*08d0*/ 	.byte	0x04, 0x2f
        /*08d2*/ 	.short	(.L_386 - .L_385)
	.align		4
.L_385:
        /*08d4*/ 	.word	index@(_ZN10layer_norm13ln_fwd_kernelINS_13Kernel_traitsIf13__nv_bfloat16fS2_fjLj256ELj1ELj4ELj1ELj16ENS_18Kernel_traits_baseILj256EfS2_fS2_fjLj128EEEEELb0ELb0ELb0ELb1EEEvNS_9FwdParamsE)
        /*08d8*/ 	.word	0x00000028


	//----- nvinfo : EIATTR_FRAME_SIZE
	.align		4
.L_386:
        /*08dc*/ 	.byte	0x04, 0x11
        /*08de*/ 	.short	(.L_388 - .L_387)
	.align		4
.L_387:
        /*08e0*/ 	.word	index@(_ZN10layer_norm13ln_fwd_kernelINS_13Kernel_traitsIf13__nv_bfloat16fS2_fjLj256ELj1ELj4ELj1ELj16ENS_18Kernel_traits_baseILj256EfS2_fS2_fjLj128EEEEELb0ELb0ELb0ELb1EEEvNS_9FwdParamsE)
        /*08e4*/ 	.word	0x00000000


	//----- nvinfo : EIATTR_REGCOUNT
	.align		4
.L_388:
        /*08e8*/ 	.byte	0x04, 0x2f
        /*08ea*/ 	.short	(.L_390 - .L_389)
	.align		4
.L_389:
        /*08ec*/ 	.word	index@(_ZN10layer_norm13ln_fwd_kernelINS_13Kernel_traitsIf13__nv_bfloat16fS2_fjLj256ELj1ELj4ELj1ELj16ENS_18Kernel_traits_baseILj256EfS2_fS2_fjLj128EEEEELb0ELb0ELb0ELb0EEEvNS_9FwdParamsE)
        /*08f0*/ 	.word	0x00000028


	//----- nvinfo : EIATTR_FRAME_SIZE
	.align		4
.L_390:
        /*08f4*/ 	.byte	0x04, 0x11
        /*08f6*/ 	.short	(.L_392 - .L_391)
	.align		4
.L_391:
        /*08f8*/ 	.word	index@(_ZN10layer_norm13ln_fwd_kernelINS_13Kernel_traitsIf13__nv_bfloat16fS2_fjLj256ELj1ELj4ELj1ELj16ENS_18Kernel_traits_baseILj256EfS2_fS2_fjLj128EEEEELb0ELb0ELb0ELb0EEEvNS_9FwdParamsE)
        /*08fc*/ 	.word	0x00000000


	//----- nvinfo : EIATTR_REGCOUNT
	.align		4
.L_392:
        /*0900*/ 	.byte	0x04, 0x2f
        /*0902*/ 	.short	(.L_394 - .L_393)
	.align		4
.L_393:
        /*0904*/ 	.word	index@(_ZN10layer_norm13ln_fwd_kernelINS_13Kernel_traitsI13__nv_bfloat16S2_fS2_fjLj256ELj1ELj4ELj1ELj16ENS_18Kernel_traits_baseILj256ES2_S2_fS2_fjLj128EEEEELb1ELb1ELb1ELb1EEEvNS_9FwdParamsE)
        /*0908*/ 	.word	0x00000050


	//----- nvinfo : EIATTR_FRAME_SIZE
	.align		4
.L_394:
        /*090c*/ 	.byte	0x04, 0x11
        /*090e*/ 	.short	(.L_396 - .L_395)
	.align		4
.L_395:
        /*0910*/ 	.word	index@(_ZN10layer_norm13ln_fwd_kernelINS_13Kernel_traitsI13__nv_bfloat16S2_fS2_fjLj256ELj1ELj4ELj1ELj16ENS_18Kernel_traits_baseILj256ES2_S2_fS2_fjLj128EEEEELb1ELb1ELb1ELb1EEEvNS_9FwdParamsE)
        /*0914*/ 	.word	0x00000000


	//----- nvinfo : EIATTR_REGCOUNT
	.align		4
.L_396:
        /*0918*/ 	.byte	0x04, 0x2f
        /*091a*/ 	.short	(.L_398 - .L_397)
	.align		4
.L_397:
        /*091c*/ 	.word	index@(_ZN10layer_norm13ln_fwd_kernelINS_13Kernel_traitsI13__nv_bfloat16S2_fS2_fjLj256ELj1ELj4ELj1ELj16ENS_18Kernel_traits_baseILj256ES2_S2_fS2_fjLj128EEEEELb1ELb1ELb1ELb0EEEvNS_9FwdParamsE)
        /*0920*/ 	.word	0x00000050


	//----- nvinfo : EIATTR_FRAME_SIZE
	.align		4
.L_398:
        /*0924*/ 	.byte	0x04, 0x11
        /*0926*/ 	.short	(.L_400 - .L_399)
	.align		4
.L_399:
        /*0928*/ 	.word	index@(_ZN10layer_norm13ln_fwd_kernelINS_13Kernel_traitsI13__nv_bfloat16S2_fS2_fjLj256ELj1ELj4ELj1ELj16ENS_18Kernel_traits_baseILj256ES2_S2_fS2_fjLj128EEEEELb1ELb1ELb1ELb0EEEvNS_9FwdParamsE)
        /*092c*/ 	.word	0x00000000


	//----- nvinfo : EIATTR_REGCOUNT
	.align		4
.L_400:
        /*0930*/ 	.byte	0x04, 0x2f
        /*0932*/ 	.short	(.L_402 - .L_401)
	.align		4
.L_401:
        /*0934*/ 	.word	index@(_ZN10layer_norm13ln_fwd_kernelINS_13Kernel_traitsI13__nv_bfloat16S2_fS2_fjLj256ELj1ELj4ELj1ELj16ENS_18Kernel_traits_baseILj256ES2_S2_fS2_fjLj128EEEEELb1ELb1ELb0ELb1EEEvNS_9FwdParamsE)
        /*0938*/ 	.word	0x00000040


	//----- nvinfo : EIATTR_FRAME_SIZE
	.align		4
.L_402:
        /*093c*/ 	.byte	0x04, 0x11
        /*093e*/ 	.short	(.L_404 - .L_403)
	.align		4
.L_403:
        /*0940*/ 	.word	index@(_ZN10layer_norm13ln_fwd_kernelINS_13Kernel_traitsI13__nv_bfloat16S2_fS2_fjLj256ELj1ELj4ELj1ELj16ENS_18Kernel_traits_baseILj256ES2_S2_fS2_fjLj128EEEEELb1ELb1ELb0ELb1EEEvNS_9FwdParamsE)
        /*0944*/ 	.word	0x00000000


	//----- nvinfo : EIATTR_REGCOUNT
	.align		4
.L_404:
        /*0948*/ 	.byte	0x04, 0x2f
        /*094a*/ 	.short	(.L_406 - .L_405)
	.align		4
.L_405:
        /*094c*/ 	.word	index@(_ZN10layer_norm13ln_fwd_kernelINS_13Kernel_traitsI13__nv_bfloat16S2_fS2_fjLj256ELj1ELj4ELj1ELj16ENS_18Kernel_traits_baseILj256ES2_S2_fS2_fjLj128EEEEELb1ELb1ELb0ELb0EEEvNS_9FwdParamsE)
        /*0950*/ 	.word	0x00000046


	//----- nvinfo : EIATTR_FRAME_SIZE
	.align		4
.L_406:
        /*0954*/ 	.byte	0x04, 0x11
        /*0956*/ 	.short	(.L_408 - .L_407)
	.align		4
.L_407:
        /*0958*/ 	.word	index@(_ZN10layer_norm13ln_fwd_kernelINS_13Kernel_traitsI13__nv_bfloat16S2_fS2_fjLj256ELj1ELj4ELj1ELj16ENS_18Kernel_traits_baseILj256ES2_S2_fS2_fjLj128EEEEELb1ELb1ELb0ELb0EEEvNS_9FwdParamsE)
        /*095c*/ 	.word	0x00000000


	//----- nvinfo : EIATTR_REGCOUNT
	.align		4
.L_408:
        /*0960*/ 	.byte	0x04, 0x2f
        /*0962*/ 	.short	(.L_410 - .L_409)
	.align		4
.L_409:
        /*0964*/ 	.word	index@(_ZN10layer_norm13ln_fwd_kernelINS_13Kernel_traitsI13__nv_bfloat16S2_fS2_fjLj256ELj1ELj4ELj1ELj16ENS_18Kernel_traits_baseILj256ES2_S2_fS2_fjLj128EEEEELb1ELb0ELb1ELb1EEEvNS_9FwdParamsE)
        /*0968*/ 	.word	0x00000048


	//----- nvinfo : EIATTR_FRAME_SIZE
	.align		4
.L_410:
        /*096c*/ 	.byte	0x04, 0x11
        /*096e*/ 	.short	(.L_412 - .L_411)
	.align		4
.L_411:
        /*0970*/ 	.word	index@(_ZN10layer_norm13ln_fwd_kernelINS_13Kernel_traitsI13__nv_bfloat16S2_fS2_fjLj256ELj1ELj4ELj1ELj16ENS_18Kernel_traits_baseILj256ES2_S2_fS2_fjLj128EEEEELb1ELb0ELb1ELb1EEEvNS_9FwdParamsE)
        /*0974*/ 	.word	0x00000000


	//----- nvinfo : EIATTR_REGCOUNT
	.align		4
.L_412:
        /*0978*/ 	.byte	0x04, 0x2f
        /*097a*/ 	.short	(.L_414 - .L_413)
	.align		4
.L_413:
        /*097c*/ 	.word	index@(_ZN10layer_norm13ln_fwd_kernelINS_13Kernel_traitsI13__nv_bfloat16S2_fS2_fjLj256ELj1ELj4ELj1ELj16ENS_18Kernel_traits_baseILj256ES2_S2_fS2_fjLj128EEEEELb1ELb0ELb1ELb0EEEvNS_9FwdParamsE)
        /*0980*/ 	.word	0x00000048


	//----- nvinfo : EIATTR_FRAME_SIZE
	.align		4
.L_414:
        /*0984*/ 	.byte	0x04, 0x11
        /*0986*/ 	.short	(.L_416 - .L_415)
	.align		4
.L_415:
        /*0988*/ 	.word	index@(_ZN10layer_norm13ln_fwd_kernelINS_13Kernel_traitsI13__nv_bfloat16S2_fS2_fjLj256ELj1ELj4ELj1ELj16ENS_18Kernel_traits_baseILj256ES2_S2_fS2_fjLj128EEEEELb1ELb0ELb1ELb0EEEvNS_9FwdParamsE)
        /*098c*/ 	.word	0x00000000


	//----- nvinfo : EIATTR_REGCOUNT
	.align		4
.L_416:
        /*0990*/ 	.byte	0x04, 0x2f
        /*0992*/ 	.short	(.L_418 - .L_417)
	.align		4
.L_417:
        /*0994*/ 	.word	index@(_ZN10layer_norm13ln_fwd_kernelINS_13Kernel_traitsI13__nv_bfloat16S2_fS2_fjLj256ELj1ELj4ELj1ELj16ENS_18Kernel_traits_baseILj256ES2_S2_fS2_fjLj128EEEEELb1ELb0ELb0ELb1EEEvNS_9FwdParamsE)
        /*0998*/ 	.word	0x0000003e


	//----- nvinfo : EIATTR_FRAME_SIZE
	.align		4
.L_418:
        /*099c*/ 	.byte	0x04, 0x11
        /*099e*/ 	.short	(.L_420 - .L_419)
	.align		4
.L_419:
        /*09a0*/ 	.word	index@(_ZN10layer_norm13ln_fwd_kernelINS_13Kernel_traitsI13__nv_bfloat16S2_fS2_fjLj256ELj1ELj4ELj1ELj16ENS_18Kernel_traits_baseILj256ES2_S2_fS2_fjLj128EEEEELb1ELb0ELb0ELb1EEEvNS_9FwdParamsE)
        /*09a4*/ 	.word	0x00000000


	//----- nvinfo : EIATTR_REGCOUNT
	.align		4
.L_420:
        /*09a8*/ 	.byte	0x04, 0x2f
        /*09aa*/ 	.short	(.L_422 - .L_421)
	.align		4
.L_421:
        /*09ac*/ 	.word	index@(_ZN10layer_norm13ln_fwd_kernelINS_13Kernel_traitsI13__nv_bfloat16S2_fS2_fjLj256ELj1ELj4ELj1ELj16ENS_18Kernel_traits_baseILj256ES2_S2_fS2_fjLj128EEEEELb1ELb0ELb0ELb0EEEvNS_9FwdParamsE)
        /*09b0*/ 	.word	0x0000003f


	//----- nvinfo : EIATTR_FRAME_SIZE
	.align		4
.L_422:
        /*09b4*/ 	.byte	0x04, 0x11
        /*09b6*/ 	.short	(.L_424 - .L_423)
	.align		4
.L_423:
        /*09b8*/ 	.word	index@(_ZN10layer_norm13ln_fwd_kernelINS_13Kernel_traitsI13__nv_bfloat16S2_fS2_fjLj256ELj1ELj4ELj1ELj16ENS_18Kernel_traits_baseILj256ES2_S2_fS2_fjLj128EEEEELb1ELb0ELb0ELb0EEEvNS_9FwdParamsE)
        /*09bc*/ 	.word	0x00000000


	//----- nvinfo : EIATTR_REGCOUNT
	.align		4
.L_424:
        /*09c0*/ 	.byte	0x04, 0x2f
        /*09c2*/ 	.short	(.L_426 - .L_425)
	.align		4
.L_425:
        /*09c4*/ 	.word	index@(_ZN10layer_norm13ln_fwd_kernelINS_13Kernel_traitsI13__nv_bfloat16S2_fS2_fjLj256ELj1ELj4ELj1ELj16ENS_18Kernel_traits_baseILj256ES2_S2_fS2_fjLj128EEEEELb0ELb1ELb1ELb1EEEvNS_9FwdParamsE)
        /*09c8*/ 	.word	0x00000030


	//----- nvinfo : EIATTR_FRAME_SIZE
	.align		4
.L_426:
        /*09cc*/ 	.byte	0x04, 0x11
        /*09ce*/ 	.short	(.L_428 - .L_427)
	.align		4
.L_427:
        /*09d0*/ 	.word	index@(_ZN10layer_norm13ln_fwd_kernelINS_13Kernel_traitsI13__nv_bfloat16S2_fS2_fjLj256ELj1ELj4ELj1ELj16ENS_18Kernel_traits_baseILj256ES2_S2_fS2_fjLj128EEEEELb0ELb1ELb1ELb1EEEvNS_9FwdParamsE)
        /*09d4*/ 	.word	0x00000000


	//----- nvinfo : EIATTR_REGCOUNT
	.align		4
.L_428:
        /*09d8*/ 	.byte	0x04, 0x2f
        /*09da*/ 	.short	(.L_430 - .L_429)
	.align		4
.L_429:
        /*09dc*/ 	.word	index@(_ZN10layer_norm13ln_fwd_kernelINS_13Kernel_traitsI13__nv_bfloat16S2_fS2_fjLj256ELj1ELj4ELj1ELj16ENS_18Kernel_traits_baseILj256ES2_S2_fS2_fjLj128EEEEELb0ELb1ELb1ELb0EEEvNS_9FwdParamsE)
        /*09e0*/ 	.word	0x00000036


	//----- nvinfo : EIATTR_FRAME_SIZE
	.align		4
.L_430:
        /*09e4*/ 	.byte	0x04, 0x11
        /*09e6*/ 	.short	(.L_432 - .L_431)
	.align		4
.L_431:
        /*09e8*/ 	.word	index@(_ZN10layer_norm13ln_fwd_kernelINS_13Kernel_traitsI13__nv_bfloat16S2_fS2_fjLj256ELj1ELj4ELj1ELj16ENS_18Kernel_traits_baseILj256ES2_S2_fS2_fjLj128EEEEELb0ELb1ELb1ELb0EEEvNS_9FwdParamsE)
        /*09ec*/ 	.word	0x00000000


	//----- nvinfo : EIATTR_REGCOUNT
	.align		4
.L_432:
        /*09f0*/ 	.byte	0x04, 0x2f
        /*09f2*/ 	.short	(.L_434 - .L_433)
	.align		4
.L_433:
        /*09f4*/ 	.word	index@(_ZN10layer_norm13ln_fwd_kernelINS_13Kernel_traitsI13__nv_bfloat16S2_fS2_fjLj256ELj1ELj4ELj1ELj16ENS_18Kernel_traits_baseILj256ES2_S2_fS2_fjLj128EEEEELb0ELb1ELb0ELb1EEEvNS_9FwdParamsE)
        /*09f8*/ 	.word	0x00000030


	//----- nvinfo : EIATTR_FRAME_SIZE
	.align		4
.L_434:
        /*09fc*/ 	.byte	0x04, 0x11
        /*09fe*/ 	.short	(.L_436 - .L_435)
	.align		4
.L_435:
        /*0a00*/ 	.word	index@(_ZN10layer_norm13ln_fwd_kernelINS_13Kernel_traitsI13__nv_bfloat16S2_fS2_fjLj256ELj1ELj4ELj1ELj16ENS_18Kernel_traits_baseILj256ES2_S2_fS2_fjLj128EEEEELb0ELb1ELb0ELb1EEEvNS_9FwdParamsE)
        /*0a04*/ 	.word	0x00000000


	//----- nvinfo : EIATTR_REGCOUNT
	.align		4
.L_436:
        /*0a08*/ 	.byte	0x04, 0x2f
        /*0a0a*/ 	.short	(.L_438 - .L_437)
	.align		4
.L_437:
        /*0a0c*/ 	.word	index@(_ZN10layer_norm13ln_fwd_kernelINS_13Kernel_traitsI13__nv_bfloat16S2_fS2_fjLj256ELj1ELj4ELj1ELj16ENS_18Kernel_traits_baseILj256ES2_S2_fS2_fjLj128EEEEELb0ELb1ELb0ELb0EEEvNS_9FwdParamsE)
        /*0a10*/ 	.word	0x00000030


	//----- nvinfo : EIATTR_FRAME_SIZE
	.align		4
.L_438:
        /*0a14*/ 	.byte	0x04, 0x11
        /*0a16*/ 	.short	(.L_440 - .L_439)
	.align		4
.L_439:
        /*0a18*/ 	.word	index@(_ZN10layer_norm13ln_fwd_kernelINS_13Kernel_traitsI13__nv_bfloat16S2_fS2_fjLj256ELj1ELj4ELj1ELj16ENS_18Kernel_traits_baseILj256ES2_S2_fS2_fjLj128EEEEELb0ELb1ELb0ELb0EEEvNS_9FwdParamsE)
        /*0a1c*/ 	.word	0x00000000


	//----- nvinfo : EIATTR_REGCOUNT
	.align		4
.L_440:
        /*0a20*/ 	.byte	0x04, 0x2f
        /*0a22*/ 	.short	(.L_442 - .L_441)
	.align		4
.L_441:
        /*0a24*/ 	.word	index@(_ZN10layer_norm13ln_fwd_kernelINS_13Kernel_traitsI13__nv_bfloat16S2_fS2_fjLj256ELj1ELj4ELj1ELj16ENS_18Kernel_traits_baseILj256ES2_S2_fS2_fjLj128EEEEELb0ELb0ELb1ELb1EEEvNS_9FwdParamsE)
        /*0a28*/ 	.word	0x00000028


	//----- nvinfo : EIATTR_FRAME_SIZE
	.align		4
.L_442:
        /*0a2c*/ 	.byte	0x04, 0x11
        /*0a2e*/ 	.short	(.L_444 - .L_443)
	.align		4
.L_443:
        /*0a30*/ 	.word	index@(_ZN10layer_norm13ln_fwd_kernelINS_13Kernel_traitsI13__nv_bfloat16S2_fS2_fjLj256ELj1ELj4ELj1ELj16ENS_18Kernel_traits_baseILj256ES2_S2_fS2_fjLj128EEEEELb0ELb0ELb1ELb1EEEvNS_9FwdParamsE)
        /*0a34*/ 	.word	0x00000000


	//----- nvinfo : EIATTR_REGCOUNT
	.align		4
.L_444:
        /*0a38*/ 	.byte	0x04, 0x2f
        /*0a3a*/ 	.short	(.L_446 - .L_445)
	.align		4
.L_445:
        /*0a3c*/ 	.word	index@(_ZN10layer_norm13ln_fwd_kernelINS_13Kernel_traitsI13__nv_bfloat16S2_fS2_fjLj256ELj1ELj4ELj1ELj16ENS_18Kernel_traits_baseILj256ES2_S2_fS2_fjLj128EEEEELb0ELb0ELb1ELb0EEEvNS_9FwdParamsE)
        /*0a40*/ 	.word	0x00000030


	//----- nvinfo : EIATTR_FRAME_SIZE
	.align		4
.L_446:
        /*0a44*/ 	.byte	0x04, 0x11
        /*0a46*/ 	.short	(.L_448 - .L_447)
	.align		4
.L_447:
        /*0a48*/ 	.word	index@(_ZN10layer_norm13ln_fwd_kernelINS_13Kernel_traitsI13__nv_bfloat16S2_fS2_fjLj256ELj1ELj4ELj1ELj16ENS_18Kernel_traits_baseILj256ES2_S2_fS2_fjLj128EEEEELb0ELb0ELb1ELb0EEEvNS_9FwdParamsE)
        /*0a4c*/ 	.word	0x00000000


	//----- nvinfo : EIATTR_REGCOUNT
	.align		4
.L_448:
        /*0a50*/ 	.byte	0x04, 0x2f
        /*0a52*/ 	.short	(.L_450 - .L_449)
	.align		4
.L_449:
        /*0a54*/ 	.word	index@(_ZN10layer_norm13ln_fwd_kernelINS_13Kernel_traitsI13__nv_bfloat16S2_fS2_fjLj256ELj1ELj4ELj1ELj16ENS_18Kernel_traits_baseILj256ES2_S2_fS2_fjLj128EEEEELb0ELb0ELb0ELb1EEEvNS_9FwdParamsE)
        /*0a58*/ 	.word	0x00000028


	//----- nvinfo : EIATTR_FRAME_SIZE
	.align		4
.L_450:
        /*0a5c*/ 	.byte	0x04, 0x11
        /*0a5e*/ 	.short	(.L_452 - .L_451)
	.align		4
.L_451:
        /*0a60*/ 	.word	index@(_ZN10layer_norm13ln_fwd_kernelINS_13Kernel_traitsI13__nv_bfloat16S2_fS2_fjLj256ELj1ELj4ELj1ELj16ENS_18Kernel_traits_baseILj256ES2_S2_fS2_fjLj128EEEEELb0ELb0ELb0ELb1EEEvNS_9FwdParamsE)
        /*0a64*/ 	.word	0x00000000


	//----- nvinfo : EIATTR_REGCOUNT
	.align		4
.L_452:
        /*0a68*/ 	.byte	0x04, 0x2f
        /*0a6a*/ 	.short	(.L_454 - .L_453)
	.align		4
.L_453:
        /*0a6c*/ 	.word	index@(_ZN10layer_norm13ln_fwd_kernelINS_13Kernel_traitsI13__nv_bfloat16S2_fS2_fjLj256ELj1ELj4ELj1ELj16ENS_18Kernel_traits_baseILj256ES2_S2_fS2_fjLj128EEEEELb0ELb0ELb0ELb0EEEvNS_9FwdParamsE)
        /*0a70*/ 	.word	0x00000028


	//----- nvinfo : EIATTR_FRAME_SIZE
	.align		4
.L_454:
        /*0a74*/ 	.byte	0x04, 0x11
        /*0a76*/ 	.short	(.L_456 - .L_455)
	.align		4
.L_455:
        /*0a78*/ 	.word	index@(_ZN10layer_norm13ln_fwd_kernelINS_13Kernel_traitsI13__nv_bfloat16S2_fS2_fjLj256ELj1ELj4ELj1ELj16ENS_18Kernel_traits_baseILj256ES2_S2_fS2_fjLj128EEEEELb0ELb0ELb0ELb0EEEvNS_9FwdParamsE)
        /*0a7c*/ 	.word	0x00000000


	//----- nvinfo : EIATTR_REGCOUNT
	.align		4
.L_456:
        /*0a80*/ 	.byte	0x04, 0x2f
        /*0a82*/ 	.short	(.L_458 - .L_457)
	.align		4
.L_457:
        /*0a84*/ 	.word	index@(_ZN10layer_norm13ln_fwd_kernelINS_13Kernel_traitsIf13__nv_bfloat16S2_S2_fjLj256ELj1ELj4ELj1ELj16ENS_18Kernel_traits_baseILj256EfS2_S2_S2_fjLj128EEEEELb1ELb1ELb1ELb1EEEvNS_9FwdParamsE)
        /*0a88*/ 	.word	0x0000004c


	//----- nvinfo : EIATTR_FRAME_SIZE
	.align		4
.L_458:
        /*0a8c*/ 	.byte	0x04, 0x11
        /*0a8e*/ 	.short	(.L_460 - .L_459)
	.align		4
.L_459:
        /*0a90*/ 	.word	index@(_ZN10layer_norm13ln_fwd_kernelINS_13Kernel_traitsIf13__nv_bfloat16S2_S2_fjLj256ELj1ELj4ELj1ELj16ENS_18Kernel_traits_baseILj256EfS2_S2_S2_fjLj128EEEEELb1ELb1ELb1ELb1EEEvNS_9FwdParamsE)
        /*0a94*/ 	.word	0x00000000


	//----- nvinfo : EIATTR_REGCOUNT
	.align		4
.L_460:
        /*0a98*/ 	.byte	0x04, 0x2f
        /*0a9a*/ 	.short	(.L_462 - .L_461)
	.align		4
.L_461:
        /*0a9c*/ 	.word	index@(_ZN10layer_norm13ln_fwd_kernelINS_13Kernel_traitsIf13__nv_bfloat16S2_S2_fjLj256ELj1ELj4ELj1ELj16ENS_18Kernel_traits_baseILj256EfS2_S2_S2_fjLj128EEEEELb1ELb1ELb1ELb0EEEvNS_9FwdParamsE)
        /*0aa0*/ 	.word	0x00000050


	//----- nvinfo : EIATTR_FRAME_SIZE
	.align		4
.L_462:
        /*0aa4*/ 	.byte	0x04, 0x11
        /*0aa6*/ 	.short	(.L_464 - .L_463)
	.align		4
.L_463:
        /*0aa8*/ 	.word	index@(_ZN10layer_norm13ln_fwd_kernelINS_13Kernel_traitsIf13__nv_bfloat16S2_S2_fjLj256ELj1ELj4ELj1ELj16ENS_18Kernel_traits_baseILj256EfS2_S2_S2_fjLj128EEEEELb1ELb1ELb1ELb0EEEvNS_9FwdParamsE)
        /*0aac*/ 	.word	0x00000000


	//----- nvinfo : EIATTR_REGCOUNT
	.align		4
.L_464:
        /*0ab0*/ 	.byte	0x04, 0x2f
        /*0ab2*/ 	.short	(.L_466 - .L_465)
	.align		4
.L_465:
        /*0ab4*/ 	.word	index@(_ZN10layer_norm13ln_fwd_kernelINS_13Kernel_traitsIf13__nv_bfloat16S2_S2_fjLj256ELj1ELj4ELj1ELj16ENS_18Kernel_traits_baseILj256EfS2_S2_S2_fjLj128EEEEELb1ELb1ELb0ELb1EEEvNS_9FwdParamsE)
        /*0ab8*/ 	.word	0x00000040


	//----- nvinfo : EIATTR_FRAME_SIZE
	.align		4
.L_466:
        /*0abc*/ 	.byte	0x04, 0x11
        /*0abe*/ 	.short	(.L_468 - .L_467)
	.align		4
.L_467:
        /*0ac0*/ 	.word	index@(_ZN10layer_norm13ln_fwd_kernelINS_13Kernel_traitsIf13__nv_bfloat16S2_S2_fjLj256ELj1ELj4ELj1ELj16ENS_18Kernel_traits_baseILj256EfS2_S2_S2_fjLj128EEEEELb1ELb1ELb0ELb1EEEvNS_9FwdParamsE)
        /*0ac4*/ 	.word	0x00000000


	//----- nvinfo : EIATTR_REGCOUNT
	.align		4
.L_468:
        /*0ac8*/ 	.byte	0x04, 0x2f
        /*0aca*/ 	.short	(.L_470 - .L_469)
	.align		4
.L_469:
        /*0acc*/ 	.word	index@(_ZN10layer_norm13ln_fwd_kernelINS_13Kernel_traitsIf13__nv_bfloat16S2_S2_fjLj256ELj1ELj4ELj1ELj16ENS_18Kernel_traits_baseILj256EfS2_S2_S2_fjLj128EEEEELb1ELb1ELb0ELb0EEEvNS_9FwdParamsE)
        /*0ad0*/ 	.word	0x00000045


	//----- nvinfo : EIATTR_FRAME_SIZE
	.align		4
.L_470:
        /*0ad4*/ 	.byte	0x04, 0x11
        /*0ad6*/ 	.short	(.L_472 - .L_471)
	.align		4
.L_471:
        /*0ad8*/ 	.word	index@(_ZN10layer_norm13ln_fwd_kernelINS_13Kernel_traitsIf13__nv_bfloat16S2_S2_fjLj256ELj1ELj4ELj1ELj16ENS_18Kernel_traits_baseILj256EfS2_S2_S2_fjLj128EEEEELb1ELb1ELb0ELb0EEEvNS_9FwdParamsE)
        /*0adc*/ 	.word	0x00000000


	//----- nvinfo : EIATTR_REGCOUNT
	.align		4
.L_472:
        /*0ae0*/ 	.byte	0x04, 0x2f
        /*0ae2*/ 	.short	(.L_474 - .L_473)
	.align		4
.L_473:
        /*0ae4*/ 	.word	index@(_ZN10layer_norm13ln_fwd_kernelINS_13Kernel_traitsIf13__nv_bfloat16S2_S2_fjLj256ELj1ELj4ELj1ELj16ENS_18Kernel_traits_baseILj256EfS2_S2_S2_fjLj128EEEEELb1ELb0ELb1ELb1EEEvNS_9FwdParamsE)
        /*0ae8*/ 	.word	0x00000044


	//----- nvinfo : EIATTR_FRAME_SIZE
	.align		4
.L_474:
        /*0aec*/ 	.byte	0x04, 0x11
        /*0aee*/ 	.short	(.L_476 - .L_475)
	.align		4
.L_475:
        /*0af0*/ 	.word	index@(_ZN10layer_norm13ln_fwd_kernelINS_13Kernel_traitsIf13__nv_bfloat16S2_S2_fjLj256ELj1ELj4ELj1ELj16ENS_18Kernel_traits_baseILj256EfS2_S2_S2_fjLj128EEEEELb1ELb0ELb1ELb1EEEvNS_9FwdParamsE)
        /*0af4*/ 	.word	0x00000000


	//----- nvinfo : EIATTR_REGCOUNT
	.align		4
.L_476:
        /*0af8*/ 	.byte	0x04, 0x2f
        /*0afa*/ 	.short	(.L_478 - .L_477)
	.align		4
.L_477:
        /*0afc*/ 	.word	index@(_ZN10layer_norm13ln_fwd_kernelINS_13Kernel_traitsIf13__nv_bfloat16S2_S2_fjLj256ELj1ELj4ELj1ELj16ENS_18Kernel_traits_baseILj256EfS2_S2_S2_fjLj128EEEEELb1ELb0ELb1ELb0EEEvNS_9FwdParamsE)
        /*0b00*/ 	.word	0x00000048


	//----- nvinfo : EIATTR_FRAME_SIZE
	.align		4
.L_478:
        /*0b04*/ 	.byte	0x04, 0x11
        /*0b06*/ 	.short	(.L_480 - .L_479)
	.align		4
.L_479:
        /*0b08*/ 	.word	index@(_ZN10layer_norm13ln_fwd_kernelINS_13Kernel_traitsIf13__nv_bfloat16S2_S2_fjLj256ELj1ELj4ELj1ELj16ENS_18Kernel_traits_baseILj256EfS2_S2_S2_fjLj128EEEEELb1ELb0ELb1ELb0EEEvNS_9FwdParamsE)
        /*0b0c*/ 	.word	0x00000000


	//----- nvinfo : EIATTR_REGCOUNT
	.align		4
.L_480:
        /*0b10*/ 	.byte	0x04, 0x2f
        /*0b12*/ 	.short	(.L_482 - .L_481)
	.align		4
.L_481:
        /*0b14*/ 	.word	index@(_ZN10layer_norm13ln_fwd_kernelINS_13Kernel_traitsIf13__nv_bfloat16S2_S2_fjLj256ELj1ELj4ELj1ELj16ENS_18Kernel_traits_baseILj256EfS2_S2_S2_fjLj128EEEEELb1ELb0ELb0ELb1EEEvNS_9FwdParamsE)
        /*0b18*/ 	.word	0x0000003a


	//----- nvinfo : EIATTR_FRAME_SIZE
	.align		4
.L_482:
        /*0b1c*/ 	.byte	0x04, 0x11
        /*0b1e*/ 	.short	(.L_484 - .L_483)
	.align		4
.L_483:
        /*0b20*/ 	.word	index@(_ZN10layer_norm13ln_fwd_kernelINS_13Kernel_traitsIf13__nv_bfloat16S2_S2_fjLj256ELj1ELj4ELj1ELj16ENS_18Kernel_traits_baseILj256EfS2_S2_S2_fjLj128EEEEELb1ELb0ELb0ELb1EEEvNS_9FwdParamsE)
        /*0b24*/ 	.word	0x00000000


	//----- nvinfo : EIATTR_REGCOUNT
	.align		4
.L_484:
        /*0b28*/ 	.byte	0x04, 0x2f
        /*0b2a*/ 	.short	(.L_486 - .L_485)
	.align		4
.L_485:
        /*0b2c*/ 	.word	index@(_ZN10layer_norm13ln_fwd_kernelINS_13Kernel_traitsIf13__nv_bfloat16S2_S2_fjLj256ELj1ELj4ELj1ELj16ENS_18Kernel_traits_baseILj256EfS2_S2_S2_fjLj128EEEEELb1ELb0ELb0ELb0EEEvNS_9FwdParamsE)
        /*0b30*/ 	.word	0x0000003d


	//----- nvinfo : EIATTR_FRAME_SIZE
	.align		4
.L_486:
        /*0b34*/ 	.byte	0x04, 0x11
        /*0b36*/ 	.short	(.L_488 - .L_487)
	.align		4
.L_487:
        /*0b38*/ 	.word	index@(_ZN10layer_norm13ln_fwd_kernelINS_13Kernel_traitsIf13__nv_bfloat16S2_S2_fjLj256ELj1ELj4ELj1ELj16ENS_18Kernel_traits_baseILj256EfS2_S2_S2_fjLj128EEEEELb1ELb0ELb0ELb0EEEvNS_9FwdParamsE)
        /*0b3c*/ 	.word	0x00000000


	//----- nvinfo : EIATTR_REGCOUNT
	.align		4
.L_488:
        /*0b40*/ 	.byte	0x04, 0x2f
        /*0b42*/ 	.short	(.L_490 - .L_489)
	.align		4
.L_489:
        /*0b44*/ 	.word	index@(_ZN10layer_norm13ln_fwd_kernelINS_13Kernel_traitsIf13__nv_bfloat16S2_S2_fjLj256ELj1ELj4ELj1ELj16ENS_18Kernel_traits_baseILj256EfS2_S2_S2_fjLj128EEEEELb0ELb1ELb1ELb1EEEvNS_9FwdParamsE)
        /*0b48*/ 	.word	0x00000038


	//----- nvinfo : EIATTR_FRAME_SIZE
	.align		4
.L_490:
        /*0b4c*/ 	.byte	0x04, 0x11
        /*0b4e*/ 	.short	(.L_492 - .L_491)
	.align		4
.L_491:
        /*0b50*/ 	.word	index@(_ZN10layer_norm13ln_fwd_kernelINS_13Kernel_traitsIf13__nv_bfloat16S2_S2_fjLj256ELj1ELj4ELj1ELj16ENS_18Kernel_traits_baseILj256EfS2_S2_S2_fjLj128EEEEELb0ELb1ELb1ELb1EEEvNS_9FwdParamsE)
        /*0b54*/ 	.word	0x00000000


	//----- nvinfo : EIATTR_REGCOUNT
	.align		4
.L_492:
        /*0b58*/ 	.byte	0x04, 0x2f
        /*0b5a*/ 	.short	(.L_494 - .L_493)
	.align		4
.L_493:
        /*0b5c*/ 	.word	index@(_ZN10layer_norm13ln_fwd_kernelINS_13Kernel_traitsIf13__nv_bfloat16S2_S2_fjLj256ELj1ELj4ELj1ELj16ENS_18Kernel_traits_baseILj256EfS2_S2_S2_fjLj128EEEEELb0ELb1ELb1ELb0EEEvNS_9FwdParamsE)
        /*0b60*/ 	.word	0x00000038


	//----- nvinfo : EIATTR_FRAME_SIZE
	.align		4
.L_494:
        /*0b64*/ 	.byte	0x04, 0x11
        /*0b66*/ 	.short	(.L_496 - .L_495)
	.align		4
.L_495:
        /*0b68*/ 	.word	index@(_ZN10layer_norm13ln_fwd_kernelINS_13Kernel_traitsIf13__nv_bfloat16S2_S2_fjLj256ELj1ELj4ELj1ELj16ENS_18Kernel_traits_baseILj256EfS2_S2_S2_fjLj128EEEEELb0ELb1ELb1ELb0EEEvNS_9FwdParamsE)
        /*0b6c*/ 	.word	0x00000000


	//----- nvinfo : EIATTR_REGCOUNT
	.align		4
.L_496:
        /*0b70*/ 	.byte	0x04, 0x2f
        /*0b72*/ 	.short	(.L_498 - .L_497)
	.align		4
.L_497:
        /*0b74*/ 	.word	index@(_ZN10layer_norm13ln_fwd_kernelINS_13Kernel_traitsIf13__nv_bfloat16S2_S2_fjLj256ELj1ELj4ELj1ELj16ENS_18Kernel_traits_baseILj256EfS2_S2_S2_fjLj128EEEEELb0ELb1ELb0ELb1EEEvNS_9FwdParamsE)
        /*0b78*/ 	.word	0x00000030


	//----- nvinfo : EIATTR_FRAME_SIZE
	.align		4
.L_498:
        /*0b7c*/ 	.byte	0x04, 0x11
        /*0b7e*/ 	.short	(.L_500 - .L_499)
	.align		4
.L_499:
        /*0b80*/ 	.word	index@(_ZN10layer_norm13ln_fwd_kernelINS_13Kernel_traitsIf13__nv_bfloat16S2_S2_fjLj256ELj1ELj4ELj1ELj16ENS_18Kernel_traits_baseILj256EfS2_S2_S2_fjLj128EEEEELb0ELb1ELb0ELb1EEEvNS_9FwdParamsE)
        /*0b84*/ 	.word	0x00000000


	//----- nvinfo : EIATTR_REGCOUNT
	.align		4
.L_500:
        /*0b88*/ 	.byte	0x04, 0x2f
        /*0b8a*/ 	.short	(.L_502 - .L_501)
	.align		4
.L_501:
        /*0b8c*/ 	.word	index@(_ZN10layer_norm13ln_fwd_kernelINS_13Kernel_traitsIf13__nv_bfloat16S2_S2_fjLj256ELj1ELj4ELj1ELj16ENS_18Kernel_traits_baseILj256EfS2_S2_S2_fjLj128EEEEELb0ELb1ELb0ELb0EEEvNS_9FwdParamsE)
        /*0b90*/ 	.word	0x00000030


	//----- nvinfo : EIATTR_FRAME_SIZE
	.align		4
.L_502:
        /*0b94*/ 	.byte	0x04, 0x11
        /*0b96*/ 	.short	(.L_504 - .L_503)
	.align		4
.L_503:
        /*0b98*/ 	.word	index@(_ZN10layer_norm13ln_fwd_kernelINS_13Kernel_traitsIf13__nv_bfloat16S2_S2_fjLj256ELj1ELj4ELj1ELj16ENS_18Kernel_traits_baseILj256EfS2_S2_S2_fjLj128EEEEELb0ELb1ELb0ELb0EEEvNS_9FwdParamsE)
        /*0b9c*/ 	.word	0x00000000


	//----- nvinfo : EIATTR_REGCOUNT
	.align		4
.L_504:
        /*0ba0*/ 	.byte	0x04, 0x2f
        /*0ba2*/ 	.short	(.L_506 - .L_505)
	.align		4
.L_505:
        /*0ba4*/ 	.word	index@(_ZN10layer_norm13ln_fwd_kernelINS_13Kernel_traitsIf13__nv_bfloat16S2_S2_fjLj256ELj1ELj4ELj1ELj16ENS_18Kernel_traits_baseILj256EfS2_S2_S2_fjLj128EEEEELb0ELb0ELb1ELb1EEEvNS_9FwdParamsE)
        /*0ba8*/ 	.word	0x00000030


	//----- nvinfo : EIATTR_FRAME_SIZE
	.align		4
.L_506:
        /*0bac*/ 	.byte	0x04, 0x11
        /*0bae*/ 	.short	(.L_508 - .L_507)
	.align		4
.L_507:
        /*0bb0*/ 	.word	index@(_ZN10layer_norm13ln_fwd_kernelINS_13Kernel_traitsIf13__nv_bfloat16S2_S2_fjLj256ELj1ELj4ELj1ELj16ENS_18Kernel_traits_baseILj256EfS2_S2_S2_fjLj128EEEEELb0ELb0ELb1ELb1EEEvNS_9FwdParamsE)
        /*0bb4*/ 	.word	0x00000000


	//----- nvinfo : EIATTR_REGCOUNT
	.align		4
.L_508:
        /*0bb8*/ 	.byte	0x04, 0x2f
        /*0bba*/ 	.short	(.L_510 - .L_509)
	.align		4
.L_509:
        /*0bbc*/ 	.word	index@(_ZN10layer_norm13ln_fwd_kernelINS_13Kernel_traitsIf13__nv_bfloat16S2_S2_fjLj256ELj1ELj4ELj1ELj16ENS_18Kernel_traits_baseILj256EfS2_S2_S2_fjLj128EEEEELb0ELb0ELb1ELb0EEEvNS_9FwdParamsE)
        /*0bc0*/ 	.word	0x00000030


	//----- nvinfo : EIATTR_FRAME_SIZE
	.align		4
.L_510:
        /*0bc4*/ 	.byte	0x04, 0x11
        /*0bc6*/ 	.short	(.L_512 - .L_511)
	.align		4
.L_511:
        /*0bc8*/ 	.word	index@(_ZN10layer_norm13ln_fwd_kernelINS_13Kernel_traitsIf13__nv_bfloat16S2_S2_fjLj256ELj1ELj4ELj1ELj16ENS_18Kernel_traits_baseILj256EfS2_S2_S2_fjLj128EEEEELb0ELb0ELb1ELb0EEEvNS_9FwdParamsE)
        /*0bcc*/ 	.word	0x00000000


	//----- nvinfo : EIATTR_REGCOUNT
	.align		4
.L_512:
        /*0bd0*/ 	.byte	0x04, 0x2f
        /*0bd2*/ 	.short	(.L_514 - .L_513)
	.align		4
.L_513:
        /*0bd4*/ 	.word	index@(_ZN10layer_norm13ln_fwd_kernelINS_13Kernel_traitsIf13__nv_bfloat16S2_S2_fjLj256ELj1ELj4ELj1ELj16ENS_18Kernel_traits_baseILj256EfS2_S2_S2_fjLj128EEEEELb0ELb0ELb0ELb1EEEvNS_9FwdParamsE)
        /*0bd8*/ 	.word	0x0000002e


	//----- nvinfo : EIATTR_FRAME_SIZE
	.align		4
.L_514:
        /*0bdc*/ 	.byte	0x04, 0x11
        /*0bde*/ 	.short	(.L_516 - .L_515)
	.align		4
.L_515:
        /*0be0*/ 	.word	index@(_ZN10layer_norm13ln_fwd_kernelINS_13Kernel_traitsIf13__nv_bfloat16S2_S2_fjLj256ELj1ELj4ELj1ELj16ENS_18Kernel_traits_baseILj256EfS2_S2_S2_fjLj128EEEEELb0ELb0ELb0ELb1EEEvNS_9FwdParamsE)
        /*0be4*/ 	.word	0x00000000


	//----- nvinfo : EIATTR_REGCOUNT
	.align		4
.L_516:
        /*0be8*/ 	.byte	0x04, 0x2f
        /*0bea*/ 	.short	(.L_518 - .L_517)
	.align		4
.L_517:
        /*0bec*/ 	.word	index@(_ZN10layer_norm13ln_fwd_kernelINS_13Kernel_traitsIf13__nv_bfloat16S2_S2_fjLj256ELj1ELj4ELj1ELj16ENS_18Kernel_traits_baseILj256EfS2_S2_S2_fjLj128EEEEELb0ELb0ELb0ELb0EEEvNS_9FwdParamsE)
        /*0bf0*/ 	.word	0x00000030


	//----- nvinfo : EIATTR_FRAME_SIZE
	.align		4
.L_518:
        /*0bf4*/ 	.byte	0x04, 0x11
        /*0bf6*/ 	.short	(.L_520 - .L_519)
	.align		4
.L_519:
        /*0bf8*/ 	.word	index@(_ZN10layer_norm13ln_fwd_kernelINS_13Kernel_traitsIf13__nv_bfloat16S2_S2_fjLj256ELj1ELj4ELj1ELj16ENS_18Kernel_traits_baseILj256EfS2_S2_S2_fjLj128EEEEELb0ELb0ELb0ELb0EEEvNS_9FwdParamsE)
        /*0bfc*/ 	.word	0x00000000


	//----- nvinfo : EIATTR_REGCOUNT
	.align		4
.L_520:
        /*0c00*/ 	.byte	0x04, 0x2f
        /*0c02*/ 	.short	(.L_522 - .L_521)
	.align		4
.L_521:
        /*0c04*/ 	.word	index@(_ZN10layer_norm13ln_fwd_kernelINS_13Kernel_traitsI6__halfS2_S2_S2_fjLj256ELj1ELj4ELj1ELj16ENS_18Kernel_traits_baseILj256ES2_S2_S2_S2_fjLj128EEEEELb1ELb1ELb1ELb1EEEvNS_9FwdParamsE)
        /*0c08*/ 	.word	0x00000040


	//----- nvinfo : EIATTR_FRAME_SIZE
	.align		4
.L_522:
        /*0c0c*/ 	.byte	0x04, 0x11
        /*0c0e*/ 	.short	(.L_524 - .L_523)
	.align		4
.L_523:
        /*0c10*/ 	.word	index@(_ZN10layer_norm13ln_fwd_kernelINS_13Kernel_traitsI6__halfS2_S2_S2_fjLj256ELj1ELj4ELj1ELj16ENS_18Kernel_traits_baseILj256ES2_S2_S2_S2_fjLj128EEEEELb1ELb1ELb1ELb1EEEvNS_9FwdParamsE)
        /*0c14*/ 	.word	0x00000000


	//----- nvinfo : EIATTR_REGCOUNT
	.align		4
.L_524:
        /*0c18*/ 	.byte	0x04, 0x2f
        /*0c1a*/ 	.short	(.L_526 - .L_525)
	.align		4
.L_525:
        /*0c1c*/ 	.word	index@(_ZN10layer_norm13ln_fwd_kernelINS_13Kernel_traitsI6__halfS2_S2_S2_fjLj256ELj1ELj4ELj1ELj16ENS_18Kernel_traits_baseILj256ES2_S2_S2_S2_fjLj128EEEEELb1ELb1ELb1ELb0EEEvNS_9FwdParamsE)
        /*0c20*/ 	.word	0x00000040


	//----- nvinfo : EIATTR_FRAME_SIZE
	.align		4
.L_526:
        /*0c24*/ 	.byte	0x04, 0x11
        /*0c26*/ 	.short	(.L_528 - .L_527)
	.align		4
.L_527:
        /*0c28*/ 	.word	index@(_ZN10layer_norm13ln_fwd_kernelINS_13Kernel_traitsI6__halfS2_S2_S2_fjLj256ELj1ELj4ELj1ELj16ENS_18Kernel_traits_baseILj256ES2_S2_S2_S2_fjLj128EEEEELb1ELb1ELb1ELb0EEEvNS_9FwdParamsE)
        /*0c2c*/ 	.word	0x00000000


	//----- nvinfo : EIATTR_REGCOUNT
	.align		4
.L_528:
        /*0c30*/ 	.byte	0x04, 0x2f
        /*0c32*/ 	.short	(.L_530 - .L_529)
	.align		4
.L_529:
        /*0c34*/ 	.word	index@(_ZN10layer_norm13ln_fwd_kernelINS_13Kernel_traitsI6__halfS2_S2_S2_fjLj256ELj1ELj4ELj1ELj16ENS_18Kernel_traits_baseILj256ES2_S2_S2_S2_fjLj128EEEEELb1ELb1ELb0ELb1EEEvNS_9FwdParamsE)
        /*0c38*/ 	.word	0x00000042


	//----- nvinfo : EIATTR_FRAME_SIZE
	.align		4
.L_530:
        /*0c3c*/ 	.byte	0x04, 0x11
        /*0c3e*/ 	.short	(.L_532 - .L_531)
	.align		4
.L_531:
        /*0c40*/ 	.word	index@(_ZN10layer_norm13ln_fwd_kernelINS_13Kernel_traitsI6__halfS2_S2_S2_fjLj256ELj1ELj4ELj1ELj16ENS_18Kernel_traits_baseILj256ES2_S2_S2_S2_fjLj128EEEEELb1ELb1ELb0ELb1EEEvNS_9FwdParamsE)
        /*0c44*/ 	.word	0x00000000


	//----- nvinfo : EIATTR_REGCOUNT
	.align		4
.L_532:
        /*0c48*/ 	.byte	0x04, 0x2f
        /*0c4a*/ 	.short	(.L_534 - .L_533)
	.align		4
.L_533:
        /*0c4c*/ 	.word	index@(_ZN10layer_norm13ln_fwd_kernelINS_13Kernel_traitsI6__halfS2_S2_S2_fjLj256ELj1ELj4ELj1ELj16ENS_18Kernel_traits_baseILj256ES2_S2_S2_S2_fjLj128EEEEELb1ELb1ELb0ELb0EEEvNS_9FwdParamsE)
        /*0c50*/ 	.word	0x00000038


	//----- nvinfo : EIATTR_FRAME_SIZE
	.align		4
.L_534:
        /*0c54*/ 	.byte	0x04, 0x11
        /*0c56*/ 	.short	(.L_536 - .L_535)
	.align		4
.L_535:
        /*0c58*/ 	.word	index@(_ZN10layer_norm13ln_fwd_kernelINS_13Kernel_traitsI6__halfS2_S2_S2_fjLj256ELj1ELj4ELj1ELj16ENS_18Kernel_traits_baseILj256ES2_S2_S2_S2_fjLj128EEEEELb1ELb1ELb0ELb0EEEvNS_9FwdParamsE)
        /*0c5c*/ 	.word	0x00000000


	//----- nvinfo : EIATTR_REGCOUNT
	.align		4
.L_536:
        /*0c60*/ 	.byte	0x04, 0x2f
        /*0c62*/ 	.short	(.L_538 - .L_537)
	.align		4
.L_537:
        /*0c64*/ 	.word	index@(_ZN10layer_norm13ln_fwd_kernelINS_13Kernel_traitsI6__halfS2_S2_S2_fjLj256ELj1ELj4ELj1ELj16ENS_18Kernel_traits_baseILj256ES2_S2_S2_S2_fjLj128EEEEELb1ELb0ELb1ELb1EEEvNS_9FwdParamsE)
        /*0c68*/ 	.word	0x0000003e


	//----- nvinfo : EIATTR_FRAME_SIZE
	.align		4
.L_538:
        /*0c6c*/ 	.byte	0x04, 0x11
        /*0c6e*/ 	.short	(.L_540 - .L_539)
	.align		4
.L_539:
        /*0c70*/ 	.word	index@(_ZN10layer_norm13ln_fwd_kernelINS_13Kernel_traitsI6__halfS2_S2_S2_fjLj256ELj1ELj4ELj1ELj16ENS_18Kernel_traits_baseILj256ES2_S2_S2_S2_fjLj128EEEEELb1ELb0ELb1ELb1EEEvNS_9FwdParamsE)
        /*0c74*/ 	.word	0x00000000


	//----- nvinfo : EIATTR_REGCOUNT
	.align		4
.L_540:
        /*0c78*/ 	.byte	0x04, 0x2f
        /*0c7a*/ 	.short	(.L_542 - .L_541)
	.align		4
.L_541:
        /*0c7c*/ 	.word	index@(_ZN10layer_norm13ln_fwd_kernelINS_13Kernel_traitsI6__halfS2_S2_S2_fjLj256ELj1ELj4ELj1ELj16ENS_18Kernel_traits_baseILj256ES2_S2_S2_S2_fjLj128EEEEELb1ELb0ELb1ELb0EEEvNS_9FwdParamsE)
        /*0c80*/ 	.word	0x0000003e


	//----- nvinfo : EIATTR_FRAME_SIZE
	.align		4
.L_542:
        /*0c84*/ 	.byte	0x04, 0x11
        /*0c86*/ 	.short	(.L_544 - .L_543)
	.align		4
.L_543:
        /*0c88*/ 	.word	index@(_ZN10layer_norm13ln_fwd_kernelINS_13Kernel_traitsI6__halfS2_S2_S2_fjLj256ELj1ELj4ELj1ELj16ENS_18Kernel_traits_baseILj256ES2_S2_S2_S2_fjLj128EEEEELb1ELb0ELb1ELb0EEEvNS_9FwdParamsE)
        /*0c8c*/ 	.word	0x00000000


	//----- nvinfo : EIATTR_REGCOUNT
	.align		4
.L_544:
        /*0c90*/ 	.byte	0x04, 0x2f
        /*0c92*/ 	.short	(.L_546 - .L_545)
	.align		4
.L_545:
        /*0c94*/ 	.word	index@(_ZN10layer_norm13ln_fwd_kernelINS_13Kernel_traitsI6__halfS2_S2_S2_fjLj256ELj1ELj4ELj1ELj16ENS_18Kernel_traits_baseILj256ES2_S2_S2_S2_fjLj128EEEEELb1ELb0ELb0ELb1EEEvNS_9FwdParamsE)
        /*0c98*/ 	.word	0x0000003c


	//----- nvinfo : EIATTR_FRAME_SIZE
	.align		4
.L_546:
        /*0c9c*/ 	.byte	0x04, 0x11
        /*0c9e*/ 	.short	(.L_548 - .L_547)
	.align		4
.L_547:
        /*0ca0*/ 	.word	index@(_ZN10layer_norm13ln_fwd_kernelINS_13Kernel_traitsI6__halfS2_S2_S2_fjLj256ELj1ELj4ELj1ELj16ENS_18Kernel_traits_baseILj256ES2_S2_S2_S2_fjLj128EEEEELb1ELb0ELb0ELb1EEEvNS_9FwdParamsE)
        /*0ca4*/ 	.word	0x00000000


	//----- nvinfo : EIATTR_REGCOUNT
	.align		4
.L_548:
        /*0ca8*/ 	.byte	0x04, 0x2f
        /*0caa*/ 	.short	(.L_550 - .L_549)
	.align		4
.L_549:
        /*0cac*/ 	.word	index@(_ZN10layer_norm13ln_fwd_kernelINS_13Kernel_traitsI6__halfS2_S2_S2_fjLj256ELj1ELj4ELj1ELj16ENS_18Kernel_traits_baseILj256ES2_S2_S2_S2_fjLj128EEEEELb1ELb0ELb0ELb0EEEvNS_9FwdParamsE)
        /*0cb0*/ 	.word	0x00000032


	//----- nvinfo : EIATTR_FRAME_SIZE
	.align		4
.L_550:
        /*0cb4*/ 	.byte	0x04, 0x11
        /*0cb6*/ 	.short	(.L_552 - .L_551)
	.align		4
.L_551:
        /*0cb8*/ 	.word	index@(_ZN10layer_norm13ln_fwd_kernelINS_13Kernel_traitsI6__halfS2_S2_S2_fjLj256ELj1ELj4ELj1ELj16ENS_18Kernel_traits_baseILj256ES2_S2_S2_S2_fjLj128EEEEELb1ELb0ELb0ELb0EEEvNS_9FwdParamsE)
        /*0cbc*/ 	.word	0x00000000


	//----- nvinfo : EIATTR_REGCOUNT
	.align		4
.L_552:
        /*0cc0*/ 	.byte	0x04, 0x2f
        /*0cc2*/ 	.short	(.L_554 - .L_553)
	.align		4
.L_553:
        /*0cc4*/ 	.word	index@(_ZN10layer_norm13ln_fwd_kernelINS_13Kernel_traitsI6__halfS2_S2_S2_fjLj256ELj1ELj4ELj1ELj16ENS_18Kernel_traits_baseILj256ES2_S2_S2_S2_fjLj128EEEEELb0ELb1ELb1ELb1EEEvNS_9FwdParamsE)
        /*0cc8*/ 	.word	0x00000028


	//----- nvinfo : EIATTR_FRAME_SIZE
	.align		4
.L_554:
        /*0ccc*/ 	.byte	0x04, 0x11
        /*0cce*/ 	.short	(.L_556 - .L_555)
	.align		4
.L_555:
        /*0cd0*/ 	.word	index@(_ZN10layer_norm13ln_fwd_kernelINS_13Kernel_traitsI6__halfS2_S2_S2_fjLj256ELj1ELj4ELj1ELj16ENS_18Kernel_traits_baseILj256ES2_S2_S2_S2_fjLj128EEEEELb0ELb1ELb1ELb1EEEvNS_9FwdParamsE)
        /*0cd4*/ 	.word	0x00000000


	//----- nvinfo : EIATTR_REGCOUNT
	.align		4
.L_556:
        /*0cd8*/ 	.byte	0x04, 0x2f
        /*0cda*/ 	.short	(.L_558 - .L_557)
	.align		4
.L_557:
        /*0cdc*/ 	.word	index@(_ZN10layer_norm13ln_fwd_kernelINS_13Kernel_traitsI6__halfS2_S2_S2_fjLj256ELj1ELj4ELj1ELj16ENS_18Kernel_traits_baseILj256ES2_S2_S2_S2_fjLj128EEEEELb0ELb1ELb1ELb0EEEvNS_9FwdParamsE)
        /*0ce0*/ 	.word	0x00000030


	//----- nvinfo : EIATTR_FRAME_SIZE
	.align		4
.L_558:
        /*0ce4*/ 	.byte	0x04, 0x11
        /*0ce6*/ 	.short	(.L_560 - .L_559)
	.align		4
.L_559:
        /*0ce8*/ 	.word	index@(_ZN10layer_norm13ln_fwd_kernelINS_13Kernel_traitsI6__halfS2_S2_S2_fjLj256ELj1ELj4ELj1ELj16ENS_18Kernel_traits_baseILj256ES2_S2_S2_S2_fjLj128EEEEELb0ELb1ELb1ELb0EEEvNS_9FwdParamsE)
        /*0cec*/ 	.word	0x00000000


	//----- nvinfo : EIATTR_REGCOUNT
	.align		4
.L_560:
        /*0cf0*/ 	.byte	0x04, 0x2f
        /*0cf2*/ 	.short	(.L_562 - .L_561)
	.align		4
.L_561:
        /*0cf4*/ 	.word	index@(_ZN10layer_norm13ln_fwd_kernelINS_13Kernel_traitsI6__halfS2_S2_S2_fjLj256ELj1ELj4ELj1ELj16ENS_18Kernel_traits_baseILj256ES2_S2_S2_S2_fjLj128EEEEELb0ELb1ELb0ELb1EEEvNS_9FwdParamsE)
        /*0cf8*/ 	.word	0x00000030


	//----- nvinfo : EIATTR_FRAME_SIZE
	.align		4
.L_562:
        /*0cfc*/ 	.byte	0x04, 0x11
        /*0cfe*/ 	.short	(.L_564 - .L_563)
	.align		4
.L_563:
        /*0d00*/ 	.word	index@(_ZN10layer_norm13ln_fwd_kernelINS_13Kernel_traitsI6__halfS2_S2_S2_fjLj256ELj1ELj4ELj1ELj16ENS_18Kernel_traits_baseILj256ES2_S2_S2_S2_fjLj128EEEEELb0ELb1ELb0ELb1EEEvNS_9FwdParamsE)
        /*0d04*/ 	.word	0x00000000


	//----- nvinfo : EIATTR_REGCOUNT
	.align		4
.L_564:
        /*0d08*/ 	.byte	0x04, 0x2f
        /*0d0a*/ 	.short	(.L_566 - .L_565)
	.align		4
.L_565:
        /*0d0c*/ 	.word	index@(_ZN10layer_norm13ln_fwd_kernelINS_13Kernel_traitsI6__halfS2_S2_S2_fjLj256ELj1ELj4ELj1ELj16ENS_18Kernel_traits_baseILj256ES2_S2_S2_S2_fjLj128EEEEELb0ELb1ELb0ELb0EEEvNS_9FwdParamsE)
        /*0d10*/ 	.word	0x00000028


	//----- nvinfo : EIATTR_FRAME_SIZE
	.align		4
.L_566:
        /*0d14*/ 	.byte	0x04, 0x11
        /*0d16*/ 	.short	(.L_568 - .L_567)
	.align		4
.L_567:
        /*0d18*/ 	.word	index@(_ZN10layer_norm13ln_fwd_kernelINS_13Kernel_traitsI6__halfS2_S2_S2_fjLj256ELj1ELj4ELj1ELj16ENS_18Kernel_traits_baseILj256ES2_S2_S2_S2_fjLj128EEEEELb0ELb1ELb0ELb0EEEvNS_9FwdParamsE)
        /*0d1c*/ 	.word	0x00000000


	//----- nvinfo : EIATTR_REGCOUNT
	.align		4
.L_568:
        /*0d20*/ 	.byte	0x04, 0x2f
        /*0d22*/ 	.short	(.L_570 - .L_569)
	.align		4
.L_569:
        /*0d24*/ 	.word	index@(_ZN10layer_norm13ln_fwd_kernelINS_13Kernel_traitsI6__halfS2_S2_S2_fjLj256ELj1ELj4ELj1ELj16ENS_18Kernel_traits_baseILj256ES2_S2_S2_S2_fjLj128EEEEELb0ELb0ELb1ELb1EEEvNS_9FwdParamsE)
        /*0d28*/ 	.word	0x00000027


	//----- nvinfo : EIATTR_FRAME_SIZE
	.align		4
.L_570:
        /*0d2c*/ 	.byte	0x04, 0x11
        /*0d2e*/ 	.short	(.L_572 - .L_571)
	.align		4
.L_571:
        /*0d30*/ 	.word	index@(_ZN10layer_norm13ln_fwd_kernelINS_13Kernel_traitsI6__halfS2_S2_S2_fjLj256ELj1ELj4ELj1ELj16ENS_18Kernel_traits_baseILj256ES2_S2_S2_S2_fjLj128EEEEELb0ELb0ELb1ELb1EEEvNS_9FwdParamsE)
        /*0d34*/ 	.word	0x00000000


	//----- nvinfo : EIATTR_REGCOUNT
	.align		4
.L_572:
        /*0d38*/ 	.byte	0x04, 0x2f
        /*0d3a*/ 	.short	(.L_574 - .L_573)
	.align		4
.L_573:
        /*0d3c*/ 	.word	index@(_ZN10layer_norm13ln_fwd_kernelINS_13Kernel_traitsI6__halfS2_S2_S2_fjLj256ELj1ELj4ELj1ELj16ENS_18Kernel_traits_baseILj256ES2_S2_S2_S2_fjLj128EEEEELb0ELb0ELb1ELb0EEEvNS_9FwdParamsE)
        /*0d40*/ 	.word	0x00000028


	//----- nvinfo : EIATTR_FRAME_SIZE
	.align		4
.L_574:
        /*0d44*/ 	.byte	0x04, 0x11
        /*0d46*/ 	.short	(.L_576 - .L_575)
	.align		4
.L_575:
        /*0d48*/ 	.word	index@(_ZN10layer_norm13ln_fwd_kernelINS_13Kernel_traitsI6__halfS2_S2_S2_fjLj256ELj1ELj4ELj1ELj16ENS_18Kernel_traits_baseILj256ES2_S2_S2_S2_fjLj128EEEEELb0ELb0ELb1ELb0EEEvNS_9FwdParamsE)
        /*0d4c*/ 	.word	0x00000000


	//----- nvinfo : EIATTR_REGCOUNT
	.align		4
.L_576:
        /*0d50*/ 	.byte	0x04, 0x2f
        /*0d52*/ 	.short	(.L_578 - .L_577)
	.align		4
.L_577:
        /*0d54*/ 	.word	index@(_ZN10layer_norm13ln_fwd_kernelINS_13Kernel_traitsI6__halfS2_S2_S2_fjLj256ELj1ELj4ELj1ELj16ENS_18Kernel_traits_baseILj256ES2_S2_S2_S2_fjLj128EEEEELb0ELb0ELb0ELb1EEEvNS_9FwdParamsE)
        /*0d58*/ 	.word	0x00000028


	//----- nvinfo : EIATTR_FRAME_SIZE
	.align		4
.L_578:
        /*0d5c*/ 	.byte	0x04, 0x11
        /*0d5e*/ 	.short	(.L_580 - .L_579)
	.align		4
.L_579:
        /*0d60*/ 	.word	index@(_ZN10layer_norm13ln_fwd_kernelINS_13Kernel_traitsI6__halfS2_S2_S2_fjLj256ELj1ELj4ELj1ELj16ENS_18Kernel_traits_baseILj256ES2_S2_S2_S2_fjLj128EEEEELb0ELb0ELb0ELb1EEEvNS_9FwdParamsE)
        /*0d64*/ 	.word	0x00000000


	//----- nvinfo : EIATTR_REGCOUNT
	.align		4
.L_580:
        /*0d68*/ 	.byte	0x04, 0x2f
        /*0d6a*/ 	.short	(.L_582 - .L_581)
	.align		4
.L_581:
        /*0d6c*/ 	.word	index@(_ZN10layer_norm13ln_fwd_kernelINS_13Kernel_traitsI6__halfS2_S2_S2_fjLj256ELj1ELj4ELj1ELj16ENS_18Kernel_traits_baseILj256ES2_S2_S2_S2_fjLj128EEEEELb0ELb0ELb0ELb0EEEvNS_9FwdParamsE)
        /*0d70*/ 	.word	0x00000028


	//----- nvinfo : EIATTR_FRAME_SIZE
	.align		4
.L_582:
        /*0d74*/ 	.byte	0x04, 0x11
        /*0d76*/ 	.short	(.L_584 - .L_583)
	.align		4
.L_583:
        /*0d78*/ 	.word	index@(_ZN10layer_norm13ln_fwd_kernelINS_13Kernel_traitsI6__halfS2_S2_S2_fjLj256ELj1ELj4ELj1ELj16ENS_18Kernel_traits_baseILj256ES2_S2_S2_S2_fjLj128EEEEELb0ELb0ELb0ELb0EEEvNS_9FwdParamsE)
        /*0d7c*/ 	.word	0x00000000


	//----- nvinfo : EIATTR_REGCOUNT
	.align		4
.L_584:
        /*0d80*/ 	.byte	0x04, 0x2f
        /*0d82*/ 	.short	(.L_586 - .L_585)
	.align		4
.L_585:
        /*0d84*/ 	.word	index@(_ZN10layer_norm13ln_fwd_kernelINS_13Kernel_traitsI13__nv_bfloat16S2_S2_S2_fjLj256ELj1ELj4ELj1ELj16ENS_18Kernel_traits_baseILj256ES2_S2_S2_S2_fjLj128EEEEELb1ELb1ELb1ELb1EEEvNS_9FwdParamsE)
        /*0d88*/ 	.word	0x0000004e


	//----- nvinfo : EIATTR_FRAME_SIZE
	.align		4
.L_586:
        /*0d8c*/ 	.byte	0x04, 0x11
        /*0d8e*/ 	.short	(.L_588 - .L_587)
	.align		4
.L_587:
        /*0d90*/ 	.word	index@(_ZN10layer_norm13ln_fwd_kernelINS_13Kernel_traitsI13__nv_bfloat16S2_S2_S2_fjLj256ELj1ELj4ELj1ELj16ENS_18Kernel_traits_baseILj256ES2_S2_S2_S2_fjLj128EEEEELb1ELb1ELb1ELb1EEEvNS_9FwdParamsE)
        /*0d94*/ 	.word	0x00000000


	//----- nvinfo : EIATTR_REGCOUNT
	.align		4
.L_588:
        /*0d98*/ 	.byte	0x04, 0x2f
        /*0d9a*/ 	.short	(.L_590 - .L_589)
	.align		4
.L_589:
        /*0d9c*/ 	.word	index@(_ZN10layer_norm13ln_fwd_kernelINS_13Kernel_traitsI13__nv_bfloat16S2_S2_S2_fjLj256ELj1ELj4ELj1ELj16ENS_18Kernel_traits_baseILj256ES2_S2_S2_S2_fjLj128EEEEELb1ELb1ELb1ELb0EEEvNS_9FwdParamsE)
        /*0da0*/ 	.word	0x0000004e


	//----- nvinfo : EIATTR_FRAME_SIZE
	.align		4
.L_590:
        /*0da4*/ 	.byte	0x04, 0x11
        /*0da6*/ 	.short	(.L_592 - .L_591)
	.align		4
.L_591:
        /*0da8*/ 	.word	index@(_ZN10layer_norm13ln_fwd_kernelINS_13Kernel_traitsI13__nv_bfloat16S2_S2_S2_fjLj256ELj1ELj4ELj1ELj16ENS_18Kernel_traits_baseILj256ES2_S2_S2_S2_fjLj128EEEEELb1ELb1ELb1ELb0EEEvNS_9FwdParamsE)
        /*0dac*/ 	.word	0x00000000


	//----- nvinfo : EIATTR_REGCOUNT
	.align		4
.L_592:
        /*0db0*/ 	.byte	0x04, 0x2f
        /*0db2*/ 	.short	(.L_594 - .L_593)
	.align		4
.L_593:
        /*0db4*/ 	.word	index@(_ZN10layer_norm13ln_fwd_kernelINS_13Kernel_traitsI13__nv_bfloat16S2_S2_S2_fjLj256ELj1ELj4ELj1ELj16ENS_18Kernel_traits_baseILj256ES2_S2_S2_S2_fjLj128EEEEELb1ELb1ELb0ELb1EEEvNS_9FwdParamsE)
        /*0db8*/ 	.word	0x00000042


	//----- nvinfo : EIATTR_FRAME_SIZE
	.align		4
.L_594:
        /*0dbc*/ 	.byte	0x04, 0x11
        /*0dbe*/ 	.short	(.L_596 - .L_595)
	.align		4
.L_595:
        /*0dc0*/ 	.word	index@(_ZN10layer_norm13ln_fwd_kernelINS_13Kernel_traitsI13__nv_bfloat16S2_S2_S2_fjLj256ELj1ELj4ELj1ELj16ENS_18Kernel_traits_baseILj256ES2_S2_S2_S2_fjLj128EEEEELb1ELb1ELb0ELb1EEEvNS_9FwdParamsE)
        /*0dc4*/ 	.word	0x00000000


	//----- nvinfo : EIATTR_REGCOUNT
	.align		4
.L_596:
        /*0dc8*/ 	.byte	0x04, 0x2f
        /*0dca*/ 	.short	(.L_598 - .L_597)
	.align		4
.L_597:
        /*0dcc*/ 	.word	index@(_ZN10layer_norm13ln_fwd_kernelINS_13Kernel_traitsI13__nv_bfloat16S2_S2_S2_fjLj256ELj1ELj4ELj1ELj16ENS_18Kernel_traits_baseILj256ES2_S2_S2_S2_fjLj128EEEEELb1ELb1ELb0ELb0EEEvNS_9FwdParamsE)
        /*0dd0*/ 	.word	0x00000042


	//----- nvinfo : EIATTR_FRAME_SIZE
	.align		4
.L_598:
        /*0dd4*/ 	.byte	0x04, 0x11
        /*0dd6*/ 	.short	(.L_600 - .L_599)
	.align		4
.L_599:
        /*0dd8*/ 	.word	index@(_ZN10layer_norm13ln_fwd_kernelINS_13Kernel_traitsI13__nv_bfloat16S2_S2_S2_fjLj256ELj1ELj4ELj1ELj16ENS_18Kernel_traits_baseILj256ES2_S2_S2_S2_fjLj128EEEEELb1ELb1ELb0ELb0EEEvNS_9FwdParamsE)
        /*0ddc*/ 	.word	0x00000000


	//----- nvinfo : EIATTR_REGCOUNT
	.align		4
.L_600:
        /*0de0*/ 	.byte	0x04, 0x2f
        /*0de2*/ 	.short	(.L_602 - .L_601)
	.align		4
.L_601:
        /*0de4*/ 	.word	index@(_ZN10layer_norm13ln_fwd_kernelINS_13Kernel_traitsI13__nv_bfloat16S2_S2_S2_fjLj256ELj1ELj4ELj1ELj16ENS_18Kernel_traits_baseILj256ES2_S2_S2_S2_fjLj128EEEEELb1ELb0ELb1ELb1EEEvNS_9FwdParamsE)
        /*0de8*/ 	.word	0x0000003f


	//----- nvinfo : EIATTR_FRAME_SIZE
	.align		4
.L_602:
        /*0dec*/ 	.byte	0x04, 0x11
        /*0dee*/ 	.short	(.L_604 - .L_603)
	.align		4
.L_603:
        /*0df0*/ 	.word	index@(_ZN10layer_norm13ln_fwd_kernelINS_13Kernel_traitsI13__nv_bfloat16S2_S2_S2_fjLj256ELj1ELj4ELj1ELj16ENS_18Kernel_traits_baseILj256ES2_S2_S2_S2_fjLj128EEEEELb1ELb0ELb1ELb1EEEvNS_9FwdParamsE)
        /*0df4*/ 	.word	0x00000000


	//----- nvinfo : EIATTR_REGCOUNT
	.align		4
.L_604:
        /*0df8*/ 	.byte	0x04, 0x2f
        /*0dfa*/ 	.short	(.L_606 - .L_605)
	.align		4
.L_605:
        /*0dfc*/ 	.word	index@(_ZN10layer_norm13ln_fwd_kernelINS_13Kernel_traitsI13__nv_bfloat16S2_S2_S2_fjLj256ELj1ELj4ELj1ELj16ENS_18Kernel_traits_baseILj256ES2_S2_S2_S2_fjLj128EEEEELb1ELb0ELb1ELb0EEEvNS_9FwdParamsE)
        /*0e00*/ 	.word	0x00000048


	//----- nvinfo : EIATTR_FRAME_SIZE
	.align		4
.L_606:
        /*0e04*/ 	.byte	0x04, 0x11
        /*0e06*/ 	.short	(.L_608 - .L_607)
	.align		4
.L_607:
        /*0e08*/ 	.word	index@(_ZN10layer_norm13ln_fwd_kernelINS_13Kernel_traitsI13__nv_bfloat16S2_S2_S2_fjLj256ELj1ELj4ELj1ELj16ENS_18Kernel_traits_baseILj256ES2_S2_S2_S2_fjLj128EEEEELb1ELb0ELb1ELb0EEEvNS_9FwdParamsE)
        /*0e0c*/ 	.word	0x00000000


	//----- nvinfo : EIATTR_REGCOUNT
	.align		4
.L_608:
        /*0e10*/ 	.byte	0x04, 0x2f
        /*0e12*/ 	.short	(.L_610 - .L_609)
	.align		4
.L_609:
        /*0e14*/ 	.word	index@(_ZN10layer_norm13ln_fwd_kernelINS_13Kernel_traitsI13__nv_bfloat16S2_S2_S2_fjLj256ELj1ELj4ELj1ELj16ENS_18Kernel_traits_baseILj256ES2_S2_S2_S2_fjLj128EEEEELb1ELb0ELb0ELb1EEEvNS_9FwdParamsE)
        /*0e18*/ 	.word	0x0000003c


	//----- nvinfo : EIATTR_FRAME_SIZE
	.align		4
.L_610:
        /*0e1c*/ 	.byte	0x04, 0x11
        /*0e1e*/ 	.short	(.L_612 - .L_611)
	.align		4
.L_611:
        /*0e20*/ 	.word	index@(_ZN10layer_norm13ln_fwd_kernelINS_13Kernel_traitsI13__nv_bfloat16S2_S2_S2_fjLj256ELj1ELj4ELj1ELj16ENS_18Kernel_traits_baseILj256ES2_S2_S2_S2_fjLj128EEEEELb1ELb0ELb0ELb1EEEvNS_9FwdParamsE)
        /*0e24*/ 	.word	0x00000000


	//----- nvinfo : EIATTR_REGCOUNT
	.align		4
.L_612:
        /*0e28*/ 	.byte	0x04, 0x2f
        /*0e2a*/ 	.short	(.L_614 - .L_613)
	.align		4
.L_613:
        /*0e2c*/ 	.word	index@(_ZN10layer_norm13ln_fwd_kernelINS_13Kernel_traitsI13__nv_bfloat16S2_S2_S2_fjLj256ELj1ELj4ELj1ELj16ENS_18Kernel_traits_baseILj256ES2_S2_S2_S2_fjLj128EEEEELb1ELb0ELb0ELb0EEEvNS_9FwdParamsE)
        /*0e30*/ 	.word	0x00000036


	//----- nvinfo : EIATTR_FRAME_SIZE
	.align		4
.L_614:
        /*0e34*/ 	.byte	0x04, 0x11
        /*0e36*/ 	.short	(.L_616 - .L_615)
	.align		4
.L_615:
        /*0e38*/ 	.word	index@(_ZN10layer_norm13ln_fwd_kernelINS_13Kernel_traitsI13__nv_bfloat16S2_S2_S2_fjLj256ELj1ELj4ELj1ELj16ENS_18Kernel_traits_baseILj256ES2_S2_S2_S2_fjLj128EEEEELb1ELb0ELb0ELb0EEEvNS_9FwdParamsE)
        /*0e3c*/ 	.word	0x00000000


	//----- nvinfo : EIATTR_REGCOUNT
	.align		4
.L_616:
        /*0e40*/ 	.byte	0x04, 0x2f
        /*0e42*/ 	.short	(.L_618 - .L_617)
	.align		4
.L_617:
        /*0e44*/ 	.word	index@(_ZN10layer_norm13ln_fwd_kernelINS_13Kernel_traitsI13__nv_bfloat16S2_S2_S2_fjLj256ELj1ELj4ELj1ELj16ENS_18Kernel_traits_baseILj256ES2_S2_S2_S2_fjLj128EEEEELb0ELb1ELb1ELb1EEEvNS_9FwdParamsE)
        /*0e48*/ 	.word	0x00000030


	//----- nvinfo : EIATTR_FRAME_SIZE
	.align		4
.L_618:
        /*0e4c*/ 	.byte	0x04, 0x11
        /*0e4e*/ 	.short	(.L_620 - .L_619)
	.align		4
.L_619:
        /*0e50*/ 	.word	index@(_ZN10layer_norm13ln_fwd_kernelINS_13Kernel_traitsI13__nv_bfloat16S2_S2_S2_fjLj256ELj1ELj4ELj1ELj16ENS_18Kernel_traits_baseILj256ES2_S2_S2_S2_fjLj128EEEEELb0ELb1ELb1ELb1EEEvNS_9FwdParamsE)
        /*0e54*/ 	.word	0x00000000


	//----- nvinfo : EIATTR_REGCOUNT
	.align		4
.L_620:
        /*0e58*/ 	.byte	0x04, 0x2f
        /*0e5a*/ 	.short	(.L_622 - .L_621)
	.align		4
.L_621:
        /*0e5c*/ 	.word	index@(_ZN10layer_norm13ln_fwd_kernelINS_13Kernel_traitsI13__nv_bfloat16S2_S2_S2_fjLj256ELj1ELj4ELj1ELj16ENS_18Kernel_traits_baseILj256ES2_S2_S2_S2_fjLj128EEEEELb0ELb1ELb1ELb0EEEvNS_9FwdParamsE)
        /*0e60*/ 	.word	0x00000035


	//----- nvinfo : EIATTR_FRAME_SIZE
	.align		4
.L_622:
        /*0e64*/ 	.byte	0x04, 0x11
        /*0e66*/ 	.short	(.L_624 - .L_623)
	.align		4
.L_623:
        /*0e68*/ 	.word	index@(_ZN10layer_norm13ln_fwd_kernelINS_13Kernel_traitsI13__nv_bfloat16S2_S2_S2_fjLj256ELj1ELj4ELj1ELj16ENS_18Kernel_traits_baseILj256ES2_S2_S2_S2_fjLj128EEEEELb0ELb1ELb1ELb0EEEvNS_9FwdParamsE)
        /*0e6c*/ 	.word	0x00000000


	//----- nvinfo : EIATTR_REGCOUNT
	.align		4
.L_624:
        /*0e70*/ 	.byte	0x04, 0x2f
        /*0e72*/ 	.short	(.L_626 - .L_625)
	.align		4
.L_625:
        /*0e74*/ 	.word	index@(_ZN10layer_norm13ln_fwd_kernelINS_13Kernel_traitsI13__nv_bfloat16S2_S2_S2_fjLj256ELj1ELj4ELj1ELj16ENS_18Kernel_traits_baseILj256ES2_S2_S2_S2_fjLj128EEEEELb0ELb1ELb0ELb1EEEvNS_9FwdParamsE)
        /*0e78*/ 	.word	0x00000030


	//----- nvinfo : EIATTR_FRAME_SIZE
	.align		4
.L_626:
        /*0e7c*/ 	.byte	0x04, 0x11
        /*0e7e*/ 	.short	(.L_628 - .L_627)
	.align		4
.L_627:
        /*0e80*/ 	.word	index@(_ZN10layer_norm13ln_fwd_kernelINS_13Kernel_traitsI13__nv_bfloat16S2_S2_S2_fjLj256ELj1ELj4ELj1ELj16ENS_18Kernel_traits_baseILj256ES2_S2_S2_S2_fjLj128EEEEELb0ELb1ELb0ELb1EEEvNS_9FwdParamsE)
        /*0e84*/ 	.word	0x00000000


	//----- nvinfo : EIATTR_REGCOUNT
	.align		4
.L_628:
        /*0e88*/ 	.byte	0x04, 0x2f
        /*0e8a*/ 	.short	(.L_630 - .L_629)
	.align		4
.L_629:
        /*0e8c*/ 	.word	index@(_ZN10layer_norm13ln_fwd_kernelINS_13Kernel_traitsI13__nv_bfloat16S2_S2_S2_fjLj256ELj1ELj4ELj1ELj16ENS_18Kernel_traits_baseILj256ES2_S2_S2_S2_fjLj128EEEEELb0ELb1ELb0ELb0EEEvNS_9FwdParamsE)
        /*0e90*/ 	.word	0x00000030


	//----- nvinfo : EIATTR_FRAME_SIZE
	.align		4
.L_630:
        /*0e94*/ 	.byte	0x04, 0x11
        /*0e96*/ 	.short	(.L_632 - .L_631)
	.align		4
.L_631:
        /*0e98*/ 	.word	index@(_ZN10layer_norm13ln_fwd_kernelINS_13Kernel_traitsI13__nv_bfloat16S2_S2_S2_fjLj256ELj1ELj4ELj1ELj16ENS_18Kernel_traits_baseILj256ES2_S2_S2_S2_fjLj128EEEEELb0ELb1ELb0ELb0EEEvNS_9FwdParamsE)
        /*0e9c*/ 	.word	0x00000000


	//----- nvinfo : EIATTR_REGCOUNT
	.align		4
.L_632:
        /*0ea0*/ 	.byte	0x04, 0x2f
        /*0ea2*/ 	.short	(.L_634 - .L_633)
	.align		4
.L_633:
        /*0ea4*/ 	.word	index@(_ZN10layer_norm13ln_fwd_kernelINS_13Kernel_traitsI13__nv_bfloat16S2_S2_S2_fjLj256ELj1ELj4ELj1ELj16ENS_18Kernel_traits_baseILj256ES2_S2_S2_S2_fjLj128EEEEELb0ELb0ELb1ELb1EEEvNS_9FwdParamsE)
        /*0ea8*/ 	.word	0x00000028


	//----- nvinfo : EIATTR_FRAME_SIZE
	.align		4
.L_634:
        /*0eac*/ 	.byte	0x04, 0x11
        /*0eae*/ 	.short	(.L_636 - .L_635)
	.align		4
.L_635:
        /*0eb0*/ 	.word	index@(_ZN10layer_norm13ln_fwd_kernelINS_13Kernel_traitsI13__nv_bfloat16S2_S2_S2_fjLj256ELj1ELj4ELj1ELj16ENS_18Kernel_traits_baseILj256ES2_S2_S2_S2_fjLj128EEEEELb0ELb0ELb1ELb1EEEvNS_9FwdParamsE)
        /*0eb4*/ 	.word	0x00000000


	//----- nvinfo : EIATTR_REGCOUNT
	.align		4
.L_636:
        /*0eb8*/ 	.byte	0x04, 0x2f
        /*0eba*/ 	.short	(.L_638 - .L_637)
	.align		4
.L_637:
        /*0ebc*/ 	.word	index@(_ZN10layer_norm13ln_fwd_kernelINS_13Kernel_traitsI13__nv_bfloat16S2_S2_S2_fjLj256ELj1ELj4ELj1ELj16ENS_18Kernel_traits_baseILj256ES2_S2_S2_S2_fjLj128EEEEELb0ELb0ELb1ELb0EEEvNS_9FwdParamsE)
        /*0ec0*/ 	.word	0x00000030


	//----- nvinfo : EIATTR_FRAME_SIZE
	.align		4
.L_638:
        /*0ec4*/ 	.byte	0x04, 0x11
        /*0ec6*/ 	.short	(.L_640 - .L_639)
	.align		4
.L_639:
        /*0ec8*/ 	.word	index@(_ZN10layer_norm13ln_fwd_kernelINS_13Kernel_traitsI13__nv_bfloat16S2_S2_S2_fjLj256ELj1ELj4ELj1ELj16ENS_18Kernel_traits_baseILj256ES2_S2_S2_S2_fjLj128EEEEELb0ELb0ELb1ELb0EEEvNS_9FwdParamsE)
        /*0ecc*/ 	.word	0x00000000


	//----- nvinfo : EIATTR_REGCOUNT
	.align		4
.L_640:
        /*0ed0*/ 	.byte	0x04, 0x2f
        /*0ed2*/ 	.short	(.L_642 - .L_641)
	.align		4
.L_641:
        /*0ed4*/ 	.word	index@(_ZN10layer_norm13ln_fwd_kernelINS_13Kernel_traitsI13__nv_bfloat16S2_S2_S2_fjLj256ELj1ELj4ELj1ELj16ENS_18Kernel_traits_baseILj256ES2_S2_S2_S2_fjLj128EEEEELb0ELb0ELb0ELb1EEEvNS_9FwdParamsE)
        /*0ed8*/ 	.word	0x00000028


	//----- nvinfo : EIATTR_FRAME_SIZE
	.align		4
.L_642:
        /*0edc*/ 	.byte	0x04, 0x11
        /*0ede*/ 	.short	(.L_644 - .L_643)
	.align		4
.L_643:
        /*0ee0*/ 	.word	index@(_ZN10layer_norm13ln_fwd_kernelINS_13Kernel_traitsI13__nv_bfloat16S2_S2_S2_fjLj256ELj1ELj4ELj1ELj16ENS_18Kernel_traits_baseILj256ES2_S2_S2_S2_fjLj128EEEEELb0ELb0ELb0ELb1EEEvNS_9FwdParamsE)
        /*0ee4*/ 	.word	0x00000000


	//----- nvinfo : EIATTR_REGCOUNT
	.align		4
.L_644:
        /*0ee8*/ 	.byte	0x04, 0x2f
        /*0eea*/ 	.short	(.L_646 - .L_645)
	.align		4
.L_645:
        /*0eec*/ 	.word	index@(_ZN10layer_norm13ln_fwd_kernelINS_13Kernel_traitsI13__nv_bfloat16S2_S2_S2_fjLj256ELj1ELj4ELj1ELj16ENS_18Kernel_traits_baseILj256ES2_S2_S2_S2_fjLj128EEEEELb0ELb0ELb0ELb0EEEvNS_9FwdParamsE)
        /*0ef0*/ 	.word	0x0000002f


	//----- nvinfo : EIATTR_FRAME_SIZE
	.align		4
.L_646:
        /*0ef4*/ 	.byte	0x04, 0x11
        /*0ef6*/ 	.short	(.L_648 - .L_647)
	.align		4
.L_647:
        /*0ef8*/ 	.word	index@(_ZN10layer_norm13ln_fwd_kernelINS_13Kernel_traitsI13__nv_bfloat16S2_S2_S2_fjLj256ELj1ELj4ELj1ELj16ENS_18Kernel_traits_baseILj256ES2_S2_S2_S2_fjLj128EEEEELb0ELb0ELb0ELb0EEEvNS_9FwdParamsE)
        /*0efc*/ 	.word	0x00000000


	//----- nvinfo : EIATTR_MIN_STACK_SIZE
	.align		4
.L_648:
        /*0f00*/ 	.byte	0x04, 0x12
        /*0f02*/ 	.short	(.L_650 - .L_649)
	.align		4
.L_649:
        /*0f04*/ 	.word	index@(_ZN10layer_norm13ln_fwd_kernelINS_13Kernel_traitsI13__nv_bfloat16S2_S2_S2_fjLj256ELj1ELj4ELj1ELj16ENS_18Kernel_traits_baseILj256ES2_S2_S2_S2_fjLj128EEEEELb0ELb0ELb0ELb0EEEvNS_9FwdParamsE)
        /*0f08*/ 	.word	0x00000000


	//----- nvinfo : EIATTR_MIN_STACK_SIZE
	.align		4
.L_650:
        /*0f0c*/ 	.byte	0x04, 0x12
        /*0f0e*/ 	.short	(.L_652 - .L_651)
	.align		4
.L_651:
        /*0f10*/ 	.word	index@(_ZN10layer_norm13ln_fwd_kernelINS_13Kernel_traitsI13__nv_bfloat16S2_S2_S2_fjLj256ELj1ELj4ELj1ELj16ENS_18Kernel_traits_baseILj256ES2_S2_S2_S2_fjLj128EEEEELb0ELb0ELb0ELb1EEEvNS_9FwdParamsE)
        /*0f14*/ 	.word	0x00000000


	//----- nvinfo : EIATTR_MIN_STACK_SIZE
	.align		4
.L_652:
        /*0f18*/ 	.byte	0x04, 0x12
        /*0f1a*/ 	.short	(.L_654 - .L_653)
	.align		4
.L_653:
        /*0f1c*/ 	.word	index@(_ZN10layer_norm13ln_fwd_kernelINS_13Kernel_traitsI13__nv_bfloat16S2_S2_S2_fjLj256ELj1ELj4ELj1ELj16ENS_18Kernel_traits_baseILj256ES2_S2_S2_S2_fjLj128EEEEELb0ELb0ELb1ELb0EEEvNS_9FwdParamsE)
        /*0f20*/ 	.word	0x00000000


	//----- nvinfo : EIATTR_MIN_STACK_SIZE
	.align		4
.L_654:
        /*0f24*/ 	.byte	0x04, 0x12
        /*0f26*/ 	.short	(.L_656 - .L_655)
	.align		4
.L_655:
        /*0f28*/ 	.word	index@(_ZN10layer_norm13ln_fwd_kernelINS_13Kernel_traitsI13__nv_bfloat16S2_S2_S2_fjLj256ELj1ELj4ELj1ELj16ENS_18Kernel_traits_baseILj256ES2_S2_S2_S2_fjLj128EEEEELb0ELb0ELb1ELb1EEEvNS_9FwdParamsE)
        /*0f2c*/ 	.word	0x00000000


	//----- nvinfo : EIATTR_MIN_STACK_SIZE
	.align		4
.L_656:
        /*0f30*/ 	.byte	0x04, 0x12
        /*0f32*/ 	.short	(.L_658 - .L_657)
	.align		4
.L_657:
        /*0f34*/ 	.word	index@(_ZN10layer_norm13ln_fwd_kernelINS_13Kernel_traitsI13__nv_bfloat16S2_S2_S2_fjLj256ELj1ELj4ELj1ELj16ENS_18Kernel_traits_baseILj256ES2_S2_S2_S2_fjLj128EEEEELb0ELb1ELb0ELb0EEEvNS_9FwdParamsE)
        /*0f38*/ 	.word	0x00000000


	//----- nvinfo : EIATTR_MIN_STACK_SIZE
	.align		4
.L_658:
        /*0f3c*/ 	.byte	0x04, 0x12
        /*0f3e*/ 	.short	(.L_660 - .L_659)
	.align		4
.L_659:
        /*0f40*/ 	.word	index@(_ZN10layer_norm13ln_fwd_kernelINS_13Kernel_traitsI13__nv_bfloat16S2_S2_S2_fjLj256ELj1ELj4ELj1ELj16ENS_18Kernel_traits_baseILj256ES2_S2_S2_S2_fjLj128EEEEELb0ELb1ELb0ELb1EEEvNS_9FwdParamsE)
        /*0f44*/ 	.word	0x00000000


	//----- nvinfo : EIATTR_MIN_STACK_SIZE
	.align		4
.L_660:
        /*0f48*/ 	.byte	0x04, 0x12
        /*0f4a*/ 	.short	(.L_662 - .L_661)
	.align		4
.L_661:
        /*0f4c*/ 	.word	index@(_ZN10layer_norm13ln_fwd_kernelINS_13Kernel_traitsI13__nv_bfloat16S2_S2_S2_fjLj256ELj1ELj4ELj1ELj16ENS_18Kernel_traits_baseILj256ES2_S2_S2_S2_fjLj128EEEEELb0ELb1ELb1ELb0EEEvNS_9FwdParamsE)
        /*0f50*/ 	.word	0x00000000


	//----- nvinfo : EIATTR_MIN_STACK_SIZE
	.align		4
.L_662:
        /*0f54*/ 	.byte	0x04, 0x12
        /*0f56*/ 	.short	(.L_664 - .L_663)
	.align		4
.L_663:
        /*0f58*/ 	.word	index@(_ZN10layer_norm13ln_fwd_kernelINS_13Kernel_traitsI13__nv_bfloat16S2_S2_S2_fjLj256ELj1ELj4ELj1ELj16ENS_18Kernel_traits_baseILj256ES2_S2_S2_S2_fjLj128EEEEELb0ELb1ELb1ELb1EEEvNS_9FwdParamsE)
        /*0f5c*/ 	.word	0x00000000


	//----- nvinfo : EIATTR_MIN_STACK_SIZE
	.align		4
.L_664:
        /*0f60*/ 	.byte	0x04, 0x12
        /*0f62*/ 	.short	(.L_666 - .L_665)
	.align		4
.L_665:
        /*0f64*/ 	.word	index@(_ZN10layer_norm13ln_fwd_kernelINS_13Kernel_traitsI13__nv_bfloat16S2_S2_S2_fjLj256ELj1ELj4ELj1ELj16ENS_18Kernel_traits_baseILj256ES2_S2_S2_S2_fjLj128EEEEELb1ELb0ELb0ELb0EEEvNS_9FwdParamsE)
        /*0f68*/ 	.word	0x00000000


	//----- nvinfo : EIATTR_MIN_STACK_SIZE
	.align		4
.L_666:
        /*0f6c*/ 	.byte	0x04, 0x12
        /*0f6e*/ 	.short	(.L_668 - .L_667)
	.align		4
.L_667:
        /*0f70*/ 	.word	index@(_ZN10layer_norm13ln_fwd_kernelINS_13Kernel_traitsI13__nv_bfloat16S2_S2_S2_fjLj256ELj1ELj4ELj1ELj16ENS_18Kernel_traits_baseILj256ES2_S2_S2_S2_fjLj128EEEEELb1ELb0ELb0ELb1EEEvNS_9FwdParamsE)
        /*0f74*/ 	.word	0x00000000


	//----- nvinfo : EIATTR_MIN_STACK_SIZE
	.align		4
.L_668:
        /*0f78*/ 	.byte	0x04, 0x12
        /*0f7a*/ 	.short	(.L_670 - .L_669)
	.align		4
.L_669:
        /*0f7c*/ 	.word	index@(_ZN10layer_norm13ln_fwd_kernelINS_13Kernel_traitsI13__nv_bfloat16S2_S2_S2_fjLj256ELj1ELj4ELj1ELj16ENS_18Kernel_traits_baseILj256ES2_S2_S2_S2_fjLj128EEEEELb1ELb0ELb1ELb0EEEvNS_9FwdParamsE)
        /*0f80*/ 	.word	0x00000000


	//----- nvinfo : EIATTR_MIN_STACK_SIZE
	.align		4
.L_670:
        /*0f84*/ 	.byte	0x04, 0x12
        /*0f86*/ 	.short	(.L_672 - .L_671)
	.align		4
.L_671:
        /*0f88*/ 	.word	index@(_ZN10layer_norm13ln_fwd_kernelINS_13Kernel_traitsI13__nv_bfloat16S2_S2_S2_fjLj256ELj1ELj4ELj1ELj16ENS_18Kernel_traits_baseILj256ES2_S2_S2_S2_fjLj128EEEEELb1ELb0ELb1ELb1EEEvNS_9FwdParamsE)
        /*0f8c*/ 	.word	0x00000000


	//----- nvinfo : EIATTR_MIN_STACK_SIZE
	.align		4
.L_672:
        /*0f90*/ 	.byte	0x04, 0x12
        /*0f92*/ 	.short	(.L_674 - .L_673)
	.align		4
.L_673:
        /*0f94*/ 	.word	index@(_ZN10layer_norm13ln_fwd_kernelINS_13Kernel_traitsI13__nv_bfloat16S2_S2_S2_fjLj256ELj1ELj4ELj1ELj16ENS_18Kernel_traits_baseILj256ES2_S2_S2_S2_fjLj128EEEEELb1ELb1ELb0ELb0EEEvNS_9FwdParamsE)
        /*0f98*/ 	.word	0x00000000


	//----- nvinfo : EIATTR_MIN_STACK_SIZE
	.align		4
.L_674:
        /*0f9c*/ 	.byte	0x04, 0x12
        /*0f9e*/ 	.short	(.L_676 - .L_675)
	.align		4
.L_675:
        /*0fa0*/ 	.word	index@(_ZN10layer_norm13ln_fwd_kernelINS_13Kernel_traitsI13__nv_bfloat16S2_S2_S2_fjLj256ELj1ELj4ELj1ELj16ENS_18Kernel_traits_baseILj256ES2_S2_S2_S2_fjLj128EEEEELb1ELb1ELb0ELb1EEEvNS_9FwdParamsE)
        /*0fa4*/ 	.word	0x00000000


	//----- nvinfo : EIATTR_MIN_STACK_SIZE
	.align		4
.L_676:
        /*0fa8*/ 	.byte	0x04, 0x12
        /*0faa*/ 	.short	(.L_678 - .L_677)
	.align		4
.L_677:
        /*0fac*/ 	.word	index@(_ZN10layer_norm13ln_fwd_kernelINS_13Kernel_traitsI13__nv_bfloat16S2_S2_S2_fjLj256ELj1ELj4ELj1ELj16ENS_18Kernel_traits_baseILj256ES2_S2_S2_S2_fjLj128EEEEELb1ELb1ELb1ELb0EEEvNS_9FwdParamsE)
        /*0fb0*/ 	.word	0x00000000


	//----- nvinfo : EIATTR_MIN_STACK_SIZE
	.align		4
.L_678:
        /*0fb4*/ 	.byte	0x04, 0x12
        /*0fb6*/ 	.short	(.L_680 - .L_679)
	.align		4
.L_679:
        /*0fb8*/ 	.word	index@(_ZN10layer_norm13ln_fwd_kernelINS_13Kernel_traitsI13__nv_bfloat16S2_S2_S2_fjLj256ELj1ELj4ELj1ELj16ENS_18Kernel_traits_baseILj256ES2_S2_S2_S2_fjLj128EEEEELb1ELb1ELb1ELb1EEEvNS_9FwdParamsE)
        /*0fbc*/ 	.word	0x00000000


	//----- nvinfo : EIATTR_MIN_STACK_SIZE
	.align		4
.L_680:
        /*0fc0*/ 	.byte	0x04, 0x12
        /*0fc2*/ 	.short	(.L_682 - .L_681)
	.align		4
.L_681:
        /*0fc4*/ 	.word	index@(_ZN10layer_norm13ln_fwd_kernelINS_13Kernel_traitsI6__halfS2_S2_S2_fjLj256ELj1ELj4ELj1ELj16ENS_18Kernel_traits_baseILj256ES2_S2_S2_S2_fjLj128EEEEELb0ELb0ELb0ELb0EEEvNS_9FwdParamsE)
        /*0fc8*/ 	.word	0x00000000


	//----- nvinfo : EIATTR_MIN_STACK_SIZE
	.align		4
.L_682:
        /*0fcc*/ 	.byte	0x04, 0x12
        /*0fce*/ 	.short	(.L_684 - .L_683)
	.align		4
.L_683:
        /*0fd0*/ 	.word	index@(_ZN10layer_norm13ln_fwd_kernelINS_13Kernel_traitsI6__halfS2_S2_S2_fjLj256ELj1ELj4ELj1ELj16ENS_18Kernel_traits_baseILj256ES2_S2_S2_S2_fjLj128EEEEELb0ELb0ELb0ELb1EEEvNS_9FwdParamsE)
        /*0fd4*/ 	.word	0x00000000


	//----- nvinfo : EIATTR_MIN_STACK_SIZE
	.align		4
.L_684:
        /*0fd8*/ 	.byte	0x04, 0x12
        /*0fda*/ 	.short	(.L_686 - .L_685)
	.align		4
.L_685:
        /*0fdc*/ 	.word	index@(_ZN10layer_norm13ln_fwd_kernelINS_13Kernel_traitsI6__halfS2_S2_S2_fjLj256ELj1ELj4ELj1ELj16ENS_18Kernel_traits_baseILj256ES2_S2_S2_S2_fjLj128EEEEELb0ELb0ELb1ELb0EEEvNS_9FwdParamsE)
        /*0fe0*/ 	.word	0x00000000


	//----- nvinfo : EIATTR_MIN_STACK_SIZE
	.align		4
.L_686:
        /*0fe4*/ 	.byte	0x04, 0x12
        /*0fe6*/ 	.short	(.L_688 - .L_687)
	.align		4
.L_687:
        /*0fe8*/ 	.word	index@(_ZN10layer_norm13ln_fwd_kernelINS_13Kernel_traitsI6__halfS2_S2_S2_fjLj256ELj1ELj4ELj1ELj16ENS_18Kernel_traits_baseILj256ES2_S2_S2_S2_fjLj128EEEEELb0ELb0ELb1ELb1EEEvNS_9FwdParamsE)
        /*0fec*/ 	.word	0x00000000


	//----- nvinfo : EIATTR_MIN_STACK_SIZE
	.align		4
.L_688:
        /*0ff0*/ 	.byte	0x04, 0x12
        /*0ff2*/ 	.short	(.L_690 - .L_689)
	.align		4
.L_689:
        /*0ff4*/ 	.word	index@(_ZN10layer_norm13ln_fwd_kernelINS_13Kernel_traitsI6__halfS2_S2_S2_fjLj256ELj1ELj4ELj1ELj16ENS_18Kernel_traits_baseILj256ES2_S2_S2_S2_fjLj128EEEEELb0ELb1ELb0ELb0EEEvNS_9FwdParamsE)
        /*0ff8*/ 	.word	0x00000000


	//----- nvinfo : EIATTR_MIN_STACK_SIZE
	.align		4
.L_690:
        /*0ffc*/ 	.byte	0x04, 0x12
        /*0ffe*/ 	.short	(.L_692 - .L_691)
	.align		4
.L_691:
        /*1000*/ 	.word	index@(_ZN10layer_norm13ln_fwd_kernelINS_13Kernel_traitsI6__halfS2_S2_S2_fjLj256ELj1ELj4ELj1ELj16ENS_18Kernel_traits_baseILj256ES2_S2_S2_S2_fjLj128EEEEELb0ELb1ELb0ELb1EEEvNS_9FwdParamsE)
        /*1004*/ 	.word	0x00000000


	//----- nvinfo : EIATTR_MIN_STACK_SIZE
	.align		4
.L_692:
        /*1008*/ 	.byte	0x04, 0x12
        /*100a*/ 	.short	(.L_694 - .L_693)
	.align		4
.L_693:
        /*100c*/ 	.word	index@(_ZN10layer_norm13ln_fwd_kernelINS_13Kernel_traitsI6__halfS2_S2_S2_fjLj256ELj1ELj4ELj1ELj16ENS_18Kernel_traits_baseILj256ES2_S2_S2_S2_fjLj128EEEEELb0ELb1ELb1ELb0EEEvNS_9FwdParamsE)
        /*1010*/ 	.word	0x00000000


	//----- nvinfo : EIATTR_MIN_STACK_SIZE
	.align		4
.L_694:
        /*1014*/ 	.byte	0x04, 0x12
        /*1016*/ 	.short	(.L_696 - .L_695)
	.align		4
.L_695:
        /*1018*/ 	.word	index@(_ZN10layer_norm13ln_fwd_kernelINS_13Kernel_traitsI6__halfS2_S2_S2_fjLj256ELj1ELj4ELj1ELj16ENS_18Kernel_traits_baseILj256ES2_S2_S2_S2_fjLj128EEEEELb0ELb1ELb1ELb1EEEvNS_9FwdParamsE)
        /*101c*/ 	.word	0x00000000


	//----- nvinfo : EIATTR_MIN_STACK_SIZE
	.align		4
.L_696:
        /*1020*/ 	.byte	0x04, 0x12
        /*1022*/ 	.short	(.L_698 - .L_697)
	.align		4
.L_697:
        /*1024*/ 	.word	index@(_ZN10layer_norm13ln_fwd_kernelINS_13Kernel_traitsI6__halfS2_S2_S2_fjLj256ELj1ELj4ELj1ELj16ENS_18Kernel_traits_baseILj256ES2_S2_S2_S2_fjLj128EEEEELb1ELb0ELb0ELb0EEEvNS_9FwdParamsE)
        /*1028*/ 	.word	0x00000000


	//----- nvinfo : EIATTR_MIN_STACK_SIZE
	.align		4
.L_698:
        /*102c*/ 	.byte	0x04, 0x12
        /*102e*/ 	.short	(.L_700 - .L_699)
	.align		4
.L_699:
        /*1030*/ 	.word	index@(_ZN10layer_norm13ln_fwd_kernelINS_13Kernel_traitsI6__halfS2_S2_S2_fjLj256ELj1ELj4ELj1ELj16ENS_18Kernel_traits_baseILj256ES2_S2_S2_S2_fjLj128EEEEELb1ELb0ELb0ELb1EEEvNS_9FwdParamsE)
        /*1034*/ 	.word	0x00000000


	//----- nvinfo : EIATTR_MIN_STACK_SIZE
	.align		4
.L_700:
        /*1038*/ 	.byte	0x04, 0x12
        /*103a*/ 	.short	(.L_702 - .L_701)
	.align		4
.L_701:
        /*103c*/ 	.word	index@(_ZN10layer_norm13ln_fwd_kernelINS_13Kernel_traitsI6__halfS2_S2_S2_fjLj256ELj1ELj4ELj1ELj16ENS_18Kernel_traits_baseILj256ES2_S2_S2_S2_fjLj128EEEEELb1ELb0ELb1ELb0EEEvNS_9FwdParamsE)
        /*1040*/ 	.word	0x00000000


	//----- nvinfo : EIATTR_MIN_STACK_SIZE
	.align		4
.L_702:
        /*1044*/ 	.byte	0x04, 0x12
        /*1046*/ 	.short	(.L_704 - .L_703)
	.align		4
.L_703:
        /*1048*/ 	.word	index@(_ZN10layer_norm13ln_fwd_kernelINS_13Kernel_traitsI6__halfS2_S2_S2_fjLj256ELj1ELj4ELj1ELj16ENS_18Kernel_traits_baseILj256ES2_S2_S2_S2_fjLj128EEEEELb1ELb0ELb1ELb1EEEvNS_9FwdParamsE)
        /*104c*/ 	.word	0x00000000


	//----- nvinfo : EIATTR_MIN_STACK_SIZE
	.align		4
.L_704:
        /*1050*/ 	.byte	0x04, 0x12
        /*1052*/ 	.short	(.L_706 - .L_705)
	.align		4
.L_705:
        /*1054*/ 	.word	index@(_ZN10layer_norm13ln_fwd_kernelINS_13Kernel_traitsI6__halfS2_S2_S2_fjLj256ELj1ELj4ELj1ELj16ENS_18Kernel_traits_baseILj256ES2_S2_S2_S2_fjLj128EEEEELb1ELb1ELb0ELb0EEEvNS_9FwdParamsE)
        /*1058*/ 	.word	0x00000000


	//----- nvinfo : EIATTR_MIN_STACK_SIZE
	.align		4
.L_706:
        /*105c*/ 	.byte	0x04, 0x12
        /*105e*/ 	.short	(.L_708 - .L_707)
	.align		4
.L_707:
        /*1060*/ 	.word	index@(_ZN10layer_norm13ln_fwd_kernelINS_13Kernel_traitsI6__halfS2_S2_S2_fjLj256ELj1ELj4ELj1ELj16ENS_18Kernel_traits_baseILj256ES2_S2_S2_S2_fjLj128EEEEELb1ELb1ELb0ELb1EEEvNS_9FwdParamsE)
        /*1064*/ 	.word	0x00000000


	//----- nvinfo : EIATTR_MIN_STACK_SIZE
	.align		4
.L_708:
        /*1068*/ 	.byte	0x04, 0x12
        /*106a*/ 	.short	(.L_710 - .L_709)
	.align		4
.L_709:
        /*106c*/ 	.word	index@(_ZN10layer_norm13ln_fwd_kernelINS_13Kernel_traitsI6__halfS2_S2_S2_fjLj256ELj1ELj4ELj1ELj16ENS_18Kernel_traits_baseILj256ES2_S2_S2_S2_fjLj128EEEEELb1ELb1ELb1ELb0EEEvNS_9FwdParamsE)
        /*1070*/ 	.word	0x00000000


	//----- nvinfo : EIATTR_MIN_STACK_SIZE
	.align		4
.L_710:
        /*1074*/ 	.byte	0x04, 0x12
        /*1076*/ 	.short	(.L_712 - .L_711)
	.align		4
.L_711:
        /*1078*/ 	.word	index@(_ZN10layer_norm13ln_fwd_kernelINS_13Kernel_traitsI6__halfS2_S2_S2_fjLj256ELj1ELj4ELj1ELj16ENS_18Kernel_traits_baseILj256ES2_S2_S2_S2_fjLj128EEEEELb1ELb1ELb1ELb1EEEvNS_9FwdParamsE)
        /*107c*/ 	.word	0x00000000


	//----- nvinfo : EIATTR_MIN_STACK_SIZE
	.align		4
.L_712:
        /*1080*/ 	.byte	0x04, 0x12
        /*1082*/ 	.short	(.L_714 - .L_713)
	.align		4
.L_713:
        /*1084*/ 	.word	index@(_ZN10layer_norm13ln_fwd_kernelINS_13Kernel_traitsIf13__nv_bfloat16S2_S2_fjLj256ELj1ELj4ELj1ELj16ENS_18Kernel_traits_baseILj256EfS2_S2_S2_fjLj128EEEEELb0ELb0ELb0ELb0EEEvNS_9FwdParamsE)
        /*1088*/ 	.word	0x00000000


	//----- nvinfo : EIATTR_MIN_STACK_SIZE
	.align		4
.L_714:
        /*108c*/ 	.byte	0x04, 0x12
        /*108e*/ 	.short	(.L_716 - .L_715)
	.align		4
.L_715:
        /*1090*/ 	.word	index@(_ZN10layer_norm13ln_fwd_kernelINS_13Kernel_traitsIf13__nv_bfloat16S2_S2_fjLj256ELj1ELj4ELj1ELj16ENS_18Kernel_traits_baseILj256EfS2_S2_S2_fjLj128EEEEELb0ELb0ELb0ELb1EEEvNS_9FwdParamsE)
        /*1094*/ 	.word	0x00000000


	//----- nvinfo : EIATTR_MIN_STACK_SIZE
	.align		4
.L_716:
        /*1098*/ 	.byte	0x04, 0x12
        /*109a*/ 	.short	(.L_718 - .L_717)
	.align		4
.L_717:
        /*109c*/ 	.word	index@(_ZN10layer_norm13ln_fwd_kernelINS_13Kernel_traitsIf13__nv_bfloat16S2_S2_fjLj256ELj1ELj4ELj1ELj16ENS_18Kernel_traits_baseILj256EfS2_S2_S2_fjLj128EEEEELb0ELb0ELb1ELb0EEEvNS_9FwdParamsE)
        /*10a0*/ 	.word	0x00000000


	//----- nvinfo : EIATTR_MIN_STACK_SIZE
	.align		4
.L_718:
        /*10a4*/ 	.byte	0x04, 0x12
        /*10a6*/ 	.short	(.L_720 - .L_719)
	.align		4
.L_719:
        /*10a8*/ 	.word	index@(_ZN10layer_norm13ln_fwd_kernelINS_13Kernel_traitsIf13__nv_bfloat16S2_S2_fjLj256ELj1ELj4ELj1ELj16ENS_18Kernel_traits_baseILj256EfS2_S2_S2_fjLj128EEEEELb0ELb0ELb1ELb1EEEvNS_9FwdParamsE)
        /*10ac*/ 	.word	0x00000000


	//----- nvinfo : EIATTR_MIN_STACK_SIZE
	.align		4
.L_720:
        /*10b0*/ 	.byte	0x04, 0x12
        /*10b2*/ 	.short	(.L_722 - .L_721)
	.align		4
.L_721:
        /*10b4*/ 	.word	index@(_ZN10layer_norm13ln_fwd_kernelINS_13Kernel_traitsIf13__nv_bfloat16S2_S2_fjLj256ELj1ELj4ELj1ELj16ENS_18Kernel_traits_baseILj256EfS2_S2_S2_fjLj128EEEEELb0ELb1ELb0ELb0EEEvNS_9FwdParamsE)
        /*10b8*/ 	.word	0x00000000


	//----- nvinfo : EIATTR_MIN_STACK_SIZE
	.align		4
.L_722:
        /*10bc*/ 	.byte	0x04, 0x12
        /*10be*/ 	.short	(.L_724 - .L_723)
	.align		4
.L_723:
        /*10c0*/ 	.word	index@(_ZN10layer_norm13ln_fwd_kernelINS_13Kernel_traitsIf13__nv_bfloat16S2_S2_fjLj256ELj1ELj4ELj1ELj16ENS_18Kernel_traits_baseILj256EfS2_S2_S2_fjLj128EEEEELb0ELb1ELb0ELb1EEEvNS_9FwdParamsE)
        /*10c4*/ 	.word	0x00000000


	//----- nvinfo : EIATTR_MIN_STACK_SIZE
	.align		4
.L_724:
        /*10c8*/ 	.byte	0x04, 0x12
        /*10ca*/ 	.short	(.L_726 - .L_725)
	.align		4
.L_725:
        /*10cc*/ 	.word	index@(_ZN10layer_norm13ln_fwd_kernelINS_13Kernel_traitsIf13__nv_bfloat16S2_S2_fjLj256ELj1ELj4ELj1ELj16ENS_18Kernel_traits_baseILj256EfS2_S2_S2_fjLj128EEEEELb0ELb1ELb1ELb0EEEvNS_9FwdParamsE)
        /*10d0*/ 	.word	0x00000000


	//----- nvinfo : EIATTR_MIN_STACK_SIZE
	.align		4
.L_726:
        /*10d4*/ 	.byte	0x04, 0x12
        /*10d6*/ 	.short	(.L_728 - .L_727)
	.align		4
.L_727:
        /*10d8*/ 	.word	index@(_ZN10layer_norm13ln_fwd_kernelINS_13Kernel_traitsIf13__nv_bfloat16S2_S2_fjLj256ELj1ELj4ELj1ELj16ENS_18Kernel_traits_baseILj256EfS2_S2_S2_fjLj128EEEEELb0ELb1ELb1ELb1EEEvNS_9FwdParamsE)
        /*10dc*/ 	.word	0x00000000


	//----- nvinfo : EIATTR_MIN_STACK_SIZE
	.align		4
.L_728:
        /*10e0*/ 	.byte	0x04, 0x12
        /*10e2*/ 	.short	(.L_730 - .L_729)
	.align		4
.L_729:
        /*10e4*/ 	.word	index@(_ZN10layer_norm13ln_fwd_kernelINS_13Kernel_traitsIf13__nv_bfloat16S2_S2_fjLj256ELj1ELj4ELj1ELj16ENS_18Kernel_traits_baseILj256EfS2_S2_S2_fjLj128EEEEELb1ELb0ELb0ELb0EEEvNS_9FwdParamsE)
        /*10e8*/ 	.word	0x00000000


	//----- nvinfo : EIATTR_MIN_STACK_SIZE
	.align		4
.L_730:
        /*10ec*/ 	.byte	0x04, 0x12
        /*10ee*/ 	.short	(.L_732 - .L_731)
	.align		4
.L_731:
        /*10f0*/ 	.word	index@(_ZN10layer_norm13ln_fwd_kernelINS_13Kernel_traitsIf13__nv_bfloat16S2_S2_fjLj256ELj1ELj4ELj1ELj16ENS_18Kernel_traits_baseILj256EfS2_S2_S2_fjLj128EEEEELb1ELb0ELb0ELb1EEEvNS_9FwdParamsE)
        /*10f4*/ 	.word	0x00000000


	//----- nvinfo : EIATTR_MIN_STACK_SIZE
	.align		4
.L_732:
        /*10f8*/ 	.byte	0x04, 0x12
        /*10fa*/ 	.short	(.L_734 - .L_733)
	.align		4
.L_733:
        /*10fc*/ 	.word	index@(_ZN10layer_norm13ln_fwd_kernelINS_13Kernel_traitsIf13__nv_bfloat16S2_S2_fjLj256ELj1ELj4ELj1ELj16ENS_18Kernel_traits_baseILj256EfS2_S2_S2_fjLj128EEEEELb1ELb0ELb1ELb0EEEvNS_9FwdParamsE)
        /*1100*/ 	.word	0x00000000


	//----- nvinfo : EIATTR_MIN_STACK_SIZE
	.align		4
.L_734:
        /*1104*/ 	.byte	0x04, 0x12
        /*1106*/ 	.short	(.L_736 - .L_735)
	.align		4
.L_735:
        /*1108*/ 	.word	index@(_ZN10layer_norm13ln_fwd_kernelINS_13Kernel_traitsIf13__nv_bfloat16S2_S2_fjLj256ELj1ELj4ELj1ELj16ENS_18Kernel_traits_baseILj256EfS2_S2_S2_fjLj128EEEEELb1ELb0ELb1ELb1EEEvNS_9FwdParamsE)
        /*110c*/ 	.word	0x00000000


	//----- nvinfo : EIATTR_MIN_STACK_SIZE
	.align		4
.L_736:
        /*1110*/ 	.byte	0x04, 0x12
        /*1112*/ 	.short	(.L_738 - .L_737)
	.align		4
.L_737:
        /*1114*/ 	.word	index@(_ZN10layer_norm13ln_fwd_kernelINS_13Kernel_traitsIf13__nv_bfloat16S2_S2_fjLj256ELj1ELj4ELj1ELj16ENS_18Kernel_traits_baseILj256EfS2_S2_S2_fjLj128EEEEELb1ELb1ELb0ELb0EEEvNS_9FwdParamsE)
        /*1118*/ 	.word	0x00000000


	//----- nvinfo : EIATTR_MIN_STACK_SIZE
	.align		4
.L_738:
        /*111c*/ 	.byte	0x04, 0x12
        /*111e*/ 	.short	(.L_740 - .L_739)
	.align		4
.L_739:
        /*1120*/ 	.word	index@(_ZN10layer_norm13ln_fwd_kernelINS_13Kernel_traitsIf13__nv_bfloat16S2_S2_fjLj256ELj1ELj4ELj1ELj16ENS_18Kernel_traits_baseILj256EfS2_S2_S2_fjLj128EEEEELb1ELb1ELb0ELb1EEEvNS_9FwdParamsE)
        /*1124*/ 	.word	0x00000000


	//----- nvinfo : EIATTR_MIN_STACK_SIZE
	.align		4
.L_740:
        /*1128*/ 	.byte	0x04, 0x12
        /*112a*/ 	.short	(.L_742 - .L_741)
	.align		4
.L_741:
        /*112c*/ 	.word	index@(_ZN10layer_norm13ln_fwd_kernelINS_13Kernel_traitsIf13__nv_bfloat16S2_S2_fjLj256ELj1ELj4ELj1ELj16ENS_18Kernel_traits_baseILj256EfS2_S2_S2_fjLj128EEEEELb1ELb1ELb1ELb0EEEvNS_9FwdParamsE)
        /*1130*/ 	.word	0x00000000


	//----- nvinfo : EIATTR_MIN_STACK_SIZE
	.align		4
.L_742:
        /*1134*/ 	.byte	0x04, 0x12
        /*1136*/ 	.short	(.L_744 - .L_743)
	.align		4
.L_743:
        /*1138*/ 	.word	index@(_ZN10layer_norm13ln_fwd_kernelINS_13Kernel_traitsIf13__nv_bfloat16S2_S2_fjLj256ELj1ELj4ELj1ELj16ENS_18Kernel_traits_baseILj256EfS2_S2_S2_fjLj128EEEEELb1ELb1ELb1ELb1EEEvNS_9FwdParamsE)
        /*113c*/ 	.word	0x00000000


	//----- nvinfo : EIATTR_MIN_STACK_SIZE
	.align		4
.L_744:
        /*1140*/ 	.byte	0x04, 0x12
        /*1142*/ 	.short	(.L_746 - .L_745)
	.align		4
.L_745:
        /*1144*/ 	.word	index@(_ZN10layer_norm13ln_fwd_kernelINS_13Kernel_traitsI13__nv_bfloat16S2_fS2_fjLj256ELj1ELj4ELj1ELj16ENS_18Kernel_traits_baseILj256ES2_S2_fS2_fjLj128EEEEELb0ELb0ELb0ELb0EEEvNS_9FwdParamsE)
        /*1148*/ 	.word	0x00000000


	//----- nvinfo : EIATTR_MIN_STACK_SIZE
	.align		4
.L_746:
        /*114c*/ 	.byte	0x04, 0x12
        /*114e*/ 	.short	(.L_748 - .L_747)
	.align		4
.L_747:
        /*1150*/ 	.word	index@(_ZN10layer_norm13ln_fwd_kernelINS_13Kernel_traitsI13__nv_bfloat16S2_fS2_fjLj256ELj1ELj4ELj1ELj16ENS_18Kernel_traits_baseILj256ES2_S2_fS2_fjLj128EEEEELb0ELb0ELb0ELb1EEEvNS_9FwdParamsE)
        /*1154*/ 	.word	0x00000000


	//----- nvinfo : EIATTR_MIN_STACK_SIZE
	.align		4
.L_748:
        /*1158*/ 	.byte	0x04, 0x12
        /*115a*/ 	.short	(.L_750 - .L_749)
	.align		4
.L_749:
        /*115c*/ 	.word	index@(_ZN10layer_norm13ln_fwd_kernelINS_13Kernel_traitsI13__nv_bfloat16S2_fS2_fjLj256ELj1ELj4ELj1ELj16ENS_18Kernel_traits_baseILj256ES2_S2_fS2_fjLj128EEEEELb0ELb0ELb1ELb0EEEvNS_9FwdParamsE)
        /*1160*/ 	.word	0x00000000


	//----- nvinfo : EIATTR_MIN_STACK_SIZE
	.align		4
.L_750:
        /*1164*/ 	.byte	0x04, 0x12
        /*1166*/ 	.short	(.L_752 - .L_751)
	.align		4
.L_751:
        /*1168*/ 	.word	index@(_ZN10layer_norm13ln_fwd_kernelINS_13Kernel_traitsI13__nv_bfloat16S2_fS2_fjLj256ELj1ELj4ELj1ELj16ENS_18Kernel_traits_baseILj256ES2_S2_fS2_fjLj128EEEEELb0ELb0ELb1ELb1EEEvNS_9FwdParamsE)
        /*116c*/ 	.word	0x00000000


	//----- nvinfo : EIATTR_MIN_STACK_SIZE
	.align		4
.L_752:
        /*1170*/ 	.byte	0x04, 0x12
        /*1172*/ 	.short	(.L_754 - .L_753)
	.align		4
.L_753:
        /*1174*/ 	.word	index@(_ZN10layer_norm13ln_fwd_kernelINS_13Kernel_traitsI13__nv_bfloat16S2_fS2_fjLj256ELj1ELj4ELj1ELj16ENS_18Kernel_traits_baseILj256ES2_S2_fS2_fjLj128EEEEELb0ELb1ELb0ELb0EEEvNS_9FwdParamsE)
        /*1178*/ 	.word	0x00000000


	//----- nvinfo : EIATTR_MIN_STACK_SIZE
	.align		4
.L_754:
        /*117c*/ 	.byte	0x04, 0x12
        /*117e*/ 	.short	(.L_756 - .L_755)
	.align		4
.L_755:
        /*1180*/ 	.word	index@(_ZN10layer_norm13ln_fwd_kernelINS_13Kernel_traitsI13__nv_bfloat16S2_fS2_fjLj256ELj1ELj4ELj1ELj16ENS_18Kernel_traits_baseILj256ES2_S2_fS2_fjLj128EEEEELb0ELb1ELb0ELb1EEEvNS_9FwdParamsE)
        /*1184*/ 	.word	0x00000000


	//----- nvinfo : EIATTR_MIN_STACK_SIZE
	.align		4
.L_756:
        /*1188*/ 	.byte	0x04, 0x12
        /*118a*/ 	.short	(.L_758 - .L_757)
	.align		4
.L_757:
        /*118c*/ 	.word	index@(_ZN10layer_norm13ln_fwd_kernelINS_13Kernel_traitsI13__nv_bfloat16S2_fS2_fjLj256ELj1ELj4ELj1ELj16ENS_18Kernel_traits_baseILj256ES2_S2_fS2_fjLj128EEEEELb0ELb1ELb1ELb0EEEvNS_9FwdParamsE)
        /*1190*/ 	.word	0x00000000


	//----- nvinfo : EIATTR_MIN_STACK_SIZE
	.align		4
.L_758:
        /*1194*/ 	.byte	0x04, 0x12
        /*1196*/ 	.short	(.L_760 - .L_759)
	.align		4
.L_759:
        /*1198*/ 	.word	index@(_ZN10layer_norm13ln_fwd_kernelINS_13Kernel_traitsI13__nv_bfloat16S2_fS2_fjLj256ELj1ELj4ELj1ELj16ENS_18Kernel_traits_baseILj256ES2_S2_fS2_fjLj128EEEEELb0ELb1ELb1ELb1EEEvNS_9FwdParamsE)
        /*119c*/ 	.word	0x00000000


	//----- nvinfo : EIATTR_MIN_STACK_SIZE
	.align		4
.L_760:
        /*11a0*/ 	.byte	0x04, 0x12
        /*11a2*/ 	.short	(.L_762 - .L_761)
	.align		4
.L_761:
        /*11a4*/ 	.word	index@(_ZN10layer_norm13ln_fwd_kernelINS_13Kernel_traitsI13__nv_bfloat16S2_fS2_fjLj256ELj1ELj4ELj1ELj16ENS_18Kernel_traits_baseILj256ES2_S2_fS2_fjLj128EEEEELb1ELb0ELb0ELb0EEEvNS_9FwdParamsE)
        /*11a8*/ 	.word	0x00000000


	//----- nvinfo : EIATTR_MIN_STACK_SIZE
	.align		4
.L_762:
        /*11ac*/ 	.byte	0x04, 0x12
        /*11ae*/ 	.short	(.L_764 - .L_763)
	.align		4
.L_763:
        /*11b0*/ 	.word	index@(_ZN10layer_norm13ln_fwd_kernelINS_13Kernel_traitsI13__nv_bfloat16S2_fS2_fjLj256ELj1ELj4ELj1ELj16ENS_18Kernel_traits_baseILj256ES2_S2_fS2_fjLj128EEEEELb1ELb0ELb0ELb1EEEvNS_9FwdParamsE)
        /*11b4*/ 	.word	0x00000000


	//----- nvinfo : EIATTR_MIN_STACK_SIZE
	.align		4
.L_764:
        /*11b8*/ 	.byte	0x04, 0x12
        /*11ba*/ 	.short	(.L_766 - .L_765)
	.align		4
.L_765:
        /*11bc*/ 	.word	index@(_ZN10layer_norm13ln_fwd_kernelINS_13Kernel_traitsI13__nv_bfloat16S2_fS2_fjLj256ELj1ELj4ELj1ELj16ENS_18Kernel_traits_baseILj256ES2_S2_fS2_fjLj128EEEEELb1ELb0ELb1ELb0EEEvNS_9FwdParamsE)
        /*11c0*/ 	.word	0x00000000


	//----- nvinfo : EIATTR_MIN_STACK_SIZE
	.align		4
.L_766:
        /*11c4*/ 	.byte	0x04, 0x12
        /*11c6*/ 	.short	(.L_768 - .L_767)
	.align		4
.L_767:
        /*11c8*/ 	.word	index@(_ZN10layer_norm13ln_fwd_kernelINS_13Kernel_traitsI13__nv_bfloat16S2_fS2_fjLj256ELj1ELj4ELj1ELj16ENS_18Kernel_traits_baseILj256ES2_S2_fS2_fjLj128EEEEELb1ELb0ELb1ELb1EEEvNS_9FwdParamsE)
        /*11cc*/ 	.word	0x00000000


	//----- nvinfo : EIATTR_MIN_STACK_SIZE
	.align		4
.L_768:
        /*11d0*/ 	.byte	0x04, 0x12
        /*11d2*/ 	.short	(.L_770 - .L_769)
	.align		4
.L_769:
        /*11d4*/ 	.word	index@(_ZN10layer_norm13ln_fwd_kernelINS_13Kernel_traitsI13__nv_bfloat16S2_fS2_fjLj256ELj1ELj4ELj1ELj16ENS_18Kernel_traits_baseILj256ES2_S2_fS2_fjLj128EEEEELb1ELb1ELb0ELb0EEEvNS_9FwdParamsE)
        /*11d8*/ 	.word	0x00000000


	//----- nvinfo : EIATTR_MIN_STACK_SIZE
	.align		4
.L_770:
        /*11dc*/ 	.byte	0x04, 0x12
        /*11de*/ 	.short	(.L_772 - .L_771)
	.align		4
.L_771:
        /*11e0*/ 	.word	index@(_ZN10layer_norm13ln_fwd_kernelINS_13Kernel_traitsI13__nv_bfloat16S2_fS2_fjLj256ELj1ELj4ELj1ELj16ENS_18Kernel_traits_baseILj256ES2_S2_fS2_fjLj128EEEEELb1ELb1ELb0ELb1EEEvNS_9FwdParamsE)
        /*11e4*/ 	.word	0x00000000


	//----- nvinfo : EIATTR_MIN_STACK_SIZE
	.align		4
.L_772:
        /*11e8*/ 	.byte	0x04, 0x12
        /*11ea*/ 	.short	(.L_774 - .L_773)
	.align		4
.L_773:
        /*11ec*/ 	.word	index@(_ZN10layer_norm13ln_fwd_kernelINS_13Kernel_traitsI13__nv_bfloat16S2_fS2_fjLj256ELj1ELj4ELj1ELj16ENS_18Kernel_traits_baseILj256ES2_S2_fS2_fjLj128EEEEELb1ELb1ELb1ELb0EEEvNS_9FwdParamsE)
        /*11f0*/ 	.word	0x00000000


	//----- nvinfo : EIATTR_MIN_STACK_SIZE
	.align		4
.L_774:
        /*11f4*/ 	.byte	0x04, 0x12
        /*11f6*/ 	.short	(.L_776 - .L_775)
	.align		4
.L_775:
        /*11f8*/ 	.word	index@(_ZN10layer_norm13ln_fwd_kernelINS_13Kernel_traitsI13__nv_bfloat16S2_fS2_fjLj256ELj1ELj4ELj1ELj16ENS_18Kernel_traits_baseILj256ES2_S2_fS2_fjLj128EEEEELb1ELb1ELb1ELb1EEEvNS_9FwdParamsE)
        /*11fc*/ 	.word	0x00000000


	//----- nvinfo : EIATTR_MIN_STACK_SIZE
	.align		4
.L_776:
        /*1200*/ 	.byte	0x04, 0x12
        /*1202*/ 	.short	(.L_778 - .L_777)
	.align		4
.L_777:
        /*1204*/ 	.word	index@(_ZN10layer_norm13ln_fwd_kernelINS_13Kernel_traitsIf13__nv_bfloat16fS2_fjLj256ELj1ELj4ELj1ELj16ENS_18Kernel_traits_baseILj256EfS2_fS2_fjLj128EEEEELb0ELb0ELb0ELb0EEEvNS_9FwdParamsE)
        /*1208*/ 	.word	0x00000000


	//----- nvinfo : EIATTR_MIN_STACK_SIZE
	.align		4
.L_778:
        /*120c*/ 	.byte	0x04, 0x12
        /*120e*/ 	.short	(.L_780 - .L_779)
	.align		4
.L_779:
        /*1210*/ 	.word	index@(_ZN10layer_norm13ln_fwd_kernelINS_13Kernel_traitsIf13__nv_bfloat16fS2_fjLj256ELj1ELj4ELj1ELj16ENS_18Kernel_traits_baseILj256EfS2_fS2_fjLj128EEEEELb0ELb0ELb0ELb1EEEvNS_9FwdParamsE)
        /*1214*/ 	.word	0x00000000


	//----- nvinfo : EIATTR_MIN_STACK_SIZE
	.align		4
.L_780:
        /*1218*/ 	.byte	0x04, 0x12
        /*121a*/ 	.short	(.L_782 - .L_781)
	.align		4
.L_781:
        /*121c*/ 	.word	index@(_ZN10layer_norm13ln_fwd_kernelINS_13Kernel_traitsIf13__nv_bfloat16fS2_fjLj256ELj1ELj4ELj1ELj16ENS_18Kernel_traits_baseILj256EfS2_fS2_fjLj128EEEEELb0ELb0ELb1ELb0EEEvNS_9FwdParamsE)
        /*1220*/ 	.word	0x00000000


	//----- nvinfo : EIATTR_MIN_STACK_SIZE
	.align		4
.L_782:
        /*1224*/ 	.byte	0x04, 0x12
        /*1226*/ 	.short	(.L_784 - .L_783)
	.align		4
.L_783:
        /*1228*/ 	.word	index@(_ZN10layer_norm13ln_fwd_kernelINS_13Kernel_traitsIf13__nv_bfloat16fS2_fjLj256ELj1ELj4ELj1ELj16ENS_18Kernel_traits_baseILj256EfS2_fS2_fjLj128EEEEELb0ELb0ELb1ELb1EEEvNS_9FwdParamsE)
        /*122c*/ 	.word	0x00000000


	//----- nvinfo : EIATTR_MIN_STACK_SIZE
	.align		4
.L_784:
        /*1230*/ 	.byte	0x04, 0x12
        /*1232*/ 	.short	(.L_786 - .L_785)
	.align		4
.L_785:
        /*1234*/ 	.word	index@(_ZN10layer_norm13ln_fwd_kernelINS_13Kernel_traitsIf13__nv_bfloat16fS2_fjLj256ELj1ELj4ELj1ELj16ENS_18Kernel_traits_baseILj256EfS2_fS2_fjLj128EEEEELb0ELb1ELb0ELb0EEEvNS_9FwdParamsE)
        /*1238*/ 	.word	0x00000000


	//----- nvinfo : EIATTR_MIN_STACK_SIZE
	.align		4
.L_786:
        /*123c*/ 	.byte	0x04, 0x12
        /*123e*/ 	.short	(.L_788 - .L_787)
	.align		4
.L_787:
        /*1240*/ 	.word	index@(_ZN10layer_norm13ln_fwd_kernelINS_13Kernel_traitsIf13__nv_bfloat16fS2_fjLj256ELj1ELj4ELj1ELj16ENS_18Kernel_traits_baseILj256EfS2_fS2_fjLj128EEEEELb0ELb1ELb0ELb1EEEvNS_9FwdParamsE)
        /*1244*/ 	.word	0x00000000


	//----- nvinfo : EIATTR_MIN_STACK_SIZE
	.align		4
.L_788:
        /*1248*/ 	.byte	0x04, 0x12
        /*124a*/ 	.short	(.L_790 - .L_789)
	.align		4
.L_789:
        /*124c*/ 	.word	index@(_ZN10layer_norm13ln_fwd_kernelINS_13Kernel_traitsIf13__nv_bfloat16fS2_fjLj256ELj1ELj4ELj1ELj16ENS_18Kernel_traits_baseILj256EfS2_fS2_fjLj128EEEEELb0ELb1ELb1ELb0EEEvNS_9FwdParamsE)
        /*1250*/ 	.word	0x00000000


	//----- nvinfo : EIATTR_MIN_STACK_SIZE
	.align		4
.L_790:
        /*1254*/ 	.byte	0x04, 0x12
        /*1256*/ 	.short	(.L_792 - .L_791)
	.align		4
.L_791:
        /*1258*/ 	.word	index@(_ZN10layer_norm13ln_fwd_kernelINS_13Kernel_traitsIf13__nv_bfloat16fS2_fjLj256ELj1ELj4ELj1ELj16ENS_18Kernel_traits_baseILj256EfS2_fS2_fjLj128EEEEELb0ELb1ELb1ELb1EEEvNS_9FwdParamsE)
        /*125c*/ 	.word	0x00000000


	//----- nvinfo : EIATTR_MIN_STACK_SIZE
	.align		4
.L_792:
        /*1260*/ 	.byte	0x04, 0x12
        /*1262*/ 	.short	(.L_794 - .L_793)
	.align		4
.L_793:
        /*1264*/ 	.word	index@(_ZN10layer_norm13ln_fwd_kernelINS_13Kernel_traitsIf13__nv_bfloat16fS2_fjLj256ELj1ELj4ELj1ELj16ENS_18Kernel_traits_baseILj256EfS2_fS2_fjLj128EEEEELb1ELb0ELb0ELb0EEEvNS_9FwdParamsE)
        /*1268*/ 	.word	0x00000000


	//----- nvinfo : EIATTR_MIN_STACK_SIZE
	.align		4
.L_794:
        /*126c*/ 	.byte	0x04, 0x12
        /*126e*/ 	.short	(.L_796 - .L_795)
	.align		4
.L_795:
        /*1270*/ 	.word	index@(_ZN10layer_norm13ln_fwd_kernelINS_13Kernel_traitsIf13__nv_bfloat16fS2_fjLj256ELj1ELj4ELj1ELj16ENS_18Kernel_traits_baseILj256EfS2_fS2_fjLj128EEEEELb1ELb0ELb0ELb1EEEvNS_9FwdParamsE)
        /*1274*/ 	.word	0x00000000


	//----- nvinfo : EIATTR_MIN_STACK_SIZE
	.align		4
.L_796:
        /*1278*/ 	.byte	0x04, 0x12
        /*127a*/ 	.short	(.L_798 - .L_797)
	.align		4
.L_797:
        /*127c*/ 	.word	index@(_ZN10layer_norm13ln_fwd_kernelINS_13Kernel_traitsIf13__nv_bfloat16fS2_fjLj256ELj1ELj4ELj1ELj16ENS_18Kernel_traits_baseILj256EfS2_fS2_fjLj128EEEEELb1ELb0ELb1ELb0EEEvNS_9FwdParamsE)
        /*1280*/ 	.word	0x00000000


	//----- nvinfo : EIATTR_MIN_STACK_SIZE
	.align		4
.L_798:
        /*1284*/ 	.byte	0x04, 0x12
        /*1286*/ 	.short	(.L_800 - .L_799)
	.align		4
.L_799:
        /*1288*/ 	.word	index@(_ZN10layer_norm13ln_fwd_kernelINS_13Kernel_traitsIf13__nv_bfloat16fS2_fjLj256ELj1ELj4ELj1ELj16ENS_18Kernel_traits_baseILj256EfS2_fS2_fjLj128EEEEELb1ELb0ELb1ELb1EEEvNS_9FwdParamsE)
        /*128c*/ 	.word	0x00000000


	//----- nvinfo : EIATTR_MIN_STACK_SIZE
	.align		4
.L_800:
        /*1290*/ 	.byte	0x04, 0x12
        /*1292*/ 	.short	(.L_802 - .L_801)
	.align		4
.L_801:
        /*1294*/ 	.word	index@(_ZN10layer_norm13ln_fwd_kernelINS_13Kernel_traitsIf13__nv_bfloat16fS2_fjLj256ELj1ELj4ELj1ELj16ENS_18Kernel_traits_baseILj256EfS2_fS2_fjLj128EEEEELb1ELb1ELb0ELb0EEEvNS_9FwdParamsE)
        /*1298*/ 	.word	0x00000000


	//----- nvinfo : EIATTR_MIN_STACK_SIZE
	.align		4
.L_802:
        /*129c*/ 	.byte	0x04, 0x12
        /*129e*/ 	.short	(.L_804 - .L_803)
	.align		4
.L_803:
        /*12a0*/ 	.word	index@(_ZN10layer_norm13ln_fwd_kernelINS_13Kernel_traitsIf13__nv_bfloat16fS2_fjLj256ELj1ELj4ELj1ELj16ENS_18Kernel_traits_baseILj256EfS2_fS2_fjLj128EEEEELb1ELb1ELb0ELb1EEEvNS_9FwdParamsE)
        /*12a4*/ 	.word	0x00000000


	//----- nvinfo : EIATTR_MIN_STACK_SIZE
	.align		4
.L_804:
        /*12a8*/ 	.byte	0x04, 0x12
        /*12aa*/ 	.short	(.L_806 - .L_805)
	.align		4
.L_805:
        /*12ac*/ 	.word	index@(_ZN10layer_norm13ln_fwd_kernelINS_13Kernel_traitsIf13__nv_bfloat16fS2_fjLj256ELj1ELj4ELj1ELj16ENS_18Kernel_traits_baseILj256EfS2_fS2_fjLj128EEEEELb1ELb1ELb1ELb0EEEvNS_9FwdParamsE)
        /*12b0*/ 	.word	0x00000000


	//----- nvinfo : EIATTR_MIN_STACK_SIZE
	.align		4
.L_806:
        /*12b4*/ 	.byte	0x04, 0x12
        /*12b6*/ 	.short	(.L_808 - .L_807)
	.align		4
.L_807:
        /*12b8*/ 	.word	index@(_ZN10layer_norm13ln_fwd_kernelINS_13Kernel_traitsIf13__nv_bfloat16fS2_fjLj256ELj1ELj4ELj1ELj16ENS_18Kernel_traits_baseILj256EfS2_fS2_fjLj128EEEEELb1ELb1ELb1ELb1EEEvNS_9FwdParamsE)
        /*12bc*/ 	.word	0x00000000


	//----- nvinfo : EIATTR_MIN_STACK_SIZE
	.align		4
.L_808:
        /*12c0*/ 	.byte	0x04, 0x12
        /*12c2*/ 	.short	(.L_810 - .L_809)
	.align		4
.L_809:
        /*12c4*/ 	.word	index@(_ZN10layer_norm13ln_fwd_kernelINS_13Kernel_traitsIf6__halfS2_S2_fjLj256ELj1ELj4ELj1ELj16ENS_18Kernel_traits_baseILj256EfS2_S2_S2_fjLj128EEEEELb0ELb0ELb0ELb0EEEvNS_9FwdParamsE)
        /*12c8*/ 	.word	0x00000000


	//----- nvinfo : EIATTR_MIN_STACK_SIZE
	.align		4
.L_810:
        /*12cc*/ 	.byte	0x04, 0x12
        /*12ce*/ 	.short	(.L_812 - .L_811)
	.align		4
.L_811:
        /*12d0*/ 	.word	index@(_ZN10layer_norm13ln_fwd_kernelINS_13Kernel_traitsIf6__halfS2_S2_fjLj256ELj1ELj4ELj1ELj16ENS_18Kernel_traits_baseILj256EfS2_S2_S2_fjLj128EEEEELb0ELb0ELb0ELb1EEEvNS_9FwdParamsE)
        /*12d4*/ 	.word	0x00000000


	//----- nvinfo : EIATTR_MIN_STACK_SIZE
	.align		4
.L_812:
        /*12d8*/ 	.byte	0x04, 0x12
        /*12da*/ 	.short	(.L_814 - .L_813)
	.align		4
.L_813:
        /*12dc*/ 	.word	index@(_ZN10layer_norm13ln_fwd_kernelINS_13Kernel_traitsIf6__halfS2_S2_fjLj256ELj1ELj4ELj1ELj16ENS_18Kernel_traits_baseILj256EfS2_S2_S2_fjLj128EEEEELb0ELb0ELb1ELb0EEEvNS_9FwdParamsE)
        /*12e0*/ 	.word	0x00000000


	//----- nvinfo : EIATTR_MIN_STACK_SIZE
	.align		4
.L_814:
        /*12e4*/ 	.byte	0x04, 0x12
        /*12e6*/ 	.short	(.L_816 - .L_815)
	.align		4
.L_815:
        /*12e8*/ 	.word	index@(_ZN10layer_norm13ln_fwd_kernelINS_13Kernel_traitsIf6__halfS2_S2_fjLj256ELj1ELj4ELj1ELj16ENS_18Kernel_traits_baseILj256EfS2_S2_S2_fjLj128EEEEELb0ELb0ELb1ELb1EEEvNS_9FwdParamsE)
        /*12ec*/ 	.word	0x00000000


	//----- nvinfo : EIATTR_MIN_STACK_SIZE
	.align		4
.L_816:
        /*12f0*/ 	.byte	0x04, 0x12
        /*12f2*/ 	.short	(.L_818 - .L_817)
	.align		4
.L_817:
        /*12f4*/ 	.word	index@(_ZN10layer_norm13ln_fwd_kernelINS_13Kernel_traitsIf6__halfS2_S2_fjLj256ELj1ELj4ELj1ELj16ENS_18Kernel_traits_baseILj256EfS2_S2_S2_fjLj128EEEEELb0ELb1ELb0ELb0EEEvNS_9FwdParamsE)
        /*12f8*/ 	.word	0x00000000


	//----- nvinfo : EIATTR_MIN_STACK_SIZE
	.align		4
.L_818:
        /*12fc*/ 	.byte	0x04, 0x12
        /*12fe*/ 	.short	(.L_820 - .L_819)
	.align		4
.L_819:
        /*1300*/ 	.word	index@(_ZN10layer_norm13ln_fwd_kernelINS_13Kernel_traitsIf6__halfS2_S2_fjLj256ELj1ELj4ELj1ELj16ENS_18Kernel_traits_baseILj256EfS2_S2_S2_fjLj128EEEEELb0ELb1ELb0ELb1EEEvNS_9FwdParamsE)
        /*1304*/ 	.word	0x00000000


	//----- nvinfo : EIATTR_MIN_STACK_SIZE
	.align		4
.L_820:
        /*1308*/ 	.byte	0x04, 0x12
        /*130a*/ 	.short	(.L_822 - .L_821)
	.align		4
.L_821:
        /*130c*/ 	.word	index@(_ZN10layer_norm13ln_fwd_kernelINS_13Kernel_traitsIf6__halfS2_S2_fjLj256ELj1ELj4ELj1ELj16ENS_18Kernel_traits_baseILj256EfS2_S2_S2_fjLj128EEEEELb0ELb1ELb1ELb0EEEvNS_9FwdParamsE)
        /*1310*/ 	.word	0x00000000


	//----- nvinfo : EIATTR_MIN_STACK_SIZE
	.align		4
.L_822:
        /*1314*/ 	.byte	0x04, 0x12
        /*1316*/ 	.short	(.L_824 - .L_823)
	.align		4
.L_823:
        /*1318*/ 	.word	index@(_ZN10layer_norm13ln_fwd_kernelINS_13Kernel_traitsIf6__halfS2_S2_fjLj256ELj1ELj4ELj1ELj16ENS_18Kernel_traits_baseILj256EfS2_S2_S2_fjLj128EEEEELb0ELb1ELb1ELb1EEEvNS_9FwdParamsE)
        /*131c*/ 	.word	0x00000000


	//----- nvinfo : EIATTR_MIN_STACK_SIZE
	.align		4
.L_824:
        /*1320*/ 	.byte	0x04, 0x12
        /*1322*/ 	.short	(.L_826 - .L_825)
	.align		4
.L_825:
        /*1324*/ 	.word	index@(_ZN10layer_norm13ln_fwd_kernelINS_13Kernel_traitsIf6__halfS2_S2_fjLj256ELj1ELj4ELj1ELj16ENS_18Kernel_traits_baseILj256EfS2_S2_S2_fjLj128EEEEELb1ELb0ELb0ELb0EEEvNS_9FwdParamsE)
        /*1328*/ 	.word	0x00000000


	//----- nvinfo : EIATTR_MIN_STACK_SIZE
	.align		4
.L_826:
        /*132c*/ 	.byte	0x04, 0x12
        /*132e*/ 	.short	(.L_828 - .L_827)
	.align		4
.L_827:
        /*1330*/ 	.word	index@(_ZN10layer_norm13ln_fwd_kernelINS_13Kernel_traitsIf6__halfS2_S2_fjLj256ELj1ELj4ELj1ELj16ENS_18Kernel_traits_baseILj256EfS2_S2_S2_fjLj128EEEEELb1ELb0ELb0ELb1EEEvNS_9FwdParamsE)
        /*1334*/ 	.word	0x00000000


	//----- nvinfo : EIATTR_MIN_STACK_SIZE
	.align		4
.L_828:
        /*1338*/ 	.byte	0x04, 0x12
        /*133a*/ 	.short	(.L_830 - .L_829)
	.align		4
.L_829:
        /*133c*/ 	.word	index@(_ZN10layer_norm13ln_fwd_kernelINS_13Kernel_traitsIf6__halfS2_S2_fjLj256ELj1ELj4ELj1ELj16ENS_18Kernel_traits_baseILj256EfS2_S2_S2_fjLj128EEEEELb1ELb0ELb1ELb0EEEvNS_9FwdParamsE)
        /*1340*/ 	.word	0x00000000


	//----- nvinfo : EIATTR_MIN_STACK_SIZE
	.align		4
.L_830:
        /*1344*/ 	.byte	0x04, 0x12
        /*1346*/ 	.short	(.L_832 - .L_831)
	.align		4
.L_831:
        /*1348*/ 	.word	index@(_ZN10layer_norm13ln_fwd_kernelINS_13Kernel_traitsIf6__halfS2_S2_fjLj256ELj1ELj4ELj1ELj16ENS_18Kernel_traits_baseILj256EfS2_S2_S2_fjLj128EEEEELb1ELb0ELb1ELb1EEEvNS_9FwdParamsE)
        /*134c*/ 	.word	0x00000000


	//----- nvinfo : EIATTR_MIN_STACK_SIZE
	.align		4
.L_832:
        /*1350*/ 	.byte	0x04, 0x12
        /*1352*/ 	.short	(.L_834 - .L_833)
	.align		4
.L_833:
        /*1354*/ 	.word	index@(_ZN10layer_norm13ln_fwd_kernelINS_13Kernel_traitsIf6__halfS2_S2_fjLj256ELj1ELj4ELj1ELj16ENS_18Kernel_traits_baseILj256EfS2_S2_S2_fjLj128EEEEELb1ELb1ELb0ELb0EEEvNS_9FwdParamsE)
        /*1358*/ 	.word	0x00000000


	//----- nvinfo : EIATTR_MIN_STACK_SIZE
	.align		4
.L_834:
        /*135c*/ 	.byte	0x04, 0x12
        /*135e*/ 	.short	(.L_836 - .L_835)
	.align		4
.L_835:
        /*1360*/ 	.word	index@(_ZN10layer_norm13ln_fwd_kernelINS_13Kernel_traitsIf6__halfS2_S2_fjLj256ELj1ELj4ELj1ELj16ENS_18Kernel_traits_baseILj256EfS2_S2_S2_fjLj128EEEEELb1ELb1ELb0ELb1EEEvNS_9FwdParamsE)
        /*1364*/ 	.word	0x00000000


	//----- nvinfo : EIATTR_MIN_STACK_SIZE
	.align		4
.L_836:
        /*1368*/ 	.byte	0x04, 0x12
        /*136a*/ 	.short	(.L_838 - .L_837)
	.align		4
.L_837:
        /*136c*/ 	.word	index@(_ZN10layer_norm13ln_fwd_kernelINS_13Kernel_traitsIf6__halfS2_S2_fjLj256ELj1ELj4ELj1ELj16ENS_18Kernel_traits_baseILj256EfS2_S2_S2_fjLj128EEEEELb1ELb1ELb1ELb0EEEvNS_9FwdParamsE)
        /*1370*/ 	.word	0x00000000


	//----- nvinfo : EIATTR_MIN_STACK_SIZE
	.align		4
.L_838:
        /*1374*/ 	.byte	0x04, 0x12
        /*1376*/ 	.short	(.L_840 - .L_839)
	.align		4
.L_839:
        /*1378*/ 	.word	index@(_ZN10layer_norm13ln_fwd_kernelINS_13Kernel_traitsIf6__halfS2_S2_fjLj256ELj1ELj4ELj1ELj16ENS_18Kernel_traits_baseILj256EfS2_S2_S2_fjLj128EEEEELb1ELb1ELb1ELb1EEEvNS_9FwdParamsE)
        /*137c*/ 	.word	0x00000000


	//----- nvinfo : EIATTR_MIN_STACK_SIZE
	.align		4
.L_840:
        /*1380*/ 	.byte	0x04, 0x12
        /*1382*/ 	.short	(.L_842 - .L_841)
	.align		4
.L_841:
        /*1384*/ 	.word	index@(_ZN10layer_norm13ln_fwd_kernelINS_13Kernel_traitsI6__halfS2_fS2_fjLj256ELj1ELj4ELj1ELj16ENS_18Kernel_traits_baseILj256ES2_S2_fS2_fjLj128EEEEELb0ELb0ELb0ELb0EEEvNS_9FwdParamsE)
        /*1388*/ 	.word	0x00000000


	//----- nvinfo : EIATTR_MIN_STACK_SIZE
	.align		4
.L_842:
        /*138c*/ 	.byte	0x04, 0x12
        /*138e*/ 	.short	(.L_844 - .L_843)
	.align		4
.L_843:
        /*1390*/ 	.word	index@(_ZN10layer_norm13ln_fwd_kernelINS_13Kernel_traitsI6__halfS2_fS2_fjLj256ELj1ELj4ELj1ELj16ENS_18Kernel_traits_baseILj256ES2_S2_fS2_fjLj128EEEEELb0ELb0ELb0ELb1EEEvNS_9FwdParamsE)
        /*1394*/ 	.word	0x00000000


	//----- nvinfo : EIATTR_MIN_STACK_SIZE
	.align		4
.L_844:
        /*1398*/ 	.byte	0x04, 0x12
        /*139a*/ 	.short	(.L_846 - .L_845)
	.align		4
.L_845:
        /*139c*/ 	.word	index@(_ZN10layer_norm13ln_fwd_kernelINS_13Kernel_traitsI6__halfS2_fS2_fjLj256ELj1ELj4ELj1ELj16ENS_18Kernel_traits_baseILj256ES2_S2_fS2_fjLj128EEEEELb0ELb0ELb1ELb0EEEvNS_9FwdParamsE)
        /*13a0*/ 	.word	0x00000000


	//----- nvinfo : EIATTR_MIN_STACK_SIZE
	.align		4
.L_846:
        /*13a4*/ 	.byte	0x04, 0x12
        /*13a6*/ 	.short	(.L_848 - .L_847)
	.align		4
.L_847:
        /*13a8*/ 	.word	index@(_ZN10layer_norm13ln_fwd_kernelINS_13Kernel_traitsI6__halfS2_fS2_fjLj256ELj1ELj4ELj1ELj16ENS_18Kernel_traits_baseILj256ES2_S2_fS2_fjLj128EEEEELb0ELb0ELb1ELb1EEEvNS_9FwdParamsE)
        /*13ac*/ 	.word	0x00000000


	//----- nvinfo : EIATTR_MIN_STACK_SIZE
	.align		4
.L_848:
        /*13b0*/ 	.byte	0x04, 0x12
        /*13b2*/ 	.short	(.L_850 - .L_849)
	.align		4
.L_849:
        /*13b4*/ 	.word	index@(_ZN10layer_norm13ln_fwd_kernelINS_13Kernel_traitsI6__halfS2_fS2_fjLj256ELj1ELj4ELj1ELj16ENS_18Kernel_traits_baseILj256ES2_S2_fS2_fjLj128EEEEELb0ELb1ELb0ELb0EEEvNS_9FwdParamsE)
        /*13b8*/ 	.word	0x00000000


	//----- nvinfo : EIATTR_MIN_STACK_SIZE
	.align		4
.L_850:
        /*13bc*/ 	.byte	0x04, 0x12
        /*13be*/ 	.short	(.L_852 - .L_851)
	.align		4
.L_851:
        /*13c0*/ 	.word	index@(_ZN10layer_norm13ln_fwd_kernelINS_13Kernel_traitsI6__halfS2_fS2_fjLj256ELj1ELj4ELj1ELj16ENS_18Kernel_traits_baseILj256ES2_S2_fS2_fjLj128EEEEELb0ELb1ELb0ELb1EEEvNS_9FwdParamsE)
        /*13c4*/ 	.word	0x00000000


	//----- nvinfo : EIATTR_MIN_STACK_SIZE
	.align		4
.L_852:
        /*13c8*/ 	.byte	0x04, 0x12
        /*13ca*/ 	.short	(.L_854 - .L_853)
	.align		4
.L_853:
        /*13cc*/ 	.word	index@(_ZN10layer_norm13ln_fwd_kernelINS_13Kernel_traitsI6__halfS2_fS2_fjLj256ELj1ELj4ELj1ELj16ENS_18Kernel_traits_baseILj256ES2_S2_fS2_fjLj128EEEEELb0ELb1ELb1ELb0EEEvNS_9FwdParamsE)
        /*13d0*/ 	.word	0x00000000


	//----- nvinfo : EIATTR_MIN_STACK_SIZE
	.align		4
.L_854:
        /*13d4*/ 	.byte	0x04, 0x12
        /*13d6*/ 	.short	(.L_856 - .L_855)
	.align		4
.L_855:
        /*13d8*/ 	.word	index@(_ZN10layer_norm13ln_fwd_kernelINS_13Kernel_traitsI6__halfS2_fS2_fjLj256ELj1ELj4ELj1ELj16ENS_18Kernel_traits_baseILj256ES2_S2_fS2_fjLj128EEEEELb0ELb1ELb1ELb1EEEvNS_9FwdParamsE)
        /*13dc*/ 	.word	0x00000000


	//----- nvinfo : EIATTR_MIN_STACK_SIZE
	.align		4
.L_856:
        /*13e0*/ 	.byte	0x04, 0x12
        /*13e2*/ 	.short	(.L_858 - .L_857)
	.align		4
.L_857:
        /*13e4*/ 	.word	index@(_ZN10layer_norm13ln_fwd_kernelINS_13Kernel_traitsI6__halfS2_fS2_fjLj256ELj1ELj4ELj1ELj16ENS_18Kernel_traits_baseILj256ES2_S2_fS2_fjLj128EEEEELb1ELb0ELb0ELb0EEEvNS_9FwdParamsE)
        /*13e8*/ 	.word	0x00000000


	//----- nvinfo : EIATTR_MIN_STACK_SIZE
	.align		4
.L_858:
        /*13ec*/ 	.byte	0x04, 0x12
        /*13ee*/ 	.short	(.L_860 - .L_859)
	.align		4
.L_859:
        /*13f0*/ 	.word	index@(_ZN10layer_norm13ln_fwd_kernelINS_13Kernel_traitsI6__halfS2_fS2_fjLj256ELj1ELj4ELj1ELj16ENS_18Kernel_traits_baseILj256ES2_S2_fS2_fjLj128EEEEELb1ELb0ELb0ELb1EEEvNS_9FwdParamsE)
        /*13f4*/ 	.word	0x00000000


	//----- nvinfo : EIATTR_MIN_STACK_SIZE
	.align		4
.L_860:
        /*13f8*/ 	.byte	0x04, 0x12
        /*13fa*/ 	.short	(.L_862 - .L_861)
	.align		4
.L_861:
        /*13fc*/ 	.word	index@(_ZN10layer_norm13ln_fwd_kernelINS_13Kernel_traitsI6__halfS2_fS2_fjLj256ELj1ELj4ELj1ELj16ENS_18Kernel_traits_baseILj256ES2_S2_fS2_fjLj128EEEEELb1ELb0ELb1ELb0EEEvNS_9FwdParamsE)
        /*1400*/ 	.word	0x00000000


	//----- nvinfo : EIATTR_MIN_STACK_SIZE
	.align		4
.L_862:
        /*1404*/ 	.byte	0x04, 0x12
        /*1406*/ 	.short	(.L_864 - .L_863)
	.align		4
.L_863:
        /*1408*/ 	.word	index@(_ZN10layer_norm13ln_fwd_kernelINS_13Kernel_traitsI6__halfS2_fS2_fjLj256ELj1ELj4ELj1ELj16ENS_18Kernel_traits_baseILj256ES2_S2_fS2_fjLj128EEEEELb1ELb0ELb1ELb1EEEvNS_9FwdParamsE)
        /*140c*/ 	.word	0x00000000


	//----- nvinfo : EIATTR_MIN_STACK_SIZE
	.align		4
.L_864:
        /*1410*/ 	.byte	0x04, 0x12
        /*1412*/ 	.short	(.L_866 - .L_865)
	.align		4
.L_865:
        /*1414*/ 	.word	index@(_ZN10layer_norm13ln_fwd_kernelINS_13Kernel_traitsI6__halfS2_fS2_fjLj256ELj1ELj4ELj1ELj16ENS_18Kernel_traits_baseILj256ES2_S2_fS2_fjLj128EEEEELb1ELb1ELb0ELb0EEEvNS_9FwdParamsE)
        /*1418*/ 	.word	0x00000000


	//----- nvinfo : EIATTR_MIN_STACK_SIZE
	.align		4
.L_866:
        /*141c*/ 	.byte	0x04, 0x12
        /*141e*/ 	.short	(.L_868 - .L_867)
	.align		4
.L_867:
        /*1420*/ 	.word	index@(_ZN10layer_norm13ln_fwd_kernelINS_13Kernel_traitsI6__halfS2_fS2_fjLj256ELj1ELj4ELj1ELj16ENS_18Kernel_traits_baseILj256ES2_S2_fS2_fjLj128EEEEELb1ELb1ELb0ELb1EEEvNS_9FwdParamsE)
        /*1424*/ 	.word	0x00000000


	//----- nvinfo : EIATTR_MIN_STACK_SIZE
	.align		4
.L_868:
        /*1428*/ 	.byte	0x04, 0x12
        /*142a*/ 	.short	(.L_870 - .L_869)
	.align		4
.L_869:
        /*142c*/ 	.word	index@(_ZN10layer_norm13ln_fwd_kernelINS_13Kernel_traitsI6__halfS2_fS2_fjLj256ELj1ELj4ELj1ELj16ENS_18Kernel_traits_baseILj256ES2_S2_fS2_fjLj128EEEEELb1ELb1ELb1ELb0EEEvNS_9FwdParamsE)
        /*1430*/ 	.word	0x00000000


	//----- nvinfo : EIATTR_MIN_STACK_SIZE
	.align		4
.L_870:
        /*1434*/ 	.byte	0x04, 0x12
        /*1436*/ 	.short	(.L_872 - .L_871)
	.align		4
.L_871:
        /*1438*/ 	.word	index@(_ZN10layer_norm13ln_fwd_kernelINS_13Kernel_traitsI6__halfS2_fS2_fjLj256ELj1ELj4ELj1ELj16ENS_18Kernel_traits_baseILj256ES2_S2_fS2_fjLj128EEEEELb1ELb1ELb1ELb1EEEvNS_9FwdParamsE)
        /*143c*/ 	.word	0x00000000


	//----- nvinfo : EIATTR_MIN_STACK_SIZE
	.align		4
.L_872:
        /*1440*/ 	.byte	0x04, 0x12
        /*1442*/ 	.short	(.L_874 - .L_873)
	.align		4
.L_873:
        /*1444*/ 	.word	index@(_ZN10layer_norm13ln_fwd_kernelINS_13Kernel_traitsIf6__halffS2_fjLj256ELj1ELj4ELj1ELj16ENS_18Kernel_traits_baseILj256EfS2_fS2_fjLj128EEEEELb0ELb0ELb0ELb0EEEvNS_9FwdParamsE)
        /*1448*/ 	.word	0x00000000


	//----- nvinfo : EIATTR_MIN_STACK_SIZE
	.align		4
.L_874:
        /*144c*/ 	.byte	0x04, 0x12
        /*144e*/ 	.short	(.L_876 - .L_875)
	.align		4
.L_875:
        /*1450*/ 	.word	index@(_ZN10layer_norm13ln_fwd_kernelINS_13Kernel_traitsIf6__halffS2_fjLj256ELj1ELj4ELj1ELj16ENS_18Kernel_traits_baseILj256EfS2_fS2_fjLj128EEEEELb0ELb0ELb0ELb1EEEvNS_9FwdParamsE)
        /*1454*/ 	.word	0x00000000


	//----- nvinfo : EIATTR_MIN_STACK_SIZE
	.align		4
.L_876:
        /*1458*/ 	.byte	0x04, 0x12
        /*145a*/ 	.short	(.L_878 - .L_877)
	.align		4
.L_877:
        /*145c*/ 	.word	index@(_ZN10layer_norm13ln_fwd_kernelINS_13Kernel_traitsIf6__halffS2_fjLj256ELj1ELj4ELj1ELj16ENS_18Kernel_traits_baseILj256EfS2_fS2_fjLj128EEEEELb0ELb0ELb1ELb0EEEvNS_9FwdParamsE)
        /*1460*/ 	.word	0x00000000


	//----- nvinfo : EIATTR_MIN_STACK_SIZE
	.align		4
.L_878:
        /*1464*/ 	.byte	0x04, 0x12
        /*1466*/ 	.short	(.L_880 - .L_879)
	.align		4
.L_879:
        /*1468*/ 	.word	index@(_ZN10layer_norm13ln_fwd_kernelINS_13Kernel_traitsIf6__halffS2_fjLj256ELj1ELj4ELj1ELj16ENS_18Kernel_traits_baseILj256EfS2_fS2_fjLj128EEEEELb0ELb0ELb1ELb1EEEvNS_9FwdParamsE)
        /*146c*/ 	.word	0x00000000


	//----- nvinfo : EIATTR_MIN_STACK_SIZE
	.align		4
.L_880:
        /*1470*/ 	.byte	0x04, 0x12
        /*1472*/ 	.short	(.L_882 - .L_881)
	.align		4
.L_881:
        /*1474*/ 	.word	index@(_ZN10layer_norm13ln_fwd_kernelINS_13Kernel_traitsIf6__halffS2_fjLj256ELj1ELj4ELj1ELj16ENS_18Kernel_traits_baseILj256EfS2_fS2_fjLj128EEEEELb0ELb1ELb0ELb0EEEvNS_9FwdParamsE)
        /*1478*/ 	.word	0x00000000


	//----- nvinfo : EIATTR_MIN_STACK_SIZE
	.align		4
.L_882:
        /*147c*/ 	.byte	0x04, 0x12
        /*147e*/ 	.short	(.L_884 - .L_883)
	.align		4
.L_883:
        /*1480*/ 	.word	index@(_ZN10layer_norm13ln_fwd_kernelINS_13Kernel_traitsIf6__halffS2_fjLj256ELj1ELj4ELj1ELj16ENS_18Kernel_traits_baseILj256EfS2_fS2_fjLj128EEEEELb0ELb1ELb0ELb1EEEvNS_9FwdParamsE)
        /*1484*/ 	.word	0x00000000


	//----- nvinfo : EIATTR_MIN_STACK_SIZE
	.align		4
.L_884:
        /*1488*/ 	.byte	0x04, 0x12
        /*148a*/ 	.short	(.L_886 - .L_885)
	.align		4
.L_885:
        /*148c*/ 	.word	index@(_ZN10layer_norm13ln_fwd_kernelINS_13Kernel_traitsIf6__halffS2_fjLj256ELj1ELj4ELj1ELj16ENS_18Kernel_traits_baseILj256EfS2_fS2_fjLj128EEEEELb0ELb1ELb1ELb0EEEvNS_9FwdParamsE)
        /*1490*/ 	.word	0x00000000


	//----- nvinfo : EIATTR_MIN_STACK_SIZE
	.align		4
.L_886:
        /*1494*/ 	.byte	0x04, 0x12
        /*1496*/ 	.short	(.L_888 - .L_887)
	.align		4
.L_887:
        /*1498*/ 	.word	index@(_ZN10layer_norm13ln_fwd_kernelINS_13Kernel_traitsIf6__halffS2_fjLj256ELj1ELj4ELj1ELj16ENS_18Kernel_traits_baseILj256EfS2_fS2_fjLj128EEEEELb0ELb1ELb1ELb1EEEvNS_9FwdParamsE)
        /*149c*/ 	.word	0x00000000


	//----- nvinfo : EIATTR_MIN_STACK_SIZE
	.align		4
.L_888:
        /*14a0*/ 	.byte	0x04, 0x12
        /*14a2*/ 	.short	(.L_890 - .L_889)
	.align		4
.L_889:
        /*14a4*/ 	.word	index@(_ZN10layer_norm13ln_fwd_kernelINS_13Kernel_traitsIf6__halffS2_fjLj256ELj1ELj4ELj1ELj16ENS_18Kernel_traits_baseILj256EfS2_fS2_fjLj128EEEEELb1ELb0ELb0ELb0EEEvNS_9FwdParamsE)
        /*14a8*/ 	.word	0x00000000


	//----- nvinfo : EIATTR_MIN_STACK_SIZE
	.align		4
.L_890:
        /*14ac*/ 	.byte	0x04, 0x12
        /*14ae*/ 	.short	(.L_892 - .L_891)
	.align		4
.L_891:
        /*14b0*/ 	.word	index@(_ZN10layer_norm13ln_fwd_kernelINS_13Kernel_traitsIf6__halffS2_fjLj256ELj1ELj4ELj1ELj16ENS_18Kernel_traits_baseILj256EfS2_fS2_fjLj128EEEEELb1ELb0ELb0ELb1EEEvNS_9FwdParamsE)
        /*14b4*/ 	.word	0x00000000


	//----- nvinfo : EIATTR_MIN_STACK_SIZE
	.align		4
.L_892:
        /*14b8*/ 	.byte	0x04, 0x12
        /*14ba*/ 	.short	(.L_894 - .L_893)
	.align		4
.L_893:
        /*14bc*/ 	.word	index@(_ZN10layer_norm13ln_fwd_kernelINS_13Kernel_traitsIf6__halffS2_fjLj256ELj1ELj4ELj1ELj16ENS_18Kernel_traits_baseILj256EfS2_fS2_fjLj128EEEEELb1ELb0ELb1ELb0EEEvNS_9FwdParamsE)
        /*14c0*/ 	.word	0x00000000


	//----- nvinfo : EIATTR_MIN_STACK_SIZE
	.align		4
.L_894:
        /*14c4*/ 	.byte	0x04, 0x12
        /*14c6*/ 	.short	(.L_896 - .L_895)
	.align		4
.L_895:
        /*14c8*/ 	.word	index@(_ZN10layer_norm13ln_fwd_kernelINS_13Kernel_traitsIf6__halffS2_fjLj256ELj1ELj4ELj1ELj16ENS_18Kernel_traits_baseILj256EfS2_fS2_fjLj128EEEEELb1ELb0ELb1ELb1EEEvNS_9FwdParamsE)
        /*14cc*/ 	.word	0x00000000


	//----- nvinfo : EIATTR_MIN_STACK_SIZE
	.align		4
.L_896:
        /*14d0*/ 	.byte	0x04, 0x12
        /*14d2*/ 	.short	(.L_898 - .L_897)
	.align		4
.L_897:
        /*14d4*/ 	.word	index@(_ZN10layer_norm13ln_fwd_kernelINS_13Kernel_traitsIf6__halffS2_fjLj256ELj1ELj4ELj1ELj16ENS_18Kernel_traits_baseILj256EfS2_fS2_fjLj128EEEEELb1ELb1ELb0ELb0EEEvNS_9FwdParamsE)
        /*14d8*/ 	.word	0x00000000


	//----- nvinfo : EIATTR_MIN_STACK_SIZE
	.align		4
.L_898:
        /*14dc*/ 	.byte	0x04, 0x12
        /*14de*/ 	.short	(.L_900 - .L_899)
	.align		4
.L_899:
        /*14e0*/ 	.word	index@(_ZN10layer_norm13ln_fwd_kernelINS_13Kernel_traitsIf6__halffS2_fjLj256ELj1ELj4ELj1ELj16ENS_18Kernel_traits_baseILj256EfS2_fS2_fjLj128EEEEELb1ELb1ELb0ELb1EEEvNS_9FwdParamsE)
        /*14e4*/ 	.word	0x00000000


	//----- nvinfo : EIATTR_MIN_STACK_SIZE
	.align		4
.L_900:
        /*14e8*/ 	.byte	0x04, 0x12
        /*14ea*/ 	.short	(.L_902 - .L_901)
	.align		4
.L_901:
        /*14ec*/ 	.word	index@(_ZN10layer_norm13ln_fwd_kernelINS_13Kernel_traitsIf6__halffS2_fjLj256ELj1ELj4ELj1ELj16ENS_18Kernel_traits_baseILj256EfS2_fS2_fjLj128EEEEELb1ELb1ELb1ELb0EEEvNS_9FwdParamsE)
        /*14f0*/ 	.word	0x00000000


	//----- nvinfo : EIATTR_MIN_STACK_SIZE
	.align		4
.L_902:
        /*14f4*/ 	.byte	0x04, 0x12
        /*14f6*/ 	.short	(.L_904 - .L_903)
	.align		4
.L_903:
        /*14f8*/ 	.word	index@(_ZN10layer_norm13ln_fwd_kernelINS_13Kernel_traitsIf6__halffS2_fjLj256ELj1ELj4ELj1ELj16ENS_18Kernel_traits_baseILj256EfS2_fS2_fjLj128EEEEELb1ELb1ELb1ELb1EEEvNS_9FwdParamsE)
        /*14fc*/ 	.word	0x00000000


	//----- nvinfo : EIATTR_MIN_STACK_SIZE
	.align		4
.L_904:
        /*1500*/ 	.byte	0x04, 0x12
        /*1502*/ 	.short	(.L_906 - .L_905)
	.align		4
.L_905:
        /*1504*/ 	.word	index@(_ZN10layer_norm13ln_fwd_kernelINS_13Kernel_traitsI6__halfffffjLj256ELj1ELj4ELj1ELj16ENS_18Kernel_traits_baseILj256ES2_ffffjLj128EEEEELb0ELb0ELb0ELb0EEEvNS_9FwdParamsE)
        /*1508*/ 	.word	0x00000000


	//----- nvinfo : EIATTR_MIN_STACK_SIZE
	.align		4
.L_906:
        /*150c*/ 	.byte	0x04, 0x12
        /*150e*/ 	.short	(.L_908 - .L_907)
	.align		4
.L_907:
        /*1510*/ 	.word	index@(_ZN10layer_norm13ln_fwd_kernelINS_13Kernel_traitsI6__halfffffjLj256ELj1ELj4ELj1ELj16ENS_18Kernel_traits_baseILj256ES2_ffffjLj128EEEEELb0ELb0ELb0ELb1EEEvNS_9FwdParamsE)
        /*1514*/ 	.word	0x00000000


	//----- nvinfo : EIATTR_MIN_STACK_SIZE
	.align		4
.L_908:
        /*1518*/ 	.byte	0x04, 0x12
        /*151a*/ 	.short	(.L_910 - .L_909)
	.align		4
.L_909:
        /*151c*/ 	.word	index@(_ZN10layer_norm13ln_fwd_kernelINS_13Kernel_traitsI6__halfffffjLj256ELj1ELj4ELj1ELj16ENS_18Kernel_traits_baseILj256ES2_ffffjLj128EEEEELb0ELb0ELb1ELb0EEEvNS_9FwdParamsE)
        /*1520*/ 	.word	0x00000000


	//----- nvinfo : EIATTR_MIN_STACK_SIZE
	.align		4
.L_910:
        /*1524*/ 	.byte	0x04, 0x12
        /*1526*/ 	.short	(.L_912 - .L_911)
	.align		4
.L_911:
        /*1528*/ 	.word	index@(_ZN10layer_norm13ln_fwd_kernelINS_13Kernel_traitsI6__halfffffjLj256ELj1ELj4ELj1ELj16ENS_18Kernel_traits_baseILj256ES2_ffffjLj128EEEEELb0ELb0ELb1ELb1EEEvNS_9FwdParamsE)
        /*152c*/ 	.word	0x00000000


	//----- nvinfo : EIATTR_MIN_STACK_SIZE
	.align		4
.L_912:
        /*1530*/ 	.byte	0x04, 0x12
        /*1532*/ 	.short	(.L_914 - .L_913)
	.align		4
.L_913:
        /*1534*/ 	.word	index@(_ZN10layer_norm13ln_fwd_kernelINS_13Kernel_traitsI6__halfffffjLj256ELj1ELj4ELj1ELj16ENS_18Kernel_traits_baseILj256ES2_ffffjLj128EEEEELb0ELb1ELb0ELb0EEEvNS_9FwdParamsE)
        /*1538*/ 	.word	0x00000000


	//----- nvinfo : EIATTR_MIN_STACK_SIZE
	.align		4
.L_914:
        /*153c*/ 	.byte	0x04, 0x12
        /*153e*/ 	.short	(.L_916 - .L_915)
	.align		4
.L_915:
        /*1540*/ 	.word	index@(_ZN10layer_norm13ln_fwd_kernelINS_13Kernel_traitsI6__halfffffjLj256ELj1ELj4ELj1ELj16ENS_18Kernel_traits_baseILj256ES2_ffffjLj128EEEEELb0ELb1ELb0ELb1EEEvNS_9FwdParamsE)
        /*1544*/ 	.word	0x00000000


	//----- nvinfo : EIATTR_MIN_STACK_SIZE
	.align		4
.L_916:
        /*1548*/ 	.byte	0x04, 0x12
        /*154a*/ 	.short	(.L_918 - .L_917)
	.align		4
.L_917:
        /*154c*/ 	.word	index@(_ZN10layer_norm13ln_fwd_kernelINS_13Kernel_traitsI6__halfffffjLj256ELj1ELj4ELj1ELj16ENS_18Kernel_traits_baseILj256ES2_ffffjLj128EEEEELb0ELb1ELb1ELb0EEEvNS_9FwdParamsE)
        /*1550*/ 	.word	0x00000000


	//----- nvinfo : EIATTR_MIN_STACK_SIZE
	.align		4
.L_918:
        /*1554*/ 	.byte	0x04, 0x12
        /*1556*/ 	.short	(.L_920 - .L_919)
	.align		4
.L_919:
        /*1558*/ 	.word	index@(_ZN10layer_norm13ln_fwd_kernelINS_13Kernel_traitsI6__halfffffjLj256ELj1ELj4ELj1ELj16ENS_18Kernel_traits_baseILj256ES2_ffffjLj128EEEEELb0ELb1ELb1ELb1EEEvNS_9FwdParamsE)
        /*155c*/ 	.word	0x00000000


	//----- nvinfo : EIATTR_MIN_STACK_SIZE
	.align		4
.L_920:
        /*1560*/ 	.byte	0x04, 0x12
        /*1562*/ 	.short	(.L_922 - .L_921)
	.align		4
.L_921:
        /*1564*/ 	.word	index@(_ZN10layer_norm13ln_fwd_kernelINS_13Kernel_traitsI6__halfffffjLj256ELj1ELj4ELj1ELj16ENS_18Kernel_traits_baseILj256ES2_ffffjLj128EEEEELb1ELb0ELb0ELb0EEEvNS_9FwdParamsE)
        /*1568*/ 	.word	0x00000000


	//----- nvinfo : EIATTR_MIN_STACK_SIZE
	.align		4
.L_922:
        /*156c*/ 	.byte	0x04, 0x12
        /*156e*/ 	.short	(.L_924 - .L_923)
	.align		4
.L_923:
        /*1570*/ 	.word	index@(_ZN10layer_norm13ln_fwd_kernelINS_13Kernel_traitsI6__halfffffjLj256ELj1ELj4ELj1ELj16ENS_18Kernel_traits_baseILj256ES2_ffffjLj128EEEEELb1ELb0ELb0ELb1EEEvNS_9FwdParamsE)
        /*1574*/ 	.word	0x00000000


	//----- nvinfo : EIATTR_MIN_STACK_SIZE
	.align		4
.L_924:
        /*1578*/ 	.byte	0x04, 0x12
        /*157a*/ 	.short	(.L_926 - .L_925)
	.align		4
.L_925:
        /*157c*/ 	.word	index@(_ZN10layer_norm13ln_fwd_kernelINS_13Kernel_traitsI6__halfffffjLj256ELj1ELj4ELj1ELj16ENS_18Kernel_traits_baseILj256ES2_ffffjLj128EEEEELb1ELb0ELb1ELb0EEEvNS_9FwdParamsE)
        /*1580*/ 	.word	0x00000000


	//----- nvinfo : EIATTR_MIN_STACK_SIZE
	.align		4
.L_926:
        /*1584*/ 	.byte	0x04, 0x12
        /*1586*/ 	.short	(.L_928 - .L_927)
	.align		4
.L_927:
        /*1588*/ 	.word	index@(_ZN10layer_norm13ln_fwd_kernelINS_13Kernel_traitsI6__halfffffjLj256ELj1ELj4ELj1ELj16ENS_18Kernel_traits_baseILj256ES2_ffffjLj128EEEEELb1ELb0ELb1ELb1EEEvNS_9FwdParamsE)
        /*158c*/ 	.word	0x00000000


	//----- nvinfo : EIATTR_MIN_STACK_SIZE
	.align		4
.L_928:
        /*1590*/ 	.byte	0x04, 0x12
        /*1592*/ 	.short	(.L_930 - .L_929)
	.align		4
.L_929:
        /*1594*/ 	.word	index@(_ZN10layer_norm13ln_fwd_kernelINS_13Kernel_traitsI6__halfffffjLj256ELj1ELj4ELj1ELj16ENS_18Kernel_traits_baseILj256ES2_ffffjLj128EEEEELb1ELb1ELb0ELb0EEEvNS_9FwdParamsE)
        /*1598*/ 	.word	0x00000000


	//----- nvinfo : EIATTR_MIN_STACK_SIZE
	.align		4
.L_930:
        /*159c*/ 	.byte	0x04, 0x12
        /*159e*/ 	.short	(.L_932 - .L_931)
	.align		4
.L_931:
        /*15a0*/ 	.word	index@(_ZN10layer_norm13ln_fwd_kernelINS_13Kernel_traitsI6__halfffffjLj256ELj1ELj4ELj1ELj16ENS_18Kernel_traits_baseILj256ES2_ffffjLj128EEEEELb1ELb1ELb0ELb1EEEvNS_9FwdParamsE)
        /*15a4*/ 	.word	0x00000000


	//----- nvinfo : EIATTR_MIN_STACK_SIZE
	.align		4
.L_932:
        /*15a8*/ 	.byte	0x04, 0x12
        /*15aa*/ 	.short	(.L_934 - .L_933)
	.align		4
.L_933:
        /*15ac*/ 	.word	index@(_ZN10layer_norm13ln_fwd_kernelINS_13Kernel_traitsI6__halfffffjLj256ELj1ELj4ELj1ELj16ENS_18Kernel_traits_baseILj256ES2_ffffjLj128EEEEELb1ELb1ELb1ELb0EEEvNS_9FwdParamsE)
        /*15b0*/ 	.word	0x00000000


	//----- nvinfo : EIATTR_MIN_STACK_SIZE
	.align		4
.L_934:
        /*15b4*/ 	.byte	0x04, 0x12
        /*15b6*/ 	.short	(.L_936 - .L_935)
	.align		4
.L_935:
        /*15b8*/ 	.word	index@(_ZN10layer_norm13ln_fwd_kernelINS_13Kernel_traitsI6__halfffffjLj256ELj1ELj4ELj1ELj16ENS_18Kernel_traits_baseILj256ES2_ffffjLj128EEEEELb1ELb1ELb1ELb1EEEvNS_9FwdParamsE)
        /*15bc*/ 	.word	0x00000000


	//----- nvinfo : EIATTR_MIN_STACK_SIZE
	.align		4
.L_936:
        /*15c0*/ 	.byte	0x04, 0x12
        /*15c2*/ 	.short	(.L_938 - .L_937)
	.align		4
.L_937:
        /*15c4*/ 	.word	index@(_ZN10layer_norm13ln_fwd_kernelINS_13Kernel_traitsIfffffjLj256ELj1ELj4ELj1ELj16ENS_18Kernel_traits_baseILj256EfffffjLj128EEEEELb0ELb0ELb0ELb0EEEvNS_9FwdParamsE)
        /*15c8*/ 	.word	0x00000000


	//----- nvinfo : EIATTR_MIN_STACK_SIZE
	.align		4
.L_938:
        /*15cc*/ 	.byte	0x04, 0x12
        /*15ce*/ 	.short	(.L_940 - .L_939)
	.align		4
.L_939:
        /*15d0*/ 	.word	index@(_ZN10layer_norm13ln_fwd_kernelINS_13Kernel_traitsIfffffjLj256ELj1ELj4ELj1ELj16ENS_18Kernel_traits_baseILj256EfffffjLj128EEEEELb0ELb0ELb0ELb1EEEvNS_9FwdParamsE)
        /*15d4*/ 	.word	0x00000000


	//----- nvinfo : EIATTR_MIN_STACK_SIZE
	.align		4
.L_940:
        /*15d8*/ 	.byte	0x04, 0x12
        /*15da*/ 	.short	(.L_942 - .L_941)
	.align		4
.L_941:
        /*15dc*/ 	.word	index@(_ZN10layer_norm13ln_fwd_kernelINS_13Kernel_traitsIfffffjLj256ELj1ELj4ELj1ELj16ENS_18Kernel_traits_baseILj256EfffffjLj128EEEEELb0ELb0ELb1ELb0EEEvNS_9FwdParamsE)
        /*15e0*/ 	.word	0x00000000


	//----- nvinfo : EIATTR_MIN_STACK_SIZE
	.align		4
.L_942:
        /*15e4*/ 	.byte	0x04, 0x12
        /*15e6*/ 	.short	(.L_944 - .L_943)
	.align		4
.L_943:
        /*15e8*/ 	.word	index@(_ZN10layer_norm13ln_fwd_kernelINS_13Kernel_traitsIfffffjLj256ELj1ELj4ELj1ELj16ENS_18Kernel_traits_baseILj256EfffffjLj128EEEEELb0ELb0ELb1ELb1EEEvNS_9FwdParamsE)
        /*15ec*/ 	.word	0x00000008


	//----- nvinfo : EIATTR_MIN_STACK_SIZE
	.align		4
.L_944:
        /*15f0*/ 	.byte	0x04, 0x12
        /*15f2*/ 	.short	(.L_946 - .L_945)
	.align		4
.L_945:
        /*15f4*/ 	.word	index@(_ZN10layer_norm13ln_fwd_kernelINS_13Kernel_traitsIfffffjLj256ELj1ELj4ELj1ELj16ENS_18Kernel_traits_baseILj256EfffffjLj128EEEEELb0ELb1ELb0ELb0EEEvNS_9FwdParamsE)
        /*15f8*/ 	.word	0x00000000


	//----- nvinfo : EIATTR_MIN_STACK_SIZE
	.align		4
.L_946:
        /*15fc*/ 	.byte	0x04, 0x12
        /*15fe*/ 	.short	(.L_948 - .L_947)
	.align		4
.L_947:
        /*1600*/ 	.word	index@(_ZN10layer_norm13ln_fwd_kernelINS_13Kernel_traitsIfffffjLj256ELj1ELj4ELj1ELj16ENS_18Kernel_traits_baseILj256EfffffjLj128EEEEELb0ELb1ELb0ELb1EEEvNS_9FwdParamsE)
        /*1604*/ 	.word	0x00000000


	//----- nvinfo : EIATTR_MIN_STACK_SIZE
	.align		4
.L_948:
        /*1608*/ 	.byte	0x04, 0x12
        /*160a*/ 	.short	(.L_950 - .L_949)
	.align		4
.L_949:
        /*160c*/ 	.word	index@(_ZN10layer_norm13ln_fwd_kernelINS_13Kernel_traitsIfffffjLj256ELj1ELj4ELj1ELj16ENS_18Kernel_traits_baseILj256EfffffjLj128EEEEELb0ELb1ELb1ELb0EEEvNS_9FwdParamsE)
        /*1610*/ 	.word	0x00000000


	//----- nvinfo : EIATTR_MIN_STACK_SIZE
	.align		4
.L_950:
        /*1614*/ 	.byte	0x04, 0x12
        /*1616*/ 	.short	(.L_952 - .L_951)
	.align		4
.L_951:
        /*1618*/ 	.word	index@(_ZN10layer_norm13ln_fwd_kernelINS_13Kernel_traitsIfffffjLj256ELj1ELj4ELj1ELj16ENS_18Kernel_traits_baseILj256EfffffjLj128EEEEELb0ELb1ELb1ELb1EEEvNS_9FwdParamsE)
        /*161c*/ 	.word	0x00000000


	//----- nvinfo : EIATTR_MIN_STACK_SIZE
	.align		4
.L_952:
        /*1620*/ 	.byte	0x04, 0x12
        /*1622*/ 	.short	(.L_954 - .L_953)
	.align		4
.L_953:
        /*1624*/ 	.word	index@(_ZN10layer_norm13ln_fwd_kernelINS_13Kernel_traitsIfffffjLj256ELj1ELj4ELj1ELj16ENS_18Kernel_traits_baseILj256EfffffjLj128EEEEELb1ELb0ELb0ELb0EEEvNS_9FwdParamsE)
        /*1628*/ 	.word	0x00000000


	//----- nvinfo : EIATTR_MIN_STACK_SIZE
	.align		4
.L_954:
        /*162c*/ 	.byte	0x04, 0x12
        /*162e*/ 	.short	(.L_956 - .L_955)
	.align		4
.L_955:
        /*1630*/ 	.word	index@(_ZN10layer_norm13ln_fwd_kernelINS_13Kernel_traitsIfffffjLj256ELj1ELj4ELj1ELj16ENS_18Kernel_traits_baseILj256EfffffjLj128EEEEELb1ELb0ELb0ELb1EEEvNS_9FwdParamsE)
        /*1634*/ 	.word	0x00000000


	//----- nvinfo : EIATTR_MIN_STACK_SIZE
	.align		4
.L_956:
        /*1638*/ 	.byte	0x04, 0x12
        /*163a*/ 	.short	(.L_958 - .L_957)
	.align		4
.L_957:
        /*163c*/ 	.word	index@(_ZN10layer_norm13ln_fwd_kernelINS_13Kernel_traitsIfffffjLj256ELj1ELj4ELj1ELj16ENS_18Kernel_traits_baseILj256EfffffjLj128EEEEELb1ELb0ELb1ELb0EEEvNS_9FwdParamsE)
        /*1640*/ 	.word	0x00000000


	//----- nvinfo : EIATTR_MIN_STACK_SIZE
	.align		4
.L_958:
        /*1644*/ 	.byte	0x04, 0x12
        /*1646*/ 	.short	(.L_960 - .L_959)
	.align		4
.L_959:
        /*1648*/ 	.word	index@(_ZN10layer_norm13ln_fwd_kernelINS_13Kernel_traitsIfffffjLj256ELj1ELj4ELj1ELj16ENS_18Kernel_traits_baseILj256EfffffjLj128EEEEELb1ELb0ELb1ELb1EEEvNS_9FwdParamsE)
        /*164c*/ 	.word	0x00000000


	//----- nvinfo : EIATTR_MIN_STACK_SIZE
	.align		4
.L_960:
        /*1650*/ 	.byte	0x04, 0x12
        /*1652*/ 	.short	(.L_962 - .L_961)
	.align		4
.L_961:
        /*1654*/ 	.word	index@(_ZN10layer_norm13ln_fwd_kernelINS_13Kernel_traitsIfffffjLj256ELj1ELj4ELj1ELj16ENS_18Kernel_traits_baseILj256EfffffjLj128EEEEELb1ELb1ELb0ELb0EEEvNS_9FwdParamsE)
        /*1658*/ 	.word	0x00000000


	//----- nvinfo : EIATTR_MIN_STACK_SIZE
	.align		4
.L_962:
        /*165c*/ 	.byte	0x04, 0x12
        /*165e*/ 	.short	(.L_964 - .L_963)
	.align		4
.L_963:
        /*1660*/ 	.word	index@(_ZN10layer_norm13ln_fwd_kernelINS_13Kernel_traitsIfffffjLj256ELj1ELj4ELj1ELj16ENS_18Kernel_traits_baseILj256EfffffjLj128EEEEELb1ELb1ELb0ELb1EEEvNS_9FwdParamsE)
        /*1664*/ 	.word	0x00000000


	//----- nvinfo : EIATTR_MIN_STACK_SIZE
	.align		4
.L_964:
        /*1668*/ 	.byte	0x04, 0x12
        /*166a*/ 	.short	(.L_966 - .L_965)
	.align		4
.L_965:
        /*166c*/ 	.word	index@(_ZN10layer_norm13ln_fwd_kernelINS_13Kernel_traitsIfffffjLj256ELj1ELj4ELj1ELj16ENS_18Kernel_traits_baseILj256EfffffjLj128EEEEELb1ELb1ELb1ELb0EEEvNS_9FwdParamsE)
        /*1670*/ 	.word	0x00000000


	//----- nvinfo : EIATTR_MIN_STACK_SIZE
	.align		4
.L_966:
        /*1674*/ 	.byte	0x04, 0x12
        /*1676*/ 	.short	(.L_968 - .L_967)
	.align		4
.L_967:
        /*1678*/ 	.word	index@(_ZN10layer_norm13ln_fwd_kernelINS_13Kernel_traitsIfffffjLj256ELj1ELj4ELj1ELj16ENS_18Kernel_traits_baseILj256EfffffjLj128EEEEELb1ELb1ELb1ELb1EEEvNS_9FwdParamsE)
        /*167c*/ 	.word	0x00000000
.L_968:


//--------------------- .nv.compat                --------------------------
	.section	.nv.compat,"",@"SHT_CUDA_COMPAT_INFO"
	.align	4
        /*0000*/ 	.byte	0x02, 0x09, 0x01, 0x00, 0x02, 0x02, 0x01, 0x00, 0x02, 0x05, 0x05, 0x00, 0x03, 0x07, 0x01, 0x01
        /*0010*/ 	.byte	0x02, 0x03, 0x00, 0x00, 0x02, 0x06, 0x01, 0x00, 0x04, 0x0b, 0x08, 0x00, 0x09, 0x00, 0x00, 0x00
        /*0020*/ 	.byte	0x00, 0x00, 0x00, 0x00


//--------------------- .nv.info._ZN10layer_norm13ln_fwd_kernelINS_13Kernel_traitsI13__nv_bfloat16S2_S2_S2_fjLj256ELj1ELj4ELj1ELj16ENS_18Kernel_traits_baseILj256ES2_S2_S2_S2_fjLj128EEEEELb0ELb0ELb0ELb0EEEvNS_9FwdParamsE --------------------------
	.section	.nv.info._ZN10layer_norm13ln_fwd_kernelINS_13Kernel_traitsI13__nv_bfloat16S2_S2_S2_fjLj256ELj1ELj4ELj1ELj16ENS_18Kernel_traits_baseILj256ES2_S2_S2_S2_fjLj128EEEEELb0ELb0ELb0ELb0EEEvNS_9FwdParamsE,"",@"SHT_CUDA_INFO"
	.sectionflags	@""
	.align	4


	//----- nvinfo : EIATTR_CUDA_API_VERSION
	.align		4
        /*0000*/ 	.byte	0x04, 0x37
        /*0002*/ 	.short	(.L_970 - .L_969)
.L_969:
        /*0004*/ 	.word	0x00000082


	//----- nvinfo : EIATTR_KPARAM_INFO
	.align		4
.L_970:
        /*0008*/ 	.byte	0x04, 0x17
        /*000a*/ 	.short	(.L_972 - .L_971)
.L_971:
        /*000c*/ 	.word	0x00000000
        /*0010*/ 	.short	0x0000
        /*0012*/ 	.short	0x0000
        /*0014*/ 	.byte	0x00, 0xf0, 0xa1, 0x03


	//----- nvinfo : EIATTR_SPARSE_MMA_MASK
	.align		4
.L_972:
        /*0018*/ 	.byte	0x03, 0x50
        /*001a*/ 	.short	0x0000


	//----- nvinfo : EIATTR_MAXREG_COUNT
	.align		4
        /*001c*/ 	.byte	0x03, 0x1b
        /*001e*/ 	.short	0x00ff


	//----- nvinfo : EIATTR_MERCURY_ISA_VERSION
	.align		4
        /*0020*/ 	.byte	0x03, 0x5f
        /*0022*/ 	.short	0x0101


	//----- nvinfo : EIATTR_COOP_GROUP_MASK_REGIDS
	.align		4
        /*0024*/ 	.byte	0x04, 0x29
        /*0026*/ 	.short	(.L_974 - .L_973)


	//   ....[0]....
.L_973:
        /*0028*/ 	.word	0xffffffff


	//   ....[1]....
        /*002c*/ 	.word	0xffffffff


	//   ....[2]....
        /*0030*/ 	.word	0xffffffff


	//   ....[3]....
        /*0034*/ 	.word	0xffffffff


	//   ....[4]....
        /*0038*/ 	.word	0xffffffff


	//   ....[5]....
        /*003c*/ 	.word	0xffffffff


	//   ....[6]....
        /*0040*/ 	.word	0xffffffff


	//   ....[7]....
        /*0044*/ 	.word	0xffffffff


	//   ....[8]....
        /*0048*/ 	.word	0xffffffff


	//   ....[9]....
        /*004c*/ 	.word	0xffffffff


	//   ....[10]....
        /*0050*/ 	.word	0x05000025


	//   ....[11]....
        /*0054*/ 	.word	0x05000025


	//   ....[12]....
        /*0058*/ 	.word	0x05000025


	//   ....[13]....
        /*005c*/ 	.word	0x05000025


	//   ....[14]....
        /*0060*/ 	.word	0x05000025


	//   ....[15]....
        /*0064*/ 	.word	0x05000025


	//   ....[16]....
        /*0068*/ 	.word	0x05000025


	//   ....[17]....
        /*006c*/ 	.word	0x05000025


	//   ....[18]....
        /*0070*/ 	.word	0x05000025


	//   ....[19]....
        /*0074*/ 	.word	0x05000025


	//----- nvinfo : EIATTR_COOP_GROUP_INSTR_OFFSETS
	.align		4
.L_974:
        /*0078*/ 	.byte	0x04, 0x28
        /*007a*/ 	.short	(.L_976 - .L_975)


	//   ....[0]....
.L_975:
        /*007c*/ 	.word	0x00000ac0


	//   ....[1]....
        /*0080*/ 	.word	0x00000ae0


	//   ....[2]....
        /*0084*/ 	.word	0x00000b00


	//   ....[3]....
        /*0088*/ 	.word	0x00000b20


	//   ....[4]....
        /*008c*/ 	.word	0x00000b50


	//   ....[5]....
        /*0090*/ 	.word	0x00000ca0


	//   ....[6]....
        /*0094*/ 	.word	0x00000cc0


	//   ....[7]....
        /*0098*/ 	.word	0x00000ce0


	//   ....[8]....
        /*009c*/ 	.word	0x00000d00


	//   ....[9]....
        /*00a0*/ 	.word	0x00000d20


	//   ....[10]....
        /*00a4*/ 	.word	0x00001210


	//   ....[11]....
        /*00a8*/ 	.word	0x000012b0


	//   ....[12]....
        /*00ac*/ 	.word	0x00001320


	//   ....[13]....
        /*00b0*/ 	.word	0x00001390


	//   ....[14]....
        /*00b4*/ 	.word	0x00001410


	//   ....[15]....
        /*00b8*/ 	.word	0x000015b0


	//   ....[16]....
        /*00bc*/ 	.word	0x00001620


	//   ....[17]....
        /*00c0*/ 	.word	0x00001690


	//   ....[18]....
        /*00c4*/ 	.word	0x00001700


	//   ....[19]....
        /*00c8*/ 	.word	0x00001770


	//----- nvinfo : EIATTR_VRC_CTA_INIT_COUNT
	.align		4
.L_976:
        /*00cc*/ 	.byte	0x02, 0x4a
	.zero		1
	.zero		1


	//----- nvinfo : EIATTR_EXIT_INSTR_OFFSETS
	.align		4
        /*00d0*/ 	.byte	0x04, 0x1c
        /*00d2*/ 	.short	(.L_978 - .L_977)


	//   ....[0]....
.L_977:
        /*00d4*/ 	.word	0x000001e0


	//   ....[1]....
        /*00d8*/ 	.word	0x000011a0


	//----- nvinfo : EIATTR_MAX_THREADS
	.align		4
.L_978:
        /*00dc*/ 	.byte	0x04, 0x05
        /*00de*/ 	.short	(.L_980 - .L_979)
.L_979:
        /*00e0*/ 	.word	0x00000080
        /*00e4*/ 	.word	0x00000001
        /*00e8*/ 	.word	0x00000001


	//----- nvinfo : EIATTR_CRS_STACK_SIZE
	.align		4
.L_980:
        /*00ec*/ 	.byte	0x04, 0x1e
        /*00ee*/ 	.short	(.L_982 - .L_981)
.L_981:
        /*00f0*/ 	.word	0x00000000


	//----- nvinfo : EIATTR_CBANK_PARAM_SIZE
	.align		4
.L_982:
        /*00f4*/ 	.byte	0x03, 0x19
        /*00f6*/ 	.short	0x00e8


	//----- nvinfo : EIATTR_PARAM_CBANK
	.align		4
        /*00f8*/ 	.byte	0x04, 0x0a
        /*00fa*/ 	.short	(.L_984 - .L_983)
	.align		4
.L_983:
        /*00fc*/ 	.word	index@(.nv.constant0._ZN10layer_norm13ln_fwd_kernelINS_13Kernel_traitsI13__nv_bfloat16S2_S2_S2_fjLj256ELj1ELj4ELj1ELj16ENS_18Kernel_traits_baseILj256ES2_S2_S2_S2_fjLj128EEEEELb0ELb0ELb0ELb0EEEvNS_9FwdParamsE)
        /*0100*/ 	.short	0x0380
        /*0102*/ 	.short	0x00e8


	//----- nvinfo : EIATTR_SW_WAR
	.align		4
.L_984:
        /*0104*/ 	.byte	0x04, 0x36
        /*0106*/ 	.short	(.L_986 - .L_985)
.L_985:
        /*0108*/ 	.word	0x00000008
.L_986:


//--------------------- .nv.info._ZN10layer_norm13ln_fwd_kernelINS_13Kernel_traitsI13__nv_bfloat16S2_S2_S2_fjLj256ELj1ELj4ELj1ELj16ENS_18Kernel_traits_baseILj256ES2_S2_S2_S2_fjLj128EEEEELb0ELb0ELb0ELb1EEEvNS_9FwdParamsE --------------------------
	.section	.nv.info._ZN10layer_norm13ln_fwd_kernelINS_13Kernel_traitsI13__nv_bfloat16S2_S2_S2_fjLj256ELj1ELj4ELj1ELj16ENS_18Kernel_traits_baseILj256ES2_S2_S2_S2_fjLj128EEEEELb0ELb0ELb0ELb1EEEvNS_9FwdParamsE,"",@"SHT_CUDA_INFO"
	.sectionflags	@""
	.align	4


	//----- nvinfo : EIATTR_CUDA_API_VERSION
	.align		4
        /*0000*/ 	.byte	0x04, 0x37
        /*0002*/ 	.short	(.L_988 - .L_987)
.L_987:
        /*0004*/ 	.word	0x00000082


	//----- nvinfo : EIATTR_KPARAM_INFO
	.align		4
.L_988:
        /*0008*/ 	.byte	0x04, 0x17
        /*000a*/ 	.short	(.L_990 - .L_989)
.L_989:
        /*000c*/ 	.word	0x00000000
        /*0010*/ 	.short	0x0000
        /*0012*/ 	.short	0x0000
        /*0014*/ 	.byte	0x00, 0xf0, 0xa1, 0x03


	//----- nvinfo : EIATTR_SPARSE_MMA_MASK
	.align		4
.L_990:
        /*0018*/ 	.byte	0x03, 0x50
        /*001a*/ 	.short	0x0000


	//----- nvinfo : EIATTR_MAXREG_COUNT
	.align		4
        /*001c*/ 	.byte	0x03, 0x1b
        /*001e*/ 	.short	0x00ff


	//----- nvinfo : EIATTR_MERCURY_ISA_VERSION
	.align		4
        /*0020*/ 	.byte	0x03, 0x5f
        /*0022*/ 	.short	0x0101


	//----- nvinfo : EIATTR_COOP_GROUP_MASK_REGIDS
	.align		4
        /*0024*/ 	.byte	0x04, 0x29
        /*0026*/ 	.short	(.L_992 - .L_991)


	//   ....[0]....
.L_991:
        /*0028*/ 	.word	0xffffffff


	//   ....[1]....
        /*002c*/ 	.word	0xffffffff


	//   ....[2]....
        /*0030*/ 	.word	0xffffffff


	//   ....[3]....
        /*0034*/ 	.word	0xffffffff


	//   ....[4]....
        /*0038*/ 	.word	0xffffffff


	//   ....[5]....
        /*003c*/ 	.word	0xffffffff


	//   ....[6]....
        /*0040*/ 	.word	0xffffffff


	//   ....[7]....
        /*0044*/ 	.word	0xffffffff


	//   ....[8]....
        /*0048*/ 	.word	0xffffffff


	//   ....[9]....
        /*004c*/ 	.word	0xffffffff


	//   ....[10]....
        /*0050*/ 	.word	0x05000009


	//   ....[11]....
        /*0054*/ 	.word	0x05000009


	//   ....[12]....
        /*0058*/ 	.word	0x05000009


	//   ....[13]....
        /*005c*/ 	.word	0x05000009


	//   ....[14]....
        /*0060*/ 	.word	0x05000009


	//   ....[15]....
        /*0064*/ 	.word	0x05000009


	//   ....[16]....
        /*0068*/ 	.word	0x05000009


	//   ....[17]....
        /*006c*/ 	.word	0x05000009


	//   ....[18]....
        /*0070*/ 	.word	0x05000009


	//   ....[19]....
        /*0074*/ 	.word	0x05000009


	//----- nvinfo : EIATTR_COOP_GROUP_INSTR_OFFSETS
	.align		4
.L_992:
        /*0078*/ 	.byte	0x04, 0x28
        /*007a*/ 	.short	(.L_994 - .L_993)


	//   ....[0]....
.L_993:
        /*007c*/ 	.word	0x00000b30


	//   ....[1]....
        /*0080*/ 	.word	0x00000b50


	//   ....[2]....
        /*0084*/ 	.word	0x00000b80


	//   ....[3]....
        /*0088*/ 	.word	0x00000ba0


	//   ....[4]....
        /*008c*/ 	.word	0x00000bc0


	//   ....[5]....
        /*0090*/ 	.word	0x00000cf0


	//   ....[6]....
        /*0094*/ 	.word	0x00000d10


	//   ....[7]....
        /*0098*/ 	.word	0x00000d30


	//   ....[8]....
        /*009c*/ 	.word	0x00000d50


	//   ....[9]....
        /*00a0*/ 	.word	0x00000d70


	//   ....[10]....
        /*00a4*/ 	.word	0x000010f0


	//   ....[11]....
        /*00a8*/ 	.word	0x00001180


	//   ....[12]....
        /*00ac*/ 	.word	0x000011f0


	//   ....[13]....
        /*00b0*/ 	.word	0x00001260


	//   ....[14]....
        /*00b4*/ 	.word	0x000012d0


	//   ....[15]....
        /*00b8*/ 	.word	0x00001450


	//   ....[16]....
        /*00bc*/ 	.word	0x000014b0


	//   ....[17]....
        /*00c0*/ 	.word	0x00001510


	//   ....[18]....
        /*00c4*/ 	.word	0x00001570


	//   ....[19]....
        /*00c8*/ 	.word	0x000015d0


	//----- nvinfo : EIATTR_VRC_CTA_INIT_COUNT
	.align		4
.L_994:
        /*00cc*/ 	.byte	0x02, 0x4a
	.zero		1
	.zero		1


	//----- nvinfo : EIATTR_EXIT_INSTR_OFFSETS
	.align		4
        /*00d0*/ 	.byte	0x04, 0x1c
        /*00d2*/ 	.short	(.L_996 - .L_995)


	//   ....[0]....
.L_995:
        /*00d4*/ 	.word	0x00000170


	//   ....[1]....
        /*00d8*/ 	.word	0x00001080


	//----- nvinfo : EIATTR_MAX_THREADS
	.align		4
.L_996:
        /*00dc*/ 	.byte	0x04, 0x05
        /*00de*/ 	.short	(.L_998 - .L_997)
.L_997:
        /*00e0*/ 	.word	0x00000080
        /*00e4*/ 	.word	0x00000001
        /*00e8*/ 	.word	0x00000001


	//----- nvinfo : EIATTR_CRS_STACK_SIZE
	.align		4
.L_998:
        /*00ec*/ 	.byte	0x04, 0x1e
        /*00ee*/ 	.short	(.L_1000 - .L_999)
.L_999:
        /*00f0*/ 	.word	0x00000000


	//----- nvinfo : EIATTR_CBANK_PARAM_SIZE
	.align		4
.L_1000:
        /*00f4*/ 	.byte	0x03, 0x19
        /*00f6*/ 	.short	0x00e8


	//----- nvinfo : EIATTR_PARAM_CBANK
	.align		4
        /*00f8*/ 	.byte	0x04, 0x0a
        /*00fa*/ 	.short	(.L_1002 - .L_1001)
	.align		4
.L_1001:
        /*00fc*/ 	.word	index@(.nv.constant0._ZN10layer_norm13ln_fwd_kernelINS_13Kernel_traitsI13__nv_bfloat16S2_S2_S2_fjLj256ELj1ELj4ELj1ELj16ENS_18Kernel_traits_baseILj256ES2_S2_S2_S2_fjLj128EEEEELb0ELb0ELb0ELb1EEEvNS_9FwdParamsE)
        /*0100*/ 	.short	0x0380
        /*0102*/ 	.short	0x00e8


	//----- nvinfo : EIATTR_SW_WAR
	.align		4
.L_1002:
        /*0104*/ 	.byte	0x04, 0x36
        /*0106*/ 	.short	(.L_1004 - .L_1003)
.L_1003:
        /*0108*/ 	.word	0x00000008
.L_1004:


//--------------------- .nv.info._ZN10layer_norm13ln_fwd_kernelINS_13Kernel_traitsI13__nv_bfloat16S2_S2_S2_fjLj256ELj1ELj4ELj1ELj16ENS_18Kernel_traits_baseILj256ES2_S2_S2_S2_fjLj128EEEEELb0ELb0ELb1ELb0EEEvNS_9FwdParamsE --------------------------
	.section	.nv.info._ZN10layer_norm13ln_fwd_kernelINS_13Kernel_traitsI13__nv_bfloat16S2_S2_S2_fjLj256ELj1ELj4ELj1ELj16ENS_18Kernel_traits_baseILj256ES2_S2_S2_S2_fjLj128EEEEELb0ELb0ELb1ELb0EEEvNS_9FwdParamsE,"",@"SHT_CUDA_INFO"
	.sectionflags	@""
	.align	4


	//----- nvinfo : EIATTR_CUDA_API_VERSION
	.align		4
        /*0000*/ 	.byte	0x04, 0x37
        /*0002*/ 	.short	(.L_1006 - .L_1005)
.L_1005:
        /*0004*/ 	.word	0x00000082


	//----- nvinfo : EIATTR_KPARAM_INFO
	.align		4
.L_1006:
        /*0008*/ 	.byte	0x04, 0x17
        /*000a*/ 	.short	(.L_1008 - .L_1007)
.L_1007:
        /*000c*/ 	.word	0x00000000
        /*0010*/ 	.short	0x0000
        /*0012*/ 	.short	0x0000
        /*0014*/ 	.byte	0x00, 0xf0, 0xa1, 0x03


	//----- nvinfo : EIATTR_SPARSE_MMA_MASK
	.align		4
.L_1008:
        /*0018*/ 	.byte	0x03, 0x50
        /*001a*/ 	.short	0x0000


	//----- nvinfo : EIATTR_MAXREG_COUNT
	.align		4
        /*001c*/ 	.byte	0x03, 0x1b
        /*001e*/ 	.short	0x00ff


	//----- nvinfo : EIATTR_MERCURY_ISA_VERSION
	.align		4
        /*0020*/ 	.byte	0x03, 0x5f
        /*0022*/ 	.short	0x0101


	//----- nvinfo : EIATTR_COOP_GROUP_MASK_REGIDS
	.align		4
        /*0024*/ 	.byte	0x04, 0x29
        /*0026*/ 	.short	(.L_1010 - .L_1009)


	//   ....[0]....
.L_1009:
        /*0028*/ 	.word	0xffffffff


	//   ....[1]....
        /*002c*/ 	.word	0xffffffff


	//   ....[2]....
        /*0030*/ 	.word	0xffffffff


	//   ....[3]....
        /*0034*/ 	.word	0xffffffff


	//   ....[4]....
        /*0038*/ 	.word	0xffffffff


	//   ....[5]....
        /*003c*/ 	.word	0xffffffff


	//   ....[6]....
        /*0040*/ 	.word	0xffffffff


	//   ....[7]....
        /*0044*/ 	.word	0xffffffff


	//   ....[8]....
        /*0048*/ 	.word	0xffffffff


	//   ....[9]....
        /*004c*/ 	.word	0xffffffff


	//   ....[10]....
        /*0050*/ 	.word	0xffffffff


	//   ....[11]....
        /*0054*/ 	.word	0xffffffff


	//   ....[12]....
        /*0058*/ 	.word	0xffffffff


	//   ....[13]....
        /*005c*/ 	.word	0xffffffff


	//   ....[14]....
        /*0060*/ 	.word	0xffffffff


	//   ....[15]....
        /*0064*/ 	.word	0xffffffff


	//   ....[16]....
        /*0068*/ 	.word	0xffffffff


	//   ....[17]....
        /*006c*/ 	.word	0xffffffff


	//   ....[18]....
        /*0070*/ 	.word	0xffffffff


	//   ....[19]....
        /*0074*/ 	.word	0xffffffff


	//   ....[20]....
        /*0078*/ 	.word	0x05000014


	//   ....[21]....
        /*007c*/ 	.word	0x05000014


	//   ....[22]....
        /*0080*/ 	.word	0x05000014


	//   ....[23]....
        /*0084*/ 	.word	0x05000014


	//   ....[24]....
        /*0088*/ 	.word	0x05000014


	//   ....[25]....
        /*008c*/ 	.word	0x05000014


	//   ....[26]....
        /*0090*/ 	.word	0x05000014


	//   ....[27]....
        /*0094*/ 	.word	0x05000014


	//   ....[28]....
        /*0098*/ 	.word	0x05000014


	//   ....[29]....
        /*009c*/ 	.word	0x05000014


	//   ....[30]....
        /*00a0*/ 	.word	0x05000014


	//   ....[31]....
        /*00a4*/ 	.word	0x05000014


	//   ....[32]....
        /*00a8*/ 	.word	0x05000014


	//   ....[33]....
        /*00ac*/ 	.word	0x05000014


	//   ....[34]....
        /*00b0*/ 	.word	0x05000014


	//   ....[35]....
        /*00b4*/ 	.word	0x05000014


	//   ....[36]....
        /*00b8*/ 	.word	0x05000014


	//   ....[37]....
        /*00bc*/ 	.word	0x05000014


	//   ....[38]....
        /*00c0*/ 	.word	0x05000014


	//   ....[39]....
        /*00c4*/ 	.word	0x05000014


	//----- nvinfo : EIATTR_COOP_GROUP_INSTR_OFFSETS
	.align		4
.L_1010:
        /*00c8*/ 	.byte	0x04, 0x28
        /*00ca*/ 	.short	(.L_1012 - .L_1011)


	//   ....[0]....
.L_1011:
        /*00cc*/ 	.word	0x00000890


	//   ....[1]....
        /*00d0*/ 	.word	0x000008c0


	//   ....[2]....
        /*00d4*/ 	.word	0x000008e0


	//   ....[3]....
        /*00d8*/ 	.word	0x00000900


	//   ....[4]....
        /*00dc*/ 	.word	0x00000920


	//   ....[5]....
        /*00e0*/ 	.word	0x00000a60


	//   ....[6]....
        /*00e4*/ 	.word	0x00000a80


	//   ....[7]....
        /*00e8*/ 	.word	0x00000aa0


	//   ....[8]....
        /*00ec*/ 	.word	0x00000ac0


	//   ....[9]....
        /*00f0*/ 	.word	0x00000ae0


	//   ....[10]....
        /*00f4*/ 	.word	0x00001570


	//   ....[11]....
        /*00f8*/ 	.word	0x000015a0


	//   ....[12]....
        /*00fc*/ 	.word	0x000015c0


	//   ....[13]....
        /*0100*/ 	.word	0x000015e0


	//   ....[14]....
        /*0104*/ 	.word	0x00001600


	//   ....[15]....
        /*0108*/ 	.word	0x00001740


	//   ....[16]....
        /*010c*/ 	.word	0x00001760


	//   ....[17]....
        /*0110*/ 	.word	0x00001780


	//   ....[18]....
        /*0114*/ 	.word	0x000017a0


	//   ....[19]....
        /*0118*/ 	.word	0x000017c0


	//   ....[20]....
        /*011c*/ 	.word	0x00001d20


	//   ....[21]....
        /*0120*/ 	.word	0x00001db0


	//   ....[22]....
        /*0124*/ 	.word	0x00001e10


	//   ....[23]....
        /*0128*/ 	.word	0x00001e70


	//   ....[24]....
        /*012c*/ 	.word	0x00001ed0


	//   ....[25]....
        /*0130*/ 	.word	0x00002060


	//   ....[26]....
        /*0134*/ 	.word	0x000020c0


	//   ....[27]....
        /*0138*/ 	.word	0x00002120


	//   ....[28]....
        /*013c*/ 	.word	0x00002180


	//   ....[29]....
        /*0140*/ 	.word	0x000021e0


	//   ....[30]....
        /*0144*/ 	.word	0x00002260


	//   ....[31]....
        /*0148*/ 	.word	0x000022f0


	//   ....[32]....
        /*014c*/ 	.word	0x00002350


	//   ....[33]....
        /*0150*/ 	.word	0x000023b0


	//   ....[34]....
        /*0154*/ 	.word	0x00002410


	//   ....[35]....
        /*0158*/ 	.word	0x00002580


	//   ....[36]....
        /*015c*/ 	.word	0x000025e0


	//   ....[37]....
        /*0160*/ 	.word	0x00002640


	//   ....[38]....
        /*0164*/ 	.word	0x000026a0


	//   ....[39]....
        /*0168*/ 	.word	0x00002700


	//----- nvinfo : EIATTR_VRC_CTA_INIT_COUNT
	.align		4
.L_1012:
        /*016c*/ 	.byte	0x02, 0x4a
	.zero		1
	.zero		1


	//----- nvinfo : EIATTR_EXIT_INSTR_OFFSETS
	.align		4
        /*0170*/ 	.byte	0x04, 0x1c
        /*0172*/ 	.short	(.L_1014 - .L_1013)


	//   ....[0]....
.L_1013:
        /*0174*/ 	.word	0x000001e0


	//   ....[1]....
        /*0178*/ 	.word	0x00000fc0


	//   ....[2]....
        /*017c*/ 	.word	0x00001cc0


	//----- nvinfo : EIATTR_MAX_THREADS
	.align		4
.L_1014:
        /*0180*/ 	.byte	0x04, 0x05
        /*0182*/ 	.short	(.L_1016 - .L_1015)
.L_1015:
        /*0184*/ 	.word	0x00000080
        /*0188*/ 	.word	0x00000001
        /*018c*/ 	.word	0x00000001


	//----- nvinfo : EIATTR_CRS_STACK_SIZE
	.align		4
.L_1016:
        /*0190*/ 	.byte	0x04, 0x1e
        /*0192*/ 	.short	(.L_1018 - .L_1017)
.L_1017:
        /*0194*/ 	.word	0x00000000


	//----- nvinfo : EIATTR_CBANK_PARAM_SIZE
	.align		4
.L_1018:
        /*0198*/ 	.byte	0x03, 0x19
        /*019a*/ 	.short	0x00e8


	//----- nvinfo : EIATTR_PARAM_CBANK
	.align		4
        /*019c*/ 	.byte	0x04, 0x0a
        /*019e*/ 	.short	(.L_1020 - .L_1019)
	.align		4
.L_1019:
        /*01a0*/ 	.word	index@(.nv.constant0._ZN10layer_norm13ln_fwd_kernelINS_13Kernel_traitsI13__nv_bfloat16S2_S2_S2_fjLj256ELj1ELj4ELj1ELj16ENS_18Kernel_traits_baseILj256ES2_S2_S2_S2_fjLj128EEEEELb0ELb0ELb1ELb0EEEvNS_9FwdParamsE)
        /*01a4*/ 	.short	0x0380
        /*01a6*/ 	.short	0x00e8


	//----- nvinfo : EIATTR_SW_WAR
	.align		4
.L_1020:
        /*01a8*/ 	.byte	0x04, 0x36
        /*01aa*/ 	.short	(.L_1022 - .L_1021)
.L_1021:
        /*01ac*/ 	.word	0x00000008
.L_1022:


//--------------------- .nv.info._ZN10layer_norm13ln_fwd_kernelINS_13Kernel_traitsI13__nv_bfloat16S2_S2_S2_fjLj256ELj1ELj4ELj1ELj16ENS_18Kernel_traits_baseILj256ES2_S2_S2_S2_fjLj128EEEEELb0ELb0ELb1ELb1EEEvNS_9FwdParamsE --------------------------
	.section	.nv.info._ZN10layer_norm13ln_fwd_kernelINS_13Kernel_traitsI13__nv_bfloat16S2_S2_S2_fjLj256ELj1ELj4ELj1ELj16ENS_18Kernel_traits_baseILj256ES2_S2_S2_S2_fjLj128EEEEELb0ELb0ELb1ELb1EEEvNS_9FwdParamsE,"",@"SHT_CUDA_INFO"
	.sectionflags	@""
	.align	4


	//----- nvinfo : EIATTR_CUDA_API_VERSION
	.align		4
        /*0000*/ 	.byte	0x04, 0x37
        /*0002*/ 	.short	(.L_1024 - .L_1023)
.L_1023:
        /*0004*/ 	.word	0x00000082


	//----- nvinfo : EIATTR_KPARAM_INFO
	.align		4
.L_1024:
        /*0008*/ 	.byte	0x04, 0x17
        /*000a*/ 	.short	(.L_1026 - .L_1025)
.L_1025:
        /*000c*/ 	.word	0x00000000
        /*0010*/ 	.short	0x0000
        /*0012*/ 	.short	0x0000
        /*0014*/ 	.byte	0x00, 0xf0, 0xa1, 0x03


	//----- nvinfo : EIATTR_SPARSE_MMA_MASK
	.align		4
.L_1026:
        /*0018*/ 	.byte	0x03, 0x50
        /*001a*/ 	.short	0x0000


	//----- nvinfo : EIATTR_MAXREG_COUNT
	.align		4
        /*001c*/ 	.byte	0x03, 0x1b
        /*001e*/ 	.short	0x00ff


	//----- nvinfo : EIATTR_MERCURY_ISA_VERSION
	.align		4
        /*0020*/ 	.byte	0x03, 0x5f
        /*0022*/ 	.short	0x0101


	//----- nvinfo : EIATTR_COOP_GROUP_MASK_REGIDS
	.align		4
        /*0024*/ 	.byte	0x04, 0x29
        /*0026*/ 	.short	(.L_1028 - .L_1027)


	//   ....[0]....
.L_1027:
        /*0028*/ 	.word	0xffffffff


	//   ....[1]....
        /*002c*/ 	.word	0xffffffff


	//   ....[2]....
        /*0030*/ 	.word	0xffffffff


	//   ....[3]....
        /*0034*/ 	.word	0xffffffff


	//   ....[4]....
        /*0038*/ 	.word	0xffffffff


	//   ....[5]....
        /*003c*/ 	.word	0xffffffff


	//   ....[6]....
        /*0040*/ 	.word	0xffffffff


	//   ....[7]....
        /*0044*/ 	.word	0xffffffff


	//   ....[8]....
        /*0048*/ 	.word	0xffffffff


	//   ....[9]....
        /*004c*/ 	.word	0xffffffff


	//   ....[10]....
        /*0050*/ 	.word	0xffffffff


	//   ....[11]....
        /*0054*/ 	.word	0xffffffff


	//   ....[12]....
        /*0058*/ 	.word	0xffffffff


	//   ....[13]....
        /*005c*/ 	.word	0xffffffff


	//   ....[14]....
        /*0060*/ 	.word	0xffffffff


	//   ....[15]....
        /*0064*/ 	.word	0xffffffff


	//   ....[16]....
        /*0068*/ 	.word	0xffffffff


	//   ....[17]....
        /*006c*/ 	.word	0xffffffff


	//   ....[18]....
        /*0070*/ 	.word	0xffffffff


	//   ....[19]....
        /*0074*/ 	.word	0xffffffff


	//   ....[20]....
        /*0078*/ 	.word	0x05000013


	//   ....[21]....
        /*007c*/ 	.word	0x05000013


	//   ....[22]....
        /*0080*/ 	.word	0x05000013


	//   ....[23]....
        /*0084*/ 	.word	0x05000013


	//   ....[24]....
        /*0088*/ 	.word	0x05000013


	//   ....[25]....
        /*008c*/ 	.word	0x05000013


	//   ....[26]....
        /*0090*/ 	.word	0x05000013


	//   ....[27]....
        /*0094*/ 	.word	0x05000013


	//   ....[28]....
        /*0098*/ 	.word	0x05000013


	//   ....[29]....
        /*009c*/ 	.word	0x05000013


	//   ....[30]....
        /*00a0*/ 	.word	0x05000013


	//   ....[31]....
        /*00a4*/ 	.word	0x05000013


	//   ....[32]....
        /*00a8*/ 	.word	0x05000013


	//   ....[33]....
        /*00ac*/ 	.word	0x05000013


	//   ....[34]....
        /*00b0*/ 	.word	0x05000013


	//   ....[35]....
        /*00b4*/ 	.word	0x05000013


	//   ....[36]....
        /*00b8*/ 	.word	0x05000013


	//   ....[37]....
        /*00bc*/ 	.word	0x05000013


	//   ....[38]....
        /*00c0*/ 	.word	0x05000013


	//   ....[39]....
        /*00c4*/ 	.word	0x05000013


	//----- nvinfo : EIATTR_COOP_GROUP_INSTR_OFFSETS
	.align		4
.L_1028:
        /*00c8*/ 	.byte	0x04, 0x28
        /*00ca*/ 	.short	(.L_1030 - .L_1029)


	//   ....[0]....
.L_1029:
        /*00cc*/ 	.word	0x00000790


	//   ....[1]....
        /*00d0*/ 	.word	0x000007c0


	//   ....[2]....
        /*00d4*/ 	.word	0x000007e0


	//   ....[3]....
        /*00d8*/ 	.word	0x00000800


	//   ....[4]....
        /*00dc*/ 	.word	0x00000820


	//   ....[5]....
        /*00e0*/ 	.word	0x00000950


	//   ....[6]....
        /*00e4*/ 	.word	0x00000970


	//   ....[7]....
        /*00e8*/ 	.word	0x00000990


	//   ....[8]....
        /*00ec*/ 	.word	0x000009b0


	//   ....[9]....
        /*00f0*/ 	.word	0x000009d0


	//   ....[10]....
        /*00f4*/ 	.word	0x000013b0


	//   ....[11]....
        /*00f8*/ 	.word	0x000013e0


	//   ....[12]....
        /*00fc*/ 	.word	0x00001400


	//   ....[13]....
        /*0100*/ 	.word	0x00001420


	//   ....[14]....
        /*0104*/ 	.word	0x00001440


	//   ....[15]....
        /*0108*/ 	.word	0x00001570


	//   ....[16]....
        /*010c*/ 	.word	0x00001590


	//   ....[17]....
        /*0110*/ 	.word	0x000015b0


	//   ....[18]....
        /*0114*/ 	.word	0x000015d0


	//   ....[19]....
        /*0118*/ 	.word	0x000015f0


	//   ....[20]....
        /*011c*/ 	.word	0x00001b80


	//   ....[21]....
        /*0120*/ 	.word	0x00001c10


	//   ....[22]....
        /*0124*/ 	.word	0x00001c70


	//   ....[23]....
        /*0128*/ 	.word	0x00001cd0


	//   ....[24]....
        /*012c*/ 	.word	0x00001d30


	//   ....[25]....
        /*0130*/ 	.word	0x00001e90


	//   ....[26]....
        /*0134*/ 	.word	0x00001ef0


	//   ....[27]....
        /*0138*/ 	.word	0x00001f50


	//   ....[28]....
        /*013c*/ 	.word	0x00001fb0


	//   ....[29]....
        /*0140*/ 	.word	0x00002010


	//   ....[30]....
        /*0144*/ 	.word	0x000020a0


	//   ....[31]....
        /*0148*/ 	.word	0x00002130


	//   ....[32]....
        /*014c*/ 	.word	0x00002190


	//   ....[33]....
        /*0150*/ 	.word	0x000021f0


	//   ....[34]....
        /*0154*/ 	.word	0x00002250


	//   ....[35]....
        /*0158*/ 	.word	0x000023b0


	//   ....[36]....
        /*015c*/ 	.word	0x00002410


	//   ....[37]....
        /*0160*/ 	.word	0x00002470


	//   ....[38]....
        /*0164*/ 	.word	0x000024d0


	//   ....[39]....
        /*0168*/ 	.word	0x00002530


	//----- nvinfo : EIATTR_VRC_CTA_INIT_COUNT
	.align		4
.L_1030:
        /*016c*/ 	.byte	0x02, 0x4a
	.zero		1
	.zero		1


	//----- nvinfo : EIATTR_EXIT_INSTR_OFFSETS
	.align		4
        /*0170*/ 	.byte	0x04, 0x1c
        /*0172*/ 	.short	(.L_1032 - .L_1031)


	//   ....[0]....
.L_1031:
        /*0174*/ 	.word	0x00000170


	//   ....[1]....
        /*0178*/ 	.word	0x00000ec0


	//   ....[2]....
        /*017c*/ 	.word	0x00001b10


	//----- nvinfo : EIATTR_MAX_THREADS
	.align		4
.L_1032:
        /*0180*/ 	.byte	0x04, 0x05
        /*0182*/ 	.short	(.L_1034 - .L_1033)
.L_1033:
        /*0184*/ 	.word	0x00000080
        /*0188*/ 	.word	0x00000001
        /*018c*/ 	.word	0x00000001


	//----- nvinfo : EIATTR_CRS_STACK_SIZE
	.align		4
.L_1034:
        /*0190*/ 	.byte	0x04, 0x1e
        /*0192*/ 	.short	(.L_1036 - .L_1035)
.L_1035:
        /*0194*/ 	.word	0x00000000


	//----- nvinfo : EIATTR_CBANK_PARAM_SIZE
	.align		4
.L_1036:
        /*0198*/ 	.byte	0x03, 0x19
        /*019a*/ 	.short	0x00e8


	//----- nvinfo : EIATTR_PARAM_CBANK
	.align		4
        /*019c*/ 	.byte	0x04, 0x0a
        /*019e*/ 	.short	(.L_1038 - .L_1037)
	.align		4
.L_1037:
        /*01a0*/ 	.word	index@(.nv.constant0._ZN10layer_norm13ln_fwd_kernelINS_13Kernel_traitsI13__nv_bfloat16S2_S2_S2_fjLj256ELj1ELj4ELj1ELj16ENS_18Kernel_traits_baseILj256ES2_S2_S2_S2_fjLj128EEEEELb0ELb0ELb1ELb1EEEvNS_9FwdParamsE)
        /*01a4*/ 	.short	0x0380
        /*01a6*/ 	.short	0x00e8


	//----- nvinfo : EIATTR_SW_WAR
	.align		4
.L_1038:
        /*01a8*/ 	.byte	0x04, 0x36
        /*01aa*/ 	.short	(.L_1040 - .L_1039)
.L_1039:
        /*01ac*/ 	.word	0x00000008
.L_1040:


//--------------------- .nv.info._ZN10layer_norm13ln_fwd_kernelINS_13Kernel_traitsI13__nv_bfloat16S2_S2_S2_fjLj256ELj1ELj4ELj1ELj16ENS_18Kernel_traits_baseILj256ES2_S2_S2_S2_fjLj128EEEEELb0ELb1ELb0ELb0EEEvNS_9FwdParamsE --------------------------
	.section	.nv.info._ZN10layer_norm13ln_fwd_kernelINS_13Kernel_traitsI13__nv_bfloat16S2_S2_S2_fjLj256ELj1ELj4ELj1ELj16ENS_18Kernel_traits_baseILj256ES2_S2_S2_S2_fjLj128EEEEELb0ELb1ELb0ELb0EEEvNS_9FwdParamsE,"",@"SHT_CUDA_INFO"
	.sectionflags	@""
	.align	4


	//----- nvinfo : EIATTR_CUDA_API_VERSION
	.align		4
        /*0000*/ 	.byte	0x04, 0x37
        /*0002*/ 	.short	(.L_1042 - .L_1041)
.L_1041:
        /*0004*/ 	.word	0x00000082


	//----- nvinfo : EIATTR_KPARAM_INFO
	.align		4
.L_1042:
        /*0008*/ 	.byte	0x04, 0x17
        /*000a*/ 	.short	(.L_1044 - .L_1043)
.L_1043:
        /*000c*/ 	.word	0x00000000
        /*0010*/ 	.short	0x0000
        /*0012*/ 	.short	0x0000
        /*0014*/ 	.byte	0x00, 0xf0, 0xa1, 0x03


	//----- nvinfo : EIATTR_SPARSE_MMA_MASK
	.align		4
.L_1044:
        /*0018*/ 	.byte	0x03, 0x50
        /*001a*/ 	.short	0x0000


	//----- nvinfo : EIATTR_MAXREG_COUNT
	.align		4
        /*001c*/ 	.byte	0x03, 0x1b
        /*001e*/ 	.short	0x00ff


	//----- nvinfo : EIATTR_MERCURY_ISA_VERSION
	.align		4
        /*0020*/ 	.byte	0x03, 0x5f
        /*0022*/ 	.short	0x0101


	//----- nvinfo : EIATTR_COOP_GROUP_MASK_REGIDS
	.align		4
        /*0024*/ 	.byte	0x04, 0x29
        /*0026*/ 	.short	(.L_1046 - .L_1045)


	//   ....[0]....
.L_1045:
        /*0028*/ 	.word	0xffffffff


	//   ....[1]....
        /*002c*/ 	.word	0xffffffff


	//   ....[2]....
        /*0030*/ 	.word	0xffffffff


	//   ....[3]....
        /*0034*/ 	.word	0xffffffff


	//   ....[4]....
        /*0038*/ 	.word	0xffffffff


	//   ....[5]....
        /*003c*/ 	.word	0xffffffff


	//   ....[6]....
        /*0040*/ 	.word	0xffffffff


	//   ....[7]....
        /*0044*/ 	.word	0xffffffff


	//   ....[8]....
        /*0048*/ 	.word	0xffffffff


	//   ....[9]....
        /*004c*/ 	.word	0xffffffff


	//   ....[10]....
        /*0050*/ 	.word	0x05000015


	//   ....[11]....
        /*0054*/ 	.word	0x05000015


	//   ....[12]....
        /*0058*/ 	.word	0x05000015


	//   ....[13]....
        /*005c*/ 	.word	0x05000015


	//   ....[14]....
        /*0060*/ 	.word	0x05000015


	//   ....[15]....
        /*0064*/ 	.word	0x05000015


	//   ....[16]....
        /*0068*/ 	.word	0x05000015


	//   ....[17]....
        /*006c*/ 	.word	0x05000015


	//   ....[18]....
        /*0070*/ 	.word	0x05000015


	//   ....[19]....
        /*0074*/ 	.word	0x05000015


	//----- nvinfo : EIATTR_COOP_GROUP_INSTR_OFFSETS
	.align		4
.L_1046:
        /*0078*/ 	.byte	0x04, 0x28
        /*007a*/ 	.short	(.L_1048 - .L_1047)


	//   ....[0]....
.L_1047:
        /*007c*/ 	.word	0x00000b60


	//   ....[1]....
        /*0080*/ 	.word	0x00000b80


	//   ....[2]....
        /*0084*/ 	.word	0x00000bb0


	//   ....[3]....
        /*0088*/ 	.word	0x00000bd0


	//   ....[4]....
        /*008c*/ 	.word	0x00000bf0


	//   ....[5]....
        /*0090*/ 	.word	0x00000d40


	//   ....[6]....
        /*0094*/ 	.word	0x00000d60


	//   ....[7]....
        /*0098*/ 	.word	0x00000d80


	//   ....[8]....
        /*009c*/ 	.word	0x00000da0


	//   ....[9]....
        /*00a0*/ 	.word	0x00000dc0


	//   ....[10]....
        /*00a4*/ 	.word	0x000012b0


	//   ....[11]....
        /*00a8*/ 	.word	0x00001350


	//   ....[12]....
        /*00ac*/ 	.word	0x000013d0


	//   ....[13]....
        /*00b0*/ 	.word	0x00001440


	//   ....[14]....
        /*00b4*/ 	.word	0x000014b0


	//   ....[15]....
        /*00b8*/ 	.word	0x00001660


	//   ....[16]....
        /*00bc*/ 	.word	0x000016d0


	//   ....[17]....
        /*00c0*/ 	.word	0x00001740


	//   ....[18]....
        /*00c4*/ 	.word	0x000017b0


	//   ....[19]....
        /*00c8*/ 	.word	0x00001820


	//----- nvinfo : EIATTR_VRC_CTA_INIT_COUNT
	.align		4
.L_1048:
        /*00cc*/ 	.byte	0x02, 0x4a
	.zero		1
	.zero		1


	//----- nvinfo : EIATTR_EXIT_INSTR_OFFSETS
	.align		4
        /*00d0*/ 	.byte	0x04, 0x1c
        /*00d2*/ 	.short	(.L_1050 - .L_1049)


	//   ....[0]....
.L_1049:
        /*00d4*/ 	.word	0x00000210


	//   ....[1]....
        /*00d8*/ 	.word	0x00001240


	//----- nvinfo : EIATTR_MAX_THREADS
	.align		4
.L_1050:
        /*00dc*/ 	.byte	0x04, 0x05
        /*00de*/ 	.short	(.L_1052 - .L_1051)
.L_1051:
        /*00e0*/ 	.word	0x00000080
        /*00e4*/ 	.word	0x00000001
        /*00e8*/ 	.word	0x00000001


	//----- nvinfo : EIATTR_CRS_STACK_SIZE
	.align		4
.L_1052:
        /*00ec*/ 	.byte	0x04, 0x1e
        /*00ee*/ 	.short	(.L_1054 - .L_1053)
.L_1053:
        /*00f0*/ 	.word	0x00000000


	//----- nvinfo : EIATTR_CBANK_PARAM_SIZE
	.align		4
.L_1054:
        /*00f4*/ 	.byte	0x03, 0x19
        /*00f6*/ 	.short	0x00e8


	//----- nvinfo : EIATTR_PARAM_CBANK
	.align		4
        /*00f8*/ 	.byte	0x04, 0x0a
        /*00fa*/ 	.short	(.L_1056 - .L_1055)
	.align		4
.L_1055:
        /*00fc*/ 	.word	index@(.nv.constant0._ZN10layer_norm13ln_fwd_kernelINS_13Kernel_traitsI13__nv_bfloat16S2_S2_S2_fjLj256ELj1ELj4ELj1ELj16ENS_18Kernel_traits_baseILj256ES2_S2_S2_S2_fjLj128EEEEELb0ELb1ELb0ELb0EEEvNS_9FwdParamsE)
        /*0100*/ 	.short	0x0380
        /*0102*/ 	.short	0x00e8


	//----- nvinfo : EIATTR_SW_WAR
	.align		4
.L_1056:
        /*0104*/ 	.byte	0x04, 0x36
        /*0106*/ 	.short	(.L_1058 - .L_1057)
.L_1057:
        /*0108*/ 	.word	0x00000008
.L_1058:


//--------------------- .nv.info._ZN10layer_norm13ln_fwd_kernelINS_13Kernel_traitsI13__nv_bfloat16S2_S2_S2_fjLj256ELj1ELj4ELj1ELj16ENS_18Kernel_traits_baseILj256ES2_S2_S2_S2_fjLj128EEEEELb0ELb1ELb0ELb1EEEvNS_9FwdParamsE --------------------------
	.section	.nv.info._ZN10layer_norm13ln_fwd_kernelINS_13Kernel_traitsI13__nv_bfloat16S2_S2_S2_fjLj256ELj1ELj4ELj1ELj16ENS_18Kernel_traits_baseILj256ES2_S2_S2_S2_fjLj128EEEEELb0ELb1ELb0ELb1EEEvNS_9FwdParamsE,"",@"SHT_CUDA_INFO"
	.sectionflags	@""
	.align	4


	//----- nvinfo : EIATTR_CUDA_API_VERSION
	.align		4
        /*0000*/ 	.byte	0x04, 0x37
        /*0002*/ 	.short	(.L_1060 - .L_1059)
.L_1059:
        /*0004*/ 	.word	0x00000082


	//----- nvinfo : EIATTR_KPARAM_INFO
	.align		4
.L_1060:
        /*0008*/ 	.byte	0x04, 0x17
        /*000a*/ 	.short	(.L_1062 - .L_1061)
.L_1061:
        /*000c*/ 	.word	0x00000000
        /*0010*/ 	.short	0x0000
        /*0012*/ 	.short	0x0000
        /*0014*/ 	.byte	0x00, 0xf0, 0xa1, 0x03


	//----- nvinfo : EIATTR_SPARSE_MMA_MASK
	.align		4
.L_1062:
        /*0018*/ 	.byte	0x03, 0x50
        /*001a*/ 	.short	0x0000


	//----- nvinfo : EIATTR_MAXREG_COUNT
	.align		4
        /*001c*/ 	.byte	0x03, 0x1b
        /*001e*/ 	.short	0x00ff


	//----- nvinfo : EIATTR_MERCURY_ISA_VERSION
	.align		4
        /*0020*/ 	.byte	0x03, 0x5f
        /*0022*/ 	.short	0x0101


	//----- nvinfo : EIATTR_COOP_GROUP_MASK_REGIDS
	.align		4
        /*0024*/ 	.byte	0x04, 0x29
        /*0026*/ 	.short	(.L_1064 - .L_1063)


	//   ....[0]....
.L_1063:
        /*0028*/ 	.word	0xffffffff


	//   ....[1]....
        /*002c*/ 	.word	0xffffffff


	//   ....[2]....
        /*0030*/ 	.word	0xffffffff


	//   ....[3]....
        /*0034*/ 	.word	0xffffffff


	//   ....[4]....
        /*0038*/ 	.word	0xffffffff


	//   ....[5]....
        /*003c*/ 	.word	0xffffffff


	//   ....[6]....
        /*0040*/ 	.word	0xffffffff


	//   ....[7]....
        /*0044*/ 	.word	0xffffffff


	//   ....[8]....
        /*0048*/ 	.word	0xffffffff


	//   ....[9]....
        /*004c*/ 	.word	0xffffffff


	//   ....[10]....
        /*0050*/ 	.word	0xffffffff


	//   ....[11]....
        /*0054*/ 	.word	0xffffffff


	//   ....[12]....
        /*0058*/ 	.word	0xffffffff


	//   ....[13]....
        /*005c*/ 	.word	0xffffffff


	//   ....[14]....
        /*0060*/ 	.word	0xffffffff


	//   ....[15]....
        /*0064*/ 	.word	0xffffffff


	//   ....[16]....
        /*0068*/ 	.word	0xffffffff


	//   ....[17]....
        /*006c*/ 	.word	0xffffffff


	//   ....[18]....
        /*0070*/ 	.word	0xffffffff


	//   ....[19]....
        /*0074*/ 	.word	0xffffffff


	//   ....[20]....
        /*0078*/ 	.word	0xffffffff


	//   ....[21]....
        /*007c*/ 	.word	0xffffffff


	//   ....[22]....
        /*0080*/ 	.word	0xffffffff


	//   ....[23]....
        /*0084*/ 	.word	0xffffffff


	//   ....[24]....
        /*0088*/ 	.word	0xffffffff


	//   ....[25]....
        /*008c*/ 	.word	0xffffffff


	//   ....[26]....
        /*0090*/ 	.word	0xffffffff


	//   ....[27]....
        /*0094*/ 	.word	0xffffffff


	//   ....[28]....
        /*0098*/ 	.word	0xffffffff


	//   ....[29]....
        /*009c*/ 	.word	0xffffffff


	//   ....[30]....
        /*00a0*/ 	.word	0x0500000c


	//   ....[31]....
        /*00a4*/ 	.word	0x0500000c


	//   ....[32]....
        /*00a8*/ 	.word	0x0500000c


	//   ....[33]....
        /*00ac*/ 	.word	0x0500000c


	//   ....[34]....
        /*00b0*/ 	.word	0x0500000c


	//   ....[35]....
        /*00b4*/ 	.word	0x0500000c


	//   ....[36]....
        /*00b8*/ 	.word	0x0500000c


	//   ....[37]....
        /*00bc*/ 	.word	0x0500000c


	//   ....[38]....
        /*00c0*/ 	.word	0x0500000c


	//   ....[39]....
        /*00c4*/ 	.word	0x0500000c


	//   ....[40]....
        /*00c8*/ 	.word	0x0500000c


	//   ....[41]....
        /*00cc*/ 	.word	0x0500000c


	//   ....[42]....
        /*00d0*/ 	.word	0x0500000c


	//   ....[43]....
        /*00d4*/ 	.word	0x0500000c


	//   ....[44]....
        /*00d8*/ 	.word	0x0500000c


	//   ....[45]....
        /*00dc*/ 	.word	0x0500000c


	//   ....[46]....
        /*00e0*/ 	.word	0x0500000c


	//   ....[47]....
        /*00e4*/ 	.word	0x0500000c


	//   ....[48]....
        /*00e8*/ 	.word	0x0500000c


	//   ....[49]....
        /*00ec*/ 	.word	0x0500000c


	//   ....[50]....
        /*00f0*/ 	.word	0x0500000c


	//   ....[51]....
        /*00f4*/ 	.word	0x0500000c


	//   ....[52]....
        /*00f8*/ 	.word	0x0500000c


	//   ....[53]....
        /*00fc*/ 	.word	0x0500000c


	//   ....[54]....
        /*0100*/ 	.word	0x0500000c


	//   ....[55]....
        /*0104*/ 	.word	0x0500000c


	//   ....[56]....
        /*0108*/ 	.word	0x0500000c


	//   ....[57]....
        /*010c*/ 	.word	0x0500000c


	//   ....[58]....
        /*0110*/ 	.word	0x0500000c


	//   ....[59]....
        /*0114*/ 	.word	0x0500000c


	//----- nvinfo : EIATTR_COOP_GROUP_INSTR_OFFSETS
	.align		4
.L_1064:
        /*0118*/ 	.byte	0x04, 0x28
        /*011a*/ 	.short	(.L_1066 - .L_1065)


	//   ....[0]....
.L_1065:
        /*011c*/ 	.word	0x00000840


	//   ....[1]....
        /*0120*/ 	.word	0x00000870


	//   ....[2]....
        /*0124*/ 	.word	0x00000890


	//   ....[3]....
        /*0128*/ 	.word	0x000008b0


	//   ....[4]....
        /*012c*/ 	.word	0x000008d0


	//   ....[5]....
        /*0130*/ 	.word	0x00000a00


	//   ....[6]....
        /*0134*/ 	.word	0x00000a20


	//   ....[7]....
        /*0138*/ 	.word	0x00000a40


	//   ....[8]....
        /*013c*/ 	.word	0x00000a60


	//   ....[9]....
        /*0140*/ 	.word	0x00000a80


	//   ....[10]....
        /*0144*/ 	.word	0x00001490


	//   ....[11]....
        /*0148*/ 	.word	0x000014c0


	//   ....[12]....
        /*014c*/ 	.word	0x000014e0


	//   ....[13]....
        /*0150*/ 	.word	0x00001500


	//   ....[14]....
        /*0154*/ 	.word	0x00001520


	//   ....[15]....
        /*0158*/ 	.word	0x00001650


	//   ....[16]....
        /*015c*/ 	.word	0x00001670


	//   ....[17]....
        /*0160*/ 	.word	0x00001690


	//   ....[18]....
        /*0164*/ 	.word	0x000016b0


	//   ....[19]....
        /*0168*/ 	.word	0x000016d0


	//   ....[20]....
        /*016c*/ 	.word	0x00001fe0


	//   ....[21]....
        /*0170*/ 	.word	0x00002010


	//   ....[22]....
        /*0174*/ 	.word	0x00002030


	//   ....[23]....
        /*0178*/ 	.word	0x00002050


	//   ....[24]....
        /*017c*/ 	.word	0x00002070


	//   ....[25]....
        /*0180*/ 	.word	0x000021a0


	//   ....[26]....
        /*0184*/ 	.word	0x000021c0


	//   ....[27]....
        /*0188*/ 	.word	0x000021e0


	//   ....[28]....
        /*018c*/ 	.word	0x00002200


	//   ....[29]....
        /*0190*/ 	.word	0x00002220


	//   ....[30]....
        /*0194*/ 	.word	0x000025b0


	//   ....[31]....
        /*0198*/ 	.word	0x00002640


	//   ....[32]....
        /*019c*/ 	.word	0x000026a0


	//   ....[33]....
        /*01a0*/ 	.word	0x00002700


	//   ....[34]....
        /*01a4*/ 	.word	0x00002760


	//   ....[35]....
        /*01a8*/ 	.word	0x000028d0


	//   ....[36]....
        /*01ac*/ 	.word	0x00002930


	//   ....[37]....
        /*01b0*/ 	.word	0x00002990


	//   ....[38]....
        /*01b4*/ 	.word	0x000029f0


	//   ....[39]....
        /*01b8*/ 	.word	0x00002a50


	//   ....[40]....
        /*01bc*/ 	.word	0x00002ae0


	//   ....[41]....
        /*01c0*/ 	.word	0x00002b70


	//   ....[42]....
        /*01c4*/ 	.word	0x00002bd0


	//   ....[43]....
        /*01c8*/ 	.word	0x00002c30


	//   ....[44]....
        /*01cc*/ 	.word	0x00002c90


	//   ....[45]....
        /*01d0*/ 	.word	0x00002e00


	//   ....[46]....
        /*01d4*/ 	.word	0x00002e60


	//   ....[47]....
        /*01d8*/ 	.word	0x00002ec0


	//   ....[48]....
        /*01dc*/ 	.word	0x00002f20


	//   ....[49]....
        /*01e0*/ 	.word	0x00002f80


	//   ....[50]....
        /*01e4*/ 	.word	0x00003010


	//   ....[51]....
        /*01e8*/ 	.word	0x000030a0


	//   ....[52]....
        /*01ec*/ 	.word	0x00003100


	//   ....[53]....
        /*01f0*/ 	.word	0x00003160


	//   ....[54]....
        /*01f4*/ 	.word	0x000031c0


	//   ....[55]....
        /*01f8*/ 	.word	0x00003330


	//   ....[56]....
        /*01fc*/ 	.word	0x00003390


	//   ....[57]....
        /*0200*/ 	.word	0x000033f0


	//   ....[58]....
        /*0204*/ 	.word	0x00003450


	//   ....[59]....
        /*0208*/ 	.word	0x000034b0


	//----- nvinfo : EIATTR_VRC_CTA_INIT_COUNT
	.align		4
.L_1066:
        /*020c*/ 	.byte	0x02, 0x4a
	.zero		1
	.zero		1


	//----- nvinfo : EIATTR_EXIT_INSTR_OFFSETS
	.align		4
        /*0210*/ 	.byte	0x04, 0x1c
        /*0212*/ 	.short	(.L_1068 - .L_1067)


	//   ....[0]....
.L_1067:
        /*0214*/ 	.word	0x00000170


	//   ....[1]....
        /*0218*/ 	.word	0x00000da0


	//   ....[2]....
        /*021c*/ 	.word	0x000019f0


	//   ....[3]....
        /*0220*/ 	.word	0x00002540


	//----- nvinfo : EIATTR_MAX_THREADS
	.align		4
.L_1068:
        /*0224*/ 	.byte	0x04, 0x05
        /*0226*/ 	.short	(.L_1070 - .L_1069)
.L_1069:
        /*0228*/ 	.word	0x00000080
        /*022c*/ 	.word	0x00000001
        /*0230*/ 	.word	0x00000001


	//----- nvinfo : EIATTR_CRS_STACK_SIZE
	.align		4
.L_1070:
        /*0234*/ 	.byte	0x04, 0x1e
        /*0236*/ 	.short	(.L_1072 - .L_1071)
.L_1071:
        /*0238*/ 	.word	0x00000000


	//----- nvinfo : EIATTR_CBANK_PARAM_SIZE
	.align		4
.L_1072:
        /*023c*/ 	.byte	0x03, 0x19
        /*023e*/ 	.short	0x00e8


	//----- nvinfo : EIATTR_PARAM_CBANK
	.align		4
        /*0240*/ 	.byte	0x04, 0x0a
        /*0242*/ 	.short	(.L_1074 - .L_1073)
	.align		4
.L_1073:
        /*0244*/ 	.word	index@(.nv.constant0._ZN10layer_norm13ln_fwd_kernelINS_13Kernel_traitsI13__nv_bfloat16S2_S2_S2_fjLj256ELj1ELj4ELj1ELj16ENS_18Kernel_traits_baseILj256ES2_S2_S2_S2_fjLj128EEEEELb0ELb1ELb0ELb1EEEvNS_9FwdParamsE)
        /*0248*/ 	.short	0x0380
        /*024a*/ 	.short	0x00e8


	//----- nvinfo : EIATTR_SW_WAR
	.align		4
.L_1074:
        /*024c*/ 	.byte	0x04, 0x36
        /*024e*/ 	.short	(.L_1076 - .L_1075)
.L_1075:
        /*0250*/ 	.word	0x00000008
.L_1076:


//--------------------- .nv.info._ZN10layer_norm13ln_fwd_kernelINS_13Kernel_traitsI13__nv_bfloat16S2_S2_S2_fjLj256ELj1ELj4ELj1ELj16ENS_18Kernel_traits_baseILj256ES2_S2_S2_S2_fjLj128EEEEELb0ELb1ELb1ELb0EEEvNS_9FwdParamsE --------------------------
	.section	.nv.info._ZN10layer_norm13ln_fwd_kernelINS_13Kernel_traitsI13__nv_bfloat16S2_S2_S2_fjLj256ELj1ELj4ELj1ELj16ENS_18Kernel_traits_baseILj256ES2_S2_S2_S2_fjLj128EEEEELb0ELb1ELb1ELb0EEEvNS_9FwdParamsE,"",@"SHT_CUDA_INFO"
	.sectionflags	@""
	.align	4


	//----- nvinfo : EIATTR_CUDA_API_VERSION
	.align		4
        /*0000*/ 	.byte	0x04, 0x37
        /*0002*/ 	.short	(.L_1078 - .L_1077)
.L_1077:
        /*0004*/ 	.word	0x00000082


	//----- nvinfo : EIATTR_KPARAM_INFO
	.align		4
.L_1078:
        /*0008*/ 	.byte	0x04, 0x17
        /*000a*/ 	.short	(.L_1080 - .L_1079)
.L_1079:
        /*000c*/ 	.word	0x00000000
        /*0010*/ 	.short	0x0000
        /*0012*/ 	.short	0x0000
        /*0014*/ 	.byte	0x00, 0xf0, 0xa1, 0x03


	//----- nvinfo : EIATTR_SPARSE_MMA_MASK
	.align		4
.L_1080:
        /*0018*/ 	.byte	0x03, 0x50
        /*001a*/ 	.short	0x0000


	//----- nvinfo : EIATTR_MAXREG_COUNT
	.align		4
        /*001c*/ 	.byte	0x03, 0x1b
        /*001e*/ 	.short	0x00ff


	//----- nvinfo : EIATTR_MERCURY_ISA_VERSION
	.align		4
        /*0020*/ 	.byte	0x03, 0x5f
        /*0022*/ 	.short	0x0101


	//----- nvinfo : EIATTR_COOP_GROUP_MASK_REGIDS
	.align		4
        /*0024*/ 	.byte	0x04, 0x29
        /*0026*/ 	.short	(.L_1082 - .L_1081)


	//   ....[0]....
.L_1081:
        /*0028*/ 	.word	0xffffffff


	//   ....[1]....
        /*002c*/ 	.word	0xffffffff


	//   ....[2]....
        /*0030*/ 	.word	0xffffffff


	//   ....[3]....
        /*0034*/ 	.word	0xffffffff


	//   ....[4]....
        /*0038*/ 	.word	0xffffffff


	//   ....[5]....
        /*003c*/ 	.word	0xffffffff


	//   ....[6]....
        /*0040*/ 	.word	0xffffffff


	//   ....[7]....
        /*0044*/ 	.word	0xffffffff


	//   ....[8]....
        /*0048*/ 	.word	0xffffffff


	//   ....[9]....
        /*004c*/ 	.word	0xffffffff


	//   ....[10]....
        /*0050*/ 	.word	0xffffffff


	//   ....[11]....
        /*0054*/ 	.word	0xffffffff


	//   ....[12]....
        /*0058*/ 	.word	0xffffffff


	//   ....[13]....
        /*005c*/ 	.word	0xffffffff


	//   ....[14]....
        /*0060*/ 	.word	0xffffffff


	//   ....[15]....
        /*0064*/ 	.word	0xffffffff


	//   ....[16]....
        /*0068*/ 	.word	0xffffffff


	//   ....[17]....
        /*006c*/ 	.word	0xffffffff


	//   ....[18]....
        /*0070*/ 	.word	0xffffffff


	//   ....[19]....
        /*0074*/ 	.word	0xffffffff


	//   ....[20]....
        /*0078*/ 	.word	0x05000018


	//   ....[21]....
        /*007c*/ 	.word	0x05000018


	//   ....[22]....
        /*0080*/ 	.word	0x05000018


	//   ....[23]....
        /*0084*/ 	.word	0x05000018


	//   ....[24]....
        /*0088*/ 	.word	0x05000018


	//   ....[25]....
        /*008c*/ 	.word	0x05000018


	//   ....[26]....
        /*0090*/ 	.word	0x05000018


	//   ....[27]....
        /*0094*/ 	.word	0x05000018


	//   ....[28]....
        /*0098*/ 	.word	0x05000018


	//   ....[29]....
        /*009c*/ 	.word	0x05000018


	//   ....[30]....
        /*00a0*/ 	.word	0x05000018


	//   ....[31]....
        /*00a4*/ 	.word	0x05000018


	//   ....[32]....
        /*00a8*/ 	.word	0x05000018


	//   ....[33]....
        /*00ac*/ 	.word	0x05000018


	//   ....[34]....
        /*00b0*/ 	.word	0x05000018


	//   ....[35]....
        /*00b4*/ 	.word	0x05000018


	//   ....[36]....
        /*00b8*/ 	.word	0x05000018


	//   ....[37]....
        /*00bc*/ 	.word	0x05000018


	//   ....[38]....
        /*00c0*/ 	.word	0x05000018


	//   ....[39]....
        /*00c4*/ 	.word	0x05000018


	//----- nvinfo : EIATTR_COOP_GROUP_INSTR_OFFSETS
	.align		4
.L_1082:
        /*00c8*/ 	.byte	0x04, 0x28
        /*00ca*/ 	.short	(.L_1084 - .L_1083)


	//   ....[0]....
.L_1083:
        /*00cc*/ 	.word	0x00000a10


	//   ....[1]....
        /*00d0*/ 	.word	0x00000a40


	//   ....[2]....
        /*00d4*/ 	.word	0x00000a60


	//   ....[3]....
        /*00d8*/ 	.word	0x00000a80


	//   ....[4]....
        /*00dc*/ 	.word	0x00000aa0


	//   ....[5]....
        /*00e0*/ 	.word	0x00000be0


	//   ....[6]....
        /*00e4*/ 	.word	0x00000c00


	//   ....[7]....
        /*00e8*/ 	.word	0x00000c20


	//   ....[8]....
        /*00ec*/ 	.word	0x00000c40


	//   ....[9]....
        /*00f0*/ 	.word	0x00000c60


	//   ....[10]....
        /*00f4*/ 	.word	0x000017e0


	//   ....[11]....
        /*00f8*/ 	.word	0x00001810


	//   ....[12]....
        /*00fc*/ 	.word	0x00001830


	//   ....[13]....
        /*0100*/ 	.word	0x00001850


	//   ....[14]....
        /*0104*/ 	.word	0x00001870


	//   ....[15]....
        /*0108*/ 	.word	0x000019b0


	//   ....[16]....
        /*010c*/ 	.word	0x000019d0


	//   ....[17]....
        /*0110*/ 	.word	0x000019f0


	//   ....[18]....
        /*0114*/ 	.word	0x00001a10


	//   ....[19]....
        /*0118*/ 	.word	0x00001a30


	//   ....[20]....
        /*011c*/ 	.word	0x00001f90


	//   ....[21]....
        /*0120*/ 	.word	0x00002020


	//   ....[22]....
        /*0124*/ 	.word	0x00002080


	//   ....[23]....
        /*0128*/ 	.word	0x000020e0


	//   ....[24]....
        /*012c*/ 	.word	0x00002140


	//   ....[25]....
        /*0130*/ 	.word	0x000022d0


	//   ....[26]....
        /*0134*/ 	.word	0x00002330


	//   ....[27]....
        /*0138*/ 	.word	0x00002390


	//   ....[28]....
        /*013c*/ 	.word	0x000023f0


	//   ....[29]....
        /*0140*/ 	.word	0x00002450


	//   ....[30]....
        /*0144*/ 	.word	0x000024d0


	//   ....[31]....
        /*0148*/ 	.word	0x00002560


	//   ....[32]....
        /*014c*/ 	.word	0x000025c0


	//   ....[33]....
        /*0150*/ 	.word	0x00002620


	//   ....[34]....
        /*0154*/ 	.word	0x00002680


	//   ....[35]....
        /*0158*/ 	.word	0x000027f0


	//   ....[36]....
        /*015c*/ 	.word	0x00002850


	//   ....[37]....
        /*0160*/ 	.word	0x000028b0


	//   ....[38]....
        /*0164*/ 	.word	0x00002910


	//   ....[39]....
        /*0168*/ 	.word	0x00002970


	//----- nvinfo : EIATTR_VRC_CTA_INIT_COUNT
	.align		4
.L_1084:
        /*016c*/ 	.byte	0x02, 0x4a
	.zero		1
	.zero		1


	//----- nvinfo : EIATTR_EXIT_INSTR_OFFSETS
	.align		4
        /*0170*/ 	.byte	0x04, 0x1c
        /*0172*/ 	.short	(.L_1086 - .L_1085)


	//   ....[0]....
.L_1085:
        /*0174*/ 	.word	0x00000210


	//   ....[1]....
        /*0178*/ 	.word	0x00001150


	//   ....[2]....
        /*017c*/ 	.word	0x00001f30


	//----- nvinfo : EIATTR_MAX_THREADS
	.align		4
.L_1086:
        /*0180*/ 	.byte	0x04, 0x05
        /*0182*/ 	.short	(.L_1088 - .L_1087)
.L_1087:
        /*0184*/ 	.word	0x00000080
        /*0188*/ 	.word	0x00000001
        /*018c*/ 	.word	0x00000001


	//----- nvinfo : EIATTR_CRS_STACK_SIZE
	.align		4
.L_1088:
        /*0190*/ 	.byte	0x04, 0x1e
        /*0192*/ 	.short	(.L_1090 - .L_1089)
.L_1089:
        /*0194*/ 	.word	0x00000000


	//----- nvinfo : EIATTR_CBANK_PARAM_SIZE
	.align		4
.L_1090:
        /*0198*/ 	.byte	0x03, 0x19
        /*019a*/ 	.short	0x00e8


	//----- nvinfo : EIATTR_PARAM_CBANK
	.align		4
        /*019c*/ 	.byte	0x04, 0x0a
        /*019e*/ 	.short	(.L_1092 - .L_1091)
	.align		4
.L_1091:
        /*01a0*/ 	.word	index@(.nv.constant0._ZN10layer_norm13ln_fwd_kernelINS_13Kernel_traitsI13__nv_bfloat16S2_S2_S2_fjLj256ELj1ELj4ELj1ELj16ENS_18Kernel_traits_baseILj256ES2_S2_S2_S2_fjLj128EEEEELb0ELb1ELb1ELb0EEEvNS_9FwdParamsE)
        /*01a4*/ 	.short	0x0380
        /*01a6*/ 	.short	0x00e8


	//----- nvinfo : EIATTR_SW_WAR
	.align		4
.L_1092:
        /*01a8*/ 	.byte	0x04, 0x36
        /*01aa*/ 	.short	(.L_1094 - .L_1093)
.L_1093:
        /*01ac*/ 	.word	0x00000008
.L_1094:


//--------------------- .nv.info._ZN10layer_norm13ln_fwd_kernelINS_13Kernel_traitsI13__nv_bfloat16S2_S2_S2_fjLj256ELj1ELj4ELj1ELj16ENS_18Kernel_traits_baseILj256ES2_S2_S2_S2_fjLj128EEEEELb0ELb1ELb1ELb1EEEvNS_9FwdParamsE --------------------------
	.section	.nv.info._ZN10layer_norm13ln_fwd_kernelINS_13Kernel_traitsI13__nv_bfloat16S2_S2_S2_fjLj256ELj1ELj4ELj1ELj16ENS_18Kernel_traits_baseILj256ES2_S2_S2_S2_fjLj128EEEEELb0ELb1ELb1ELb1EEEvNS_9FwdParamsE,"",@"SHT_CUDA_INFO"
	.sectionflags	@""
	.align	4


	//----- nvinfo : EIATTR_CUDA_API_VERSION
	.align		4
        /*0000*/ 	.byte	0x04, 0x37
        /*0002*/ 	.short	(.L_1096 - .L_1095)
.L_1095:
        /*0004*/ 	.word	0x00000082


	//----- nvinfo : EIATTR_KPARAM_INFO
	.align		4
.L_1096:
        /*0008*/ 	.byte	0x04, 0x17
        /*000a*/ 	.short	(.L_1098 - .L_1097)
.L_1097:
        /*000c*/ 	.word	0x00000000
        /*0010*/ 	.short	0x0000
        /*0012*/ 	.short	0x0000
        /*0014*/ 	.byte	0x00, 0xf0, 0xa1, 0x03


	//----- nvinfo : EIATTR_SPARSE_MMA_MASK
	.align		4
.L_1098:
        /*0018*/ 	.byte	0x03, 0x50
        /*001a*/ 	.short	0x0000


	//----- nvinfo : EIATTR_MAXREG_COUNT
	.align		4
        /*001c*/ 	.byte	0x03, 0x1b
        /*001e*/ 	.short	0x00ff


	//----- nvinfo : EIATTR_MERCURY_ISA_VERSION
	.align		4
        /*0020*/ 	.byte	0x03, 0x5f
        /*0022*/ 	.short	0x0101


	//----- nvinfo : EIATTR_COOP_GROUP_MASK_REGIDS
	.align		4
        /*0024*/ 	.byte	0x04, 0x29
        /*0026*/ 	.short	(.L_1100 - .L_1099)


	//   ....[0]....
.L_1099:
        /*0028*/ 	.word	0xffffffff


	//   ....[1]....
        /*002c*/ 	.word	0xffffffff


	//   ....[2]....
        /*0030*/ 	.word	0xffffffff


	//   ....[3]....
        /*0034*/ 	.word	0xffffffff


	//   ....[4]....
        /*0038*/ 	.word	0xffffffff


	//   ....[5]....
        /*003c*/ 	.word	0xffffffff


	//   ....[6]....
        /*0040*/ 	.word	0xffffffff


	//   ....[7]....
        /*0044*/ 	.word	0xffffffff


	//   ....[8]....
        /*0048*/ 	.word	0xffffffff


	//   ....[9]....
        /*004c*/ 	.word	0xffffffff


	//   ....[10]....
        /*0050*/ 	.word	0xffffffff


	//   ....[11]....
        /*0054*/ 	.word	0xffffffff


	//   ....[12]....
        /*0058*/ 	.word	0xffffffff


	//   ....[13]....
        /*005c*/ 	.word	0xffffffff


	//   ....[14]....
        /*0060*/ 	.word	0xffffffff


	//   ....[15]....
        /*0064*/ 	.word	0xffffffff


	//   ....[16]....
        /*0068*/ 	.word	0xffffffff


	//   ....[17]....
        /*006c*/ 	.word	0xffffffff


	//   ....[18]....
        /*0070*/ 	.word	0xffffffff


	//   ....[19]....
        /*0074*/ 	.word	0xffffffff


	//   ....[20]....
        /*0078*/ 	.word	0x05000017


	//   ....[21]....
        /*007c*/ 	.word	0x05000017


	//   ....[22]....
        /*0080*/ 	.word	0x05000017


	//   ....[23]....
        /*0084*/ 	.word	0x05000017


	//   ....[24]....
        /*0088*/ 	.word	0x05000017


	//   ....[25]....
        /*008c*/ 	.word	0x05000017


	//   ....[26]....
        /*0090*/ 	.word	0x05000017


	//   ....[27]....
        /*0094*/ 	.word	0x05000017


	//   ....[28]....
        /*0098*/ 	.word	0x05000017


	//   ....[29]....
        /*009c*/ 	.word	0x05000017


	//   ....[30]....
        /*00a0*/ 	.word	0x05000017


	//   ....[31]....
        /*00a4*/ 	.word	0x05000017


	//   ....[32]....
        /*00a8*/ 	.word	0x05000017


	//   ....[33]....
        /*00ac*/ 	.word	0x05000017


	//   ....[34]....
        /*00b0*/ 	.word	0x05000017


	//   ....[35]....
        /*00b4*/ 	.word	0x05000017


	//   ....[36]....
        /*00b8*/ 	.word	0x05000017


	//   ....[37]....
        /*00bc*/ 	.word	0x05000017


	//   ....[38]....
        /*00c0*/ 	.word	0x05000017


	//   ....[39]....
        /*00c4*/ 	.word	0x05000017


	//----- nvinfo : EIATTR_COOP_GROUP_INSTR_OFFSETS
	.align		4
.L_1100:
        /*00c8*/ 	.byte	0x04, 0x28
        /*00ca*/ 	.short	(.L_1102 - .L_1101)


	//   ....[0]....
.L_1101:
        /*00cc*/ 	.word	0x000008f0


	//   ....[1]....
        /*00d0*/ 	.word	0x00000920


	//   ....[2]....
        /*00d4*/ 	.word	0x00000940


	//   ....[3]....
        /*00d8*/ 	.word	0x00000960


	//   ....[4]....
        /*00dc*/ 	.word	0x00000980


	//   ....[5]....
        /*00e0*/ 	.word	0x00000ab0


	//   ....[6]....
        /*00e4*/ 	.word	0x00000ad0


	//   ....[7]....
        /*00e8*/ 	.word	0x00000af0


	//   ....[8]....
        /*00ec*/ 	.word	0x00000b10


	//   ....[9]....
        /*00f0*/ 	.word	0x00000b30


	//   ....[10]....
        /*00f4*/ 	.word	0x00001680


	//   ....[11]....
        /*00f8*/ 	.word	0x000016b0


	//   ....[12]....
        /*00fc*/ 	.word	0x000016d0


	//   ....[13]....
        /*0100*/ 	.word	0x000016f0


	//   ....[14]....
        /*0104*/ 	.word	0x00001710


	//   ....[15]....
        /*0108*/ 	.word	0x00001840


	//   ....[16]....
        /*010c*/ 	.word	0x00001860


	//   ....[17]....
        /*0110*/ 	.word	0x00001880


	//   ....[18]....
        /*0114*/ 	.word	0x000018a0


	//   ....[19]....
        /*0118*/ 	.word	0x000018c0


	//   ....[20]....
        /*011c*/ 	.word	0x00001e50


	//   ....[21]....
        /*0120*/ 	.word	0x00001ee0


	//   ....[22]....
        /*0124*/ 	.word	0x00001f40


	//   ....[23]....
        /*0128*/ 	.word	0x00001fa0


	//   ....[24]....
        /*012c*/ 	.word	0x00002000


	//   ....[25]....
        /*0130*/ 	.word	0x00002160


	//   ....[26]....
        /*0134*/ 	.word	0x000021c0


	//   ....[27]....
        /*0138*/ 	.word	0x00002220


	//   ....[28]....
        /*013c*/ 	.word	0x00002280


	//   ....[29]....
        /*0140*/ 	.word	0x000022e0


	//   ....[30]....
        /*0144*/ 	.word	0x00002370


	//   ....[31]....
        /*0148*/ 	.word	0x00002400


	//   ....[32]....
        /*014c*/ 	.word	0x00002460


	//   ....[33]....
        /*0150*/ 	.word	0x000024c0


	//   ....[34]....
        /*0154*/ 	.word	0x00002520


	//   ....[35]....
        /*0158*/ 	.word	0x00002680


	//   ....[36]....
        /*015c*/ 	.word	0x000026e0


	//   ....[37]....
        /*0160*/ 	.word	0x00002740


	//   ....[38]....
        /*0164*/ 	.word	0x000027a0


	//   ....[39]....
        /*0168*/ 	.word	0x00002800


	//----- nvinfo : EIATTR_VRC_CTA_INIT_COUNT
	.align		4
.L_1102:
        /*016c*/ 	.byte	0x02, 0x4a
	.zero		1
	.zero		1


	//----- nvinfo : EIATTR_EXIT_INSTR_OFFSETS
	.align		4
        /*0170*/ 	.byte	0x04, 0x1c
        /*0172*/ 	.short	(.L_1104 - .L_1103)


	//   ....[0]....
.L_1103:
        /*0174*/ 	.word	0x00000170


	//   ....[1]....
        /*0178*/ 	.word	0x00001020


	//   ....[2]....
        /*017c*/ 	.word	0x00001de0


	//----- nvinfo : EIATTR_MAX_THREADS
	.align		4
.L_1104:
        /*0180*/ 	.byte	0x04, 0x05
        /*0182*/ 	.short	(.L_1106 - .L_1105)
.L_1105:
        /*0184*/ 	.word	0x00000080
        /*0188*/ 	.word	0x00000001
        /*018c*/ 	.word	0x00000001


	//----- nvinfo : EIATTR_CRS_STACK_SIZE
	.align		4
.L_1106:
        /*0190*/ 	.byte	0x04, 0x1e
        /*0192*/ 	.short	(.L_1108 - .L_1107)
.L_1107:
        /*0194*/ 	.word	0x00000000


	//----- nvinfo : EIATTR_CBANK_PARAM_SIZE
	.align		4
.L_1108:
        /*0198*/ 	.byte	0x03, 0x19
        /*019a*/ 	.short	0x00e8


	//----- nvinfo : EIATTR_PARAM_CBANK
	.align		4
        /*019c*/ 	.byte	0x04, 0x0a
        /*019e*/ 	.short	(.L_1110 - .L_1109)
	.align		4
.L_1109:
        /*01a0*/ 	.word	index@(.nv.constant0._ZN10layer_norm13ln_fwd_kernelINS_13Kernel_traitsI13__nv_bfloat16S2_S2_S2_fjLj256ELj1ELj4ELj1ELj16ENS_18Kernel_traits_baseILj256ES2_S2_S2_S2_fjLj128EEEEELb0ELb1ELb1ELb1EEEvNS_9FwdParamsE)
        /*01a4*/ 	.short	0x0380
        /*01a6*/ 	.short	0x00e8


	//----- nvinfo : EIATTR_SW_WAR
	.align		4
.L_1110:
        /*01a8*/ 	.byte	0x04, 0x36
        /*01aa*/ 	.short	(.L_1112 - .L_1111)
.L_1111:
        /*01ac*/ 	.word	0x00000008
.L_1112:


//--------------------- .nv.info._ZN10layer_norm13ln_fwd_kernelINS_13Kernel_traitsI13__nv_bfloat16S2_S2_S2_fjLj256ELj1ELj4ELj1ELj16ENS_18Kernel_traits_baseILj256ES2_S2_S2_S2_fjLj128EEEEELb1ELb0ELb0ELb0EEEvNS_9FwdParamsE --------------------------
	.section	.nv.info._ZN10layer_norm13ln_fwd_kernelINS_13Kernel_traitsI13__nv_bfloat16S2_S2_S2_fjLj256ELj1ELj4ELj1ELj16ENS_18Kernel_traits_baseILj256ES2_S2_S2_S2_fjLj128EEEEELb1ELb0ELb0ELb0EEEvNS_9FwdParamsE,"",@"SHT_CUDA_INFO"
	.sectionflags	@""
	.align	4


	//----- nvinfo : EIATTR_CUDA_API_VERSION
	.align		4
        /*0000*/ 	.byte	0x04, 0x37
        /*0002*/ 	.short	(.L_1114 - .L_1113)
.L_1113:
        /*0004*/ 	.word	0x00000082


	//----- nvinfo : EIATTR_KPARAM_INFO
	.align		4
.L_1114:
        /*0008*/ 	.byte	0x04, 0x17
        /*000a*/ 	.short	(.L_1116 - .L_1115)
.L_1115:
        /*000c*/ 	.word	0x00000000
        /*0010*/ 	.short	0x0000
        /*0012*/ 	.short	0x0000
        /*0014*/ 	.byte	0x00, 0xf0, 0xa1, 0x03


	//----- nvinfo : EIATTR_SPARSE_MMA_MASK
	.align		4
.L_1116:
        /*0018*/ 	.byte	0x03, 0x50
        /*001a*/ 	.short	0x0000


	//----- nvinfo : EIATTR_MAXREG_COUNT
	.align		4
        /*001c*/ 	.byte	0x03, 0x1b
        /*001e*/ 	.short	0x00ff


	//----- nvinfo : EIATTR_MERCURY_ISA_VERSION
	.align		4
        /*0020*/ 	.byte	0x03, 0x5f
        /*0022*/ 	.short	0x0101


	//----- nvinfo : EIATTR_COOP_GROUP_MASK_REGIDS
	.align		4
        /*0024*/ 	.byte	0x04, 0x29
        /*0026*/ 	.short	(.L_1118 - .L_1117)


	//   ....[0]....
.L_1117:
        /*0028*/ 	.word	0xffffffff


	//   ....[1]....
        /*002c*/ 	.word	0xffffffff


	//   ....[2]....
        /*0030*/ 	.word	0xffffffff


	//   ....[3]....
        /*0034*/ 	.word	0xffffffff


	//   ....[4]....
        /*0038*/ 	.word	0xffffffff


	//   ....[5]....
        /*003c*/ 	.word	0xffffffff


	//   ....[6]....
        /*0040*/ 	.word	0xffffffff


	//   ....[7]....
        /*0044*/ 	.word	0xffffffff


	//   ....[8]....
        /*0048*/ 	.word	0xffffffff


	//   ....[9]....
        /*004c*/ 	.word	0xffffffff


	//   ....[10]....
        /*0050*/ 	.word	0x0500002c


	//   ....[11]....
        /*0054*/ 	.word	0x0500002c


	//   ....[12]....
        /*0058*/ 	.word	0x0500002c


	//   ....[13]....
        /*005c*/ 	.word	0x0500002c


	//   ....[14]....
        /*0060*/ 	.word	0x0500002c


	//   ....[15]....
        /*0064*/ 	.word	0x0500002c


	//   ....[16]....
        /*0068*/ 	.word	0x0500002c


	//   ....[17]....
        /*006c*/ 	.word	0x0500002c


	//   ....[18]....
        /*0070*/ 	.word	0x0500002c


	//   ....[19]....
        /*0074*/ 	.word	0x0500002c


	//----- nvinfo : EIATTR_COOP_GROUP_INSTR_OFFSETS
	.align		4
.L_1118:
        /*0078*/ 	.byte	0x04, 0x28
        /*007a*/ 	.short	(.L_1120 - .L_1119)


	//   ....[0]....
.L_1119:
        /*007c*/ 	.word	0x00003590


	//   ....[1]....
        /*0080*/ 	.word	0x000035c0


	//   ....[2]....
        /*0084*/ 	.word	0x000035e0


	//   ....[3]....
        /*0088*/ 	.word	0x00003600


	//   ....[4]....
        /*008c*/ 	.word	0x00003620


	//   ....[5]....
        /*0090*/ 	.word	0x00003770


	//   ....[6]....
        /*0094*/ 	.word	0x00003790


	//   ....[7]....
        /*0098*/ 	.word	0x000037b0


	//   ....[8]....
        /*009c*/ 	.word	0x000037d0


	//   ....[9]....
        /*00a0*/ 	.word	0x000037f0


	//   ....[10]....
        /*00a4*/ 	.word	0x00003d20


	//   ....[11]....
        /*00a8*/ 	.word	0x00003dd0


	//   ....[12]....
        /*00ac*/ 	.word	0x00003e40


	//   ....[13]....
        /*00b0*/ 	.word	0x00003eb0


	//   ....[14]....
        /*00b4*/ 	.word	0x00003f20


	//   ....[15]....
        /*00b8*/ 	.word	0x000040c0


	//   ....[16]....
        /*00bc*/ 	.word	0x00004130


	//   ....[17]....
        /*00c0*/ 	.word	0x000041a0


	//   ....[18]....
        /*00c4*/ 	.word	0x00004210


	//   ....[19]....
        /*00c8*/ 	.word	0x00004280


	//----- nvinfo : EIATTR_VRC_CTA_INIT_COUNT
	.align		4
.L_1120:
        /*00cc*/ 	.byte	0x02, 0x4a
	.zero		1
	.zero		1


	//----- nvinfo : EIATTR_EXIT_INSTR_OFFSETS
	.align		4
        /*00d0*/ 	.byte	0x04, 0x1c
        /*00d2*/ 	.short	(.L_1122 - .L_1121)


	//   ....[0]....
.L_1121:
        /*00d4*/ 	.word	0x00000410


	//   ....[1]....
        /*00d8*/ 	.word	0x00003cb0


	//----- nvinfo : EIATTR_MAX_THREADS
	.align		4
.L_1122:
        /*00dc*/ 	.byte	0x04, 0x05
        /*00de*/ 	.short	(.L_1124 - .L_1123)
.L_1123:
        /*00e0*/ 	.word	0x00000080
        /*00e4*/ 	.word	0x00000001
        /*00e8*/ 	.word	0x00000001


	//----- nvinfo : EIATTR_CRS_STACK_SIZE
	.align		4
.L_1124:
        /*00ec*/ 	.byte	0x04, 0x1e
        /*00ee*/ 	.short	(.L_1126 - .L_1125)
.L_1125:
        /*00f0*/ 	.word	0x00000000


	//----- nvinfo : EIATTR_CBANK_PARAM_SIZE
	.align		4
.L_1126:
        /*00f4*/ 	.byte	0x03, 0x19
        /*00f6*/ 	.short	0x00e8


	//----- nvinfo : EIATTR_PARAM_CBANK
	.align		4
        /*00f8*/ 	.byte	0x04, 0x0a
        /*00fa*/ 	.short	(.L_1128 - .L_1127)
	.align		4
.L_1127:
        /*00fc*/ 	.word	index@(.nv.constant0._ZN10layer_norm13ln_fwd_kernelINS_13Kernel_traitsI13__nv_bfloat16S2_S2_S2_fjLj256ELj1ELj4ELj1ELj16ENS_18Kernel_traits_baseILj256ES2_S2_S2_S2_fjLj128EEEEELb1ELb0ELb0ELb0EEEvNS_9FwdParamsE)
        /*0100*/ 	.short	0x0380
        /*0102*/ 	.short	0x00e8


	//----- nvinfo : EIATTR_SW_WAR
	.align		4
.L_1128:
        /*0104*/ 	.byte	0x04, 0x36
        /*0106*/ 	.short	(.L_1130 - .L_1129)
.L_1129:
        /*0108*/ 	.word	0x00000008
.L_1130:


//--------------------- .nv.info._ZN10layer_norm13ln_fwd_kernelINS_13Kernel_traitsI13__nv_bfloat16S2_S2_S2_fjLj256ELj1ELj4ELj1ELj16ENS_18Kernel_traits_baseILj256ES2_S2_S2_S2_fjLj128EEEEELb1ELb0ELb0ELb1EEEvNS_9FwdParamsE --------------------------
	.section	.nv.info._ZN10layer_norm13ln_fwd_kernelINS_13Kernel_traitsI13__nv_bfloat16S2_S2_S2_fjLj256ELj1ELj4ELj1ELj16ENS_18Kernel_traits_baseILj256ES2_S2_S2_S2_fjLj128EEEEELb1ELb0ELb0ELb1EEEvNS_9FwdParamsE,"",@"SHT_CUDA_INFO"
	.sectionflags	@""
	.align	4


	//----- nvinfo : EIATTR_CUDA_API_VERSION
	.align		4
        /*0000*/ 	.byte	0x04, 0x37
        /*0002*/ 	.short	(.L_1132 - .L_1131)
.L_1131:
        /*0004*/ 	.word	0x00000082


	//----- nvinfo : EIATTR_KPARAM_INFO
	.align		4
.L_1132:
        /*0008*/ 	.byte	0x04, 0x17
        /*000a*/ 	.short	(.L_1134 - .L_1133)
.L_1133:
        /*000c*/ 	.word	0x00000000
        /*0010*/ 	.short	0x0000
        /*0012*/ 	.short	0x0000
        /*0014*/ 	.byte	0x00, 0xf0, 0xa1, 0x03


	//----- nvinfo : EIATTR_SPARSE_MMA_MASK
	.align		4
.L_1134:
        /*0018*/ 	.byte	0x03, 0x50
        /*001a*/ 	.short	0x0000


	//----- nvinfo : EIATTR_MAXREG_COUNT
	.align		4
        /*001c*/ 	.byte	0x03, 0x1b
        /*001e*/ 	.short	0x00ff


	//----- nvinfo : EIATTR_MERCURY_ISA_VERSION
	.align		4
        /*0020*/ 	.byte	0x03, 0x5f
        /*0022*/ 	.short	0x0101


	//----- nvinfo : EIATTR_COOP_GROUP_MASK_REGIDS
	.align		4
        /*0024*/ 	.byte	0x04, 0x29
        /*0026*/ 	.short	(.L_1136 - .L_1135)


	//   ....[0]....
.L_1135:
        /*0028*/ 	.word	0xffffffff


	//   ....[1]....
        /*002c*/ 	.word	0xffffffff


	//   ....[2]....
        /*0030*/ 	.word	0xffffffff


	//   ....[3]....
        /*0034*/ 	.word	0xffffffff


	//   ....[4]....
        /*0038*/ 	.word	0xffffffff


	//   ....[5]....
        /*003c*/ 	.word	0xffffffff


	//   ....[6]....
        /*0040*/ 	.word	0xffffffff


	//   ....[7]....
        /*0044*/ 	.word	0xffffffff


	//   ....[8]....
        /*0048*/ 	.word	0xffffffff


	//   ....[9]....
        /*004c*/ 	.word	0xffffffff


	//   ....[10]....
        /*0050*/ 	.word	0x05000012


	//   ....[11]....
        /*0054*/ 	.word	0x05000012


	//   ....[12]....
        /*0058*/ 	.word	0x05000012


	//   ....[13]....
        /*005c*/ 	.word	0x05000012


	//   ....[14]....
        /*0060*/ 	.word	0x05000012


	//   ....[15]....
        /*0064*/ 	.word	0x05000012


	//   ....[16]....
        /*0068*/ 	.word	0x05000012


	//   ....[17]....
        /*006c*/ 	.word	0x05000012


	//   ....[18]....
        /*0070*/ 	.word	0x05000012


	//   ....[19]....
        /*0074*/ 	.word	0x05000012


	//----- nvinfo : EIATTR_COOP_GROUP_INSTR_OFFSETS
	.align		4
.L_1136:
        /*0078*/ 	.byte	0x04, 0x28
        /*007a*/ 	.short	(.L_1138 - .L_1137)


	//   ....[0]....
.L_1137:
        /*007c*/ 	.word	0x00003620


	//   ....[1]....
        /*0080*/ 	.word	0x00003640


	//   ....[2]....
        /*0084*/ 	.word	0x00003660


	//   ....[3]....
        /*0088*/ 	.word	0x00003680


	//   ....[4]....
        /*008c*/ 	.word	0x000036b0


	//   ....[5]....
        /*0090*/ 	.word	0x000037e0


	//   ....[6]....
        /*0094*/ 	.word	0x00003800


	//   ....[7]....
        /*0098*/ 	.word	0x00003820


	//   ....[8]....
        /*009c*/ 	.word	0x00003840


	//   ....[9]....
        /*00a0*/ 	.word	0x00003860


	//   ....[10]....
        /*00a4*/ 	.word	0x00003c10


	//   ....[11]....
        /*00a8*/ 	.word	0x00003cb0


	//   ....[12]....
        /*00ac*/ 	.word	0x00003d20


	//   ....[13]....
        /*00b0*/ 	.word	0x00003d90


	//   ....[14]....
        /*00b4*/ 	.word	0x00003e10


	//   ....[15]....
        /*00b8*/ 	.word	0x00003fa0


	//   ....[16]....
        /*00bc*/ 	.word	0x00004010


	//   ....[17]....
        /*00c0*/ 	.word	0x00004080


	//   ....[18]....
        /*00c4*/ 	.word	0x000040f0


	//   ....[19]....
        /*00c8*/ 	.word	0x00004160


	//----- nvinfo : EIATTR_VRC_CTA_INIT_COUNT
	.align		4
.L_1138:
        /*00cc*/ 	.byte	0x02, 0x4a
	.zero		1
	.zero		1


	//----- nvinfo : EIATTR_EXIT_INSTR_OFFSETS
	.align		4
        /*00d0*/ 	.byte	0x04, 0x1c
        /*00d2*/ 	.short	(.L_1140 - .L_1139)


	//   ....[0]....
.L_1139:
        /*00d4*/ 	.word	0x000001f0


	//   ....[1]....
        /*00d8*/ 	.word	0x00003ba0


	//----- nvinfo : EIATTR_MAX_THREADS
	.align		4
.L_1140:
        /*00dc*/ 	.byte	0x04, 0x05
        /*00de*/ 	.short	(.L_1142 - .L_1141)
.L_1141:
        /*00e0*/ 	.word	0x00000080
        /*00e4*/ 	.word	0x00000001
        /*00e8*/ 	.word	0x00000001


	//----- nvinfo : EIATTR_CRS_STACK_SIZE
	.align		4
.L_1142:
        /*00ec*/ 	.byte	0x04, 0x1e
        /*00ee*/ 	.short	(.L_1144 - .L_1143)
.L_1143:
        /*00f0*/ 	.word	0x00000000


	//----- nvinfo : EIATTR_CBANK_PARAM_SIZE
	.align		4
.L_1144:
        /*00f4*/ 	.byte	0x03, 0x19
        /*00f6*/ 	.short	0x00e8


	//----- nvinfo : EIATTR_PARAM_CBANK
	.align		4
        /*00f8*/ 	.byte	0x04, 0x0a
        /*00fa*/ 	.short	(.L_1146 - .L_1145)
	.align		4
.L_1145:
        /*00fc*/ 	.word	index@(.nv.constant0._ZN10layer_norm13ln_fwd_kernelINS_13Kernel_traitsI13__nv_bfloat16S2_S2_S2_fjLj256ELj1ELj4ELj1ELj16ENS_18Kernel_traits_baseILj256ES2_S2_S2_S2_fjLj128EEEEELb1ELb0ELb0ELb1EEEvNS_9FwdParamsE)
        /*0100*/ 	.short	0x0380
        /*0102*/ 	.short	0x00e8


	//----- nvinfo : EIATTR_SW_WAR
	.align		4
.L_1146:
        /*0104*/ 	.byte	0x04, 0x36
        /*0106*/ 	.short	(.L_1148 - .L_1147)
.L_1147:
        /*0108*/ 	.word	0x00000008
.L_1148:


//--------------------- .nv.info._ZN10layer_norm13ln_fwd_kernelINS_13Kernel_traitsI13__nv_bfloat16S2_S2_S2_fjLj256ELj1ELj4ELj1ELj16ENS_18Kernel_traits_baseILj256ES2_S2_S2_S2_fjLj128EEEEELb1ELb0ELb1ELb0EEEvNS_9FwdParamsE --------------------------
	.section	.nv.info._ZN10layer_norm13ln_fwd_kernelINS_13Kernel_traitsI13__nv_bfloat16S2_S2_S2_fjLj256ELj1ELj4ELj1ELj16ENS_18Kernel_traits_baseILj256ES2_S2_S2_S2_fjLj128EEEEELb1ELb0ELb1ELb0EEEvNS_9FwdParamsE,"",@"SHT_CUDA_INFO"
	.sectionflags	@""
	.align	4


	//----- nvinfo : EIATTR_CUDA_API_VERSION
	.align		4
        /*0000*/ 	.byte	0x04, 0x37
        /*0002*/ 	.short	(.L_1150 - .L_1149)
.L_1149:
        /*0004*/ 	.word	0x00000082


	//----- nvinfo : EIATTR_KPARAM_INFO
	.align		4
.L_1150:
        /*0008*/ 	.byte	0x04, 0x17
        /*000a*/ 	.short	(.L_1152 - .L_1151)
.L_1151:
        /*000c*/ 	.word	0x00000000
        /*0010*/ 	.short	0x0000
        /*0012*/ 	.short	0x0000
        /*0014*/ 	.byte	0x00, 0xf0, 0xa1, 0x03


	//----- nvinfo : EIATTR_SPARSE_MMA_MASK
	.align		4
.L_1152:
        /*0018*/ 	.byte	0x03, 0x50
        /*001a*/ 	.short	0x0000


	//----- nvinfo : EIATTR_MAXREG_COUNT
	.align		4
        /*001c*/ 	.byte	0x03, 0x1b
        /*001e*/ 	.short	0x00ff


	//----- nvinfo : EIATTR_MERCURY_ISA_VERSION
	.align		4
        /*0020*/ 	.byte	0x03, 0x5f
        /*0022*/ 	.short	0x0101


	//----- nvinfo : EIATTR_COOP_GROUP_MASK_REGIDS
	.align		4
        /*0024*/ 	.byte	0x04, 0x29
        /*0026*/ 	.short	(.L_1154 - .L_1153)


	//   ....[0]....
.L_1153:
        /*0028*/ 	.word	0xffffffff


	//   ....[1]....
        /*002c*/ 	.word	0xffffffff


	//   ....[2]....
        /*0030*/ 	.word	0xffffffff


	//   ....[3]....
        /*0034*/ 	.word	0xffffffff


	//   ....[4]....
        /*0038*/ 	.word	0xffffffff


	//   ....[5]....
        /*003c*/ 	.word	0xffffffff


	//   ....[6]....
        /*0040*/ 	.word	0xffffffff


	//   ....[7]....
        /*0044*/ 	.word	0xffffffff


	//   ....[8]....
        /*0048*/ 	.word	0xffffffff


	//   ....[9]....
        /*004c*/ 	.word	0xffffffff


	//   ....[10]....
        /*0050*/ 	.word	0x0500002c


	//   ....[11]....
        /*0054*/ 	.word	0x0500002c


	//   ....[12]....
        /*0058*/ 	.word	0x0500002c


	//   ....[13]....
        /*005c*/ 	.word	0x0500002c


	//   ....[14]....
        /*0060*/ 	.word	0x0500002c


	//   ....[15]....
        /*0064*/ 	.word	0x0500002c


	//   ....[16]....
        /*0068*/ 	.word	0x0500002c


	//   ....[17]....
        /*006c*/ 	.word	0x0500002c


	//   ....[18]....
        /*0070*/ 	.word	0x0500002c


	//   ....[19]....
        /*0074*/ 	.word	0x0500002c


	//----- nvinfo : EIATTR_COOP_GROUP_INSTR_OFFSETS
	.align		4
.L_1154:
        /*0078*/ 	.byte	0x04, 0x28
        /*007a*/ 	.short	(.L_1156 - .L_1155)


	//   ....[0]....
.L_1155:
        /*007c*/ 	.word	0x00003e40


	//   ....[1]....
        /*0080*/ 	.word	0x00003e60


	//   ....[2]....
        /*0084*/ 	.word	0x00003e80


	//   ....[3]....
        /*0088*/ 	.word	0x00003ea0


	//   ....[4]....
        /*008c*/ 	.word	0x00003ed0


	//   ....[5]....
        /*0090*/ 	.word	0x00004020


	//   ....[6]....
        /*0094*/ 	.word	0x00004040


	//   ....[7]....
        /*0098*/ 	.word	0x00004060


	//   ....[8]....
        /*009c*/ 	.word	0x00004080


	//   ....[9]....
        /*00a0*/ 	.word	0x000040a0


	//   ....[10]....
        /*00a4*/ 	.word	0x000045d0


	//   ....[11]....
        /*00a8*/ 	.word	0x00004670


	//   ....[12]....
        /*00ac*/ 	.word	0x000046e0


	//   ....[13]....
        /*00b0*/ 	.word	0x00004750


	//   ....[14]....
        /*00b4*/ 	.word	0x000047d0


	//   ....[15]....
        /*00b8*/ 	.word	0x00004980


	//   ....[16]....
        /*00bc*/ 	.word	0x000049f0


	//   ....[17]....
        /*00c0*/ 	.word	0x00004a60


	//   ....[18]....
        /*00c4*/ 	.word	0x00004ad0


	//   ....[19]....
        /*00c8*/ 	.word	0x00004b40


	//----- nvinfo : EIATTR_VRC_CTA_INIT_COUNT
	.align		4
.L_1156:
        /*00cc*/ 	.byte	0x02, 0x4a
	.zero		1
	.zero		1


	//----- nvinfo : EIATTR_EXIT_INSTR_OFFSETS
	.align		4
        /*00d0*/ 	.byte	0x04, 0x1c
        /*00d2*/ 	.short	(.L_1158 - .L_1157)


	//   ....[0]....
.L_1157:
        /*00d4*/ 	.word	0x00000430


	//   ....[1]....
        /*00d8*/ 	.word	0x00004560


	//----- nvinfo : EIATTR_MAX_THREADS
	.align		4
.L_1158:
        /*00dc*/ 	.byte	0x04, 0x05
        /*00de*/ 	.short	(.L_1160 - .L_1159)
.L_1159:
        /*00e0*/ 	.word	0x00000080
        /*00e4*/ 	.word	0x00000001
        /*00e8*/ 	.word	0x00000001


	//----- nvinfo : EIATTR_CRS_STACK_SIZE
	.align		4
.L_1160:
        /*00ec*/ 	.byte	0x04, 0x1e
        /*00ee*/ 	.short	(.L_1162 - .L_1161)
.L_1161:
        /*00f0*/ 	.word	0x00000000


	//----- nvinfo : EIATTR_CBANK_PARAM_SIZE
	.align		4
.L_1162:
        /*00f4*/ 	.byte	0x03, 0x19
        /*00f6*/ 	.short	0x00e8


	//----- nvinfo : EIATTR_PARAM_CBANK
	.align		4
        /*00f8*/ 	.byte	0x04, 0x0a
        /*00fa*/ 	.short	(.L_1164 - .L_1163)
	.align		4
.L_1163:
        /*00fc*/ 	.word	index@(.nv.constant0._ZN10layer_norm13ln_fwd_kernelINS_13Kernel_traitsI13__nv_bfloat16S2_S2_S2_fjLj256ELj1ELj4ELj1ELj16ENS_18Kernel_traits_baseILj256ES2_S2_S2_S2_fjLj128EEEEELb1ELb0ELb1ELb0EEEvNS_9FwdParamsE)
        /*0100*/ 	.short	0x0380
        /*0102*/ 	.short	0x00e8


	//----- nvinfo : EIATTR_SW_WAR
	.align		4
.L_1164:
        /*0104*/ 	.byte	0x04, 0x36
        /*0106*/ 	.short	(.L_1166 - .L_1165)
.L_1165:
        /*0108*/ 	.word	0x00000008
.L_1166:


//--------------------- .nv.info._ZN10layer_norm13ln_fwd_kernelINS_13Kernel_traitsI13__nv_bfloat16S2_S2_S2_fjLj256ELj1ELj4ELj1ELj16ENS_18Kernel_traits_baseILj256ES2_S2_S2_S2_fjLj128EEEEELb1ELb0ELb1ELb1EEEvNS_9FwdParamsE --------------------------
	.section	.nv.info._ZN10layer_norm13ln_fwd_kernelINS_13Kernel_traitsI13__nv_bfloat16S2_S2_S2_fjLj256ELj1ELj4ELj1ELj16ENS_18Kernel_traits_baseILj256ES2_S2_S2_S2_fjLj128EEEEELb1ELb0ELb1ELb1EEEvNS_9FwdParamsE,"",@"SHT_CUDA_INFO"
	.sectionflags	@""
	.align	4


	//----- nvinfo : EIATTR_CUDA_API_VERSION
	.align		4
        /*0000*/ 	.byte	0x04, 0x37
        /*0002*/ 	.short	(.L_1168 - .L_1167)
.L_1167:
        /*0004*/ 	.word	0x00000082


	//----- nvinfo : EIATTR_KPARAM_INFO
	.align		4
.L_1168:
        /*0008*/ 	.byte	0x04, 0x17
        /*000a*/ 	.short	(.L_1170 - .L_1169)
.L_1169:
        /*000c*/ 	.word	0x00000000
        /*0010*/ 	.short	0x0000
        /*0012*/ 	.short	0x0000
        /*0014*/ 	.byte	0x00, 0xf0, 0xa1, 0x03


	//----- nvinfo : EIATTR_SPARSE_MMA_MASK
	.align		4
.L_1170:
        /*0018*/ 	.byte	0x03, 0x50
        /*001a*/ 	.short	0x0000


	//----- nvinfo : EIATTR_MAXREG_COUNT
	.align		4
        /*001c*/ 	.byte	0x03, 0x1b
        /*001e*/ 	.short	0x00ff


	//----- nvinfo : EIATTR_MERCURY_ISA_VERSION
	.align		4
        /*0020*/ 	.byte	0x03, 0x5f
        /*0022*/ 	.short	0x0101


	//----- nvinfo : EIATTR_COOP_GROUP_MASK_REGIDS
	.align		4
        /*0024*/ 	.byte	0x04, 0x29
        /*0026*/ 	.short	(.L_1172 - .L_1171)


	//   ....[0]....
.L_1171:
        /*0028*/ 	.word	0xffffffff


	//   ....[1]....
        /*002c*/ 	.word	0xffffffff


	//   ....[2]....
        /*0030*/ 	.word	0xffffffff


	//   ....[3]....
        /*0034*/ 	.word	0xffffffff


	//   ....[4]....
        /*0038*/ 	.word	0xffffffff


	//   ....[5]....
        /*003c*/ 	.word	0xffffffff


	//   ....[6]....
        /*0040*/ 	.word	0xffffffff


	//   ....[7]....
        /*0044*/ 	.word	0xffffffff


	//   ....[8]....
        /*0048*/ 	.word	0xffffffff


	//   ....[9]....
        /*004c*/ 	.word	0xffffffff


	//   ....[10]....
        /*0050*/ 	.word	0x0500001f


	//   ....[11]....
        /*0054*/ 	.word	0x0500001f


	//   ....[12]....
        /*0058*/ 	.word	0x0500001f


	//   ....[13]....
        /*005c*/ 	.word	0x0500001f


	//   ....[14]....
        /*0060*/ 	.word	0x0500001f


	//   ....[15]....
        /*0064*/ 	.word	0x0500001f


	//   ....[16]....
        /*0068*/ 	.word	0x0500001f


	//   ....[17]....
        /*006c*/ 	.word	0x0500001f


	//   ....[18]....
        /*0070*/ 	.word	0x0500001f


	//   ....[19]....
        /*0074*/ 	.word	0x0500001f


	//----- nvinfo : EIATTR_COOP_GROUP_INSTR_OFFSETS
	.align		4
.L_1172:
        /*0078*/ 	.byte	0x04, 0x28
        /*007a*/ 	.short	(.L_1174 - .L_1173)


	//   ....[0]....
.L_1173:
        /*007c*/ 	.word	0x00003ca0


	//   ....[1]....
        /*0080*/ 	.word	0x00003cd0


	//   ....[2]....
        /*0084*/ 	.word	0x00003cf0


	//   ....[3]....
        /*0088*/ 	.word	0x00003d10


	//   ....[4]....
        /*008c*/ 	.word	0x00003d30


	//   ....[5]....
        /*0090*/ 	.word	0x00003e60


	//   ....[6]....
        /*0094*/ 	.word	0x00003e80


	//   ....[7]....
        /*0098*/ 	.word	0x00003ea0


	//   ....[8]....
        /*009c*/ 	.word	0x00003ec0


	//   ....[9]....
        /*00a0*/ 	.word	0x00003ee0


	//   ....[10]....
        /*00a4*/ 	.word	0x00004470


	//   ....[11]....
        /*00a8*/ 	.word	0x00004520


	//   ....[12]....
        /*00ac*/ 	.word	0x00004590


	//   ....[13]....
        /*00b0*/ 	.word	0x00004600


	//   ....[14]....
        /*00b4*/ 	.word	0x00004670


	//   ....[15]....
        /*00b8*/ 	.word	0x000047f0


	//   ....[16]....
        /*00bc*/ 	.word	0x00004860


	//   ....[17]....
        /*00c0*/ 	.word	0x000048d0


	//   ....[18]....
        /*00c4*/ 	.word	0x00004940


	//   ....[19]....
        /*00c8*/ 	.word	0x000049b0


	//----- nvinfo : EIATTR_VRC_CTA_INIT_COUNT
	.align		4
.L_1174:
        /*00cc*/ 	.byte	0x02, 0x4a
	.zero		1
	.zero		1


	//----- nvinfo : EIATTR_EXIT_INSTR_OFFSETS
	.align		4
        /*00d0*/ 	.byte	0x04, 0x1c
        /*00d2*/ 	.short	(.L_1176 - .L_1175)


	//   ....[0]....
.L_1175:
        /*00d4*/ 	.word	0x000001f0


	//   ....[1]....
        /*00d8*/ 	.word	0x00004400


	//----- nvinfo : EIATTR_MAX_THREADS
	.align		4
.L_1176:
        /*00dc*/ 	.byte	0x04, 0x05
        /*00de*/ 	.short	(.L_1178 - .L_1177)
.L_1177:
        /*00e0*/ 	.word	0x00000080
        /*00e4*/ 	.word	0x00000001
        /*00e8*/ 	.word	0x00000001


	//----- nvinfo : EIATTR_CRS_STACK_SIZE
	.align		4
.L_1178:
        /*00ec*/ 	.byte	0x04, 0x1e
        /*00ee*/ 	.short	(.L_1180 - .L_1179)
.L_1179:
        /*00f0*/ 	.word	0x00000000


	//----- nvinfo : EIATTR_CBANK_PARAM_SIZE
	.align		4
.L_1180:
        /*00f4*/ 	.byte	0x03, 0x19
        /*00f6*/ 	.short	0x00e8


	//----- nvinfo : EIATTR_PARAM_CBANK
	.align		4
        /*00f8*/ 	.byte	0x04, 0x0a
        /*00fa*/ 	.short	(.L_1182 - .L_1181)
	.align		4
.L_1181:
        /*00fc*/ 	.word	index@(.nv.constant0._ZN10layer_norm13ln_fwd_kernelINS_13Kernel_traitsI13__nv_bfloat16S2_S2_S2_fjLj256ELj1ELj4ELj1ELj16ENS_18Kernel_traits_baseILj256ES2_S2_S2_S2_fjLj128EEEEELb1ELb0ELb1ELb1EEEvNS_9FwdParamsE)
        /*0100*/ 	.short	0x0380
        /*0102*/ 	.short	0x00e8


	//----- nvinfo : EIATTR_SW_WAR
	.align		4
.L_1182:
        /*0104*/ 	.byte	0x04, 0x36
        /*0106*/ 	.short	(.L_1184 - .L_1183)
.L_1183:
        /*0108*/ 	.word	0x00000008
.L_1184:


//--------------------- .nv.info._ZN10layer_norm13ln_fwd_kernelINS_13Kernel_traitsI13__nv_bfloat16S2_S2_S2_fjLj256ELj1ELj4ELj1ELj16ENS_18Kernel_traits_baseILj256ES2_S2_S2_S2_fjLj128EEEEELb1ELb1ELb0ELb0EEEvNS_9FwdParamsE --------------------------
	.section	.nv.info._ZN10layer_norm13ln_fwd_kernelINS_13Kernel_traitsI13__nv_bfloat16S2_S2_S2_fjLj256ELj1ELj4ELj1ELj16ENS_18Kernel_traits_baseILj256ES2_S2_S2_S2_fjLj128EEEEELb1ELb1ELb0ELb0EEEvNS_9FwdParamsE,"",@"SHT_CUDA_INFO"
	.sectionflags	@""
	.align	4


	//----- nvinfo : EIATTR_CUDA_API_VERSION
	.align		4
        /*0000*/ 	.byte	0x04, 0x37
        /*0002*/ 	.short	(.L_1186 - .L_1185)
.L_1185:
        /*0004*/ 	.word	0x00000082


	//----- nvinfo : EIATTR_KPARAM_INFO
	.align		4
.L_1186:
        /*0008*/ 	.byte	0x04, 0x17
        /*000a*/ 	.short	(.L_1188 - .L_1187)
.L_1187:
        /*000c*/ 	.word	0x00000000
        /*0010*/ 	.short	0x0000
        /*0012*/ 	.short	0x0000
        /*0014*/ 	.byte	0x00, 0xf0, 0xa1, 0x03


	//----- nvinfo : EIATTR_SPARSE_MMA_MASK
	.align		4
.L_1188:
        /*0018*/ 	.byte	0x03, 0x50
        /*001a*/ 	.short	0x0000


	//----- nvinfo : EIATTR_MAXREG_COUNT
	.align		4
        /*001c*/ 	.byte	0x03, 0x1b
        /*001e*/ 	.short	0x00ff


	//----- nvinfo : EIATTR_MERCURY_ISA_VERSION
	.align		4
        /*0020*/ 	.byte	0x03, 0x5f
        /*0022*/ 	.short	0x0101


	//----- nvinfo : EIATTR_COOP_GROUP_MASK_REGIDS
	.align		4
        /*0024*/ 	.byte	0x04, 0x29
        /*0026*/ 	.short	(.L_1190 - .L_1189)


	//   ....[0]....
.L_1189:
        /*0028*/ 	.word	0xffffffff


	//   ....[1]....
        /*002c*/ 	.word	0xffffffff


	//   ....[2]....
        /*0030*/ 	.word	0xffffffff


	//   ....[3]....
        /*0034*/ 	.word	0xffffffff


	//   ....[4]....
        /*0038*/ 	.word	0xffffffff


	//   ....[5]....
        /*003c*/ 	.word	0xffffffff


	//   ....[6]....
        /*0040*/ 	.word	0xffffffff


	//   ....[7]....
        /*0044*/ 	.word	0xffffffff


	//   ....[8]....
        /*0048*/ 	.word	0xffffffff


	//   ....[9]....
        /*004c*/ 	.word	0xffffffff


	//   ....[10]....
        /*0050*/ 	.word	0x0500001e


	//   ....[11]....
        /*0054*/ 	.word	0x0500001e


	//   ....[12]....
        /*0058*/ 	.word	0x0500001e


	//   ....[13]....
        /*005c*/ 	.word	0x0500001e


	//   ....[14]....
        /*0060*/ 	.word	0x0500001e


	//   ....[15]....
        /*0064*/ 	.word	0x0500001e


	//   ....[16]....
        /*0068*/ 	.word	0x0500001e


	//   ....[17]....
        /*006c*/ 	.word	0x0500001e


	//   ....[18]....
        /*0070*/ 	.word	0x0500001e


	//   ....[19]....
        /*0074*/ 	.word	0x0500001e


	//----- nvinfo : EIATTR_COOP_GROUP_INSTR_OFFSETS
	.align		4
.L_1190:
        /*0078*/ 	.byte	0x04, 0x28
        /*007a*/ 	.short	(.L_1192 - .L_1191)


	//   ....[0]....
.L_1191:
        /*007c*/ 	.word	0x00003760


	//   ....[1]....
        /*0080*/ 	.word	0x00003790


	//   ....[2]....
        /*0084*/ 	.word	0x000037b0


	//   ....[3]....
        /*0088*/ 	.word	0x000037d0


	//   ....[4]....
        /*008c*/ 	.word	0x000037f0


	//   ....[5]....
        /*0090*/ 	.word	0x00003940


	//   ....[6]....
        /*0094*/ 	.word	0x00003960


	//   ....[7]....
        /*0098*/ 	.word	0x00003980


	//   ....[8]....
        /*009c*/ 	.word	0x000039a0


	//   ....[9]....
        /*00a0*/ 	.word	0x000039c0


	//   ....[10]....
        /*00a4*/ 	.word	0x00003ea0


	//   ....[11]....
        /*00a8*/ 	.word	0x00003f30


	//   ....[12]....
        /*00ac*/ 	.word	0x00003f90


	//   ....[13]....
        /*00b0*/ 	.word	0x00003ff0


	//   ....[14]....
        /*00b4*/ 	.word	0x00004050


	//   ....[15]....
        /*00b8*/ 	.word	0x000041e0


	//   ....[16]....
        /*00bc*/ 	.word	0x00004240


	//   ....[17]....
        /*00c0*/ 	.word	0x000042a0


	//   ....[18]....
        /*00c4*/ 	.word	0x00004300


	//   ....[19]....
        /*00c8*/ 	.word	0x00004360


	//----- nvinfo : EIATTR_VRC_CTA_INIT_COUNT
	.align		4
.L_1192:
        /*00cc*/ 	.byte	0x02, 0x4a
	.zero		1
	.zero		1


	//----- nvinfo : EIATTR_EXIT_INSTR_OFFSETS
	.align		4
        /*00d0*/ 	.byte	0x04, 0x1c
        /*00d2*/ 	.short	(.L_1194 - .L_1193)


	//   ....[0]....
.L_1193:
        /*00d4*/ 	.word	0x00000450


	//   ....[1]....
        /*00d8*/ 	.word	0x00003e30


	//----- nvinfo : EIATTR_MAX_THREADS
	.align		4
.L_1194:
        /*00dc*/ 	.byte	0x04, 0x05
        /*00de*/ 	.short	(.L_1196 - .L_1195)
.L_1195:
        /*00e0*/ 	.word	0x00000080
        /*00e4*/ 	.word	0x00000001
        /*00e8*/ 	.word	0x00000001


	//----- nvinfo : EIATTR_CRS_STACK_SIZE
	.align		4
.L_1196:
        /*00ec*/ 	.byte	0x04, 0x1e
        /*00ee*/ 	.short	(.L_1198 - .L_1197)
.L_1197:
        /*00f0*/ 	.word	0x00000000


	//----- nvinfo : EIATTR_CBANK_PARAM_SIZE
	.align		4
.L_1198:
        /*00f4*/ 	.byte	0x03, 0x19
        /*00f6*/ 	.short	0x00e8


	//----- nvinfo : EIATTR_PARAM_CBANK
	.align		4
        /*00f8*/ 	.byte	0x04, 0x0a
        /*00fa*/ 	.short	(.L_1200 - .L_1199)
	.align		4
.L_1199:
        /*00fc*/ 	.word	index@(.nv.constant0._ZN10layer_norm13ln_fwd_kernelINS_13Kernel_traitsI13__nv_bfloat16S2_S2_S2_fjLj256ELj1ELj4ELj1ELj16ENS_18Kernel_traits_baseILj256ES2_S2_S2_S2_fjLj128EEEEELb1ELb1ELb0ELb0EEEvNS_9FwdParamsE)
        /*0100*/ 	.short	0x0380
        /*0102*/ 	.short	0x00e8


	//----- nvinfo : EIATTR_SW_WAR
	.align		4
.L_1200:
        /*0104*/ 	.byte	0x04, 0x36
        /*0106*/ 	.short	(.L_1202 - .L_1201)
.L_1201:
        /*0108*/ 	.word	0x00000008
.L_1202:


//--------------------- .nv.info._ZN10layer_norm13ln_fwd_kernelINS_13Kernel_traitsI13__nv_bfloat16S2_S2_S2_fjLj256ELj1ELj4ELj1ELj16ENS_18Kernel_traits_baseILj256ES2_S2_S2_S2_fjLj128EEEEELb1ELb1ELb0ELb1EEEvNS_9FwdParamsE --------------------------
	.section	.nv.info._ZN10layer_norm13ln_fwd_kernelINS_13Kernel_traitsI13__nv_bfloat16S2_S2_S2_fjLj256ELj1ELj4ELj1ELj16ENS_18Kernel_traits_baseILj256ES2_S2_S2_S2_fjLj128EEEEELb1ELb1ELb0ELb1EEEvNS_9FwdParamsE,"",@"SHT_CUDA_INFO"
	.sectionflags	@""
	.align	4


	//----- nvinfo : EIATTR_CUDA_API_VERSION
	.align		4
        /*0000*/ 	.byte	0x04, 0x37
        /*0002*/ 	.short	(.L_1204 - .L_1203)
.L_1203:
        /*0004*/ 	.word	0x00000082


	//----- nvinfo : EIATTR_KPARAM_INFO
	.align		4
.L_1204:
        /*0008*/ 	.byte	0x04, 0x17
        /*000a*/ 	.short	(.L_1206 - .L_1205)
.L_1205:
        /*000c*/ 	.word	0x00000000
        /*0010*/ 	.short	0x0000
        /*0012*/ 	.short	0x0000
        /*0014*/ 	.byte	0x00, 0xf0, 0xa1, 0x03


	//----- nvinfo : EIATTR_SPARSE_MMA_MASK
	.align		4
.L_1206:
        /*0018*/ 	.byte	0x03, 0x50
        /*001a*/ 	.short	0x0000


	//----- nvinfo : EIATTR_MAXREG_COUNT
	.align		4
        /*001c*/ 	.byte	0x03, 0x1b
        /*001e*/ 	.short	0x00ff


	//----- nvinfo : EIATTR_MERCURY_ISA_VERSION
	.align		4
        /*0020*/ 	.byte	0x03, 0x5f
        /*0022*/ 	.short	0x0101


	//----- nvinfo : EIATTR_COOP_GROUP_MASK_REGIDS
	.align		4
        /*0024*/ 	.byte	0x04, 0x29
        /*0026*/ 	.short	(.L_1208 - .L_1207)


	//   ....[0]....
.L_1207:
        /*0028*/ 	.word	0xffffffff


	//   ....[1]....
        /*002c*/ 	.word	0xffffffff


	//   ....[2]....
        /*0030*/ 	.word	0xffffffff


	//   ....[3]....
        /*0034*/ 	.word	0xffffffff


	//   ....[4]....
        /*0038*/ 	.word	0xffffffff


	//   ....[5]....
        /*003c*/ 	.word	0xffffffff


	//   ....[6]....
        /*0040*/ 	.word	0xffffffff


	//   ....[7]....
        /*0044*/ 	.word	0xffffffff


	//   ....[8]....
        /*0048*/ 	.word	0xffffffff


	//   ....[9]....
        /*004c*/ 	.word	0xffffffff


	//   ....[10]....
        /*0050*/ 	.word	0x05000016


	//   ....[11]....
        /*0054*/ 	.word	0x05000016


	//   ....[12]....
        /*0058*/ 	.word	0x05000016


	//   ....[13]....
        /*005c*/ 	.word	0x05000016


	//   ....[14]....
        /*0060*/ 	.word	0x05000016


	//   ....[15]....
        /*0064*/ 	.word	0x05000016


	//   ....[16]....
        /*0068*/ 	.word	0x05000016


	//   ....[17]....
        /*006c*/ 	.word	0x05000016


	//   ....[18]....
        /*0070*/ 	.word	0x05000016


	//   ....[19]....
        /*0074*/ 	.word	0x05000016


	//----- nvinfo : EIATTR_COOP_GROUP_INSTR_OFFSETS
	.align		4
.L_1208:
        /*0078*/ 	.byte	0x04, 0x28
        /*007a*/ 	.short	(.L_1210 - .L_1209)


	//   ....[0]....
.L_1209:
        /*007c*/ 	.word	0x00003770


	//   ....[1]....
        /*0080*/ 	.word	0x00003790


	//   ....[2]....
        /*0084*/ 	.word	0x000037b0


	//   ....[3]....
        /*0088*/ 	.word	0x000037d0


	//   ....[4]....
        /*008c*/ 	.word	0x00003800


	//   ....[5]....
        /*0090*/ 	.word	0x00003930


	//   ....[6]....
        /*0094*/ 	.word	0x00003950


	//   ....[7]....
        /*0098*/ 	.word	0x00003970


	//   ....[8]....
        /*009c*/ 	.word	0x00003990


	//   ....[9]....
        /*00a0*/ 	.word	0x000039b0


	//   ....[10]....
        /*00a4*/ 	.word	0x00003d60


	//   ....[11]....
        /*00a8*/ 	.word	0x00003e00


	//   ....[12]....
        /*00ac*/ 	.word	0x00003e70


	//   ....[13]....
        /*00b0*/ 	.word	0x00003ee0


	//   ....[14]....
        /*00b4*/ 	.word	0x00003f60


	//   ....[15]....
        /*00b8*/ 	.word	0x000040f0


	//   ....[16]....
        /*00bc*/ 	.word	0x00004160


	//   ....[17]....
        /*00c0*/ 	.word	0x000041d0


	//   ....[18]....
        /*00c4*/ 	.word	0x00004240


	//   ....[19]....
        /*00c8*/ 	.word	0x000042b0


	//----- nvinfo : EIATTR_VRC_CTA_INIT_COUNT
	.align		4
.L_1210:
        /*00cc*/ 	.byte	0x02, 0x4a
	.zero		1
	.zero		1


	//----- nvinfo : EIATTR_EXIT_INSTR_OFFSETS
	.align		4
        /*00d0*/ 	.byte	0x04, 0x1c
        /*00d2*/ 	.short	(.L_1212 - .L_1211)


	//   ....[0]....
.L_1211:
        /*00d4*/ 	.word	0x000001f0


	//   ....[1]....
        /*00d8*/ 	.word	0x00003cf0


	//----- nvinfo : EIATTR_MAX_THREADS
	.align		4
.L_1212:
        /*00dc*/ 	.byte	0x04, 0x05
        /*00de*/ 	.short	(.L_1214 - .L_1213)
.L_1213:
        /*00e0*/ 	.word	0x00000080
        /*00e4*/ 	.word	0x00000001
        /*00e8*/ 	.word	0x00000001


	//----- nvinfo : EIATTR_CRS_STACK_SIZE
	.align		4
.L_1214:
        /*00ec*/ 	.byte	0x04, 0x1e
        /*00ee*/ 	.short	(.L_1216 - .L_1215)
.L_1215:
        /*00f0*/ 	.word	0x00000000


	//----- nvinfo : EIATTR_CBANK_PARAM_SIZE
	.align		4
.L_1216:
        /*00f4*/ 	.byte	0x03, 0x19
        /*00f6*/ 	.short	0x00e8


	//----- nvinfo : EIATTR_PARAM_CBANK
	.align		4
        /*00f8*/ 	.byte	0x04, 0x0a
        /*00fa*/ 	.short	(.L_1218 - .L_1217)
	.align		4
.L_1217:
        /*00fc*/ 	.word	index@(.nv.constant0._ZN10layer_norm13ln_fwd_kernelINS_13Kernel_traitsI13__nv_bfloat16S2_S2_S2_fjLj256ELj1ELj4ELj1ELj16ENS_18Kernel_traits_baseILj256ES2_S2_S2_S2_fjLj128EEEEELb1ELb1ELb0ELb1EEEvNS_9FwdParamsE)
        /*0100*/ 	.short	0x0380
        /*0102*/ 	.short	0x00e8


	//----- nvinfo : EIATTR_SW_WAR
	.align		4
.L_1218:
        /*0104*/ 	.byte	0x04, 0x36
        /*0106*/ 	.short	(.L_1220 - .L_1219)
.L_1219:
        /*0108*/ 	.word	0x00000008
.L_1220:


//--------------------- .nv.info._ZN10layer_norm13ln_fwd_kernelINS_13Kernel_traitsI13__nv_bfloat16S2_S2_S2_fjLj256ELj1ELj4ELj1ELj16ENS_18Kernel_traits_baseILj256ES2_S2_S2_S2_fjLj128EEEEELb1ELb1ELb1ELb0EEEvNS_9FwdParamsE --------------------------
	.section	.nv.info._ZN10layer_norm13ln_fwd_kernelINS_13Kernel_traitsI13__nv_bfloat16S2_S2_S2_fjLj256ELj1ELj4ELj1ELj16ENS_18Kernel_traits_baseILj256ES2_S2_S2_S2_fjLj128EEEEELb1ELb1ELb1ELb0EEEvNS_9FwdParamsE,"",@"SHT_CUDA_INFO"
	.sectionflags	@""
	.align	4


	//----- nvinfo : EIATTR_CUDA_API_VERSION
	.align		4
        /*0000*/ 	.byte	0x04, 0x37
        /*0002*/ 	.short	(.L_1222 - .L_1221)
.L_1221:
        /*0004*/ 	.word	0x00000082


	//----- nvinfo : EIATTR_KPARAM_INFO
	.align		4
.L_1222:
        /*0008*/ 	.byte	0x04, 0x17
        /*000a*/ 	.short	(.L_1224 - .L_1223)
.L_1223:
        /*000c*/ 	.word	0x00000000
        /*0010*/ 	.short	0x0000
        /*0012*/ 	.short	0x0000
        /*0014*/ 	.byte	0x00, 0xf0, 0xa1, 0x03


	//----- nvinfo : EIATTR_SPARSE_MMA_MASK
	.align		4
.L_1224:
        /*0018*/ 	.byte	0x03, 0x50
        /*001a*/ 	.short	0x0000


	//----- nvinfo : EIATTR_MAXREG_COUNT
	.align		4
        /*001c*/ 	.byte	0x03, 0x1b
        /*001e*/ 	.short	0x00ff


	//----- nvinfo : EIATTR_MERCURY_ISA_VERSION
	.align		4
        /*0020*/ 	.byte	0x03, 0x5f
        /*0022*/ 	.short	0x0101


	//----- nvinfo : EIATTR_COOP_GROUP_MASK_REGIDS
	.align		4
        /*0024*/ 	.byte	0x04, 0x29
        /*0026*/ 	.short	(.L_1226 - .L_1225)


	//   ....[0]....
.L_1225:
        /*0028*/ 	.word	0xffffffff


	//   ....[1]....
        /*002c*/ 	.word	0xffffffff


	//   ....[2]....
        /*0030*/ 	.word	0xffffffff


	//   ....[3]....
        /*0034*/ 	.word	0xffffffff


	//   ....[4]....
        /*0038*/ 	.word	0xffffffff


	//   ....[5]....
        /*003c*/ 	.word	0xffffffff


	//   ....[6]....
        /*0040*/ 	.word	0xffffffff


	//   ....[7]....
        /*0044*/ 	.word	0xffffffff


	//   ....[8]....
        /*0048*/ 	.word	0xffffffff


	//   ....[9]....
        /*004c*/ 	.word	0xffffffff


	//   ....[10]....
        /*0050*/ 	.word	0x05000046


	//   ....[11]....
        /*0054*/ 	.word	0x05000046


	//   ....[12]....
        /*0058*/ 	.word	0x05000046


	//   ....[13]....
        /*005c*/ 	.word	0x05000046


	//   ....[14]....
        /*0060*/ 	.word	0x05000046


	//   ....[15]....
        /*0064*/ 	.word	0x05000046


	//   ....[16]....
        /*0068*/ 	.word	0x05000046


	//   ....[17]....
        /*006c*/ 	.word	0x05000046


	//   ....[18]....
        /*0070*/ 	.word	0x05000046


	//   ....[19]....
        /*0074*/ 	.word	0x05000046


	//----- nvinfo : EIATTR_COOP_GROUP_INSTR_OFFSETS
	.align		4
.L_1226:
        /*0078*/ 	.byte	0x04, 0x28
        /*007a*/ 	.short	(.L_1228 - .L_1227)


	//   ....[0]....
.L_1227:
        /*007c*/ 	.word	0x00003f80


	//   ....[1]....
        /*0080*/ 	.word	0x00003fa0


	//   ....[2]....
        /*0084*/ 	.word	0x00003fc0


	//   ....[3]....
        /*0088*/ 	.word	0x00003fe0


	//   ....[4]....
        /*008c*/ 	.word	0x00004010


	//   ....[5]....
        /*0090*/ 	.word	0x00004160


	//   ....[6]....
        /*0094*/ 	.word	0x00004180


	//   ....[7]....
        /*0098*/ 	.word	0x000041a0


	//   ....[8]....
        /*009c*/ 	.word	0x000041c0


	//   ....[9]....
        /*00a0*/ 	.word	0x000041e0


	//   ....[10]....
        /*00a4*/ 	.word	0x00004720


	//   ....[11]....
        /*00a8*/ 	.word	0x000047c0


	//   ....[12]....
        /*00ac*/ 	.word	0x00004830


	//   ....[13]....
        /*00b0*/ 	.word	0x000048a0


	//   ....[14]....
        /*00b4*/ 	.word	0x00004920


	//   ....[15]....
        /*00b8*/ 	.word	0x00004ac0


	//   ....[16]....
        /*00bc*/ 	.word	0x00004b30


	//   ....[17]....
        /*00c0*/ 	.word	0x00004ba0


	//   ....[18]....
        /*00c4*/ 	.word	0x00004c10


	//   ....[19]....
        /*00c8*/ 	.word	0x00004c80


	//----- nvinfo : EIATTR_VRC_CTA_INIT_COUNT
	.align		4
.L_1228:
        /*00cc*/ 	.byte	0x02, 0x4a
	.zero		1
	.zero		1


	//----- nvinfo : EIATTR_EXIT_INSTR_OFFSETS
	.align		4
        /*00d0*/ 	.byte	0x04, 0x1c
        /*00d2*/ 	.short	(.L_1230 - .L_1229)


	//   ....[0]....
.L_1229:
        /*00d4*/ 	.word	0x00000470


	//   ....[1]....
        /*00d8*/ 	.word	0x000046b0


	//----- nvinfo : EIATTR_MAX_THREADS
	.align		4
.L_1230:
        /*00dc*/ 	.byte	0x04, 0x05
        /*00de*/ 	.short	(.L_1232 - .L_1231)
.L_1231:
        /*00e0*/ 	.word	0x00000080
        /*00e4*/ 	.word	0x00000001
        /*00e8*/ 	.word	0x00000001


	//----- nvinfo : EIATTR_CRS_STACK_SIZE
	.align		4
.L_1232:
        /*00ec*/ 	.byte	0x04, 0x1e
        /*00ee*/ 	.short	(.L_1234 - .L_1233)
.L_1233:
        /*00f0*/ 	.word	0x00000000


	//----- nvinfo : EIATTR_CBANK_PARAM_SIZE
	.align		4
.L_1234:
        /*00f4*/ 	.byte	0x03, 0x19
        /*00f6*/ 	.short	0x00e8


	//----- nvinfo : EIATTR_PARAM_CBANK
	.align		4
        /*00f8*/ 	.byte	0x04, 0x0a
        /*00fa*/ 	.short	(.L_1236 - .L_1235)
	.align		4
.L_1235:
        /*00fc*/ 	.word	index@(.nv.constant0._ZN10layer_norm13ln_fwd_kernelINS_13Kernel_traitsI13__nv_bfloat16S2_S2_S2_fjLj256ELj1ELj4ELj1ELj16ENS_18Kernel_traits_baseILj256ES2_S2_S2_S2_fjLj128EEEEELb1ELb1ELb1ELb0EEEvNS_9FwdParamsE)
        /*0100*/ 	.short	0x0380
        /*0102*/ 	.short	0x00e8


	//----- nvinfo : EIATTR_SW_WAR
	.align		4
.L_1236:
        /*0104*/ 	.byte	0x04, 0x36
        /*0106*/ 	.short	(.L_1238 - .L_1237)
.L_1237:
        /*0108*/ 	.word	0x00000008
.L_1238:


//--------------------- .nv.info._ZN10layer_norm13ln_fwd_kernelINS_13Kernel_traitsI13__nv_bfloat16S2_S2_S2_fjLj256ELj1ELj4ELj1ELj16ENS_18Kernel_traits_baseILj256ES2_S2_S2_S2_fjLj128EEEEELb1ELb1ELb1ELb1EEEvNS_9FwdParamsE --------------------------
	.section	.nv.info._ZN10layer_norm13ln_fwd_kernelINS_13Kernel_traitsI13__nv_bfloat16S2_S2_S2_fjLj256ELj1ELj4ELj1ELj16ENS_18Kernel_traits_baseILj256ES2_S2_S2_S2_fjLj128EEEEELb1ELb1ELb1ELb1EEEvNS_9FwdParamsE,"",@"SHT_CUDA_INFO"
	.sectionflags	@""
	.align	4


	//----- nvinfo : EIATTR_CUDA_API_VERSION
	.align		4
        /*0000*/ 	.byte	0x04, 0x37
        /*0002*/ 	.short	(.L_1240 - .L_1239)
.L_1239:
        /*0004*/ 	.word	0x00000082


	//----- nvinfo : EIATTR_KPARAM_INFO
	.align		4
.L_1240:
        /*0008*/ 	.byte	0x04, 0x17
        /*000a*/ 	.short	(.L_1242 - .L_1241)
.L_1241:
        /*000c*/ 	.word	0x00000000
        /*0010*/ 	.short	0x0000
        /*0012*/ 	.short	0x0000
        /*0014*/ 	.byte	0x00, 0xf0, 0xa1, 0x03


	//----- nvinfo : EIATTR_SPARSE_MMA_MASK
	.align		4
.L_1242:
        /*0018*/ 	.byte	0x03, 0x50
        /*001a*/ 	.short	0x0000


	//----- nvinfo : EIATTR_MAXREG_COUNT
	.align		4
        /*001c*/ 	.byte	0x03, 0x1b
        /*001e*/ 	.short	0x00ff


	//----- nvinfo : EIATTR_MERCURY_ISA_VERSION
	.align		4
        /*0020*/ 	.byte	0x03, 0x5f
        /*0022*/ 	.short	0x0101


	//----- nvinfo : EIATTR_COOP_GROUP_MASK_REGIDS
	.align		4
        /*0024*/ 	.byte	0x04, 0x29
        /*0026*/ 	.short	(.L_1244 - .L_1243)


	//   ....[0]....
.L_1243:
        /*0028*/ 	.word	0xffffffff


	//   ....[1]....
        /*002c*/ 	.word	0xffffffff


	//   ....[2]....
        /*0030*/ 	.word	0xffffffff


	//   ....[3]....
        /*0034*/ 	.word	0xffffffff


	//   ....[4]....
        /*0038*/ 	.word	0xffffffff


	//   ....[5]....
        /*003c*/ 	.word	0xffffffff


	//   ....[6]....
        /*0040*/ 	.word	0xffffffff


	//   ....[7]....
        /*0044*/ 	.word	0xffffffff


	//   ....[8]....
        /*0048*/ 	.word	0xffffffff


	//   ....[9]....
        /*004c*/ 	.word	0xffffffff


	//   ....[10]....
        /*0050*/ 	.word	0x05000047


	//   ....[11]....
        /*0054*/ 	.word	0x05000047


	//   ....[12]....
        /*0058*/ 	.word	0x05000047


	//   ....[13]....
        /*005c*/ 	.word	0x05000047


	//   ....[14]....
        /*0060*/ 	.word	0x05000047


	//   ....[15]....
        /*0064*/ 	.word	0x05000047


	//   ....[16]....
        /*0068*/ 	.word	0x05000047


	//   ....[17]....
        /*006c*/ 	.word	0x05000047


	//   ....[18]....
        /*0070*/ 	.word	0x05000047


	//   ....[19]....
        /*0074*/ 	.word	0x05000047


	//----- nvinfo : EIATTR_COOP_GROUP_INSTR_OFFSETS
	.align		4
.L_1244:
        /*0078*/ 	.byte	0x04, 0x28
        /*007a*/ 	.short	(.L_1246 - .L_1245)


	//   ....[0]....
.L_1245:
        /*007c*/ 	.word	0x00003e80


	//   ....[1]....
        /*0080*/ 	.word	0x00003eb0


	//   ....[2]....
        /*0084*/ 	.word	0x00003ed0


	//   ....[3]....
        /*0088*/ 	.word	0x00003ef0


	//   ....[4]....
        /*008c*/ 	.word	0x00003f10


	//   ....[5]....
        /*0090*/ 	.word	0x00004040


	//   ....[6]....
        /*0094*/ 	.word	0x00004060


	//   ....[7]....
        /*0098*/ 	.word	0x00004080


	//   ....[8]....
        /*009c*/ 	.word	0x000040a0


	//   ....[9]....
        /*00a0*/ 	.word	0x000040c0


	//   ....[10]....
        /*00a4*/ 	.word	0x000045d0


	//   ....[11]....
        /*00a8*/ 	.word	0x00004680


	//   ....[12]....
        /*00ac*/ 	.word	0x000046f0


	//   ....[13]....
        /*00b0*/ 	.word	0x00004760


	//   ....[14]....
        /*00b4*/ 	.word	0x000047d0


	//   ....[15]....
        /*00b8*/ 	.word	0x00004950


	//   ....[16]....
        /*00bc*/ 	.word	0x000049c0


	//   ....[17]....
        /*00c0*/ 	.word	0x00004a30


	//   ....[18]....
        /*00c4*/ 	.word	0x00004aa0


	//   ....[19]....
        /*00c8*/ 	.word	0x00004b10


	//----- nvinfo : EIATTR_VRC_CTA_INIT_COUNT
	.align		4
.L_1246:
        /*00cc*/ 	.byte	0x02, 0x4a
	.zero		1
	.zero		1


	//----- nvinfo : EIATTR_EXIT_INSTR_OFFSETS
	.align		4
        /*00d0*/ 	.byte	0x04, 0x1c
        /*00d2*/ 	.short	(.L_1248 - .L_1247)


	//   ....[0]....
.L_1247:
        /*00d4*/ 	.word	0x00000210


	//   ....[1]....
        /*00d8*/ 	.word	0x00004570


	//----- nvinfo : EIATTR_MAX_THREADS
	.align		4
.L_1248:
        /*00dc*/ 	.byte	0x04, 0x05
        /*00de*/ 	.short	(.L_1250 - .L_1249)
.L_1249:
        /*00e0*/ 	.word	0x00000080
        /*00e4*/ 	.word	0x00000001
        /*00e8*/ 	.word	0x00000001


	//----- nvinfo : EIATTR_CRS_STACK_SIZE
	.align		4
.L_1250:
        /*00ec*/ 	.byte	0x04, 0x1e
        /*00ee*/ 	.short	(.L_1252 - .L_1251)
.L_1251:
        /*00f0*/ 	.word	0x00000000


	//----- nvinfo : EIATTR_CBANK_PARAM_SIZE
	.align		4
.L_1252:
        /*00f4*/ 	.byte	0x03, 0x19
        /*00f6*/ 	.short	0x00e8


	//----- nvinfo : EIATTR_PARAM_CBANK
	.align		4
        /*00f8*/ 	.byte	0x04, 0x0a
        /*00fa*/ 	.short	(.L_1254 - .L_1253)
	.align		4
.L_1253:
        /*00fc*/ 	.word	index@(.nv.constant0._ZN10layer_norm13ln_fwd_kernelINS_13Kernel_traitsI13__nv_bfloat16S2_S2_S2_fjLj256ELj1ELj4ELj1ELj16ENS_18Kernel_traits_baseILj256ES2_S2_S2_S2_fjLj128EEEEELb1ELb1ELb1ELb1EEEvNS_9FwdParamsE)
        /*0100*/ 	.short	0x0380
        /*0102*/ 	.short	0x00e8


	//----- nvinfo : EIATTR_SW_WAR
	.align		4
.L_1254:
        /*0104*/ 	.byte	0x04, 0x36
        /*0106*/ 	.short	(.L_1256 - .L_1255)
.L_1255:
        /*0108*/ 	.word	0x00000008
.L_1256:


//--------------------- .nv.info._ZN10layer_norm13ln_fwd_kernelINS_13Kernel_traitsI6__halfS2_S2_S2_fjLj256ELj1ELj4ELj1ELj16ENS_18Kernel_traits_baseILj256ES2_S2_S2_S2_fjLj128EEEEELb0ELb0ELb0ELb0EEEvNS_9FwdParamsE --------------------------
	.section	.nv.info._ZN10layer_norm13ln_fwd_kernelINS_13Kernel_traitsI6__halfS2_S2_S2_fjLj256ELj1ELj4ELj1ELj16ENS_18Kernel_traits_baseILj256ES2_S2_S2_S2_fjLj128EEEEELb0ELb0ELb0ELb0EEEvNS_9FwdParamsE,"",@"SHT_CUDA_INFO"
	.sectionflags	@""
	.align	4


	//----- nvinfo : EIATTR_CUDA_API_VERSION
	.align		4
        /*0000*/ 	.byte	0x04, 0x37
        /*0002*/ 	.short	(.L_1258 - .L_1257)
.L_1257:
        /*0004*/ 	.word	0x00000082


	//----- nvinfo : EIATTR_KPARAM_INFO
	.align		4
.L_1258:
        /*0008*/ 	.byte	0x04, 0x17
        /*000a*/ 	.short	(.L_1260 - .L_1259)
.L_1259:
        /*000c*/ 	.word	0x00000000
        /*0010*/ 	.short	0x0000
        /*0012*/ 	.short	0x0000
        /*0014*/ 	.byte	0x00, 0xf0, 0xa1, 0x03


	//----- nvinfo : EIATTR_SPARSE_MMA_MASK
	.align		4
.L_1260:
        /*0018*/ 	.byte	0x03, 0x50
        /*001a*/ 	.short	0x0000


	//----- nvinfo : EIATTR_MAXREG_COUNT
	.align		4
        /*001c*/ 	.byte	0x03, 0x1b
        /*001e*/ 	.short	0x00ff


	//----- nvinfo : EIATTR_MERCURY_ISA_VERSION
	.align		4
        /*0020*/ 	.byte	0x03, 0x5f
        /*0022*/ 	.short	0x0101


	//----- nvinfo : EIATTR_COOP_GROUP_MASK_REGIDS
	.align		4
        /*0024*/ 	.byte	0x04, 0x29
        /*0026*/ 	.short	(.L_1262 - .L_1261)


	//   ....[0]....
.L_1261:
        /*0028*/ 	.word	0xffffffff


	//   ....[1]....
        /*002c*/ 	.word	0xffffffff


	//   ....[2]....
        /*0030*/ 	.word	0xffffffff


	//   ....[3]....
        /*0034*/ 	.word	0xffffffff


	//   ....[4]....
        /*0038*/ 	.word	0xffffffff


	//   ....[5]....
        /*003c*/ 	.word	0xffffffff


	//   ....[6]....
        /*0040*/ 	.word	0xffffffff


	//   ....[7]....
        /*0044*/ 	.word	0xffffffff


	//   ....[8]....
        /*0048*/ 	.word	0xffffffff


	//   ....[9]....
        /*004c*/ 	.word	0xffffffff


	//   ....[10]....
        /*0050*/ 	.word	0x05000015


	//   ....[11]....
        /*0054*/ 	.word	0x05000015


	//   ....[12]....
        /*0058*/ 	.word	0x05000015


	//   ....[13]....
        /*005c*/ 	.word	0x05000015


	//   ....[14]....
        /*0060*/ 	.word	0x05000015


	//   ....[15]....
        /*0064*/ 	.word	0x05000015


	//   ....[16]....
        /*0068*/ 	.word	0x05000015


	//   ....[17]....
        /*006c*/ 	.word	0x05000015


	//   ....[18]....
        /*0070*/ 	.word	0x05000015


	//   ....[19]....
        /*0074*/ 	.word	0x05000015


	//----- nvinfo : EIATTR_COOP_GROUP_INSTR_OFFSETS
	.align		4
.L_1262:
        /*0078*/ 	.byte	0x04, 0x28
        /*007a*/ 	.short	(.L_1264 - .L_1263)


	//   ....[0]....
.L_1263:
        /*007c*/ 	.word	0x00000980


	//   ....[1]....
        /*0080*/ 	.word	0x000009a0


	//   ....[2]....
        /*0084*/ 	.word	0x000009d0


	//   ....[3]....
        /*0088*/ 	.word	0x000009f0


	//   ....[4]....
        /*008c*/ 	.word	0x00000a10


	//   ....[5]....
        /*0090*/ 	.word	0x00000b60


	//   ....[6]....
        /*0094*/ 	.word	0x00000b80


	//   ....[7]....
        /*0098*/ 	.word	0x00000ba0


	//   ....[8]....
        /*009c*/ 	.word	0x00000bc0


	//   ....[9]....
        /*00a0*/ 	.word	0x00000be0


	//   ....[10]....
        /*00a4*/ 	.word	0x00001090


	//   ....[11]....
        /*00a8*/ 	.word	0x00001130


	//   ....[12]....
        /*00ac*/ 	.word	0x000011b0


	//   ....[13]....
        /*00b0*/ 	.word	0x00001220


	//   ....[14]....
        /*00b4*/ 	.word	0x00001290


	//   ....[15]....
        /*00b8*/ 	.word	0x00001440


	//   ....[16]....
        /*00bc*/ 	.word	0x000014b0


	//   ....[17]....
        /*00c0*/ 	.word	0x00001520


	//   ....[18]....
        /*00c4*/ 	.word	0x00001590


	//   ....[19]....
        /*00c8*/ 	.word	0x00001600


	//----- nvinfo : EIATTR_VRC_CTA_INIT_COUNT
	.align		4
.L_1264:
        /*00cc*/ 	.byte	0x02, 0x4a
	.zero		1
	.zero		1


	//----- nvinfo : EIATTR_EXIT_INSTR_OFFSETS
	.align		4
        /*00d0*/ 	.byte	0x04, 0x1c
        /*00d2*/ 	.short	(.L_1266 - .L_1265)


	//   ....[0]....
.L_1265:
        /*00d4*/ 	.word	0x000001e0


	//   ....[1]....
        /*00d8*/ 	.word	0x00001020


	//----- nvinfo : EIATTR_MAX_THREADS
	.align		4
.L_1266:
        /*00dc*/ 	.byte	0x04, 0x05
        /*00de*/ 	.short	(.L_1268 - .L_1267)
.L_1267:
        /*00e0*/ 	.word	0x00000080
        /*00e4*/ 	.word	0x00000001
        /*00e8*/ 	.word	0x00000001


	//----- nvinfo : EIATTR_CRS_STACK_SIZE
	.align		4
.L_1268:
        /*00ec*/ 	.byte	0x04, 0x1e
        /*00ee*/ 	.short	(.L_1270 - .L_1269)
.L_1269:
        /*00f0*/ 	.word	0x00000000


	//----- nvinfo : EIATTR_CBANK_PARAM_SIZE
	.align		4
.L_1270:
        /*00f4*/ 	.byte	0x03, 0x19
        /*00f6*/ 	.short	0x00e8


	//----- nvinfo : EIATTR_PARAM_CBANK
	.align		4
        /*00f8*/ 	.byte	0x04, 0x0a
        /*00fa*/ 	.short	(.L_1272 - .L_1271)
	.align		4
.L_1271:
        /*00fc*/ 	.word	index@(.nv.constant0._ZN10layer_norm13ln_fwd_kernelINS_13Kernel_traitsI6__halfS2_S2_S2_fjLj256ELj1ELj4ELj1ELj16ENS_18Kernel_traits_baseILj256ES2_S2_S2_S2_fjLj128EEEEELb0ELb0ELb0ELb0EEEvNS_9FwdParamsE)
        /*0100*/ 	.short	0x0380
        /*0102*/ 	.short	0x00e8


	//----- nvinfo : EIATTR_SW_WAR
	.align		4
.L_1272:
        /*0104*/ 	.byte	0x04, 0x36
        /*0106*/ 	.short	(.L_1274 - .L_1273)
.L_1273:
        /*0108*/ 	.word	0x00000008
.L_1274:


//--------------------- .nv.info._ZN10layer_norm13ln_fwd_kernelINS_13Kernel_traitsI6__halfS2_S2_S2_fjLj256ELj1ELj4ELj1ELj16ENS_18Kernel_traits_baseILj256ES2_S2_S2_S2_fjLj128EEEEELb0ELb0ELb0ELb1EEEvNS_9FwdParamsE --------------------------
	.section	.nv.info._ZN10layer_norm13ln_fwd_kernelINS_13Kernel_traitsI6__halfS2_S2_S2_fjLj256ELj1ELj4ELj1ELj16ENS_18Kernel_traits_baseILj256ES2_S2_S2_S2_fjLj128EEEEELb0ELb0ELb0ELb1EEEvNS_9FwdParamsE,"",@"SHT_CUDA_INFO"
	.sectionflags	@""
	.align	4


	//----- nvinfo : EIATTR_CUDA_API_VERSION
	.align		4
        /*0000*/ 	.byte	0x04, 0x37
        /*0002*/ 	.short	(.L_1276 - .L_1275)
.L_1275:
        /*0004*/ 	.word	0x00000082


	//----- nvinfo : EIATTR_KPARAM_INFO
	.align		4
.L_1276:
        /*0008*/ 	.byte	0x04, 0x17
        /*000a*/ 	.short	(.L_1278 - .L_1277)
.L_1277:
        /*000c*/ 	.word	0x00000000
        /*0010*/ 	.short	0x0000
        /*0012*/ 	.short	0x0000
        /*0014*/ 	.byte	0x00, 0xf0, 0xa1, 0x03


	//----- nvinfo : EIATTR_SPARSE_MMA_MASK
	.align		4
.L_1278:
        /*0018*/ 	.byte	0x03, 0x50
        /*001a*/ 	.short	0x0000


	//----- nvinfo : EIATTR_MAXREG_COUNT
	.align		4
        /*001c*/ 	.byte	0x03, 0x1b
        /*001e*/ 	.short	0x00ff


	//----- nvinfo : EIATTR_MERCURY_ISA_VERSION
	.align		4
        /*0020*/ 	.byte	0x03, 0x5f
        /*0022*/ 	.short	0x0101


	//----- nvinfo : EIATTR_COOP_GROUP_MASK_REGIDS
	.align		4
        /*0024*/ 	.byte	0x04, 0x29
        /*0026*/ 	.short	(.L_1280 - .L_1279)


	//   ....[0]....
.L_1279:
        /*0028*/ 	.word	0xffffffff


	//   ....[1]....
        /*002c*/ 	.word	0xffffffff


	//   ....[2]....
        /*0030*/ 	.word	0xffffffff


	//   ....[3]....
        /*0034*/ 	.word	0xffffffff


	//   ....[4]....
        /*0038*/ 	.word	0xffffffff


	//   ....[5]....
        /*003c*/ 	.word	0xffffffff


	//   ....[6]....
        /*0040*/ 	.word	0xffffffff


	//   ....[7]....
        /*0044*/ 	.word	0xffffffff


	//   ....[8]....
        /*0048*/ 	.word	0xffffffff


	//   ....[9]....
        /*004c*/ 	.word	0xffffffff


	//   ....[10]....
        /*0050*/ 	.word	0x05000009


	//   ....[11]....
        /*0054*/ 	.word	0x05000009


	//   ....[12]....
        /*0058*/ 	.word	0x05000009


	//   ....[13]....
        /*005c*/ 	.word	0x05000009


	//   ....[14]....
        /*0060*/ 	.word	0x05000009


	//   ....[15]....
        /*0064*/ 	.word	0x05000009


	//   ....[16]....
        /*0068*/ 	.word	0x05000009


	//   ....[17]....
        /*006c*/ 	.word	0x05000009


	//   ....[18]....
        /*0070*/ 	.word	0x05000009


	//   ....[19]....
        /*0074*/ 	.word	0x05000009


	//----- nvinfo : EIATTR_COOP_GROUP_INSTR_OFFSETS
	.align		4
.L_1280:
        /*0078*/ 	.byte	0x04, 0x28
        /*007a*/ 	.short	(.L_1282 - .L_1281)


	//   ....[0]....
.L_1281:
        /*007c*/ 	.word	0x000009b0


	//   ....[1]....
        /*0080*/ 	.word	0x000009d0


	//   ....[2]....
        /*0084*/ 	.word	0x00000a00


	//   ....[3]....
        /*0088*/ 	.word	0x00000a20


	//   ....[4]....
        /*008c*/ 	.word	0x00000a40


	//   ....[5]....
        /*0090*/ 	.word	0x00000b70


	//   ....[6]....
        /*0094*/ 	.word	0x00000b90


	//   ....[7]....
        /*0098*/ 	.word	0x00000bb0


	//   ....[8]....
        /*009c*/ 	.word	0x00000bd0


	//   ....[9]....
        /*00a0*/ 	.word	0x00000bf0


	//   ....[10]....
        /*00a4*/ 	.word	0x00000f70


	//   ....[11]....
        /*00a8*/ 	.word	0x00001000


	//   ....[12]....
        /*00ac*/ 	.word	0x00001070


	//   ....[13]....
        /*00b0*/ 	.word	0x000010e0


	//   ....[14]....
        /*00b4*/ 	.word	0x00001150


	//   ....[15]....
        /*00b8*/ 	.word	0x000012d0


	//   ....[16]....
        /*00bc*/ 	.word	0x00001330


	//   ....[17]....
        /*00c0*/ 	.word	0x00001390


	//   ....[18]....
        /*00c4*/ 	.word	0x000013f0


	//   ....[19]....
        /*00c8*/ 	.word	0x00001450


	//----- nvinfo : EIATTR_VRC_CTA_INIT_COUNT
	.align		4
.L_1282:
        /*00cc*/ 	.byte	0x02, 0x4a
	.zero		1
	.zero		1


	//----- nvinfo : EIATTR_EXIT_INSTR_OFFSETS
	.align		4
        /*00d0*/ 	.byte	0x04, 0x1c
        /*00d2*/ 	.short	(.L_1284 - .L_1283)


	//   ....[0]....
.L_1283:
        /*00d4*/ 	.word	0x00000170


	//   ....[1]....
        /*00d8*/ 	.word	0x00000f00


	//----- nvinfo : EIATTR_MAX_THREADS
	.align		4
.L_1284:
        /*00dc*/ 	.byte	0x04, 0x05
        /*00de*/ 	.short	(.L_1286 - .L_1285)
.L_1285:
        /*00e0*/ 	.word	0x00000080
        /*00e4*/ 	.word	0x00000001
        /*00e8*/ 	.word	0x00000001


	//----- nvinfo : EIATTR_CRS_STACK_SIZE
	.align		4
.L_1286:
        /*00ec*/ 	.byte	0x04, 0x1e
        /*00ee*/ 	.short	(.L_1288 - .L_1287)
.L_1287:
        /*00f0*/ 	.word	0x00000000


	//----- nvinfo : EIATTR_CBANK_PARAM_SIZE
	.align		4
.L_1288:
        /*00f4*/ 	.byte	0x03, 0x19
        /*00f6*/ 	.short	0x00e8


	//----- nvinfo : EIATTR_PARAM_CBANK
	.align		4
        /*00f8*/ 	.byte	0x04, 0x0a
        /*00fa*/ 	.short	(.L_1290 - .L_1289)
	.align		4
.L_1289:
        /*00fc*/ 	.word	index@(.nv.constant0._ZN10layer_norm13ln_fwd_kernelINS_13Kernel_traitsI6__halfS2_S2_S2_fjLj256ELj1ELj4ELj1ELj16ENS_18Kernel_traits_baseILj256ES2_S2_S2_S2_fjLj128EEEEELb0ELb0ELb0ELb1EEEvNS_9FwdParamsE)
        /*0100*/ 	.short	0x0380
        /*0102*/ 	.short	0x00e8


	//----- nvinfo : EIATTR_SW_WAR
	.align		4
.L_1290:
        /*0104*/ 	.byte	0x04, 0x36
        /*0106*/ 	.short	(.L_1292 - .L_1291)
.L_1291:
        /*0108*/ 	.word	0x00000008
.L_1292:


//--------------------- .nv.info._ZN10layer_norm13ln_fwd_kernelINS_13Kernel_traitsI6__halfS2_S2_S2_fjLj256ELj1ELj4ELj1ELj16ENS_18Kernel_traits_baseILj256ES2_S2_S2_S2_fjLj128EEEEELb0ELb0ELb1ELb0EEEvNS_9FwdParamsE --------------------------
	.section	.nv.info._ZN10layer_norm13ln_fwd_kernelINS_13Kernel_traitsI6__halfS2_S2_S2_fjLj256ELj1ELj4ELj1ELj16ENS_18Kernel_traits_baseILj256ES2_S2_S2_S2_fjLj128EEEEELb0ELb0ELb1ELb0EEEvNS_9FwdParamsE,"",@"SHT_CUDA_INFO"
	.sectionflags	@""
	.align	4


	//----- nvinfo : EIATTR_CUDA_API_VERSION
	.align		4
        /*0000*/ 	.byte	0x04, 0x37
        /*0002*/ 	.short	(.L_1294 - .L_1293)
.L_1293:
        /*0004*/ 	.word	0x00000082


	//----- nvinfo : EIATTR_KPARAM_INFO
	.align		4
.L_1294:
        /*0008*/ 	.byte	0x04, 0x17
        /*000a*/ 	.short	(.L_1296 - .L_1295)
.L_1295:
        /*000c*/ 	.word	0x00000000
        /*0010*/ 	.short	0x0000
        /*0012*/ 	.short	0x0000
        /*0014*/ 	.byte	0x00, 0xf0, 0xa1, 0x03


	//----- nvinfo : EIATTR_SPARSE_MMA_MASK
	.align		4
.L_1296:
        /*0018*/ 	.byte	0x03, 0x50
        /*001a*/ 	.short	0x0000


	//----- nvinfo : EIATTR_MAXREG_COUNT
	.align		4
        /*001c*/ 	.byte	0x03, 0x1b
        /*001e*/ 	.short	0x00ff


	//----- nvinfo : EIATTR_MERCURY_ISA_VERSION
	.align		4
        /*0020*/ 	.byte	0x03, 0x5f
        /*0022*/ 	.short	0x0101


	//----- nvinfo : EIATTR_COOP_GROUP_MASK_REGIDS
	.align		4
        /*0024*/ 	.byte	0x04, 0x29
        /*0026*/ 	.short	(.L_1298 - .L_1297)


	//   ....[0]....
.L_1297:
        /*0028*/ 	.word	0xffffffff


	//   ....[1]....
        /*002c*/ 	.word	0xffffffff


	//   ....[2]....
        /*0030*/ 	.word	0xffffffff


	//   ....[3]....
        /*0034*/ 	.word	0xffffffff


	//   ....[4]....
        /*0038*/ 	.word	0xffffffff


	//   ....[5]....
        /*003c*/ 	.word	0xffffffff


	//   ....[6]....
        /*0040*/ 	.word	0xffffffff


	//   ....[7]....
        /*0044*/ 	.word	0xffffffff


	//   ....[8]....
        /*0048*/ 	.word	0xffffffff


	//   ....[9]....
        /*004c*/ 	.word	0xffffffff


	//   ....[10]....
        /*0050*/ 	.word	0xffffffff


	//   ....[11]....
        /*0054*/ 	.word	0xffffffff


	//   ....[12]....
        /*0058*/ 	.word	0xffffffff


	//   ....[13]....
        /*005c*/ 	.word	0xffffffff


	//   ....[14]....
        /*0060*/ 	.word	0xffffffff


	//   ....[15]....
        /*0064*/ 	.word	0xffffffff


	//   ....[16]....
        /*0068*/ 	.word	0xffffffff


	//   ....[17]....
        /*006c*/ 	.word	0xffffffff


	//   ....[18]....
        /*0070*/ 	.word	0xffffffff


	//   ....[19]....
        /*0074*/ 	.word	0xffffffff


	//   ....[20]....
        /*0078*/ 	.word	0x05000014


	//   ....[21]....
        /*007c*/ 	.word	0x05000014


	//   ....[22]....
        /*0080*/ 	.word	0x05000014


	//   ....[23]....
        /*0084*/ 	.word	0x05000014


	//   ....[24]....
        /*0088*/ 	.word	0x05000014


	//   ....[25]....
        /*008c*/ 	.word	0x05000014


	//   ....[26]....
        /*0090*/ 	.word	0x05000014


	//   ....[27]....
        /*0094*/ 	.word	0x05000014


	//   ....[28]....
        /*0098*/ 	.word	0x05000014


	//   ....[29]....
        /*009c*/ 	.word	0x05000014


	//   ....[30]....
        /*00a0*/ 	.word	0x05000014


	//   ....[31]....
        /*00a4*/ 	.word	0x05000014


	//   ....[32]....
        /*00a8*/ 	.word	0x05000014


	//   ....[33]....
        /*00ac*/ 	.word	0x05000014


	//   ....[34]....
        /*00b0*/ 	.word	0x05000014


	//   ....[35]....
        /*00b4*/ 	.word	0x05000014


	//   ....[36]....
        /*00b8*/ 	.word	0x05000014


	//   ....[37]....
        /*00bc*/ 	.word	0x05000014


	//   ....[38]....
        /*00c0*/ 	.word	0x05000014


	//   ....[39]....
        /*00c4*/ 	.word	0x05000014


	//----- nvinfo : EIATTR_COOP_GROUP_INSTR_OFFSETS
	.align		4
.L_1298:
        /*00c8*/ 	.byte	0x04, 0x28
        /*00ca*/ 	.short	(.L_1300 - .L_1299)


	//   ....[0]....
.L_1299:
        /*00cc*/ 	.word	0x000007d0


	//   ....[1]....
        /*00d0*/ 	.word	0x00000800


	//   ....[2]....
        /*00d4*/ 	.word	0x00000820


	//   ....[3]....
        /*00d8*/ 	.word	0x00000840


	//   ....[4]....
        /*00dc*/ 	.word	0x00000860


	//   ....[5]....
        /*00e0*/ 	.word	0x000009a0


	//   ....[6]....
        /*00e4*/ 	.word	0x000009c0


	//   ....[7]....
        /*00e8*/ 	.word	0x000009e0


	//   ....[8]....
        /*00ec*/ 	.word	0x00000a00


	//   ....[9]....
        /*00f0*/ 	.word	0x00000a20


	//   ....[10]....
        /*00f4*/ 	.word	0x00001400


	//   ....[11]....
        /*00f8*/ 	.word	0x00001430


	//   ....[12]....
        /*00fc*/ 	.word	0x00001450


	//   ....[13]....
        /*0100*/ 	.word	0x00001470


	//   ....[14]....
        /*0104*/ 	.word	0x00001490


	//   ....[15]....
        /*0108*/ 	.word	0x000015d0


	//   ....[16]....
        /*010c*/ 	.word	0x000015f0


	//   ....[17]....
        /*0110*/ 	.word	0x00001610


	//   ....[18]....
        /*0114*/ 	.word	0x00001630


	//   ....[19]....
        /*0118*/ 	.word	0x00001650


	//   ....[20]....
        /*011c*/ 	.word	0x00001b70


	//   ....[21]....
        /*0120*/ 	.word	0x00001c00


	//   ....[22]....
        /*0124*/ 	.word	0x00001c60


	//   ....[23]....
        /*0128*/ 	.word	0x00001cc0


	//   ....[24]....
        /*012c*/ 	.word	0x00001d20


	//   ....[25]....
        /*0130*/ 	.word	0x00001eb0


	//   ....[26]....
        /*0134*/ 	.word	0x00001f10


	//   ....[27]....
        /*0138*/ 	.word	0x00001f70


	//   ....[28]....
        /*013c*/ 	.word	0x00001fd0


	//   ....[29]....
        /*0140*/ 	.word	0x00002030


	//   ....[30]....
        /*0144*/ 	.word	0x000020b0


	//   ....[31]....
        /*0148*/ 	.word	0x00002140


	//   ....[32]....
        /*014c*/ 	.word	0x000021a0


	//   ....[33]....
        /*0150*/ 	.word	0x00002200


	//   ....[34]....
        /*0154*/ 	.word	0x00002260


	//   ....[35]....
        /*0158*/ 	.word	0x000023f0


	//   ....[36]....
        /*015c*/ 	.word	0x00002450


	//   ....[37]....
        /*0160*/ 	.word	0x000024b0


	//   ....[38]....
        /*0164*/ 	.word	0x00002510


	//   ....[39]....
        /*0168*/ 	.word	0x00002570


	//----- nvinfo : EIATTR_VRC_CTA_INIT_COUNT
	.align		4
.L_1300:
        /*016c*/ 	.byte	0x02, 0x4a
	.zero		1
	.zero		1


	//----- nvinfo : EIATTR_EXIT_INSTR_OFFSETS
	.align		4
        /*0170*/ 	.byte	0x04, 0x1c
        /*0172*/ 	.short	(.L_1302 - .L_1301)


	//   ....[0]....
.L_1301:
        /*0174*/ 	.word	0x000001e0


	//   ....[1]....
        /*0178*/ 	.word	0x00000ee0


	//   ....[2]....
        /*017c*/ 	.word	0x00001b10


	//----- nvinfo : EIATTR_MAX_THREADS
	.align		4
.L_1302:
        /*0180*/ 	.byte	0x04, 0x05
        /*0182*/ 	.short	(.L_1304 - .L_1303)
.L_1303:
        /*0184*/ 	.word	0x00000080
        /*0188*/ 	.word	0x00000001
        /*018c*/ 	.word	0x00000001


	//----- nvinfo : EIATTR_CRS_STACK_SIZE
	.align		4
.L_1304:
        /*0190*/ 	.byte	0x04, 0x1e
        /*0192*/ 	.short	(.L_1306 - .L_1305)
.L_1305:
        /*0194*/ 	.word	0x00000000


	//----- nvinfo : EIATTR_CBANK_PARAM_SIZE
	.align		4
.L_1306:
        /*0198*/ 	.byte	0x03, 0x19
        /*019a*/ 	.short	0x00e8


	//----- nvinfo : EIATTR_PARAM_CBANK
	.align		4
        /*019c*/ 	.byte	0x04, 0x0a
        /*019e*/ 	.short	(.L_1308 - .L_1307)
	.align		4
.L_1307:
        /*01a0*/ 	.word	index@(.nv.constant0._ZN10layer_norm13ln_fwd_kernelINS_13Kernel_traitsI6__halfS2_S2_S2_fjLj256ELj1ELj4ELj1ELj16ENS_18Kernel_traits_baseILj256ES2_S2_S2_S2_fjLj128EEEEELb0ELb0ELb1ELb0EEEvNS_9FwdParamsE)
        /*01a4*/ 	.short	0x0380
        /*01a6*/ 	.short	0x00e8


	//----- nvinfo : EIATTR_SW_WAR
	.align		4
.L_1308:
        /*01a8*/ 	.byte	0x04, 0x36
        /*01aa*/ 	.short	(.L_1310 - .L_1309)
.L_1309:
        /*01ac*/ 	.word	0x00000008
.L_1310:


//--------------------- .nv.info._ZN10layer_norm13ln_fwd_kernelINS_13Kernel_traitsI6__halfS2_S2_S2_fjLj256ELj1ELj4ELj1ELj16ENS_18Kernel_traits_baseILj256ES2_S2_S2_S2_fjLj128EEEEELb0ELb0ELb1ELb1EEEvNS_9FwdParamsE --------------------------
	.section	.nv.info._ZN10layer_norm13ln_fwd_kernelINS_13Kernel_traitsI6__halfS2_S2_S2_fjLj256ELj1ELj4ELj1ELj16ENS_18Kernel_traits_baseILj256ES2_S2_S2_S2_fjLj128EEEEELb0ELb0ELb1ELb1EEEvNS_9FwdParamsE,"",@"SHT_CUDA_INFO"
	.sectionflags	@""
	.align	4


	//----- nvinfo : EIATTR_CUDA_API_VERSION
	.align		4
        /*0000*/ 	.byte	0x04, 0x37
        /*0002*/ 	.short	(.L_1312 - .L_1311)
.L_1311:
        /*0004*/ 	.word	0x00000082


	//----- nvinfo : EIATTR_KPARAM_INFO
	.align		4
.L_1312:
        /*0008*/ 	.byte	0x04, 0x17
        /*000a*/ 	.short	(.L_1314 - .L_1313)
.L_1313:
        /*000c*/ 	.word	0x00000000
        /*0010*/ 	.short	0x0000
        /*0012*/ 	.short	0x0000
        /*0014*/ 	.byte	0x00, 0xf0, 0xa1, 0x03


	//----- nvinfo : EIATTR_SPARSE_MMA_MASK
	.align		4
.L_1314:
        /*0018*/ 	.byte	0x03, 0x50
        /*001a*/ 	.short	0x0000


	//----- nvinfo : EIATTR_MAXREG_COUNT
	.align		4
        /*001c*/ 	.byte	0x03, 0x1b
        /*001e*/ 	.short	0x00ff


	//----- nvinfo : EIATTR_MERCURY_ISA_VERSION
	.align		4
        /*0020*/ 	.byte	0x03, 0x5f
        /*0022*/ 	.short	0x0101


	//----- nvinfo : EIATTR_COOP_GROUP_MASK_REGIDS
	.align		4
        /*0024*/ 	.byte	0x04, 0x29
        /*0026*/ 	.short	(.L_1316 - .L_1315)


	//   ....[0]....
.L_1315:
        /*0028*/ 	.word	0xffffffff


	//   ....[1]....
        /*002c*/ 	.word	0xffffffff


	//   ....[2]....
        /*0030*/ 	.word	0xffffffff


	//   ....[3]....
        /*0034*/ 	.word	0xffffffff


	//   ....[4]....
        /*0038*/ 	.word	0xffffffff


	//   ....[5]....
        /*003c*/ 	.word	0xffffffff


	//   ....[6]....
        /*0040*/ 	.word	0xffffffff


	//   ....[7]....
        /*0044*/ 	.word	0xffffffff


	//   ....[8]....
        /*0048*/ 	.word	0xffffffff


	//   ....[9]....
        /*004c*/ 	.word	0xffffffff


	//   ....[10]....
        /*0050*/ 	.word	0xffffffff


	//   ....[11]....
        /*0054*/ 	.word	0xffffffff


	//   ....[12]....
        /*0058*/ 	.word	0xffffffff


	//   ....[13]....
        /*005c*/ 	.word	0xffffffff


	//   ....[14]....
        /*0060*/ 	.word	0xffffffff


	//   ....[15]....
        /*0064*/ 	.word	0xffffffff


	//   ....[16]....
        /*0068*/ 	.word	0xffffffff


	//   ....[17]....
        /*006c*/ 	.word	0xffffffff


	//   ....[18]....
        /*0070*/ 	.word	0xffffffff


	//   ....[19]....
        /*0074*/ 	.word	0xffffffff


	//   ....[20]....
        /*0078*/ 	.word	0x05000014


	//   ....[21]....
        /*007c*/ 	.word	0x05000014


	//   ....[22]....
        /*0080*/ 	.word	0x05000014


	//   ....[23]....
        /*0084*/ 	.word	0x05000014


	//   ....[24]....
        /*0088*/ 	.word	0x05000014


	//   ....[25]....
        /*008c*/ 	.word	0x05000014


	//   ....[26]....
        /*0090*/ 	.word	0x05000014


	//   ....[27]....
        /*0094*/ 	.word	0x05000014


	//   ....[28]....
        /*0098*/ 	.word	0x05000014


	//   ....[29]....
        /*009c*/ 	.word	0x05000014


	//   ....[30]....
        /*00a0*/ 	.word	0x05000014


	//   ....[31]....
        /*00a4*/ 	.word	0x05000014


	//   ....[32]....
        /*00a8*/ 	.word	0x05000014


	//   ....[33]....
        /*00ac*/ 	.word	0x05000014


	//   ....[34]....
        /*00b0*/ 	.word	0x05000014


	//   ....[35]....
        /*00b4*/ 	.word	0x05000014


	//   ....[36]....
        /*00b8*/ 	.word	0x05000014


	//   ....[37]....
        /*00bc*/ 	.word	0x05000014


	//   ....[38]....
        /*00c0*/ 	.word	0x05000014


	//   ....[39]....
        /*00c4*/ 	.word	0x05000014


	//----- nvinfo : EIATTR_COOP_GROUP_INSTR_OFFSETS
	.align		4
.L_1316:
        /*00c8*/ 	.byte	0x04, 0x28
        /*00ca*/ 	.short	(.L_1318 - .L_1317)


	//   ....[0]....
.L_1317:
        /*00cc*/ 	.word	0x000006d0


	//   ....[1]....
        /*00d0*/ 	.word	0x00000700


	//   ....[2]....
        /*00d4*/ 	.word	0x00000720


	//   ....[3]....
        /*00d8*/ 	.word	0x00000740


	//   ....[4]....
        /*00dc*/ 	.word	0x00000760


	//   ....[5]....
        /*00e0*/ 	.word	0x00000890


	//   ....[6]....
        /*00e4*/ 	.word	0x000008b0


	//   ....[7]....
        /*00e8*/ 	.word	0x000008d0


	//   ....[8]....
        /*00ec*/ 	.word	0x000008f0


	//   ....[9]....
        /*00f0*/ 	.word	0x00000910


	//   ....[10]....
        /*00f4*/ 	.word	0x00001270


	//   ....[11]....
        /*00f8*/ 	.word	0x000012a0


	//   ....[12]....
        /*00fc*/ 	.word	0x000012c0


	//   ....[13]....
        /*0100*/ 	.word	0x000012e0


	//   ....[14]....
        /*0104*/ 	.word	0x00001300


	//   ....[15]....
        /*0108*/ 	.word	0x00001430


	//   ....[16]....
        /*010c*/ 	.word	0x00001450


	//   ....[17]....
        /*0110*/ 	.word	0x00001470


	//   ....[18]....
        /*0114*/ 	.word	0x00001490


	//   ....[19]....
        /*0118*/ 	.word	0x000014b0


	//   ....[20]....
        /*011c*/ 	.word	0x000019e0


	//   ....[21]....
        /*0120*/ 	.word	0x00001a70


	//   ....[22]....
        /*0124*/ 	.word	0x00001ad0


	//   ....[23]....
        /*0128*/ 	.word	0x00001b30


	//   ....[24]....
        /*012c*/ 	.word	0x00001b90


	//   ....[25]....
        /*0130*/ 	.word	0x00001d00


	//   ....[26]....
        /*0134*/ 	.word	0x00001d60


	//   ....[27]....
        /*0138*/ 	.word	0x00001dc0


	//   ....[28]....
        /*013c*/ 	.word	0x00001e20


	//   ....[29]....
        /*0140*/ 	.word	0x00001e80


	//   ....[30]....
        /*0144*/ 	.word	0x00001f00


	//   ....[31]....
        /*0148*/ 	.word	0x00001f90


	//   ....[32]....
        /*014c*/ 	.word	0x00001ff0


	//   ....[33]....
        /*0150*/ 	.word	0x00002050


	//   ....[34]....
        /*0154*/ 	.word	0x000020b0


	//   ....[35]....
        /*0158*/ 	.word	0x00002210


	//   ....[36]....
        /*015c*/ 	.word	0x00002270


	//   ....[37]....
        /*0160*/ 	.word	0x000022d0


	//   ....[38]....
        /*0164*/ 	.word	0x00002330


	//   ....[39]....
        /*0168*/ 	.word	0x00002390


	//----- nvinfo : EIATTR_VRC_CTA_INIT_COUNT
	.align		4
.L_1318:
        /*016c*/ 	.byte	0x02, 0x4a
	.zero		1
	.zero		1


	//----- nvinfo : EIATTR_EXIT_INSTR_OFFSETS
	.align		4
        /*0170*/ 	.byte	0x04, 0x1c
        /*0172*/ 	.short	(.L_1320 - .L_1319)


	//   ....[0]....
.L_1319:
        /*0174*/ 	.word	0x00000170


	//   ....[1]....
        /*0178*/ 	.word	0x00000dc0


	//   ....[2]....
        /*017c*/ 	.word	0x00001970


	//----- nvinfo : EIATTR_MAX_THREADS
	.align		4
.L_1320:
        /*0180*/ 	.byte	0x04, 0x05
        /*0182*/ 	.short	(.L_1322 - .L_1321)
.L_1321:
        /*0184*/ 	.word	0x00000080
        /*0188*/ 	.word	0x00000001
        /*018c*/ 	.word	0x00000001


	//----- nvinfo : EIATTR_CRS_STACK_SIZE
	.align		4
.L_1322:
        /*0190*/ 	.byte	0x04, 0x1e
        /*0192*/ 	.short	(.L_1324 - .L_1323)
.L_1323:
        /*0194*/ 	.word	0x00000000


	//----- nvinfo : EIATTR_CBANK_PARAM_SIZE
	.align		4
.L_1324:
        /*0198*/ 	.byte	0x03, 0x19
        /*019a*/ 	.short	0x00e8


	//----- nvinfo : EIATTR_PARAM_CBANK
	.align		4
        /*019c*/ 	.byte	0x04, 0x0a
        /*019e*/ 	.short	(.L_1326 - .L_1325)
	.align		4
.L_1325:
        /*01a0*/ 	.word	index@(.nv.constant0._ZN10layer_norm13ln_fwd_kernelINS_13Kernel_traitsI6__halfS2_S2_S2_fjLj256ELj1ELj4ELj1ELj16ENS_18Kernel_traits_baseILj256ES2_S2_S2_S2_fjLj128EEEEELb0ELb0ELb1ELb1EEEvNS_9FwdParamsE)
        /*01a4*/ 	.short	0x0380
        /*01a6*/ 	.short	0x00e8


	//----- nvinfo : EIATTR_SW_WAR
	.align		4
.L_1326:
        /*01a8*/ 	.byte	0x04, 0x36
        /*01aa*/ 	.short	(.L_1328 - .L_1327)
.L_1327:
        /*01ac*/ 	.word	0x00000008
.L_1328:


//--------------------- .nv.info._ZN10layer_norm13ln_fwd_kernelINS_13Kernel_traitsI6__halfS2_S2_S2_fjLj256ELj1ELj4ELj1ELj16ENS_18Kernel_traits_baseILj256ES2_S2_S2_S2_fjLj128EEEEELb0ELb1ELb0ELb0EEEvNS_9FwdParamsE --------------------------
	.section	.nv.info._ZN10layer_norm13ln_fwd_kernelINS_13Kernel_traitsI6__halfS2_S2_S2_fjLj256ELj1ELj4ELj1ELj16ENS_18Kernel_traits_baseILj256ES2_S2_S2_S2_fjLj128EEEEELb0ELb1ELb0ELb0EEEvNS_9FwdParamsE,"",@"SHT_CUDA_INFO"
	.sectionflags	@""
	.align	4


	//----- nvinfo : EIATTR_CUDA_API_VERSION
	.align		4
        /*0000*/ 	.byte	0x04, 0x37
        /*0002*/ 	.short	(.L_1330 - .L_1329)
.L_1329:
        /*0004*/ 	.word	0x00000082


	//----- nvinfo : EIATTR_KPARAM_INFO
	.align		4
.L_1330:
        /*0008*/ 	.byte	0x04, 0x17
        /*000a*/ 	.short	(.L_1332 - .L_1331)
.L_1331:
        /*000c*/ 	.word	0x00000000
        /*0010*/ 	.short	0x0000
        /*0012*/ 	.short	0x0000
        /*0014*/ 	.byte	0x00, 0xf0, 0xa1, 0x03


	//----- nvinfo : EIATTR_SPARSE_MMA_MASK
	.align		4
.L_1332:
        /*0018*/ 	.byte	0x03, 0x50
        /*001a*/ 	.short	0x0000


	//----- nvinfo : EIATTR_MAXREG_COUNT
	.align		4
        /*001c*/ 	.byte	0x03, 0x1b
        /*001e*/ 	.short	0x00ff


	//----- nvinfo : EIATTR_MERCURY_ISA_VERSION
	.align		4
        /*0020*/ 	.byte	0x03, 0x5f
        /*0022*/ 	.short	0x0101


	//----- nvinfo : EIATTR_COOP_GROUP_MASK_REGIDS
	.align		4
        /*0024*/ 	.byte	0x04, 0x29
        /*0026*/ 	.short	(.L_1334 - .L_1333)


	//   ....[0]....
.L_1333:
        /*0028*/ 	.word	0xffffffff


	//   ....[1]....
        /*002c*/ 	.word	0xffffffff


	//   ....[2]....
        /*0030*/ 	.word	0xffffffff


	//   ....[3]....
        /*0034*/ 	.word	0xffffffff


	//   ....[4]....
        /*0038*/ 	.word	0xffffffff


	//   ....[5]....
        /*003c*/ 	.word	0xffffffff


	//   ....[6]....
        /*0040*/ 	.word	0xffffffff


	//   ....[7]....
        /*0044*/ 	.word	0xffffffff


	//   ....[8]....
        /*0048*/ 	.word	0xffffffff


	//   ....[9]....
        /*004c*/ 	.word	0xffffffff


	//   ....[10]....
        /*0050*/ 	.word	0x05000005


	//   ....[11]....
        /*0054*/ 	.word	0x05000005


	//   ....[12]....
        /*0058*/ 	.word	0x05000005


	//   ....[13]....
        /*005c*/ 	.word	0x05000005


	//   ....[14]....
        /*0060*/ 	.word	0x05000005


	//   ....[15]....
        /*0064*/ 	.word	0x05000005


	//   ....[16]....
        /*0068*/ 	.word	0x05000005


	//   ....[17]....
        /*006c*/ 	.word	0x05000005


	//   ....[18]....
        /*0070*/ 	.word	0x05000005


	//   ....[19]....
        /*0074*/ 	.word	0x05000005


	//----- nvinfo : EIATTR_COOP_GROUP_INSTR_OFFSETS
	.align		4
.L_1334:
        /*0078*/ 	.byte	0x04, 0x28
        /*007a*/ 	.short	(.L_1336 - .L_1335)


	//   ....[0]....
.L_1335:
        /*007c*/ 	.word	0x00000a20


	//   ....[1]....
        /*0080*/ 	.word	0x00000a40


	//   ....[2]....
        /*0084*/ 	.word	0x00000a70


	//   ....[3]....
        /*0088*/ 	.word	0x00000a90


	//   ....[4]....
        /*008c*/ 	.word	0x00000ab0


	//   ....[5]....
        /*0090*/ 	.word	0x00000c00


	//   ....[6]....
        /*0094*/ 	.word	0x00000c20


	//   ....[7]....
        /*0098*/ 	.word	0x00000c40


	//   ....[8]....
        /*009c*/ 	.word	0x00000c60


	//   ....[9]....
        /*00a0*/ 	.word	0x00000c80


	//   ....[10]....
        /*00a4*/ 	.word	0x00001130


	//   ....[11]....
        /*00a8*/ 	.word	0x000011d0


	//   ....[12]....
        /*00ac*/ 	.word	0x00001250


	//   ....[13]....
        /*00b0*/ 	.word	0x000012c0


	//   ....[14]....
        /*00b4*/ 	.word	0x00001330


	//   ....[15]....
        /*00b8*/ 	.word	0x000014e0


	//   ....[16]....
        /*00bc*/ 	.word	0x00001550


	//   ....[17]....
        /*00c0*/ 	.word	0x000015c0


	//   ....[18]....
        /*00c4*/ 	.word	0x00001630


	//   ....[19]....
        /*00c8*/ 	.word	0x000016a0


	//----- nvinfo : EIATTR_VRC_CTA_INIT_COUNT
	.align		4
.L_1336:
        /*00cc*/ 	.byte	0x02, 0x4a
	.zero		1
	.zero		1


	//----- nvinfo : EIATTR_EXIT_INSTR_OFFSETS
	.align		4
        /*00d0*/ 	.byte	0x04, 0x1c
        /*00d2*/ 	.short	(.L_1338 - .L_1337)


	//   ....[0]....
.L_1337:
        /*00d4*/ 	.word	0x00000210


	//   ....[1]....
        /*00d8*/ 	.word	0x000010c0


	//----- nvinfo : EIATTR_MAX_THREADS
	.align		4
.L_1338:
        /*00dc*/ 	.byte	0x04, 0x05
        /*00de*/ 	.short	(.L_1340 - .L_1339)
.L_1339:
        /*00e0*/ 	.word	0x00000080
        /*00e4*/ 	.word	0x00000001
        /*00e8*/ 	.word	0x00000001


	//----- nvinfo : EIATTR_CRS_STACK_SIZE
	.align		4
.L_1340:
        /*00ec*/ 	.byte	0x04, 0x1e
        /*00ee*/ 	.short	(.L_1342 - .L_1341)
.L_1341:
        /*00f0*/ 	.word	0x00000000


	//----- nvinfo : EIATTR_CBANK_PARAM_SIZE
	.align		4
.L_1342:
        /*00f4*/ 	.byte	0x03, 0x19
        /*00f6*/ 	.short	0x00e8


	//----- nvinfo : EIATTR_PARAM_CBANK
	.align		4
        /*00f8*/ 	.byte	0x04, 0x0a
        /*00fa*/ 	.short	(.L_1344 - .L_1343)
	.align		4
.L_1343:
        /*00fc*/ 	.word	index@(.nv.constant0._ZN10layer_norm13ln_fwd_kernelINS_13Kernel_traitsI6__halfS2_S2_S2_fjLj256ELj1ELj4ELj1ELj16ENS_18Kernel_traits_baseILj256ES2_S2_S2_S2_fjLj128EEEEELb0ELb1ELb0ELb0EEEvNS_9FwdParamsE)
        /*0100*/ 	.short	0x0380
        /*0102*/ 	.short	0x00e8


	//----- nvinfo : EIATTR_SW_WAR
	.align		4
.L_1344:
        /*0104*/ 	.byte	0x04, 0x36
        /*0106*/ 	.short	(.L_1346 - .L_1345)
.L_1345:
        /*0108*/ 	.word	0x00000008
.L_1346:


//--------------------- .nv.info._ZN10layer_norm13ln_fwd_kernelINS_13Kernel_traitsI6__halfS2_S2_S2_fjLj256ELj1ELj4ELj1ELj16ENS_18Kernel_traits_baseILj256ES2_S2_S2_S2_fjLj128EEEEELb0ELb1ELb0ELb1EEEvNS_9FwdParamsE --------------------------
	.section	.nv.info._ZN10layer_norm13ln_fwd_kernelINS_13Kernel_traitsI6__halfS2_S2_S2_fjLj256ELj1ELj4ELj1ELj16ENS_18Kernel_traits_baseILj256ES2_S2_S2_S2_fjLj128EEEEELb0ELb1ELb0ELb1EEEvNS_9FwdParamsE,"",@"SHT_CUDA_INFO"
	.sectionflags	@""
	.align	4


	//----- nvinfo : EIATTR_CUDA_API_VERSION
	.align		4
        /*0000*/ 	.byte	0x04, 0x37
        /*0002*/ 	.short	(.L_1348 - .L_1347)
.L_1347:
        /*0004*/ 	.word	0x00000082


	//----- nvinfo : EIATTR_KPARAM_INFO
	.align		4
.L_1348:
        /*0008*/ 	.byte	0x04, 0x17
        /*000a*/ 	.short	(.L_1350 - .L_1349)
.L_1349:
        /*000c*/ 	.word	0x00000000
        /*0010*/ 	.short	0x0000
        /*0012*/ 	.short	0x0000
        /*0014*/ 	.byte	0x00, 0xf0, 0xa1, 0x03


	//----- nvinfo : EIATTR_SPARSE_MMA_MASK
	.align		4
.L_1350:
        /*0018*/ 	.byte	0x03, 0x50
        /*001a*/ 	.short	0x0000


	//----- nvinfo : EIATTR_MAXREG_COUNT
	.align		4
        /*001c*/ 	.byte	0x03, 0x1b
        /*001e*/ 	.short	0x00ff


	//----- nvinfo : EIATTR_MERCURY_ISA_VERSION
	.align		4
        /*0020*/ 	.byte	0x03, 0x5f
        /*0022*/ 	.short	0x0101


	//----- nvinfo : EIATTR_COOP_GROUP_MASK_REGIDS
	.align		4
        /*0024*/ 	.byte	0x04, 0x29
        /*0026*/ 	.short	(.L_1352 - .L_1351)


	//   ....[0]....
.L_1351:
        /*0028*/ 	.word	0xffffffff


	//   ....[1]....
        /*002c*/ 	.word	0xffffffff


	//   ....[2]....
        /*0030*/ 	.word	0xffffffff


	//   ....[3]....
        /*0034*/ 	.word	0xffffffff


	//   ....[4]....
        /*0038*/ 	.word	0xffffffff


	//   ....[5]....
        /*003c*/ 	.word	0xffffffff


	//   ....[6]....
        /*0040*/ 	.word	0xffffffff


	//   ....[7]....
        /*0044*/ 	.word	0xffffffff


	//   ....[8]....
        /*0048*/ 	.word	0xffffffff


	//   ....[9]....
        /*004c*/ 	.word	0xffffffff


	//   ....[10]....
        /*0050*/ 	.word	0xffffffff


	//   ....[11]....
        /*0054*/ 	.word	0xffffffff


	//   ....[12]....
        /*0058*/ 	.word	0xffffffff


	//   ....[13]....
        /*005c*/ 	.word	0xffffffff


	//   ....[14]....
        /*0060*/ 	.word	0xffffffff


	//   ....[15]....
        /*0064*/ 	.word	0xffffffff


	//   ....[16]....
        /*0068*/ 	.word	0xffffffff


	//   ....[17]....
        /*006c*/ 	.word	0xffffffff


	//   ....[18]....
        /*0070*/ 	.word	0xffffffff


	//   ....[19]....
        /*0074*/ 	.word	0xffffffff


	//   ....[20]....
        /*0078*/ 	.word	0xffffffff


	//   ....[21]....
        /*007c*/ 	.word	0xffffffff


	//   ....[22]....
        /*0080*/ 	.word	0xffffffff


	//   ....[23]....
        /*0084*/ 	.word	0xffffffff


	//   ....[24]....
        /*0088*/ 	.word	0xffffffff


	//   ....[25]....
        /*008c*/ 	.word	0xffffffff


	//   ....[26]....
        /*0090*/ 	.word	0xffffffff


	//   ....[27]....
        /*0094*/ 	.word	0xffffffff


	//   ....[28]....
        /*0098*/ 	.word	0xffffffff


	//   ....[29]....
        /*009c*/ 	.word	0xffffffff


	//   ....[30]....
        /*00a0*/ 	.word	0x0500000c


	//   ....[31]....
        /*00a4*/ 	.word	0x0500000c


	//   ....[32]....
        /*00a8*/ 	.word	0x0500000c


	//   ....[33]....
        /*00ac*/ 	.word	0x0500000c


	//   ....[34]....
        /*00b0*/ 	.word	0x0500000c


	//   ....[35]....
        /*00b4*/ 	.word	0x0500000c


	//   ....[36]....
        /*00b8*/ 	.word	0x0500000c


	//   ....[37]....
        /*00bc*/ 	.word	0x0500000c


	//   ....[38]....
        /*00c0*/ 	.word	0x0500000c


	//   ....[39]....
        /*00c4*/ 	.word	0x0500000c


	//   ....[40]....
        /*00c8*/ 	.word	0x0500000c


	//   ....[41]....
        /*00cc*/ 	.word	0x0500000c


	//   ....[42]....
        /*00d0*/ 	.word	0x0500000c


	//   ....[43]....
        /*00d4*/ 	.word	0x0500000c


	//   ....[44]....
        /*00d8*/ 	.word	0x0500000c


	//   ....[45]....
        /*00dc*/ 	.word	0x0500000c


	//   ....[46]....
        /*00e0*/ 	.word	0x0500000c


	//   ....[47]....
        /*00e4*/ 	.word	0x0500000c


	//   ....[48]....
        /*00e8*/ 	.word	0x0500000c


	//   ....[49]....
        /*00ec*/ 	.word	0x0500000c


	//   ....[50]....
        /*00f0*/ 	.word	0x0500000c


	//   ....[51]....
        /*00f4*/ 	.word	0x0500000c


	//   ....[52]....
        /*00f8*/ 	.word	0x0500000c


	//   ....[53]....
        /*00fc*/ 	.word	0x0500000c


	//   ....[54]....
        /*0100*/ 	.word	0x0500000c


	//   ....[55]....
        /*0104*/ 	.word	0x0500000c


	//   ....[56]....
        /*0108*/ 	.word	0x0500000c


	//   ....[57]....
        /*010c*/ 	.word	0x0500000c


	//   ....[58]....
        /*0110*/ 	.word	0x0500000c


	//   ....[59]....
        /*0114*/ 	.word	0x0500000c


	//----- nvinfo : EIATTR_COOP_GROUP_INSTR_OFFSETS
	.align		4
.L_1352:
        /*0118*/ 	.byte	0x04, 0x28
        /*011a*/ 	.short	(.L_1354 - .L_1353)


	//   ....[0]....
.L_1353:
        /*011c*/ 	.word	0x00000740


	//   ....[1]....
        /*0120*/ 	.word	0x00000770


	//   ....[2]....
        /*0124*/ 	.word	0x00000790


	//   ....[3]....
        /*0128*/ 	.word	0x000007b0


	//   ....[4]....
        /*012c*/ 	.word	0x000007d0


	//   ....[5]....
        /*0130*/ 	.word	0x00000900


	//   ....[6]....
        /*0134*/ 	.word	0x00000920


	//   ....[7]....
        /*0138*/ 	.word	0x00000940


	//   ....[8]....
        /*013c*/ 	.word	0x00000960


	//   ....[9]....
        /*0140*/ 	.word	0x00000980


	//   ....[10]....
        /*0144*/ 	.word	0x00001290


	//   ....[11]....
        /*0148*/ 	.word	0x000012c0


	//   ....[12]....
        /*014c*/ 	.word	0x000012e0


	//   ....[13]....
        /*0150*/ 	.word	0x00001300


	//   ....[14]....
        /*0154*/ 	.word	0x00001320


	//   ....[15]....
        /*0158*/ 	.word	0x00001450


	//   ....[16]....
        /*015c*/ 	.word	0x00001470


	//   ....[17]....
        /*0160*/ 	.word	0x00001490


	//   ....[18]....
        /*0164*/ 	.word	0x000014b0


	//   ....[19]....
        /*0168*/ 	.word	0x000014d0


	//   ....[20]....
        /*016c*/ 	.word	0x00001ce0


	//   ....[21]....
        /*0170*/ 	.word	0x00001d10


	//   ....[22]....
        /*0174*/ 	.word	0x00001d30


	//   ....[23]....
        /*0178*/ 	.word	0x00001d50


	//   ....[24]....
        /*017c*/ 	.word	0x00001d70


	//   ....[25]....
        /*0180*/ 	.word	0x00001ea0


	//   ....[26]....
        /*0184*/ 	.word	0x00001ec0


	//   ....[27]....
        /*0188*/ 	.word	0x00001ee0


	//   ....[28]....
        /*018c*/ 	.word	0x00001f00


	//   ....[29]....
        /*0190*/ 	.word	0x00001f20


	//   ....[30]....
        /*0194*/ 	.word	0x000022b0


	//   ....[31]....
        /*0198*/ 	.word	0x00002340


	//   ....[32]....
        /*019c*/ 	.word	0x000023a0


	//   ....[33]....
        /*01a0*/ 	.word	0x00002400


	//   ....[34]....
        /*01a4*/ 	.word	0x00002460


	//   ....[35]....
        /*01a8*/ 	.word	0x000025d0


	//   ....[36]....
        /*01ac*/ 	.word	0x00002630


	//   ....[37]....
        /*01b0*/ 	.word	0x00002690


	//   ....[38]....
        /*01b4*/ 	.word	0x000026f0


	//   ....[39]....
        /*01b8*/ 	.word	0x00002750


	//   ....[40]....
        /*01bc*/ 	.word	0x000027e0


	//   ....[41]....
        /*01c0*/ 	.word	0x00002870


	//   ....[42]....
        /*01c4*/ 	.word	0x000028d0


	//   ....[43]....
        /*01c8*/ 	.word	0x00002930


	//   ....[44]....
        /*01cc*/ 	.word	0x00002990


	//   ....[45]....
        /*01d0*/ 	.word	0x00002b00


	//   ....[46]....
        /*01d4*/ 	.word	0x00002b60


	//   ....[47]....
        /*01d8*/ 	.word	0x00002bc0


	//   ....[48]....
        /*01dc*/ 	.word	0x00002c20


	//   ....[49]....
        /*01e0*/ 	.word	0x00002c80


	//   ....[50]....
        /*01e4*/ 	.word	0x00002d10


	//   ....[51]....
        /*01e8*/ 	.word	0x00002da0


	//   ....[52]....
        /*01ec*/ 	.word	0x00002e00


	//   ....[53]....
        /*01f0*/ 	.word	0x00002e60


	//   ....[54]....
        /*01f4*/ 	.word	0x00002ec0


	//   ....[55]....
        /*01f8*/ 	.word	0x00003030


	//   ....[56]....
        /*01fc*/ 	.word	0x00003090


	//   ....[57]....
        /*0200*/ 	.word	0x000030f0


	//   ....[58]....
        /*0204*/ 	.word	0x00003150


	//   ....[59]....
        /*0208*/ 	.word	0x000031b0


	//----- nvinfo : EIATTR_VRC_CTA_INIT_COUNT
	.align		4
.L_1354:
        /*020c*/ 	.byte	0x02, 0x4a
	.zero		1
	.zero		1


	//----- nvinfo : EIATTR_EXIT_INSTR_OFFSETS
	.align		4
        /*0210*/ 	.byte	0x04, 0x1c
        /*0212*/ 	.short	(.L_1356 - .L_1355)


	//   ....[0]....
.L_1355:
        /*0214*/ 	.word	0x00000170


	//   ....[1]....
        /*0218*/ 	.word	0x00000ca0


	//   ....[2]....
        /*021c*/ 	.word	0x000017f0


	//   ....[3]....
        /*0220*/ 	.word	0x00002240


	//----- nvinfo : EIATTR_MAX_THREADS
	.align		4
.L_1356:
        /*0224*/ 	.byte	0x04, 0x05
        /*0226*/ 	.short	(.L_1358 - .L_1357)
.L_1357:
        /*0228*/ 	.word	0x00000080
        /*022c*/ 	.word	0x00000001
        /*0230*/ 	.word	0x00000001


	//----- nvinfo : EIATTR_CRS_STACK_SIZE
	.align		4
.L_1358:
        /*0234*/ 	.byte	0x04, 0x1e
        /*0236*/ 	.short	(.L_1360 - .L_1359)
.L_1359:
        /*0238*/ 	.word	0x00000000


	//----- nvinfo : EIATTR_CBANK_PARAM_SIZE
	.align		4
.L_1360:
        /*023c*/ 	.byte	0x03, 0x19
        /*023e*/ 	.short	0x00e8


	//----- nvinfo : EIATTR_PARAM_CBANK
	.align		4
        /*0240*/ 	.byte	0x04, 0x0a
        /*0242*/ 	.short	(.L_1362 - .L_1361)
	.align		4
.L_1361:
        /*0244*/ 	.word	index@(.nv.constant0._ZN10layer_norm13ln_fwd_kernelINS_13Kernel_traitsI6__halfS2_S2_S2_fjLj256ELj1ELj4ELj1ELj16ENS_18Kernel_traits_baseILj256ES2_S2_S2_S2_fjLj128EEEEELb0ELb1ELb0ELb1EEEvNS_9FwdParamsE)
        /*0248*/ 	.short	0x0380
        /*024a*/ 	.short	0x00e8


	//----- nvinfo : EIATTR_SW_WAR
	.align		4
.L_1362:
        /*024c*/ 	.byte	0x04, 0x36
        /*024e*/ 	.short	(.L_1364 - .L_1363)
.L_1363:
        /*0250*/ 	.word	0x00000008
.L_1364:


//--------------------- .nv.info._ZN10layer_norm13ln_fwd_kernelINS_13Kernel_traitsI6__halfS2_S2_S2_fjLj256ELj1ELj4ELj1ELj16ENS_18Kernel_traits_baseILj256ES2_S2_S2_S2_fjLj128EEEEELb0ELb1ELb1ELb0EEEvNS_9FwdParamsE --------------------------
	.section	.nv.info._ZN10layer_norm13ln_fwd_kernelINS_13Kernel_traitsI6__halfS2_S2_S2_fjLj256ELj1ELj4ELj1ELj16ENS_18Kernel_traits_baseILj256ES2_S2_S2_S2_fjLj128EEEEELb0ELb1ELb1ELb0EEEvNS_9FwdParamsE,"",@"SHT_CUDA_INFO"
	.sectionflags	@""
	.align	4


	//----- nvinfo : EIATTR_CUDA_API_VERSION
	.align		4
        /*0000*/ 	.byte	0x04, 0x37
        /*0002*/ 	.short	(.L_1366 - .L_1365)
.L_1365:
        /*0004*/ 	.word	0x00000082


	//----- nvinfo : EIATTR_KPARAM_INFO
	.align		4
.L_1366:
        /*0008*/ 	.byte	0x04, 0x17
        /*000a*/ 	.short	(.L_1368 - .L_1367)
.L_1367:
        /*000c*/ 	.word	0x00000000
        /*0010*/ 	.short	0x0000
        /*0012*/ 	.short	0x0000
        /*0014*/ 	.byte	0x00, 0xf0, 0xa1, 0x03


	//----- nvinfo : EIATTR_SPARSE_MMA_MASK
	.align		4
.L_1368:
        /*0018*/ 	.byte	0x03, 0x50
        /*001a*/ 	.short	0x0000


	//----- nvinfo : EIATTR_MAXREG_COUNT
	.align		4
        /*001c*/ 	.byte	0x03, 0x1b
        /*001e*/ 	.short	0x00ff


	//----- nvinfo : EIATTR_MERCURY_ISA_VERSION
	.align		4
        /*0020*/ 	.byte	0x03, 0x5f
        /*0022*/ 	.short	0x0101


	//----- nvinfo : EIATTR_COOP_GROUP_MASK_REGIDS
	.align		4
        /*0024*/ 	.byte	0x04, 0x29
        /*0026*/ 	.short	(.L_1370 - .L_1369)


	//   ....[0]....
.L_1369:
        /*0028*/ 	.word	0xffffffff


	//   ....[1]....
        /*002c*/ 	.word	0xffffffff


	//   ....[2]....
        /*0030*/ 	.word	0xffffffff


	//   ....[3]....
        /*0034*/ 	.word	0xffffffff


	//   ....[4]....
        /*0038*/ 	.word	0xffffffff


	//   ....[5]....
        /*003c*/ 	.word	0xffffffff


	//   ....[6]....
        /*0040*/ 	.word	0xffffffff


	//   ....[7]....
        /*0044*/ 	.word	0xffffffff


	//   ....[8]....
        /*0048*/ 	.word	0xffffffff


	//   ....[9]....
        /*004c*/ 	.word	0xffffffff


	//   ....[10]....
        /*0050*/ 	.word	0xffffffff


	//   ....[11]....
        /*0054*/ 	.word	0xffffffff


	//   ....[12]....
        /*0058*/ 	.word	0xffffffff


	//   ....[13]....
        /*005c*/ 	.word	0xffffffff


	//   ....[14]....
        /*0060*/ 	.word	0xffffffff


	//   ....[15]....
        /*0064*/ 	.word	0xffffffff


	//   ....[16]....
        /*0068*/ 	.word	0xffffffff


	//   ....[17]....
        /*006c*/ 	.word	0xffffffff


	//   ....[18]....
        /*0070*/ 	.word	0xffffffff


	//   ....[19]....
        /*0074*/ 	.word	0xffffffff


	//   ....[20]....
        /*0078*/ 	.word	0x05000019


	//   ....[21]....
        /*007c*/ 	.word	0x05000019


	//   ....[22]....
        /*0080*/ 	.word	0x05000019


	//   ....[23]....
        /*0084*/ 	.word	0x05000019


	//   ....[24]....
        /*0088*/ 	.word	0x05000019


	//   ....[25]....
        /*008c*/ 	.word	0x05000019


	//   ....[26]....
        /*0090*/ 	.word	0x05000019


	//   ....[27]....
        /*0094*/ 	.word	0x05000019


	//   ....[28]....
        /*0098*/ 	.word	0x05000019


	//   ....[29]....
        /*009c*/ 	.word	0x05000019


	//   ....[30]....
        /*00a0*/ 	.word	0x05000019


	//   ....[31]....
        /*00a4*/ 	.word	0x05000019


	//   ....[32]....
        /*00a8*/ 	.word	0x05000019


	//   ....[33]....
        /*00ac*/ 	.word	0x05000019


	//   ....[34]....
        /*00b0*/ 	.word	0x05000019


	//   ....[35]....
        /*00b4*/ 	.word	0x05000019


	//   ....[36]....
        /*00b8*/ 	.word	0x05000019


	//   ....[37]....
        /*00bc*/ 	.word	0x05000019


	//   ....[38]....
        /*00c0*/ 	.word	0x05000019


	//   ....[39]....
        /*00c4*/ 	.word	0x05000019


	//----- nvinfo : EIATTR_COOP_GROUP_INSTR_OFFSETS
	.align		4
.L_1370:
        /*00c8*/ 	.byte	0x04, 0x28
        /*00ca*/ 	.short	(.L_1372 - .L_1371)


	//   ....[0]....
.L_1371:
        /*00cc*/ 	.word	0x00000900


	//   ....[1]....
        /*00d0*/ 	.word	0x00000930


	//   ....[2]....
        /*00d4*/ 	.word	0x00000950


	//   ....[3]....
        /*00d8*/ 	.word	0x00000970


	//   ....[4]....
        /*00dc*/ 	.word	0x00000990


	//   ....[5]....
        /*00e0*/ 	.word	0x00000ad0


	//   ....[6]....
        /*00e4*/ 	.word	0x00000af0


	//   ....[7]....
        /*00e8*/ 	.word	0x00000b10


	//   ....[8]....
        /*00ec*/ 	.word	0x00000b30


	//   ....[9]....
        /*00f0*/ 	.word	0x00000b50


	//   ....[10]....
        /*00f4*/ 	.word	0x00001620


	//   ....[11]....
        /*00f8*/ 	.word	0x00001650


	//   ....[12]....
        /*00fc*/ 	.word	0x00001670


	//   ....[13]....
        /*0100*/ 	.word	0x00001690


	//   ....[14]....
        /*0104*/ 	.word	0x000016b0


	//   ....[15]....
        /*0108*/ 	.word	0x000017f0


	//   ....[16]....
        /*010c*/ 	.word	0x00001810


	//   ....[17]....
        /*0110*/ 	.word	0x00001830


	//   ....[18]....
        /*0114*/ 	.word	0x00001850


	//   ....[19]....
        /*0118*/ 	.word	0x00001870


	//   ....[20]....
        /*011c*/ 	.word	0x00001d90


	//   ....[21]....
        /*0120*/ 	.word	0x00001e20


	//   ....[22]....
        /*0124*/ 	.word	0x00001e80


	//   ....[23]....
        /*0128*/ 	.word	0x00001ee0


	//   ....[24]....
        /*012c*/ 	.word	0x00001f40


	//   ....[25]....
        /*0130*/ 	.word	0x000020c0


	//   ....[26]....
        /*0134*/ 	.word	0x00002120


	//   ....[27]....
        /*0138*/ 	.word	0x00002180


	//   ....[28]....
        /*013c*/ 	.word	0x000021e0


	//   ....[29]....
        /*0140*/ 	.word	0x00002240


	//   ....[30]....
        /*0144*/ 	.word	0x000022c0


	//   ....[31]....
        /*0148*/ 	.word	0x00002350


	//   ....[32]....
        /*014c*/ 	.word	0x000023b0


	//   ....[33]....
        /*0150*/ 	.word	0x00002410


	//   ....[34]....
        /*0154*/ 	.word	0x00002470


	//   ....[35]....
        /*0158*/ 	.word	0x000025e0


	//   ....[36]....
        /*015c*/ 	.word	0x00002640


	//   ....[37]....
        /*0160*/ 	.word	0x000026a0


	//   ....[38]....
        /*0164*/ 	.word	0x00002700


	//   ....[39]....
        /*0168*/ 	.word	0x00002760


	//----- nvinfo : EIATTR_VRC_CTA_INIT_COUNT
	.align		4
.L_1372:
        /*016c*/ 	.byte	0x02, 0x4a
	.zero		1
	.zero		1


	//----- nvinfo : EIATTR_EXIT_INSTR_OFFSETS
	.align		4
        /*0170*/ 	.byte	0x04, 0x1c
        /*0172*/ 	.short	(.L_1374 - .L_1373)


	//   ....[0]....
.L_1373:
        /*0174*/ 	.word	0x00000210


	//   ....[1]....
        /*0178*/ 	.word	0x00001010


	//   ....[2]....
        /*017c*/ 	.word	0x00001d30


	//----- nvinfo : EIATTR_MAX_THREADS
	.align		4
.L_1374:
        /*0180*/ 	.byte	0x04, 0x05
        /*0182*/ 	.short	(.L_1376 - .L_1375)
.L_1375:
        /*0184*/ 	.word	0x00000080
        /*0188*/ 	.word	0x00000001
        /*018c*/ 	.word	0x00000001


	//----- nvinfo : EIATTR_CRS_STACK_SIZE
	.align		4
.L_1376:
        /*0190*/ 	.byte	0x04, 0x1e
        /*0192*/ 	.short	(.L_1378 - .L_1377)
.L_1377:
        /*0194*/ 	.word	0x00000000


	//----- nvinfo : EIATTR_CBANK_PARAM_SIZE
	.align		4
.L_1378:
        /*0198*/ 	.byte	0x03, 0x19
        /*019a*/ 	.short	0x00e8


	//----- nvinfo : EIATTR_PARAM_CBANK
	.align		4
        /*019c*/ 	.byte	0x04, 0x0a
        /*019e*/ 	.short	(.L_1380 - .L_1379)
	.align		4
.L_1379:
        /*01a0*/ 	.word	index@(.nv.constant0._ZN10layer_norm13ln_fwd_kernelINS_13Kernel_traitsI6__halfS2_S2_S2_fjLj256ELj1ELj4ELj1ELj16ENS_18Kernel_traits_baseILj256ES2_S2_S2_S2_fjLj128EEEEELb0ELb1ELb1ELb0EEEvNS_9FwdParamsE)
        /*01a4*/ 	.short	0x0380
        /*01a6*/ 	.short	0x00e8


	//----- nvinfo : EIATTR_SW_WAR
	.align		4
.L_1380:
        /*01a8*/ 	.byte	0x04, 0x36
        /*01aa*/ 	.short	(.L_1382 - .L_1381)
.L_1381:
        /*01ac*/ 	.word	0x00000008
.L_1382:


//--------------------- .nv.info._ZN10layer_norm13ln_fwd_kernelINS_13Kernel_traitsI6__halfS2_S2_S2_fjLj256ELj1ELj4ELj1ELj16ENS_18Kernel_traits_baseILj256ES2_S2_S2_S2_fjLj128EEEEELb0ELb1ELb1ELb1EEEvNS_9FwdParamsE --------------------------
	.section	.nv.info._ZN10layer_norm13ln_fwd_kernelINS_13Kernel_traitsI6__halfS2_S2_S2_fjLj256ELj1ELj4ELj1ELj16ENS_18Kernel_traits_baseILj256ES2_S2_S2_S2_fjLj128EEEEELb0ELb1ELb1ELb1EEEvNS_9FwdParamsE,"",@"SHT_CUDA_INFO"
	.sectionflags	@""
	.align	4


	//----- nvinfo : EIATTR_CUDA_API_VERSION
	.align		4
        /*0000*/ 	.byte	0x04, 0x37
        /*0002*/ 	.short	(.L_1384 - .L_1383)
.L_1383:
        /*0004*/ 	.word	0x00000082


	//----- nvinfo : EIATTR_KPARAM_INFO
	.align		4
.L_1384:
        /*0008*/ 	.byte	0x04, 0x17
        /*000a*/ 	.short	(.L_1386 - .L_1385)
.L_1385:
        /*000c*/ 	.word	0x00000000
        /*0010*/ 	.short	0x0000
        /*0012*/ 	.short	0x0000
        /*0014*/ 	.byte	0x00, 0xf0, 0xa1, 0x03


	//----- nvinfo : EIATTR_SPARSE_MMA_MASK
	.align		4
.L_1386:
        /*0018*/ 	.byte	0x03, 0x50
        /*001a*/ 	.short	0x0000


	//----- nvinfo : EIATTR_MAXREG_COUNT
	.align		4
        /*001c*/ 	.byte	0x03, 0x1b
        /*001e*/ 	.short	0x00ff


	//----- nvinfo : EIATTR_MERCURY_ISA_VERSION
	.align		4
        /*0020*/ 	.byte	0x03, 0x5f
        /*0022*/ 	.short	0x0101


	//----- nvinfo : EIATTR_COOP_GROUP_MASK_REGIDS
	.align		4
        /*0024*/ 	.byte	0x04, 0x29
        /*0026*/ 	.short	(.L_1388 - .L_1387)


	//   ....[0]....
.L_1387:
        /*0028*/ 	.word	0xffffffff


	//   ....[1]....
        /*002c*/ 	.word	0xffffffff


	//   ....[2]....
        /*0030*/ 	.word	0xffffffff


	//   ....[3]....
        /*0034*/ 	.word	0xffffffff


	//   ....[4]....
        /*0038*/ 	.word	0xffffffff


	//   ....[5]....
        /*003c*/ 	.word	0xffffffff


	//   ....[6]....
        /*0040*/ 	.word	0xffffffff


	//   ....[7]....
        /*0044*/ 	.word	0xffffffff


	//   ....[8]....
        /*0048*/ 	.word	0xffffffff


	//   ....[9]....
        /*004c*/ 	.word	0xffffffff


	//   ....[10]....
        /*0050*/ 	.word	0xffffffff


	//   ....[11]....
        /*0054*/ 	.word	0xffffffff


	//   ....[12]....
        /*0058*/ 	.word	0xffffffff


	//   ....[13]....
        /*005c*/ 	.word	0xffffffff


	//   ....[14]....
        /*0060*/ 	.word	0xffffffff


	//   ....[15]....
        /*0064*/ 	.word	0xffffffff


	//   ....[16]....
        /*0068*/ 	.word	0xffffffff


	//   ....[17]....
        /*006c*/ 	.word	0xffffffff


	//   ....[18]....
        /*0070*/ 	.word	0xffffffff


	//   ....[19]....
        /*0074*/ 	.word	0xffffffff


	//   ....[20]....
        /*0078*/ 	.word	0x05000017


	//   ....[21]....
        /*007c*/ 	.word	0x05000017


	//   ....[22]....
        /*0080*/ 	.word	0x05000017


	//   ....[23]....
        /*0084*/ 	.word	0x05000017


	//   ....[24]....
        /*0088*/ 	.word	0x05000017


	//   ....[25]....
        /*008c*/ 	.word	0x05000017


	//   ....[26]....
        /*0090*/ 	.word	0x05000017


	//   ....[27]....
        /*0094*/ 	.word	0x05000017


	//   ....[28]....
        /*0098*/ 	.word	0x05000017


	//   ....[29]....
        /*009c*/ 	.word	0x05000017


	//   ....[30]....
        /*00a0*/ 	.word	0x05000017


	//   ....[31]....
        /*00a4*/ 	.word	0x05000017


	//   ....[32]....
        /*00a8*/ 	.word	0x05000017


	//   ....[33]....
        /*00ac*/ 	.word	0x05000017


	//   ....[34]....
        /*00b0*/ 	.word	0x05000017


	//   ....[35]....
        /*00b4*/ 	.word	0x05000017


	//   ....[36]....
        /*00b8*/ 	.word	0x05000017


	//   ....[37]....
        /*00bc*/ 	.word	0x05000017


	//   ....[38]....
        /*00c0*/ 	.word	0x05000017


	//   ....[39]....
        /*00c4*/ 	.word	0x05000017


	//----- nvinfo : EIATTR_COOP_GROUP_INSTR_OFFSETS
	.align		4
.L_1388:
        /*00c8*/ 	.byte	0x04, 0x28
        /*00ca*/ 	.short	(.L_1390 - .L_1389)


	//   ....[0]....
.L_1389:
        /*00cc*/ 	.word	0x00000800


	//   ....[1]....
        /*00d0*/ 	.word	0x00000830


	//   ....[2]....
        /*00d4*/ 	.word	0x00000850


	//   ....[3]....
        /*00d8*/ 	.word	0x00000870


	//   ....[4]....
        /*00dc*/ 	.word	0x00000890


	//   ....[5]....
        /*00e0*/ 	.word	0x000009c0


	//   ....[6]....
        /*00e4*/ 	.word	0x000009e0


	//   ....[7]....
        /*00e8*/ 	.word	0x00000a00


	//   ....[8]....
        /*00ec*/ 	.word	0x00000a20


	//   ....[9]....
        /*00f0*/ 	.word	0x00000a40


	//   ....[10]....
        /*00f4*/ 	.word	0x00001490


	//   ....[11]....
        /*00f8*/ 	.word	0x000014c0


	//   ....[12]....
        /*00fc*/ 	.word	0x000014e0


	//   ....[13]....
        /*0100*/ 	.word	0x00001500


	//   ....[14]....
        /*0104*/ 	.word	0x00001520


	//   ....[15]....
        /*0108*/ 	.word	0x00001650


	//   ....[16]....
        /*010c*/ 	.word	0x00001670


	//   ....[17]....
        /*0110*/ 	.word	0x00001690


	//   ....[18]....
        /*0114*/ 	.word	0x000016b0


	//   ....[19]....
        /*0118*/ 	.word	0x000016d0


	//   ....[20]....
        /*011c*/ 	.word	0x00001c00


	//   ....[21]....
        /*0120*/ 	.word	0x00001c90


	//   ....[22]....
        /*0124*/ 	.word	0x00001cf0


	//   ....[23]....
        /*0128*/ 	.word	0x00001d50


	//   ....[24]....
        /*012c*/ 	.word	0x00001db0


	//   ....[25]....
        /*0130*/ 	.word	0x00001f10


	//   ....[26]....
        /*0134*/ 	.word	0x00001f70


	//   ....[27]....
        /*0138*/ 	.word	0x00001fd0


	//   ....[28]....
        /*013c*/ 	.word	0x00002030


	//   ....[29]....
        /*0140*/ 	.word	0x00002090


	//   ....[30]....
        /*0144*/ 	.word	0x00002120


	//   ....[31]....
        /*0148*/ 	.word	0x000021b0


	//   ....[32]....
        /*014c*/ 	.word	0x00002210


	//   ....[33]....
        /*0150*/ 	.word	0x00002270


	//   ....[34]....
        /*0154*/ 	.word	0x000022d0


	//   ....[35]....
        /*0158*/ 	.word	0x00002430


	//   ....[36]....
        /*015c*/ 	.word	0x00002490


	//   ....[37]....
        /*0160*/ 	.word	0x000024f0


	//   ....[38]....
        /*0164*/ 	.word	0x00002550


	//   ....[39]....
        /*0168*/ 	.word	0x000025b0


	//----- nvinfo : EIATTR_VRC_CTA_INIT_COUNT
	.align		4
.L_1390:
        /*016c*/ 	.byte	0x02, 0x4a
	.zero		1
	.zero		1


	//----- nvinfo : EIATTR_EXIT_INSTR_OFFSETS
	.align		4
        /*0170*/ 	.byte	0x04, 0x1c
        /*0172*/ 	.short	(.L_1392 - .L_1391)


	//   ....[0]....
.L_1391:
        /*0174*/ 	.word	0x00000170


	//   ....[1]....
        /*0178*/ 	.word	0x00000ef0


	//   ....[2]....
        /*017c*/ 	.word	0x00001b90


	//----- nvinfo : EIATTR_MAX_THREADS
	.align		4
.L_1392:
        /*0180*/ 	.byte	0x04, 0x05
        /*0182*/ 	.short	(.L_1394 - .L_1393)
.L_1393:
        /*0184*/ 	.word	0x00000080
        /*0188*/ 	.word	0x00000001
        /*018c*/ 	.word	0x00000001


	//----- nvinfo : EIATTR_CRS_STACK_SIZE
	.align		4
.L_1394:
        /*0190*/ 	.byte	0x04, 0x1e
        /*0192*/ 	.short	(.L_1396 - .L_1395)
.L_1395:
        /*0194*/ 	.word	0x00000000


	//----- nvinfo : EIATTR_CBANK_PARAM_SIZE
	.align		4
.L_1396:
        /*0198*/ 	.byte	0x03, 0x19
        /*019a*/ 	.short	0x00e8


	//----- nvinfo : EIATTR_PARAM_CBANK
	.align		4
        /*019c*/ 	.byte	0x04, 0x0a
        /*019e*/ 	.short	(.L_1398 - .L_1397)
	.align		4
.L_1397:
        /*01a0*/ 	.word	index@(.nv.constant0._ZN10layer_norm13ln_fwd_kernelINS_13Kernel_traitsI6__halfS2_S2_S2_fjLj256ELj1ELj4ELj1ELj16ENS_18Kernel_traits_baseILj256ES2_S2_S2_S2_fjLj128EEEEELb0ELb1ELb1ELb1EEEvNS_9FwdParamsE)
        /*01a4*/ 	.short	0x0380
        /*01a6*/ 	.short	0x00e8


	//----- nvinfo : EIATTR_SW_WAR
	.align		4
.L_1398:
        /*01a8*/ 	.byte	0x04, 0x36
        /*01aa*/ 	.short	(.L_1400 - .L_1399)
.L_1399:
        /*01ac*/ 	.word	0x00000008
.L_1400:


//--------------------- .nv.info._ZN10layer_norm13ln_fwd_kernelINS_13Kernel_traitsI6__halfS2_S2_S2_fjLj256ELj1ELj4ELj1ELj16ENS_18Kernel_traits_baseILj256ES2_S2_S2_S2_fjLj128EEEEELb1ELb0ELb0ELb0EEEvNS_9FwdParamsE --------------------------
	.section	.nv.info._ZN10layer_norm13ln_fwd_kernelINS_13Kernel_traitsI6__halfS2_S2_S2_fjLj256ELj1ELj4ELj1ELj16ENS_18Kernel_traits_baseILj256ES2_S2_S2_S2_fjLj128EEEEELb1ELb0ELb0ELb0EEEvNS_9FwdParamsE,"",@"SHT_CUDA_INFO"
	.sectionflags	@""
	.align	4


	//----- nvinfo : EIATTR_CUDA_API_VERSION
	.align		4
        /*0000*/ 	.byte	0x04, 0x37
        /*0002*/ 	.short	(.L_1402 - .L_1401)
.L_1401:
        /*0004*/ 	.word	0x00000082


	//----- nvinfo : EIATTR_KPARAM_INFO
	.align		4
.L_1402:
        /*0008*/ 	.byte	0x04, 0x17
        /*000a*/ 	.short	(.L_1404 - .L_1403)
.L_1403:
        /*000c*/ 	.word	0x00000000
        /*0010*/ 	.short	0x0000
        /*0012*/ 	.short	0x0000
        /*0014*/ 	.byte	0x00, 0xf0, 0xa1, 0x03


	//----- nvinfo : EIATTR_SPARSE_MMA_MASK
	.align		4
.L_1404:
        /*0018*/ 	.byte	0x03, 0x50
        /*001a*/ 	.short	0x0000


	//----- nvinfo : EIATTR_MAXREG_COUNT
	.align		4
        /*001c*/ 	.byte	0x03, 0x1b
        /*001e*/ 	.short	0x00ff


	//----- nvinfo : EIATTR_MERCURY_ISA_VERSION
	.align		4
        /*0020*/ 	.byte	0x03, 0x5f
        /*0022*/ 	.short	0x0101


	//----- nvinfo : EIATTR_COOP_GROUP_MASK_REGIDS
	.align		4
        /*0024*/ 	.byte	0x04, 0x29
        /*0026*/ 	.short	(.L_1406 - .L_1405)


	//   ....[0]....
.L_1405:
        /*0028*/ 	.word	0xffffffff


	//   ....[1]....
        /*002c*/ 	.word	0xffffffff


	//   ....[2]....
        /*0030*/ 	.word	0xffffffff


	//   ....[3]....
        /*0034*/ 	.word	0xffffffff


	//   ....[4]....
        /*0038*/ 	.word	0xffffffff


	//   ....[5]....
        /*003c*/ 	.word	0xffffffff


	//   ....[6]....
        /*0040*/ 	.word	0xffffffff


	//   ....[7]....
        /*0044*/ 	.word	0xffffffff


	//   ....[8]....
        /*0048*/ 	.word	0xffffffff


	//   ....[9]....
        /*004c*/ 	.word	0xffffffff


	//   ....[10]....
        /*0050*/ 	.word	0x05000016


	//   ....[11]....
        /*0054*/ 	.word	0x05000016


	//   ....[12]....
        /*0058*/ 	.word	0x05000016


	//   ....[13]....
        /*005c*/ 	.word	0x05000016


	//   ....[14]....
        /*0060*/ 	.word	0x05000016


	//   ....[15]....
        /*0064*/ 	.word	0x05000016


	//   ....[16]....
        /*0068*/ 	.word	0x05000016


	//   ....[17]....
        /*006c*/ 	.word	0x05000016


	//   ....[18]....
        /*0070*/ 	.word	0x05000016


	//   ....[19]....
        /*0074*/ 	.word	0x05000016


	//----- nvinfo : EIATTR_COOP_GROUP_INSTR_OFFSETS
	.align		4
.L_1406:
        /*0078*/ 	.byte	0x04, 0x28
        /*007a*/ 	.short	(.L_1408 - .L_1407)


	//   ....[0]....
.L_1407:
        /*007c*/ 	.word	0x00003540


	//   ....[1]....
        /*0080*/ 	.word	0x00003570


	//   ....[2]....
        /*0084*/ 	.word	0x00003590


	//   ....[3]....
        /*0088*/ 	.word	0x000035b0


	//   ....[4]....
        /*008c*/ 	.word	0x000035d0


	//   ....[5]....
        /*0090*/ 	.word	0x00003720


	//   ....[6]....
        /*0094*/ 	.word	0x00003740


	//   ....[7]....
        /*0098*/ 	.word	0x00003760


	//   ....[8]....
        /*009c*/ 	.word	0x00003780


	//   ....[9]....
        /*00a0*/ 	.word	0x000037a0


	//   ....[10]....
        /*00a4*/ 	.word	0x00003c70


	//   ....[11]....
        /*00a8*/ 	.word	0x00003d10


	//   ....[12]....
        /*00ac*/ 	.word	0x00003d70


	//   ....[13]....
        /*00b0*/ 	.word	0x00003dd0


	//   ....[14]....
        /*00b4*/ 	.word	0x00003e30


	//   ....[15]....
        /*00b8*/ 	.word	0x00003fc0


	//   ....[16]....
        /*00bc*/ 	.word	0x00004020


	//   ....[17]....
        /*00c0*/ 	.word	0x00004080


	//   ....[18]....
        /*00c4*/ 	.word	0x000040e0


	//   ....[19]....
        /*00c8*/ 	.word	0x00004140


	//----- nvinfo : EIATTR_VRC_CTA_INIT_COUNT
	.align		4
.L_1408:
        /*00cc*/ 	.byte	0x02, 0x4a
	.zero		1
	.zero		1


	//----- nvinfo : EIATTR_EXIT_INSTR_OFFSETS
	.align		4
        /*00d0*/ 	.byte	0x04, 0x1c
        /*00d2*/ 	.short	(.L_1410 - .L_1409)


	//   ....[0]....
.L_1409:
        /*00d4*/ 	.word	0x00000430


	//   ....[1]....
        /*00d8*/ 	.word	0x00003c10


	//----- nvinfo : EIATTR_MAX_THREADS
	.align		4
.L_1410:
        /*00dc*/ 	.byte	0x04, 0x05
        /*00de*/ 	.short	(.L_1412 - .L_1411)
.L_1411:
        /*00e0*/ 	.word	0x00000080
        /*00e4*/ 	.word	0x00000001
        /*00e8*/ 	.word	0x00000001


	//----- nvinfo : EIATTR_CRS_STACK_SIZE
	.align		4
.L_1412:
        /*00ec*/ 	.byte	0x04, 0x1e
        /*00ee*/ 	.short	(.L_1414 - .L_1413)
.L_1413:
        /*00f0*/ 	.word	0x00000000


	//----- nvinfo : EIATTR_CBANK_PARAM_SIZE
	.align		4
.L_1414:
        /*00f4*/ 	.byte	0x03, 0x19
        /*00f6*/ 	.short	0x00e8


	//----- nvinfo : EIATTR_PARAM_CBANK
	.align		4
        /*00f8*/ 	.byte	0x04, 0x0a
        /*00fa*/ 	.short	(.L_1416 - .L_1415)
	.align		4
.L_1415:
        /*00fc*/ 	.word	index@(.nv.constant0._ZN10layer_norm13ln_fwd_kernelINS_13Kernel_traitsI6__halfS2_S2_S2_fjLj256ELj1ELj4ELj1ELj16ENS_18Kernel_traits_baseILj256ES2_S2_S2_S2_fjLj128EEEEELb1ELb0ELb0ELb0EEEvNS_9FwdParamsE)
        /*0100*/ 	.short	0x0380
        /*0102*/ 	.short	0x00e8


	//----- nvinfo : EIATTR_SW_WAR
	.align		4
.L_1416:
        /*0104*/ 	.byte	0x04, 0x36
        /*0106*/ 	.short	(.L_1418 - .L_1417)
.L_1417:
        /*0108*/ 	.word	0x00000008
.L_1418:


//--------------------- .nv.info._ZN10layer_norm13ln_fwd_kernelINS_13Kernel_traitsI6__halfS2_S2_S2_fjLj256ELj1ELj4ELj1ELj16ENS_18Kernel_traits_baseILj256ES2_S2_S2_S2_fjLj128EEEEELb1ELb0ELb0ELb1EEEvNS_9FwdParamsE --------------------------
	.section	.nv.info._ZN10layer_norm13ln_fwd_kernelINS_13Kernel_traitsI6__halfS2_S2_S2_fjLj256ELj1ELj4ELj1ELj16ENS_18Kernel_traits_baseILj256ES2_S2_S2_S2_fjLj128EEEEELb1ELb0ELb0ELb1EEEvNS_9FwdParamsE,"",@"SHT_CUDA_INFO"
	.sectionflags	@""
	.align	4


	//----- nvinfo : EIATTR_CUDA_API_VERSION
	.align		4
        /*0000*/ 	.byte	0x04, 0x37
        /*0002*/ 	.short	(.L_1420 - .L_1419)
.L_1419:
        /*0004*/ 	.word	0x00000082


	//----- nvinfo : EIATTR_KPARAM_INFO
	.align		4
.L_1420:
        /*0008*/ 	.byte	0x04, 0x17
        /*000a*/ 	.short	(.L_1422 - .L_1421)
.L_1421:
        /*000c*/ 	.word	0x00000000
        /*0010*/ 	.short	0x0000
        /*0012*/ 	.short	0x0000
        /*0014*/ 	.byte	0x00, 0xf0, 0xa1, 0x03


	//----- nvinfo : EIATTR_SPARSE_MMA_MASK
	.align		4
.L_1422:
        /*0018*/ 	.byte	0x03, 0x50
        /*001a*/ 	.short	0x0000


	//----- nvinfo : EIATTR_MAXREG_COUNT
	.align		4
        /*001c*/ 	.byte	0x03, 0x1b
        /*001e*/ 	.short	0x00ff


	//----- nvinfo : EIATTR_MERCURY_ISA_VERSION
	.align		4
        /*0020*/ 	.byte	0x03, 0x5f
        /*0022*/ 	.short	0x0101


	//----- nvinfo : EIATTR_COOP_GROUP_MASK_REGIDS
	.align		4
        /*0024*/ 	.byte	0x04, 0x29
        /*0026*/ 	.short	(.L_1424 - .L_1423)


	//   ....[0]....
.L_1423:
        /*0028*/ 	.word	0xffffffff


	//   ....[1]....
        /*002c*/ 	.word	0xffffffff


	//   ....[2]....
        /*0030*/ 	.word	0xffffffff


	//   ....[3]....
        /*0034*/ 	.word	0xffffffff


	//   ....[4]....
        /*0038*/ 	.word	0xffffffff


	//   ....[5]....
        /*003c*/ 	.word	0xffffffff


	//   ....[6]....
        /*0040*/ 	.word	0xffffffff


	//   ....[7]....
        /*0044*/ 	.word	0xffffffff


	//   ....[8]....
        /*0048*/ 	.word	0xffffffff


	//   ....[9]....
        /*004c*/ 	.word	0xffffffff


	//   ....[10]....
        /*0050*/ 	.word	0x05000012


	//   ....[11]....
        /*0054*/ 	.word	0x05000012


	//   ....[12]....
        /*0058*/ 	.word	0x05000012


	//   ....[13]....
        /*005c*/ 	.word	0x05000012


	//   ....[14]....
        /*0060*/ 	.word	0x05000012


	//   ....[15]....
        /*0064*/ 	.word	0x05000012


	//   ....[16]....
        /*0068*/ 	.word	0x05000012


	//   ....[17]....
        /*006c*/ 	.word	0x05000012


	//   ....[18]....
        /*0070*/ 	.word	0x05000012


	//   ....[19]....
        /*0074*/ 	.word	0x05000012


	//----- nvinfo : EIATTR_COOP_GROUP_INSTR_OFFSETS
	.align		4
.L_1424:
        /*0078*/ 	.byte	0x04, 0x28
        /*007a*/ 	.short	(.L_1426 - .L_1425)


	//   ....[0]....
.L_1425:
        /*007c*/ 	.word	0x00003520


	//   ....[1]....
        /*0080*/ 	.word	0x00003540


	//   ....[2]....
        /*0084*/ 	.word	0x00003560


	//   ....[3]....
        /*0088*/ 	.word	0x00003580


	//   ....[4]....
        /*008c*/ 	.word	0x000035b0


	//   ....[5]....
        /*0090*/ 	.word	0x000036e0


	//   ....[6]....
        /*0094*/ 	.word	0x00003700


	//   ....[7]....
        /*0098*/ 	.word	0x00003720


	//   ....[8]....
        /*009c*/ 	.word	0x00003740


	//   ....[9]....
        /*00a0*/ 	.word	0x00003760


	//   ....[10]....
        /*00a4*/ 	.word	0x00003b10


	//   ....[11]....
        /*00a8*/ 	.word	0x00003bb0


	//   ....[12]....
        /*00ac*/ 	.word	0x00003c20


	//   ....[13]....
        /*00b0*/ 	.word	0x00003c90


	//   ....[14]....
        /*00b4*/ 	.word	0x00003d10


	//   ....[15]....
        /*00b8*/ 	.word	0x00003ea0


	//   ....[16]....
        /*00bc*/ 	.word	0x00003f10


	//   ....[17]....
        /*00c0*/ 	.word	0x00003f80


	//   ....[18]....
        /*00c4*/ 	.word	0x00003ff0


	//   ....[19]....
        /*00c8*/ 	.word	0x00004060


	//----- nvinfo : EIATTR_VRC_CTA_INIT_COUNT
	.align		4
.L_1426:
        /*00cc*/ 	.byte	0x02, 0x4a
	.zero		1
	.zero		1


	//----- nvinfo : EIATTR_EXIT_INSTR_OFFSETS
	.align		4
        /*00d0*/ 	.byte	0x04, 0x1c
        /*00d2*/ 	.short	(.L_1428 - .L_1427)


	//   ....[0]....
.L_1427:
        /*00d4*/ 	.word	0x000001f0


	//   ....[1]....
        /*00d8*/ 	.word	0x00003aa0


	//----- nvinfo : EIATTR_MAX_THREADS
	.align		4
.L_1428:
        /*00dc*/ 	.byte	0x04, 0x05
        /*00de*/ 	.short	(.L_1430 - .L_1429)
.L_1429:
        /*00e0*/ 	.word	0x00000080
        /*00e4*/ 	.word	0x00000001
        /*00e8*/ 	.word	0x00000001


	//----- nvinfo : EIATTR_CRS_STACK_SIZE
	.align		4
.L_1430:
        /*00ec*/ 	.byte	0x04, 0x1e
        /*00ee*/ 	.short	(.L_1432 - .L_1431)
.L_1431:
        /*00f0*/ 	.word	0x00000000


	//----- nvinfo : EIATTR_CBANK_PARAM_SIZE
	.align		4
.L_1432:
        /*00f4*/ 	.byte	0x03, 0x19
        /*00f6*/ 	.short	0x00e8


	//----- nvinfo : EIATTR_PARAM_CBANK
	.align		4
        /*00f8*/ 	.byte	0x04, 0x0a
        /*00fa*/ 	.short	(.L_1434 - .L_1433)
	.align		4
.L_1433:
        /*00fc*/ 	.word	index@(.nv.constant0._ZN10layer_norm13ln_fwd_kernelINS_13Kernel_traitsI6__halfS2_S2_S2_fjLj256ELj1ELj4ELj1ELj16ENS_18Kernel_traits_baseILj256ES2_S2_S2_S2_fjLj128EEEEELb1ELb0ELb0ELb1EEEvNS_9FwdParamsE)
        /*0100*/ 	.short	0x0380
        /*0102*/ 	.short	0x00e8


	//----- nvinfo : EIATTR_SW_WAR
	.align		4
.L_1434:
        /*0104*/ 	.byte	0x04, 0x36
        /*0106*/ 	.short	(.L_1436 - .L_1435)
.L_1435:
        /*0108*/ 	.word	0x00000008
.L_1436:


//--------------------- .nv.info._ZN10layer_norm13ln_fwd_kernelINS_13Kernel_traitsI6__halfS2_S2_S2_fjLj256ELj1ELj4ELj1ELj16ENS_18Kernel_traits_baseILj256ES2_S2_S2_S2_fjLj128EEEEELb1ELb0ELb1ELb0EEEvNS_9FwdParamsE --------------------------
	.section	.nv.info._ZN10layer_norm13ln_fwd_kernelINS_13Kernel_traitsI6__halfS2_S2_S2_fjLj256ELj1ELj4ELj1ELj16ENS_18Kernel_traits_baseILj256ES2_S2_S2_S2_fjLj128EEEEELb1ELb0ELb1ELb0EEEvNS_9FwdParamsE,"",@"SHT_CUDA_INFO"
	.sectionflags	@""
	.align	4


	//----- nvinfo : EIATTR_CUDA_API_VERSION
	.align		4
        /*0000*/ 	.byte	0x04, 0x37
        /*0002*/ 	.short	(.L_1438 - .L_1437)
.L_1437:
        /*0004*/ 	.word	0x00000082


	//----- nvinfo : EIATTR_KPARAM_INFO
	.align		4
.L_1438:
        /*0008*/ 	.byte	0x04, 0x17
        /*000a*/ 	.short	(.L_1440 - .L_1439)
.L_1439:
        /*000c*/ 	.word	0x00000000
        /*0010*/ 	.short	0x0000
        /*0012*/ 	.short	0x0000
        /*0014*/ 	.byte	0x00, 0xf0, 0xa1, 0x03


	//----- nvinfo : EIATTR_SPARSE_MMA_MASK
	.align		4
.L_1440:
        /*0018*/ 	.byte	0x03, 0x50
        /*001a*/ 	.short	0x0000


	//----- nvinfo : EIATTR_MAXREG_COUNT
	.align		4
        /*001c*/ 	.byte	0x03, 0x1b
        /*001e*/ 	.short	0x00ff


	//----- nvinfo : EIATTR_MERCURY_ISA_VERSION
	.align		4
        /*0020*/ 	.byte	0x03, 0x5f
        /*0022*/ 	.short	0x0101


	//----- nvinfo : EIATTR_COOP_GROUP_MASK_REGIDS
	.align		4
        /*0024*/ 	.byte	0x04, 0x29
        /*0026*/ 	.short	(.L_1442 - .L_1441)


	//   ....[0]....
.L_1441:
        /*0028*/ 	.word	0xffffffff


	//   ....[1]....
        /*002c*/ 	.word	0xffffffff


	//   ....[2]....
        /*0030*/ 	.word	0xffffffff


	//   ....[3]....
        /*0034*/ 	.word	0xffffffff


	//   ....[4]....
        /*0038*/ 	.word	0xffffffff


	//   ....[5]....
        /*003c*/ 	.word	0xffffffff


	//   ....[6]....
        /*0040*/ 	.word	0xffffffff


	//   ....[7]....
        /*0044*/ 	.word	0xffffffff


	//   ....[8]....
        /*0048*/ 	.word	0xffffffff


	//   ....[9]....
        /*004c*/ 	.word	0xffffffff


	//   ....[10]....
        /*0050*/ 	.word	0x0500001f


	//   ....[11]....
        /*0054*/ 	.word	0x0500001f


	//   ....[12]....
        /*0058*/ 	.word	0x0500001f


	//   ....[13]....
        /*005c*/ 	.word	0x0500001f


	//   ....[14]....
        /*0060*/ 	.word	0x0500001f


	//   ....[15]....
        /*0064*/ 	.word	0x0500001f


	//   ....[16]....
        /*0068*/ 	.word	0x0500001f


	//   ....[17]....
        /*006c*/ 	.word	0x0500001f


	//   ....[18]....
        /*0070*/ 	.word	0x0500001f


	//   ....[19]....
        /*0074*/ 	.word	0x0500001f


	//----- nvinfo : EIATTR_COOP_GROUP_INSTR_OFFSETS
	.align		4
.L_1442:
        /*0078*/ 	.byte	0x04, 0x28
        /*007a*/ 	.short	(.L_1444 - .L_1443)


	//   ....[0]....
.L_1443:
        /*007c*/ 	.word	0x00003cf0


	//   ....[1]....
        /*0080*/ 	.word	0x00003d10


	//   ....[2]....
        /*0084*/ 	.word	0x00003d30


	//   ....[3]....
        /*0088*/ 	.word	0x00003d60


	//   ....[4]....
        /*008c*/ 	.word	0x00003d80


	//   ....[5]....
        /*0090*/ 	.word	0x00003ed0


	//   ....[6]....
        /*0094*/ 	.word	0x00003ef0


	//   ....[7]....
        /*0098*/ 	.word	0x00003f10


	//   ....[8]....
        /*009c*/ 	.word	0x00003f30


	//   ....[9]....
        /*00a0*/ 	.word	0x00003f50


	//   ....[10]....
        /*00a4*/ 	.word	0x00004480


	//   ....[11]....
        /*00a8*/ 	.word	0x00004520


	//   ....[12]....
        /*00ac*/ 	.word	0x00004590


	//   ....[13]....
        /*00b0*/ 	.word	0x00004610


	//   ....[14]....
        /*00b4*/ 	.word	0x00004680


	//   ....[15]....
        /*00b8*/ 	.word	0x00004820


	//   ....[16]....
        /*00bc*/ 	.word	0x00004890


	//   ....[17]....
        /*00c0*/ 	.word	0x00004900


	//   ....[18]....
        /*00c4*/ 	.word	0x00004970


	//   ....[19]....
        /*00c8*/ 	.word	0x000049e0


	//----- nvinfo : EIATTR_VRC_CTA_INIT_COUNT
	.align		4
.L_1444:
        /*00cc*/ 	.byte	0x02, 0x4a
	.zero		1
	.zero		1


	//----- nvinfo : EIATTR_EXIT_INSTR_OFFSETS
	.align		4
        /*00d0*/ 	.byte	0x04, 0x1c
        /*00d2*/ 	.short	(.L_1446 - .L_1445)


	//   ....[0]....
.L_1445:
        /*00d4*/ 	.word	0x00000420


	//   ....[1]....
        /*00d8*/ 	.word	0x00004410


	//----- nvinfo : EIATTR_MAX_THREADS
	.align		4
.L_1446:
        /*00dc*/ 	.byte	0x04, 0x05
        /*00de*/ 	.short	(.L_1448 - .L_1447)
.L_1447:
        /*00e0*/ 	.word	0x00000080
        /*00e4*/ 	.word	0x00000001
        /*00e8*/ 	.word	0x00000001


	//----- nvinfo : EIATTR_CRS_STACK_SIZE
	.align		4
.L_1448:
        /*00ec*/ 	.byte	0x04, 0x1e
        /*00ee*/ 	.short	(.L_1450 - .L_1449)
.L_1449:
        /*00f0*/ 	.word	0x00000000


	//----- nvinfo : EIATTR_CBANK_PARAM_SIZE
	.align		4
.L_1450:
        /*00f4*/ 	.byte	0x03, 0x19
        /*00f6*/ 	.short	0x00e8


	//----- nvinfo : EIATTR_PARAM_CBANK
	.align		4
        /*00f8*/ 	.byte	0x04, 0x0a
        /*00fa*/ 	.short	(.L_1452 - .L_1451)
	.align		4
.L_1451:
        /*00fc*/ 	.word	index@(.nv.constant0._ZN10layer_norm13ln_fwd_kernelINS_13Kernel_traitsI6__halfS2_S2_S2_fjLj256ELj1ELj4ELj1ELj16ENS_18Kernel_traits_baseILj256ES2_S2_S2_S2_fjLj128EEEEELb1ELb0ELb1ELb0EEEvNS_9FwdParamsE)
        /*0100*/ 	.short	0x0380
        /*0102*/ 	.short	0x00e8


	//----- nvinfo : EIATTR_SW_WAR
	.align		4
.L_1452:
        /*0104*/ 	.byte	0x04, 0x36
        /*0106*/ 	.short	(.L_1454 - .L_1453)
.L_1453:
        /*0108*/ 	.word	0x00000008
.L_1454:


//--------------------- .nv.info._ZN10layer_norm13ln_fwd_kernelINS_13Kernel_traitsI6__halfS2_S2_S2_fjLj256ELj1ELj4ELj1ELj16ENS_18Kernel_traits_baseILj256ES2_S2_S2_S2_fjLj128EEEEELb1ELb0ELb1ELb1EEEvNS_9FwdParamsE --------------------------
	.section	.nv.info._ZN10layer_norm13ln_fwd_kernelINS_13Kernel_traitsI6__halfS2_S2_S2_fjLj256ELj1ELj4ELj1ELj16ENS_18Kernel_traits_baseILj256ES2_S2_S2_S2_fjLj128EEEEELb1ELb0ELb1ELb1EEEvNS_9FwdParamsE,"",@"SHT_CUDA_INFO"
	.sectionflags	@""
	.align	4


	//----- nvinfo : EIATTR_CUDA_API_VERSION
	.align		4
        /*0000*/ 	.byte	0x04, 0x37
        /*0002*/ 	.short	(.L_1456 - .L_1455)
.L_1455:
        /*0004*/ 	.word	0x00000082


	//----- nvinfo : EIATTR_KPARAM_INFO
	.align		4
.L_1456:
        /*0008*/ 	.byte	0x04, 0x17
        /*000a*/ 	.short	(.L_1458 - .L_1457)
.L_1457:
        /*000c*/ 	.word	0x00000000
        /*0010*/ 	.short	0x0000
        /*0012*/ 	.short	0x0000
        /*0014*/ 	.byte	0x00, 0xf0, 0xa1, 0x03


	//----- nvinfo : EIATTR_SPARSE_MMA_MASK
	.align		4
.L_1458:
        /*0018*/ 	.byte	0x03, 0x50
        /*001a*/ 	.short	0x0000


	//----- nvinfo : EIATTR_MAXREG_COUNT
	.align		4
        /*001c*/ 	.byte	0x03, 0x1b
        /*001e*/ 	.short	0x00ff


	//----- nvinfo : EIATTR_MERCURY_ISA_VERSION
	.align		4
        /*0020*/ 	.byte	0x03, 0x5f
        /*0022*/ 	.short	0x0101


	//----- nvinfo : EIATTR_COOP_GROUP_MASK_REGIDS
	.align		4
        /*0024*/ 	.byte	0x04, 0x29
        /*0026*/ 	.short	(.L_1460 - .L_1459)


	//   ....[0]....
.L_1459:
        /*0028*/ 	.word	0xffffffff


	//   ....[1]....
        /*002c*/ 	.word	0xffffffff


	//   ....[2]....
        /*0030*/ 	.word	0xffffffff


	//   ....[3]....
        /*0034*/ 	.word	0xffffffff


	//   ....[4]....
        /*0038*/ 	.word	0xffffffff


	//   ....[5]....
        /*003c*/ 	.word	0xffffffff


	//   ....[6]....
        /*0040*/ 	.word	0xffffffff


	//   ....[7]....
        /*0044*/ 	.word	0xffffffff


	//   ....[8]....
        /*0048*/ 	.word	0xffffffff


	//   ....[9]....
        /*004c*/ 	.word	0xffffffff


	//   ....[10]....
        /*0050*/ 	.word	0x05000037


	//   ....[11]....
        /*0054*/ 	.word	0x05000037


	//   ....[12]....
        /*0058*/ 	.word	0x05000037


	//   ....[13]....
        /*005c*/ 	.word	0x05000037


	//   ....[14]....
        /*0060*/ 	.word	0x05000037


	//   ....[15]....
        /*0064*/ 	.word	0x05000037


	//   ....[16]....
        /*0068*/ 	.word	0x05000037


	//   ....[17]....
        /*006c*/ 	.word	0x05000037


	//   ....[18]....
        /*0070*/ 	.word	0x05000037


	//   ....[19]....
        /*0074*/ 	.word	0x05000037


	//----- nvinfo : EIATTR_COOP_GROUP_INSTR_OFFSETS
	.align		4
.L_1460:
        /*0078*/ 	.byte	0x04, 0x28
        /*007a*/ 	.short	(.L_1462 - .L_1461)


	//   ....[0]....
.L_1461:
        /*007c*/ 	.word	0x00003b40


	//   ....[1]....
        /*0080*/ 	.word	0x00003b70


	//   ....[2]....
        /*0084*/ 	.word	0x00003b90


	//   ....[3]....
        /*0088*/ 	.word	0x00003bb0


	//   ....[4]....
        /*008c*/ 	.word	0x00003bd0


	//   ....[5]....
        /*0090*/ 	.word	0x00003d00


	//   ....[6]....
        /*0094*/ 	.word	0x00003d20


	//   ....[7]....
        /*0098*/ 	.word	0x00003d40


	//   ....[8]....
        /*009c*/ 	.word	0x00003d60


	//   ....[9]....
        /*00a0*/ 	.word	0x00003d80


	//   ....[10]....
        /*00a4*/ 	.word	0x00004290


	//   ....[11]....
        /*00a8*/ 	.word	0x00004340


	//   ....[12]....
        /*00ac*/ 	.word	0x000043b0


	//   ....[13]....
        /*00b0*/ 	.word	0x00004420


	//   ....[14]....
        /*00b4*/ 	.word	0x00004490


	//   ....[15]....
        /*00b8*/ 	.word	0x00004610


	//   ....[16]....
        /*00bc*/ 	.word	0x00004680


	//   ....[17]....
        /*00c0*/ 	.word	0x000046f0


	//   ....[18]....
        /*00c4*/ 	.word	0x00004760


	//   ....[19]....
        /*00c8*/ 	.word	0x000047d0


	//----- nvinfo : EIATTR_VRC_CTA_INIT_COUNT
	.align		4
.L_1462:
        /*00cc*/ 	.byte	0x02, 0x4a
	.zero		1
	.zero		1


	//----- nvinfo : EIATTR_EXIT_INSTR_OFFSETS
	.align		4
        /*00d0*/ 	.byte	0x04, 0x1c
        /*00d2*/ 	.short	(.L_1464 - .L_1463)


	//   ....[0]....
.L_1463:
        /*00d4*/ 	.word	0x00000210


	//   ....[1]....
        /*00d8*/ 	.word	0x00004230


	//----- nvinfo : EIATTR_MAX_THREADS
	.align		4
.L_1464:
        /*00dc*/ 	.byte	0x04, 0x05
        /*00de*/ 	.short	(.L_1466 - .L_1465)
.L_1465:
        /*00e0*/ 	.word	0x00000080
        /*00e4*/ 	.word	0x00000001
        /*00e8*/ 	.word	0x00000001


	//----- nvinfo : EIATTR_CRS_STACK_SIZE
	.align		4
.L_1466:
        /*00ec*/ 	.byte	0x04, 0x1e
        /*00ee*/ 	.short	(.L_1468 - .L_1467)
.L_1467:
        /*00f0*/ 	.word	0x00000000


	//----- nvinfo : EIATTR_CBANK_PARAM_SIZE
	.align		4
.L_1468:
        /*00f4*/ 	.byte	0x03, 0x19
        /*00f6*/ 	.short	0x00e8


	//----- nvinfo : EIATTR_PARAM_CBANK
	.align		4
        /*00f8*/ 	.byte	0x04, 0x0a
        /*00fa*/ 	.short	(.L_1470 - .L_1469)
	.align		4
.L_1469:
        /*00fc*/ 	.word	index@(.nv.constant0._ZN10layer_norm13ln_fwd_kernelINS_13Kernel_traitsI6__halfS2_S2_S2_fjLj256ELj1ELj4ELj1ELj16ENS_18Kernel_traits_baseILj256ES2_S2_S2_S2_fjLj128EEEEELb1ELb0ELb1ELb1EEEvNS_9FwdParamsE)
        /*0100*/ 	.short	0x0380
        /*0102*/ 	.short	0x00e8


	//----- nvinfo : EIATTR_SW_WAR
	.align		4
.L_1470:
        /*0104*/ 	.byte	0x04, 0x36
        /*0106*/ 	.short	(.L_1472 - .L_1471)
.L_1471:
        /*0108*/ 	.word	0x00000008
.L_1472:


//--------------------- .nv.info._ZN10layer_norm13ln_fwd_kernelINS_13Kernel_traitsI6__halfS2_S2_S2_fjLj256ELj1ELj4ELj1ELj16ENS_18Kernel_traits_baseILj256ES2_S2_S2_S2_fjLj128EEEEELb1ELb1ELb0ELb0EEEvNS_9FwdParamsE --------------------------
	.section	.nv.info._ZN10layer_norm13ln_fwd_kernelINS_13Kernel_traitsI6__halfS2_S2_S2_fjLj256ELj1ELj4ELj1ELj16ENS_18Kernel_traits_baseILj256ES2_S2_S2_S2_fjLj128EEEEELb1ELb1ELb0ELb0EEEvNS_9FwdParamsE,"",@"SHT_CUDA_INFO"
	.sectionflags	@""
	.align	4


	//----- nvinfo : EIATTR_CUDA_API_VERSION
	.align		4
        /*0000*/ 	.byte	0x04, 0x37
        /*0002*/ 	.short	(.L_1474 - .L_1473)
.L_1473:
        /*0004*/ 	.word	0x00000082


	//----- nvinfo : EIATTR_KPARAM_INFO
	.align		4
.L_1474:
        /*0008*/ 	.byte	0x04, 0x17
        /*000a*/ 	.short	(.L_1476 - .L_1475)
.L_1475:
        /*000c*/ 	.word	0x00000000
        /*0010*/ 	.short	0x0000
        /*0012*/ 	.short	0x0000
        /*0014*/ 	.byte	0x00, 0xf0, 0xa1, 0x03


	//----- nvinfo : EIATTR_SPARSE_MMA_MASK
	.align		4
.L_1476:
        /*0018*/ 	.byte	0x03, 0x50
        /*001a*/ 	.short	0x0000


	//----- nvinfo : EIATTR_MAXREG_COUNT
	.align		4
        /*001c*/ 	.byte	0x03, 0x1b
        /*001e*/ 	.short	0x00ff


	//----- nvinfo : EIATTR_MERCURY_ISA_VERSION
	.align		4
        /*0020*/ 	.byte	0x03, 0x5f
        /*0022*/ 	.short	0x0101


	//----- nvinfo : EIATTR_COOP_GROUP_MASK_REGIDS
	.align		4
        /*0024*/ 	.byte	0x04, 0x29
        /*0026*/ 	.short	(.L_1478 - .L_1477)


	//   ....[0]....
.L_1477:
        /*0028*/ 	.word	0xffffffff


	//   ....[1]....
        /*002c*/ 	.word	0xffffffff


	//   ....[2]....
        /*0030*/ 	.word	0xffffffff


	//   ....[3]....
        /*0034*/ 	.word	0xffffffff


	//   ....[4]....
        /*0038*/ 	.word	0xffffffff


	//   ....[5]....
        /*003c*/ 	.word	0xffffffff


	//   ....[6]....
        /*0040*/ 	.word	0xffffffff


	//   ....[7]....
        /*0044*/ 	.word	0xffffffff


	//   ....[8]....
        /*0048*/ 	.word	0xffffffff


	//   ....[9]....
        /*004c*/ 	.word	0xffffffff


	//   ....[10]....
        /*0050*/ 	.word	0x0500002f


	//   ....[11]....
        /*0054*/ 	.word	0x0500002f


	//   ....[12]....
        /*0058*/ 	.word	0x0500002f


	//   ....[13]....
        /*005c*/ 	.word	0x0500002f


	//   ....[14]....
        /*0060*/ 	.word	0x0500002f


	//   ....[15]....
        /*0064*/ 	.word	0x0500002f


	//   ....[16]....
        /*0068*/ 	.word	0x0500002f


	//   ....[17]....
        /*006c*/ 	.word	0x0500002f


	//   ....[18]....
        /*0070*/ 	.word	0x0500002f


	//   ....[19]....
        /*0074*/ 	.word	0x0500002f


	//----- nvinfo : EIATTR_COOP_GROUP_INSTR_OFFSETS
	.align		4
.L_1478:
        /*0078*/ 	.byte	0x04, 0x28
        /*007a*/ 	.short	(.L_1480 - .L_1479)


	//   ....[0]....
.L_1479:
        /*007c*/ 	.word	0x00003620


	//   ....[1]....
        /*0080*/ 	.word	0x00003640


	//   ....[2]....
        /*0084*/ 	.word	0x00003660


	//   ....[3]....
        /*0088*/ 	.word	0x00003680


	//   ....[4]....
        /*008c*/ 	.word	0x000036b0


	//   ....[5]....
        /*0090*/ 	.word	0x00003800


	//   ....[6]....
        /*0094*/ 	.word	0x00003820


	//   ....[7]....
        /*0098*/ 	.word	0x00003840


	//   ....[8]....
        /*009c*/ 	.word	0x00003860


	//   ....[9]....
        /*00a0*/ 	.word	0x00003880


	//   ....[10]....
        /*00a4*/ 	.word	0x00003d60


	//   ....[11]....
        /*00a8*/ 	.word	0x00003e00


	//   ....[12]....
        /*00ac*/ 	.word	0x00003e70


	//   ....[13]....
        /*00b0*/ 	.word	0x00003ee0


	//   ....[14]....
        /*00b4*/ 	.word	0x00003f60


	//   ....[15]....
        /*00b8*/ 	.word	0x00004100


	//   ....[16]....
        /*00bc*/ 	.word	0x00004170


	//   ....[17]....
        /*00c0*/ 	.word	0x000041e0


	//   ....[18]....
        /*00c4*/ 	.word	0x00004250


	//   ....[19]....
        /*00c8*/ 	.word	0x000042c0


	//----- nvinfo : EIATTR_VRC_CTA_INIT_COUNT
	.align		4
.L_1480:
        /*00cc*/ 	.byte	0x02, 0x4a
	.zero		1
	.zero		1


	//----- nvinfo : EIATTR_EXIT_INSTR_OFFSETS
	.align		4
        /*00d0*/ 	.byte	0x04, 0x1c
        /*00d2*/ 	.short	(.L_1482 - .L_1481)


	//   ....[0]....
.L_1481:
        /*00d4*/ 	.word	0x00000440


	//   ....[1]....
        /*00d8*/ 	.word	0x00003cf0


	//----- nvinfo : EIATTR_MAX_THREADS
	.align		4
.L_1482:
        /*00dc*/ 	.byte	0x04, 0x05
        /*00de*/ 	.short	(.L_1484 - .L_1483)
.L_1483:
        /*00e0*/ 	.word	0x00000080
        /*00e4*/ 	.word	0x00000001
        /*00e8*/ 	.word	0x00000001


	//----- nvinfo : EIATTR_CRS_STACK_SIZE
	.align		4
.L_1484:
        /*00ec*/ 	.byte	0x04, 0x1e
        /*00ee*/ 	.short	(.L_1486 - .L_1485)
.L_1485:
        /*00f0*/ 	.word	0x00000000


	//----- nvinfo : EIATTR_CBANK_PARAM_SIZE
	.align		4
.L_1486:
        /*00f4*/ 	.byte	0x03, 0x19
        /*00f6*/ 	.short	0x00e8


	//----- nvinfo : EIATTR_PARAM_CBANK
	.align		4
        /*00f8*/ 	.byte	0x04, 0x0a
        /*00fa*/ 	.short	(.L_1488 - .L_1487)
	.align		4
.L_1487:
        /*00fc*/ 	.word	index@(.nv.constant0._ZN10layer_norm13ln_fwd_kernelINS_13Kernel_traitsI6__halfS2_S2_S2_fjLj256ELj1ELj4ELj1ELj16ENS_18Kernel_traits_baseILj256ES2_S2_S2_S2_fjLj128EEEEELb1ELb1ELb0ELb0EEEvNS_9FwdParamsE)
        /*0100*/ 	.short	0x0380
        /*0102*/ 	.short	0x00e8


	//----- nvinfo : EIATTR_SW_WAR
	.align		4
.L_1488:
        /*0104*/ 	.byte	0x04, 0x36
        /*0106*/ 	.short	(.L_1490 - .L_1489)
.L_1489:
        /*0108*/ 	.word	0x00000008
.L_1490:


//--------------------- .nv.info._ZN10layer_norm13ln_fwd_kernelINS_13Kernel_traitsI6__halfS2_S2_S2_fjLj256ELj1ELj4ELj1ELj16ENS_18Kernel_traits_baseILj256ES2_S2_S2_S2_fjLj128EEEEELb1ELb1ELb0ELb1EEEvNS_9FwdParamsE --------------------------
	.section	.nv.info._ZN10layer_norm13ln_fwd_kernelINS_13Kernel_traitsI6__halfS2_S2_S2_fjLj256ELj1ELj4ELj1ELj16ENS_18Kernel_traits_baseILj256ES2_S2_S2_S2_fjLj128EEEEELb1ELb1ELb0ELb1EEEvNS_9FwdParamsE,"",@"SHT_CUDA_INFO"
	.sectionflags	@""
	.align	4


	//----- nvinfo : EIATTR_CUDA_API_VERSION
	.align		4
        /*0000*/ 	.byte	0x04, 0x37
        /*0002*/ 	.short	(.L_1492 - .L_1491)
.L_1491:
        /*0004*/ 	.word	0x00000082


	//----- nvinfo : EIATTR_KPARAM_INFO
	.align		4
.L_1492:
        /*0008*/ 	.byte	0x04, 0x17
        /*000a*/ 	.short	(.L_1494 - .L_1493)
.L_1493:
        /*000c*/ 	.word	0x00000000
        /*0010*/ 	.short	0x0000
        /*0012*/ 	.short	0x0000
        /*0014*/ 	.byte	0x00, 0xf0, 0xa1, 0x03


	//----- nvinfo : EIATTR_SPARSE_MMA_MASK
	.align		4
.L_1494:
        /*0018*/ 	.byte	0x03, 0x50
        /*001a*/ 	.short	0x0000


	//----- nvinfo : EIATTR_MAXREG_COUNT
	.align		4
        /*001c*/ 	.byte	0x03, 0x1b
        /*001e*/ 	.short	0x00ff


	//----- nvinfo : EIATTR_MERCURY_ISA_VERSION
	.align		4
        /*0020*/ 	.byte	0x03, 0x5f
        /*0022*/ 	.short	0x0101


	//----- nvinfo : EIATTR_COOP_GROUP_MASK_REGIDS
	.align		4
        /*0024*/ 	.byte	0x04, 0x29
        /*0026*/ 	.short	(.L_1496 - .L_1495)


	//   ....[0]....
.L_1495:
        /*0028*/ 	.word	0xffffffff


	//   ....[1]....
        /*002c*/ 	.word	0xffffffff


	//   ....[2]....
        /*0030*/ 	.word	0xffffffff


	//   ....[3]....
        /*0034*/ 	.word	0xffffffff


	//   ....[4]....
        /*0038*/ 	.word	0xffffffff


	//   ....[5]....
        /*003c*/ 	.word	0xffffffff


	//   ....[6]....
        /*0040*/ 	.word	0xffffffff


	//   ....[7]....
        /*0044*/ 	.word	0xffffffff


	//   ....[8]....
        /*0048*/ 	.word	0xffffffff


	//   ....[9]....
        /*004c*/ 	.word	0xffffffff


	//   ....[10]....
        /*0050*/ 	.word	0x05000016


	//   ....[11]....
        /*0054*/ 	.word	0x05000016


	//   ....[12]....
        /*0058*/ 	.word	0x05000016


	//   ....[13]....
        /*005c*/ 	.word	0x05000016


	//   ....[14]....
        /*0060*/ 	.word	0x05000016


	//   ....[15]....
        /*0064*/ 	.word	0x05000016


	//   ....[16]....
        /*0068*/ 	.word	0x05000016


	//   ....[17]....
        /*006c*/ 	.word	0x05000016


	//   ....[18]....
        /*0070*/ 	.word	0x05000016


	//   ....[19]....
        /*0074*/ 	.word	0x05000016


	//----- nvinfo : EIATTR_COOP_GROUP_INSTR_OFFSETS
	.align		4
.L_1496:
        /*0078*/ 	.byte	0x04, 0x28
        /*007a*/ 	.short	(.L_1498 - .L_1497)


	//   ....[0]....
.L_1497:
        /*007c*/ 	.word	0x00003630


	//   ....[1]....
        /*0080*/ 	.word	0x00003650


	//   ....[2]....
        /*0084*/ 	.word	0x00003670


	//   ....[3]....
        /*0088*/ 	.word	0x00003690


	//   ....[4]....
        /*008c*/ 	.word	0x000036c0


	//   ....[5]....
        /*0090*/ 	.word	0x000037f0


	//   ....[6]....
        /*0094*/ 	.word	0x00003810


	//   ....[7]....
        /*0098*/ 	.word	0x00003830


	//   ....[8]....
        /*009c*/ 	.word	0x00003850


	//   ....[9]....
        /*00a0*/ 	.word	0x00003870


	//   ....[10]....
        /*00a4*/ 	.word	0x00003c20


	//   ....[11]....
        /*00a8*/ 	.word	0x00003cc0


	//   ....[12]....
        /*00ac*/ 	.word	0x00003d30


	//   ....[13]....
        /*00b0*/ 	.word	0x00003da0


	//   ....[14]....
        /*00b4*/ 	.word	0x00003e20


	//   ....[15]....
        /*00b8*/ 	.word	0x00003fb0


	//   ....[16]....
        /*00bc*/ 	.word	0x00004020


	//   ....[17]....
        /*00c0*/ 	.word	0x00004090


	//   ....[18]....
        /*00c4*/ 	.word	0x00004100


	//   ....[19]....
        /*00c8*/ 	.word	0x00004170


	//----- nvinfo : EIATTR_VRC_CTA_INIT_COUNT
	.align		4
.L_1498:
        /*00cc*/ 	.byte	0x02, 0x4a
	.zero		1
	.zero		1


	//----- nvinfo : EIATTR_EXIT_INSTR_OFFSETS
	.align		4
        /*00d0*/ 	.byte	0x04, 0x1c
        /*00d2*/ 	.short	(.L_1500 - .L_1499)


	//   ....[0]....
.L_1499:
        /*00d4*/ 	.word	0x000001f0


	//   ....[1]....
        /*00d8*/ 	.word	0x00003bb0


	//----- nvinfo : EIATTR_MAX_THREADS
	.align		4
.L_1500:
        /*00dc*/ 	.byte	0x04, 0x05
        /*00de*/ 	.short	(.L_1502 - .L_1501)
.L_1501:
        /*00e0*/ 	.word	0x00000080
        /*00e4*/ 	.word	0x00000001
        /*00e8*/ 	.word	0x00000001


	//----- nvinfo : EIATTR_CRS_STACK_SIZE
	.align		4
.L_1502:
        /*00ec*/ 	.byte	0x04, 0x1e
        /*00ee*/ 	.short	(.L_1504 - .L_1503)
.L_1503:
        /*00f0*/ 	.word	0x00000000


	//----- nvinfo : EIATTR_CBANK_PARAM_SIZE
	.align		4
.L_1504:
        /*00f4*/ 	.byte	0x03, 0x19
        /*00f6*/ 	.short	0x00e8


	//----- nvinfo : EIATTR_PARAM_CBANK
	.align		4
        /*00f8*/ 	.byte	0x04, 0x0a
        /*00fa*/ 	.short	(.L_1506 - .L_1505)
	.align		4
.L_1505:
        /*00fc*/ 	.word	index@(.nv.constant0._ZN10layer_norm13ln_fwd_kernelINS_13Kernel_traitsI6__halfS2_S2_S2_fjLj256ELj1ELj4ELj1ELj16ENS_18Kernel_traits_baseILj256ES2_S2_S2_S2_fjLj128EEEEELb1ELb1ELb0ELb1EEEvNS_9FwdParamsE)
        /*0100*/ 	.short	0x0380
        /*0102*/ 	.short	0x00e8


	//----- nvinfo : EIATTR_SW_WAR
	.align		4
.L_1506:
        /*0104*/ 	.byte	0x04, 0x36
        /*0106*/ 	.short	(.L_1508 - .L_1507)
.L_1507:
        /*0108*/ 	.word	0x00000008
.L_1508:


//--------------------- .nv.info._ZN10layer_norm13ln_fwd_kernelINS_13Kernel_traitsI6__halfS2_S2_S2_fjLj256ELj1ELj4ELj1ELj16ENS_18Kernel_traits_baseILj256ES2_S2_S2_S2_fjLj128EEEEELb1ELb1ELb1ELb0EEEvNS_9FwdParamsE --------------------------
	.section	.nv.info._ZN10layer_norm13ln_fwd_kernelINS_13Kernel_traitsI6__halfS2_S2_S2_fjLj256ELj1ELj4ELj1ELj16ENS_18Kernel_traits_baseILj256ES2_S2_S2_S2_fjLj128EEEEELb1ELb1ELb1ELb0EEEvNS_9FwdParamsE,"",@"SHT_CUDA_INFO"
	.sectionflags	@""
	.align	4


	//----- nvinfo : EIATTR_CUDA_API_VERSION
	.align		4
        /*0000*/ 	.byte	0x04, 0x37
        /*0002*/ 	.short	(.L_1510 - .L_1509)
.L_1509:
        /*0004*/ 	.word	0x00000082


	//----- nvinfo : EIATTR_KPARAM_INFO
	.align		4
.L_1510:
        /*0008*/ 	.byte	0x04, 0x17
        /*000a*/ 	.short	(.L_1512 - .L_1511)
.L_1511:
        /*000c*/ 	.word	0x00000000
        /*0010*/ 	.short	0x0000
        /*0012*/ 	.short	0x0000
        /*0014*/ 	.byte	0x00, 0xf0, 0xa1, 0x03


	//----- nvinfo : EIATTR_SPARSE_MMA_MASK
	.align		4
.L_1512:
        /*0018*/ 	.byte	0x03, 0x50
        /*001a*/ 	.short	0x0000


	//----- nvinfo : EIATTR_MAXREG_COUNT
	.align		4
        /*001c*/ 	.byte	0x03, 0x1b
        /*001e*/ 	.short	0x00ff


	//----- nvinfo : EIATTR_MERCURY_ISA_VERSION
	.align		4
        /*0020*/ 	.byte	0x03, 0x5f
        /*0022*/ 	.short	0x0101


	//----- nvinfo : EIATTR_COOP_GROUP_MASK_REGIDS
	.align		4
        /*0024*/ 	.byte	0x04, 0x29
        /*0026*/ 	.short	(.L_1514 - .L_1513)


	//   ....[0]....
.L_1513:
        /*0028*/ 	.word	0xffffffff


	//   ....[1]....
        /*002c*/ 	.word	0xffffffff


	//   ....[2]....
        /*0030*/ 	.word	0xffffffff


	//   ....[3]....
        /*0034*/ 	.word	0xffffffff


	//   ....[4]....
        /*0038*/ 	.word	0xffffffff


	//   ....[5]....
        /*003c*/ 	.word	0xffffffff


	//   ....[6]....
        /*0040*/ 	.word	0xffffffff


	//   ....[7]....
        /*0044*/ 	.word	0xffffffff


	//   ....[8]....
        /*0048*/ 	.word	0xffffffff


	//   ....[9]....
        /*004c*/ 	.word	0xffffffff


	//   ....[10]....
        /*0050*/ 	.word	0x05000022


	//   ....[11]....
        /*0054*/ 	.word	0x05000022


	//   ....[12]....
        /*0058*/ 	.word	0x05000022


	//   ....[13]....
        /*005c*/ 	.word	0x05000022


	//   ....[14]....
        /*0060*/ 	.word	0x05000022


	//   ....[15]....
        /*0064*/ 	.word	0x05000022


	//   ....[16]....
        /*0068*/ 	.word	0x05000022


	//   ....[17]....
        /*006c*/ 	.word	0x05000022


	//   ....[18]....
        /*0070*/ 	.word	0x05000022


	//   ....[19]....
        /*0074*/ 	.word	0x05000022


	//----- nvinfo : EIATTR_COOP_GROUP_INSTR_OFFSETS
	.align		4
.L_1514:
        /*0078*/ 	.byte	0x04, 0x28
        /*007a*/ 	.short	(.L_1516 - .L_1515)


	//   ....[0]....
.L_1515:
        /*007c*/ 	.word	0x00003e30


	//   ....[1]....
        /*0080*/ 	.word	0x00003e60


	//   ....[2]....
        /*0084*/ 	.word	0x00003e80


	//   ....[3]....
        /*0088*/ 	.word	0x00003ea0


	//   ....[4]....
        /*008c*/ 	.word	0x00003ec0


	//   ....[5]....
        /*0090*/ 	.word	0x00004010


	//   ....[6]....
        /*0094*/ 	.word	0x00004030


	//   ....[7]....
        /*0098*/ 	.word	0x00004050


	//   ....[8]....
        /*009c*/ 	.word	0x00004070


	//   ....[9]....
        /*00a0*/ 	.word	0x00004090


	//   ....[10]....
        /*00a4*/ 	.word	0x000045c0


	//   ....[11]....
        /*00a8*/ 	.word	0x00004650


	//   ....[12]....
        /*00ac*/ 	.word	0x000046b0


	//   ....[13]....
        /*00b0*/ 	.word	0x00004710


	//   ....[14]....
        /*00b4*/ 	.word	0x00004770


	//   ....[15]....
        /*00b8*/ 	.word	0x00004900


	//   ....[16]....
        /*00bc*/ 	.word	0x00004960


	//   ....[17]....
        /*00c0*/ 	.word	0x000049c0


	//   ....[18]....
        /*00c4*/ 	.word	0x00004a20


	//   ....[19]....
        /*00c8*/ 	.word	0x00004a80


	//----- nvinfo : EIATTR_VRC_CTA_INIT_COUNT
	.align		4
.L_1516:
        /*00cc*/ 	.byte	0x02, 0x4a
	.zero		1
	.zero		1


	//----- nvinfo : EIATTR_EXIT_INSTR_OFFSETS
	.align		4
        /*00d0*/ 	.byte	0x04, 0x1c
        /*00d2*/ 	.short	(.L_1518 - .L_1517)


	//   ....[0]....
.L_1517:
        /*00d4*/ 	.word	0x00000470


	//   ....[1]....
        /*00d8*/ 	.word	0x00004550


	//----- nvinfo : EIATTR_MAX_THREADS
	.align		4
.L_1518:
        /*00dc*/ 	.byte	0x04, 0x05
        /*00de*/ 	.short	(.L_1520 - .L_1519)
.L_1519:
        /*00e0*/ 	.word	0x00000080
        /*00e4*/ 	.word	0x00000001
        /*00e8*/ 	.word	0x00000001


	//----- nvinfo : EIATTR_CRS_STACK_SIZE
	.align		4
.L_1520:
        /*00ec*/ 	.byte	0x04, 0x1e
        /*00ee*/ 	.short	(.L_1522 - .L_1521)
.L_1521:
        /*00f0*/ 	.word	0x00000000


	//----- nvinfo : EIATTR_CBANK_PARAM_SIZE
	.align		4
.L_1522:
        /*00f4*/ 	.byte	0x03, 0x19
        /*00f6*/ 	.short	0x00e8


	//----- nvinfo : EIATTR_PARAM_CBANK
	.align		4
        /*00f8*/ 	.byte	0x04, 0x0a
        /*00fa*/ 	.short	(.L_1524 - .L_1523)
	.align		4
.L_1523:
        /*00fc*/ 	.word	index@(.nv.constant0._ZN10layer_norm13ln_fwd_kernelINS_13Kernel_traitsI6__halfS2_S2_S2_fjLj256ELj1ELj4ELj1ELj16ENS_18Kernel_traits_baseILj256ES2_S2_S2_S2_fjLj128EEEEELb1ELb1ELb1ELb0EEEvNS_9FwdParamsE)
        /*0100*/ 	.short	0x0380
        /*0102*/ 	.short	0x00e8


	//----- nvinfo : EIATTR_SW_WAR
	.align		4
.L_1524:
        /*0104*/ 	.byte	0x04, 0x36
        /*0106*/ 	.short	(.L_1526 - .L_1525)
.L_1525:
        /*0108*/ 	.word	0x00000008
.L_1526:


//--------------------- .nv.info._ZN10layer_norm13ln_fwd_kernelINS_13Kernel_traitsI6__halfS2_S2_S2_fjLj256ELj1ELj4ELj1ELj16ENS_18Kernel_traits_baseILj256ES2_S2_S2_S2_fjLj128EEEEELb1ELb1ELb1ELb1EEEvNS_9FwdParamsE --------------------------
	.section	.nv.info._ZN10layer_norm13ln_fwd_kernelINS_13Kernel_traitsI6__halfS2_S2_S2_fjLj256ELj1ELj4ELj1ELj16ENS_18Kernel_traits_baseILj256ES2_S2_S2_S2_fjLj128EEEEELb1ELb1ELb1ELb1EEEvNS_9FwdParamsE,"",@"SHT_CUDA_INFO"
	.sectionflags	@""
	.align	4


	//----- nvinfo : EIATTR_CUDA_API_VERSION
	.align		4
        /*0000*/ 	.byte	0x04, 0x37
        /*0002*/ 	.short	(.L_1528 - .L_1527)
.L_1527:
        /*0004*/ 	.word	0x00000082


	//----- nvinfo : EIATTR_KPARAM_INFO
	.align		4
.L_1528:
        /*0008*/ 	.byte	0x04, 0x17
        /*000a*/ 	.short	(.L_1530 - .L_1529)
.L_1529:
        /*000c*/ 	.word	0x00000000
        /*0010*/ 	.short	0x0000
        /*0012*/ 	.short	0x0000
        /*0014*/ 	.byte	0x00, 0xf0, 0xa1, 0x03


	//----- nvinfo : EIATTR_SPARSE_MMA_MASK
	.align		4
.L_1530:
        /*0018*/ 	.byte	0x03, 0x50
        /*001a*/ 	.short	0x0000


	//----- nvinfo : EIATTR_MAXREG_COUNT
	.align		4
        /*001c*/ 	.byte	0x03, 0x1b
        /*001e*/ 	.short	0x00ff


	//----- nvinfo : EIATTR_MERCURY_ISA_VERSION
	.align		4
        /*0020*/ 	.byte	0x03, 0x5f
        /*0022*/ 	.short	0x0101


	//----- nvinfo : EIATTR_COOP_GROUP_MASK_REGIDS
	.align		4
        /*0024*/ 	.byte	0x04, 0x29
        /*0026*/ 	.short	(.L_1532 - .L_1531)


	//   ....[0]....
.L_1531:
        /*0028*/ 	.word	0xffffffff


	//   ....[1]....
        /*002c*/ 	.word	0xffffffff


	//   ....[2]....
        /*0030*/ 	.word	0xffffffff


	//   ....[3]....
        /*0034*/ 	.word	0xffffffff


	//   ....[4]....
        /*0038*/ 	.word	0xffffffff


	//   ....[5]....
        /*003c*/ 	.word	0xffffffff


	//   ....[6]....
        /*0040*/ 	.word	0xffffffff


	//   ....[7]....
        /*0044*/ 	.word	0xffffffff


	//   ....[8]....
        /*0048*/ 	.word	0xffffffff


	//   ....[9]....
        /*004c*/ 	.word	0xffffffff


	//   ....[10]....
        /*0050*/ 	.word	0x05000022


	//   ....[11]....
        /*0054*/ 	.word	0x05000022


	//   ....[12]....
        /*0058*/ 	.word	0x05000022


	//   ....[13]....
        /*005c*/ 	.word	0x05000022


	//   ....[14]....
        /*0060*/ 	.word	0x05000022


	//   ....[15]....
        /*0064*/ 	.word	0x05000022


	//   ....[16]....
        /*0068*/ 	.word	0x05000022


	//   ....[17]....
        /*006c*/ 	.word	0x05000022


	//   ....[18]....
        /*0070*/ 	.word	0x05000022


	//   ....[19]....
        /*0074*/ 	.word	0x05000022


	//----- nvinfo : EIATTR_COOP_GROUP_INSTR_OFFSETS
	.align		4
.L_1532:
        /*0078*/ 	.byte	0x04, 0x28
        /*007a*/ 	.short	(.L_1534 - .L_1533)


	//   ....[0]....
.L_1533:
        /*007c*/ 	.word	0x00003ca0


	//   ....[1]....
        /*0080*/ 	.word	0x00003cd0


	//   ....[2]....
        /*0084*/ 	.word	0x00003cf0


	//   ....[3]....
        /*0088*/ 	.word	0x00003d10


	//   ....[4]....
        /*008c*/ 	.word	0x00003d30


	//   ....[5]....
        /*0090*/ 	.word	0x00003e60


	//   ....[6]....
        /*0094*/ 	.word	0x00003e80


	//   ....[7]....
        /*0098*/ 	.word	0x00003ea0


	//   ....[8]....
        /*009c*/ 	.word	0x00003ec0


	//   ....[9]....
        /*00a0*/ 	.word	0x00003ee0


	//   ....[10]....
        /*00a4*/ 	.word	0x00004400


	//   ....[11]....
        /*00a8*/ 	.word	0x000044a0


	//   ....[12]....
        /*00ac*/ 	.word	0x00004500


	//   ....[13]....
        /*00b0*/ 	.word	0x00004560


	//   ....[14]....
        /*00b4*/ 	.word	0x000045c0


	//   ....[15]....
        /*00b8*/ 	.word	0x00004740


	//   ....[16]....
        /*00bc*/ 	.word	0x000047a0


	//   ....[17]....
        /*00c0*/ 	.word	0x00004800


	//   ....[18]....
        /*00c4*/ 	.word	0x00004860


	//   ....[19]....
        /*00c8*/ 	.word	0x000048c0


	//----- nvinfo : EIATTR_VRC_CTA_INIT_COUNT
	.align		4
.L_1534:
        /*00cc*/ 	.byte	0x02, 0x4a
	.zero		1
	.zero		1


	//----- nvinfo : EIATTR_EXIT_INSTR_OFFSETS
	.align		4
        /*00d0*/ 	.byte	0x04, 0x1c
        /*00d2*/ 	.short	(.L_1536 - .L_1535)


	//   ....[0]....
.L_1535:
        /*00d4*/ 	.word	0x00000210


	//   ....[1]....
        /*00d8*/ 	.word	0x00004390


	//----- nvinfo : EIATTR_MAX_THREADS
	.align		4
.L_1536:
        /*00dc*/ 	.byte	0x04, 0x05
        /*00de*/ 	.short	(.L_1538 - .L_1537)
.L_1537:
        /*00e0*/ 	.word	0x00000080
        /*00e4*/ 	.word	0x00000001
        /*00e8*/ 	.word	0x00000001


	//----- nvinfo : EIATTR_CRS_STACK_SIZE
	.align		4
.L_1538:
        /*00ec*/ 	.byte	0x04, 0x1e
        /*00ee*/ 	.short	(.L_1540 - .L_1539)
.L_1539:
        /*00f0*/ 	.word	0x00000000


	//----- nvinfo : EIATTR_CBANK_PARAM_SIZE
	.align		4
.L_1540:
        /*00f4*/ 	.byte	0x03, 0x19
        /*00f6*/ 	.short	0x00e8


	//----- nvinfo : EIATTR_PARAM_CBANK
	.align		4
        /*00f8*/ 	.byte	0x04, 0x0a
        /*00fa*/ 	.short	(.L_1542 - .L_1541)
	.align		4
.L_1541:
        /*00fc*/ 	.word	index@(.nv.constant0._ZN10layer_norm13ln_fwd_kernelINS_13Kernel_traitsI6__halfS2_S2_S2_fjLj256ELj1ELj4ELj1ELj16ENS_18Kernel_traits_baseILj256ES2_S2_S2_S2_fjLj128EEEEELb1ELb1ELb1ELb1EEEvNS_9FwdParamsE)
        /*0100*/ 	.short	0x0380
        /*0102*/ 	.short	0x00e8


	//----- nvinfo : EIATTR_SW_WAR
	.align		4
.L_1542:
        /*0104*/ 	.byte	0x04, 0x36
        /*0106*/ 	.short	(.L_1544 - .L_1543)
.L_1543:
        /*0108*/ 	.word	0x00000008
.L_1544:


//--------------------- .nv.info._ZN10layer_norm13ln_fwd_kernelINS_13Kernel_traitsIf13__nv_bfloat16S2_S2_fjLj256ELj1ELj4ELj1ELj16ENS_18Kernel_traits_baseILj256EfS2_S2_S2_fjLj128EEEEELb0ELb0ELb0ELb0EEEvNS_9FwdParamsE --------------------------
	.section	.nv.info._ZN10layer_norm13ln_fwd_kernelINS_13Kernel_traitsIf13__nv_bfloat16S2_S2_fjLj256ELj1ELj4ELj1ELj16ENS_18Kernel_traits_baseILj256EfS2_S2_S2_fjLj128EEEEELb0ELb0ELb0ELb0EEEvNS_9FwdParamsE,"",@"SHT_CUDA_INFO"
	.sectionflags	@""
	.align	4


	//----- nvinfo : EIATTR_CUDA_API_VERSION
	.align		4
        /*0000*/ 	.byte	0x04, 0x37
        /*0002*/ 	.short	(.L_1546 - .L_1545)
.L_1545:
        /*0004*/ 	.word	0x00000082


	//----- nvinfo : EIATTR_KPARAM_INFO
	.align		4
.L_1546:
        /*0008*/ 	.byte	0x04, 0x17
        /*000a*/ 	.short	(.L_1548 - .L_1547)
.L_1547:
        /*000c*/ 	.word	0x00000000
        /*0010*/ 	.short	0x0000
        /*0012*/ 	.short	0x0000
        /*0014*/ 	.byte	0x00, 0xf0, 0xa1, 0x03


	//----- nvinfo : EIATTR_SPARSE_MMA_MASK
	.align		4
.L_1548:
        /*0018*/ 	.byte	0x03, 0x50
        /*001a*/ 	.short	0x0000


	//----- nvinfo : EIATTR_MAXREG_COUNT
	.align		4
        /*001c*/ 	.byte	0x03, 0x1b
        /*001e*/ 	.short	0x00ff


	//----- nvinfo : EIATTR_MERCURY_ISA_VERSION
	.align		4
        /*0020*/ 	.byte	0x03, 0x5f
        /*0022*/ 	.short	0x0101


	//----- nvinfo : EIATTR_COOP_GROUP_MASK_REGIDS
	.align		4
        /*0024*/ 	.byte	0x04, 0x29
        /*0026*/ 	.short	(.L_1550 - .L_1549)


	//   ....[0]....
.L_1549:
        /*0028*/ 	.word	0xffffffff


	//   ....[1]....
        /*002c*/ 	.word	0xffffffff


	//   ....[2]....
        /*0030*/ 	.word	0xffffffff


	//   ....[3]....
        /*0034*/ 	.word	0xffffffff


	//   ....[4]....
        /*0038*/ 	.word	0xffffffff


	//   ....[5]....
        /*003c*/ 	.word	0xffffffff


	//   ....[6]....
        /*0040*/ 	.word	0xffffffff


	//   ....[7]....
        /*0044*/ 	.word	0xffffffff


	//   ....[8]....
        /*0048*/ 	.word	0xffffffff


	//   ....[9]....
        /*004c*/ 	.word	0xffffffff


	//   ....[10]....
        /*0050*/ 	.word	0x0500001d


	//   ....[11]....
        /*0054*/ 	.word	0x0500001d


	//   ....[12]....
        /*0058*/ 	.word	0x0500001d


	//   ....[13]....
        /*005c*/ 	.word	0x0500001d


	//   ....[14]....
        /*0060*/ 	.word	0x0500001d


	//   ....[15]....
        /*0064*/ 	.word	0x0500001d


	//   ....[16]....
        /*0068*/ 	.word	0x0500001d


	//   ....[17]....
        /*006c*/ 	.word	0x0500001d


	//   ....[18]....
        /*0070*/ 	.word	0x0500001d


	//   ....[19]....
        /*0074*/ 	.word	0x0500001d


	//----- nvinfo : EIATTR_COOP_GROUP_INSTR_OFFSETS
	.align		4
.L_1550:
        /*0078*/ 	.byte	0x04, 0x28
        /*007a*/ 	.short	(.L_1552 - .L_1551)


	//   ....[0]....
.L_1551:
        /*007c*/ 	.word	0x00000ac0


	//   ....[1]....
        /*0080*/ 	.word	0x00000ae0


	//   ....[2]....
        /*0084*/ 	.word	0x00000b10


	//   ....[3]....
        /*0088*/ 	.word	0x00000b30


	//   ....[4]....
        /*008c*/ 	.word	0x00000b50


	//   ....[5]....
        /*0090*/ 	.word	0x00000ca0


	//   ....[6]....
        /*0094*/ 	.word	0x00000cc0


	//   ....[7]....
        /*0098*/ 	.word	0x00000ce0


	//   ....[8]....
        /*009c*/ 	.word	0x00000d00


	//   ....[9]....
        /*00a0*/ 	.word	0x00000d20


	//   ....[10]....
        /*00a4*/ 	.word	0x000010d0


	//   ....[11]....
        /*00a8*/ 	.word	0x00001170


	//   ....[12]....
        /*00ac*/ 	.word	0x000011f0


	//   ....[13]....
        /*00b0*/ 	.word	0x00001260


	//   ....[14]....
        /*00b4*/ 	.word	0x000012d0


	//   ....[15]....
        /*00b8*/ 	.word	0x00001480


	//   ....[16]....
        /*00bc*/ 	.word	0x000014f0


	//   ....[17]....
        /*00c0*/ 	.word	0x00001560


	//   ....[18]....
        /*00c4*/ 	.word	0x000015d0


	//   ....[19]....
        /*00c8*/ 	.word	0x00001640


	//----- nvinfo : EIATTR_VRC_CTA_INIT_COUNT
	.align		4
.L_1552:
        /*00cc*/ 	.byte	0x02, 0x4a
	.zero		1
	.zero		1


	//----- nvinfo : EIATTR_EXIT_INSTR_OFFSETS
	.align		4
        /*00d0*/ 	.byte	0x04, 0x1c
        /*00d2*/ 	.short	(.L_1554 - .L_1553)


	//   ....[0]....
.L_1553:
        /*00d4*/ 	.word	0x00000220


	//   ....[1]....
        /*00d8*/ 	.word	0x00001060


	//----- nvinfo : EIATTR_MAX_THREADS
	.align		4
.L_1554:
        /*00dc*/ 	.byte	0x04, 0x05
        /*00de*/ 	.short	(.L_1556 - .L_1555)
.L_1555:
        /*00e0*/ 	.word	0x00000080
        /*00e4*/ 	.word	0x00000001
        /*00e8*/ 	.word	0x00000001


	//----- nvinfo : EIATTR_CRS_STACK_SIZE
	.align		4
.L_1556:
        /*00ec*/ 	.byte	0x04, 0x1e
        /*00ee*/ 	.short	(.L_1558 - .L_1557)
.L_1557:
        /*00f0*/ 	.word	0x00000000


	//----- nvinfo : EIATTR_CBANK_PARAM_SIZE
	.align		4
.L_1558:
        /*00f4*/ 	.byte	0x03, 0x19
        /*00f6*/ 	.short	0x00e8


	//----- nvinfo : EIATTR_PARAM_CBANK
	.align		4
        /*00f8*/ 	.byte	0x04, 0x0a
        /*00fa*/ 	.short	(.L_1560 - .L_1559)
	.align		4
.L_1559:
        /*00fc*/ 	.word	index@(.nv.constant0._ZN10layer_norm13ln_fwd_kernelINS_13Kernel_traitsIf13__nv_bfloat16S2_S2_fjLj256ELj1ELj4ELj1ELj16ENS_18Kernel_traits_baseILj256EfS2_S2_S2_fjLj128EEEEELb0ELb0ELb0ELb0EEEvNS_9FwdParamsE)
        /*0100*/ 	.short	0x0380
        /*0102*/ 	.short	0x00e8


	//----- nvinfo : EIATTR_SW_WAR
	.align		4
.L_1560:
        /*0104*/ 	.byte	0x04, 0x36
        /*0106*/ 	.short	(.L_1562 - .L_1561)
.L_1561:
        /*0108*/ 	.word	0x00000008
.L_1562:


//--------------------- .nv.info._ZN10layer_norm13ln_fwd_kernelINS_13Kernel_traitsIf13__nv_bfloat16S2_S2_fjLj256ELj1ELj4ELj1ELj16ENS_18Kernel_traits_baseILj256EfS2_S2_S2_fjLj128EEEEELb0ELb0ELb0ELb1EEEvNS_9FwdParamsE --------------------------
	.section	.nv.info._ZN10layer_norm13ln_fwd_kernelINS_13Kernel_traitsIf13__nv_bfloat16S2_S2_fjLj256ELj1ELj4ELj1ELj16ENS_18Kernel_traits_baseILj256EfS2_S2_S2_fjLj128EEEEELb0ELb0ELb0ELb1EEEvNS_9FwdParamsE,"",@"SHT_CUDA_INFO"
	.sectionflags	@""
	.align	4


	//----- nvinfo : EIATTR_CUDA_API_VERSION
	.align		4
        /*0000*/ 	.byte	0x04, 0x37
        /*0002*/ 	.short	(.L_1564 - .L_1563)
.L_1563:
        /*0004*/ 	.word	0x00000082


	//----- nvinfo : EIATTR_KPARAM_INFO
	.align		4
.L_1564:
        /*0008*/ 	.byte	0x04, 0x17
        /*000a*/ 	.short	(.L_1566 - .L_1565)
.L_1565:
        /*000c*/ 	.word	0x00000000
        /*0010*/ 	.short	0x0000
        /*0012*/ 	.short	0x0000
        /*0014*/ 	.byte	0x00, 0xf0, 0xa1, 0x03


	//----- nvinfo : EIATTR_SPARSE_MMA_MASK
	.align		4
.L_1566:
        /*0018*/ 	.byte	0x03, 0x50
        /*001a*/ 	.short	0x0000


	//----- nvinfo : EIATTR_MAXREG_COUNT
	.align		4
        /*001c*/ 	.byte	0x03, 0x1b
        /*001e*/ 	.short	0x00ff


	//----- nvinfo : EIATTR_MERCURY_ISA_VERSION
	.align		4
        /*0020*/ 	.byte	0x03, 0x5f
        /*0022*/ 	.short	0x0101


	//----- nvinfo : EIATTR_COOP_GROUP_MASK_REGIDS
	.align		4
        /*0024*/ 	.byte	0x04, 0x29
        /*0026*/ 	.short	(.L_1568 - .L_1567)


	//   ....[0]....
.L_1567:
        /*0028*/ 	.word	0xffffffff


	//   ....[1]....
        /*002c*/ 	.word	0xffffffff


	//   ....[2]....
        /*0030*/ 	.word	0xffffffff


	//   ....[3]....
        /*0034*/ 	.word	0xffffffff


	//   ....[4]....
        /*0038*/ 	.word	0xffffffff


	//   ....[5]....
        /*003c*/ 	.word	0xffffffff


	//   ....[6]....
        /*0040*/ 	.word	0xffffffff


	//   ....[7]....
        /*0044*/ 	.word	0xffffffff


	//   ....[8]....
        /*0048*/ 	.word	0xffffffff


	//   ....[9]....
        /*004c*/ 	.word	0xffffffff


	//   ....[10]....
        /*0050*/ 	.word	0x05000019


	//   ....[11]....
        /*0054*/ 	.word	0x05000019


	//   ....[12]....
        /*0058*/ 	.word	0x05000019


	//   ....[13]....
        /*005c*/ 	.word	0x05000019


	//   ....[14]....
        /*0060*/ 	.word	0x05000019


	//   ....[15]....
        /*0064*/ 	.word	0x05000019


	//   ....[16]....
        /*0068*/ 	.word	0x05000019


	//   ....[17]....
        /*006c*/ 	.word	0x05000019


	//   ....[18]....
        /*0070*/ 	.word	0x05000019


	//   ....[19]....
        /*0074*/ 	.word	0x05000019


	//----- nvinfo : EIATTR_COOP_GROUP_INSTR_OFFSETS
	.align		4
.L_1568:
        /*0078*/ 	.byte	0x04, 0x28
        /*007a*/ 	.short	(.L_1570 - .L_1569)


	//   ....[0]....
.L_1569:
        /*007c*/ 	.word	0x000009f0


	//   ....[1]....
        /*0080*/ 	.word	0x00000a20


	//   ....[2]....
        /*0084*/ 	.word	0x00000a40


	//   ....[3]....
        /*0088*/ 	.word	0x00000a60


	//   ....[4]....
        /*008c*/ 	.word	0x00000a80


	//   ....[5]....
        /*0090*/ 	.word	0x00000bb0


	//   ....[6]....
        /*0094*/ 	.word	0x00000bd0


	//   ....[7]....
        /*0098*/ 	.word	0x00000bf0


	//   ....[8]....
        /*009c*/ 	.word	0x00000c10


	//   ....[9]....
        /*00a0*/ 	.word	0x00000c30


	//   ....[10]....
        /*00a4*/ 	.word	0x00000fb0


	//   ....[11]....
        /*00a8*/ 	.word	0x00001060


	//   ....[12]....
        /*00ac*/ 	.word	0x000010d0


	//   ....[13]....
        /*00b0*/ 	.word	0x00001140


	//   ....[14]....
        /*00b4*/ 	.word	0x000011b0


	//   ....[15]....
        /*00b8*/ 	.word	0x00001340


	//   ....[16]....
        /*00bc*/ 	.word	0x000013b0


	//   ....[17]....
        /*00c0*/ 	.word	0x00001420


	//   ....[18]....
        /*00c4*/ 	.word	0x00001490


	//   ....[19]....
        /*00c8*/ 	.word	0x00001500


	//----- nvinfo : EIATTR_VRC_CTA_INIT_COUNT
	.align		4
.L_1570:
        /*00cc*/ 	.byte	0x02, 0x4a
	.zero		1
	.zero		1


	//----- nvinfo : EIATTR_EXIT_INSTR_OFFSETS
	.align		4
        /*00d0*/ 	.byte	0x04, 0x1c
        /*00d2*/ 	.short	(.L_1572 - .L_1571)


	//   ....[0]....
.L_1571:
        /*00d4*/ 	.word	0x000001a0


	//   ....[1]....
        /*00d8*/ 	.word	0x00000f40


	//----- nvinfo : EIATTR_MAX_THREADS
	.align		4
.L_1572:
        /*00dc*/ 	.byte	0x04, 0x05
        /*00de*/ 	.short	(.L_1574 - .L_1573)
.L_1573:
        /*00e0*/ 	.word	0x00000080
        /*00e4*/ 	.word	0x00000001
        /*00e8*/ 	.word	0x00000001


	//----- nvinfo : EIATTR_CRS_STACK_SIZE
	.align		4
.L_1574:
        /*00ec*/ 	.byte	0x04, 0x1e
        /*00ee*/ 	.short	(.L_1576 - .L_1575)
.L_1575:
        /*00f0*/ 	.word	0x00000000


	//----- nvinfo : EIATTR_CBANK_PARAM_SIZE
	.align		4
.L_1576:
        /*00f4*/ 	.byte	0x03, 0x19
        /*00f6*/ 	.short	0x00e8


	//----- nvinfo : EIATTR_PARAM_CBANK
	.align		4
        /*00f8*/ 	.byte	0x04, 0x0a
        /*00fa*/ 	.short	(.L_1578 - .L_1577)
	.align		4
.L_1577:
        /*00fc*/ 	.word	index@(.nv.constant0._ZN10layer_norm13ln_fwd_kernelINS_13Kernel_traitsIf13__nv_bfloat16S2_S2_fjLj256ELj1ELj4ELj1ELj16ENS_18Kernel_traits_baseILj256EfS2_S2_S2_fjLj128EEEEELb0ELb0ELb0ELb1EEEvNS_9FwdParamsE)
        /*0100*/ 	.short	0x0380
        /*0102*/ 	.short	0x00e8


	//----- nvinfo : EIATTR_SW_WAR
	.align		4
.L_1578:
        /*0104*/ 	.byte	0x04, 0x36
        /*0106*/ 	.short	(.L_1580 - .L_1579)
.L_1579:
        /*0108*/ 	.word	0x00000008
.L_1580:


//--------------------- .nv.info._ZN10layer_norm13ln_fwd_kernelINS_13Kernel_traitsIf13__nv_bfloat16S2_S2_fjLj256ELj1ELj4ELj1ELj16ENS_18Kernel_traits_baseILj256EfS2_S2_S2_fjLj128EEEEELb0ELb0ELb1ELb0EEEvNS_9FwdParamsE --------------------------
	.section	.nv.info._ZN10layer_norm13ln_fwd_kernelINS_13Kernel_traitsIf13__nv_bfloat16S2_S2_fjLj256ELj1ELj4ELj1ELj16ENS_18Kernel_traits_baseILj256EfS2_S2_S2_fjLj128EEEEELb0ELb0ELb1ELb0EEEvNS_9FwdParamsE,"",@"SHT_CUDA_INFO"
	.sectionflags	@""
	.align	4


	//----- nvinfo : EIATTR_CUDA_API_VERSION
	.align		4
        /*0000*/ 	.byte	0x04, 0x37
        /*0002*/ 	.short	(.L_1582 - .L_1581)
.L_1581:
        /*0004*/ 	.word	0x00000082


	//----- nvinfo : EIATTR_KPARAM_INFO
	.align		4
.L_1582:
        /*0008*/ 	.byte	0x04, 0x17
        /*000a*/ 	.short	(.L_1584 - .L_1583)
.L_1583:
        /*000c*/ 	.word	0x00000000
        /*0010*/ 	.short	0x0000
        /*0012*/ 	.short	0x0000
        /*0014*/ 	.byte	0x00, 0xf0, 0xa1, 0x03


	//----- nvinfo : EIATTR_SPARSE_MMA_MASK
	.align		4
.L_1584:
        /*0018*/ 	.byte	0x03, 0x50
        /*001a*/ 	.short	0x0000


	//----- nvinfo : EIATTR_MAXREG_COUNT
	.align		4
        /*001c*/ 	.byte	0x03, 0x1b
        /*001e*/ 	.short	0x00ff


	//----- nvinfo : EIATTR_MERCURY_ISA_VERSION
	.align		4
        /*0020*/ 	.byte	0x03, 0x5f
        /*0022*/ 	.short	0x0101


	//----- nvinfo : EIATTR_COOP_GROUP_MASK_REGIDS
	.align		4
        /*0024*/ 	.byte	0x04, 0x29
        /*0026*/ 	.short	(.L_1586 - .L_1585)


	//   ....[0]....
.L_1585:
        /*0028*/ 	.word	0xffffffff


	//   ....[1]....
        /*002c*/ 	.word	0xffffffff


	//   ....[2]....
        /*0030*/ 	.word	0xffffffff


	//   ....[3]....
        /*0034*/ 	.word	0xffffffff


	//   ....[4]....
        /*0038*/ 	.word	0xffffffff


	//   ....[5]....
        /*003c*/ 	.word	0xffffffff


	//   ....[6]....
        /*0040*/ 	.word	0xffffffff


	//   ....[7]....
        /*0044*/ 	.word	0xffffffff


	//   ....[8]....
        /*0048*/ 	.word	0xffffffff


	//   ....[9]....
        /*004c*/ 	.word	0xffffffff


	//   ....[10]....
        /*0050*/ 	.word	0xffffffff


	//   ....[11]....
        /*0054*/ 	.word	0xffffffff


	//   ....[12]....
        /*0058*/ 	.word	0xffffffff


	//   ....[13]....
        /*005c*/ 	.word	0xffffffff


	//   ....[14]....
        /*0060*/ 	.word	0xffffffff


	//   ....[15]....
        /*0064*/ 	.word	0xffffffff


	//   ....[16]....
        /*0068*/ 	.word	0xffffffff


	//   ....[17]....
        /*006c*/ 	.word	0xffffffff


	//   ....[18]....
        /*0070*/ 	.word	0xffffffff


	//   ....[19]....
        /*0074*/ 	.word	0xffffffff


	//   ....[20]....
        /*0078*/ 	.word	0x0500001b


	//   ....[21]....
        /*007c*/ 	.word	0x0500001b


	//   ....[22]....
        /*0080*/ 	.word	0x0500001b


	//   ....[23]....
        /*0084*/ 	.word	0x0500001b


	//   ....[24]....
        /*0088*/ 	.word	0x0500001b


	//   ....[25]....
        /*008c*/ 	.word	0x0500001b


	//   ....[26]....
        /*0090*/ 	.word	0x0500001b


	//   ....[27]....
        /*0094*/ 	.word	0x0500001b


	//   ....[28]....
        /*0098*/ 	.word	0x0500001b


	//   ....[29]....
        /*009c*/ 	.word	0x0500001b


	//   ....[30]....
        /*00a0*/ 	.word	0x0500001b


	//   ....[31]....
        /*00a4*/ 	.word	0x0500001b


	//   ....[32]....
        /*00a8*/ 	.word	0x0500001b


	//   ....[33]....
        /*00ac*/ 	.word	0x0500001b


	//   ....[34]....
        /*00b0*/ 	.word	0x0500001b


	//   ....[35]....
        /*00b4*/ 	.word	0x0500001b


	//   ....[36]....
        /*00b8*/ 	.word	0x0500001b


	//   ....[37]....
        /*00bc*/ 	.word	0x0500001b


	//   ....[38]....
        /*00c0*/ 	.word	0x0500001b


	//   ....[39]....
        /*00c4*/ 	.word	0x0500001b


	//----- nvinfo : EIATTR_COOP_GROUP_INSTR_OFFSETS
	.align		4
.L_1586:
        /*00c8*/ 	.byte	0x04, 0x28
        /*00ca*/ 	.short	(.L_1588 - .L_1587)


	//   ....[0]....
.L_1587:
        /*00cc*/ 	.word	0x00000890


	//   ....[1]....
        /*00d0*/ 	.word	0x000008c0


	//   ....[2]....
        /*00d4*/ 	.word	0x000008e0


	//   ....[3]....
        /*00d8*/ 	.word	0x00000900


	//   ....[4]....
        /*00dc*/ 	.word	0x00000920


	//   ....[5]....
        /*00e0*/ 	.word	0x00000a60


	//   ....[6]....
        /*00e4*/ 	.word	0x00000a80


	//   ....[7]....
        /*00e8*/ 	.word	0x00000aa0


	//   ....[8]....
        /*00ec*/ 	.word	0x00000ac0


	//   ....[9]....
        /*00f0*/ 	.word	0x00000ae0


	//   ....[10]....
        /*00f4*/ 	.word	0x00001410


	//   ....[11]....
        /*00f8*/ 	.word	0x00001440


	//   ....[12]....
        /*00fc*/ 	.word	0x00001460


	//   ....[13]....
        /*0100*/ 	.word	0x00001480


	//   ....[14]....
        /*0104*/ 	.word	0x000014a0


	//   ....[15]....
        /*0108*/ 	.word	0x000015e0


	//   ....[16]....
        /*010c*/ 	.word	0x00001600


	//   ....[17]....
        /*0110*/ 	.word	0x00001620


	//   ....[18]....
        /*0114*/ 	.word	0x00001640


	//   ....[19]....
        /*0118*/ 	.word	0x00001660


	//   ....[20]....
        /*011c*/ 	.word	0x00001a80


	//   ....[21]....
        /*0120*/ 	.word	0x00001b20


	//   ....[22]....
        /*0124*/ 	.word	0x00001b80


	//   ....[23]....
        /*0128*/ 	.word	0x00001be0


	//   ....[24]....
        /*012c*/ 	.word	0x00001c40


	//   ....[25]....
        /*0130*/ 	.word	0x00001db0


	//   ....[26]....
        /*0134*/ 	.word	0x00001e10


	//   ....[27]....
        /*0138*/ 	.word	0x00001e70


	//   ....[28]....
        /*013c*/ 	.word	0x00001ed0


	//   ....[29]....
        /*0140*/ 	.word	0x00001f30


	//   ....[30]....
        /*0144*/ 	.word	0x00001fb0


	//   ....[31]....
        /*0148*/ 	.word	0x00002050


	//   ....[32]....
        /*014c*/ 	.word	0x000020b0


	//   ....[33]....
        /*0150*/ 	.word	0x00002110


	//   ....[34]....
        /*0154*/ 	.word	0x00002170


	//   ....[35]....
        /*0158*/ 	.word	0x000022e0


	//   ....[36]....
        /*015c*/ 	.word	0x00002340


	//   ....[37]....
        /*0160*/ 	.word	0x000023a0


	//   ....[38]....
        /*0164*/ 	.word	0x00002400


	//   ....[39]....
        /*0168*/ 	.word	0x00002460


	//----- nvinfo : EIATTR_VRC_CTA_INIT_COUNT
	.align		4
.L_1588:
        /*016c*/ 	.byte	0x02, 0x4a
	.zero		1
	.zero		1


	//----- nvinfo : EIATTR_EXIT_INSTR_OFFSETS
	.align		4
        /*0170*/ 	.byte	0x04, 0x1c
        /*0172*/ 	.short	(.L_1590 - .L_1589)


	//   ....[0]....
.L_1589:
        /*0174*/ 	.word	0x00000220


	//   ....[1]....
        /*0178*/ 	.word	0x00000ea0


	//   ....[2]....
        /*017c*/ 	.word	0x00001a20


	//----- nvinfo : EIATTR_MAX_THREADS
	.align		4
.L_1590:
        /*0180*/ 	.byte	0x04, 0x05
        /*0182*/ 	.short	(.L_1592 - .L_1591)
.L_1591:
        /*0184*/ 	.word	0x00000080
        /*0188*/ 	.word	0x00000001
        /*018c*/ 	.word	0x00000001


	//----- nvinfo : EIATTR_CRS_STACK_SIZE
	.align		4
.L_1592:
        /*0190*/ 	.byte	0x04, 0x1e
        /*0192*/ 	.short	(.L_1594 - .L_1593)
.L_1593:
        /*0194*/ 	.word	0x00000000


	//----- nvinfo : EIATTR_CBANK_PARAM_SIZE
	.align		4
.L_1594:
        /*0198*/ 	.byte	0x03, 0x19
        /*019a*/ 	.short	0x00e8


	//----- nvinfo : EIATTR_PARAM_CBANK
	.align		4
        /*019c*/ 	.byte	0x04, 0x0a
        /*019e*/ 	.short	(.L_1596 - .L_1595)
	.align		4
.L_1595:
        /*01a0*/ 	.word	index@(.nv.constant0._ZN10layer_norm13ln_fwd_kernelINS_13Kernel_traitsIf13__nv_bfloat16S2_S2_fjLj256ELj1ELj4ELj1ELj16ENS_18Kernel_traits_baseILj256EfS2_S2_S2_fjLj128EEEEELb0ELb0ELb1ELb0EEEvNS_9FwdParamsE)
        /*01a4*/ 	.short	0x0380
        /*01a6*/ 	.short	0x00e8


	//----- nvinfo : EIATTR_SW_WAR
	.align		4
.L_1596:
        /*01a8*/ 	.byte	0x04, 0x36
        /*01aa*/ 	.short	(.L_1598 - .L_1597)
.L_1597:
        /*01ac*/ 	.word	0x00000008
.L_1598:


//--------------------- .nv.info._ZN10layer_norm13ln_fwd_kernelINS_13Kernel_traitsIf13__nv_bfloat16S2_S2_fjLj256ELj1ELj4ELj1ELj16ENS_18Kernel_traits_baseILj256EfS2_S2_S2_fjLj128EEEEELb0ELb0ELb1ELb1EEEvNS_9FwdParamsE --------------------------
	.section	.nv.info._ZN10layer_norm13ln_fwd_kernelINS_13Kernel_traitsIf13__nv_bfloat16S2_S2_fjLj256ELj1ELj4ELj1ELj16ENS_18Kernel_traits_baseILj256EfS2_S2_S2_fjLj128EEEEELb0ELb0ELb1ELb1EEEvNS_9FwdParamsE,"",@"SHT_CUDA_INFO"
	.sectionflags	@""
	.align	4


	//----- nvinfo : EIATTR_CUDA_API_VERSION
	.align		4
        /*0000*/ 	.byte	0x04, 0x37
        /*0002*/ 	.short	(.L_1600 - .L_1599)
.L_1599:
        /*0004*/ 	.word	0x00000082


	//----- nvinfo : EIATTR_KPARAM_INFO
	.align		4
.L_1600:
        /*0008*/ 	.byte	0x04, 0x17
        /*000a*/ 	.short	(.L_1602 - .L_1601)
.L_1601:
        /*000c*/ 	.word	0x00000000
        /*0010*/ 	.short	0x0000
        /*0012*/ 	.short	0x0000
        /*0014*/ 	.byte	0x00, 0xf0, 0xa1, 0x03


	//----- nvinfo : EIATTR_SPARSE_MMA_MASK
	.align		4
.L_1602:
        /*0018*/ 	.byte	0x03, 0x50
        /*001a*/ 	.short	0x0000


	//----- nvinfo : EIATTR_MAXREG_COUNT
	.align		4
        /*001c*/ 	.byte	0x03, 0x1b
        /*001e*/ 	.short	0x00ff


	//----- nvinfo : EIATTR_MERCURY_ISA_VERSION
	.align		4
        /*0020*/ 	.byte	0x03, 0x5f
        /*0022*/ 	.short	0x0101


	//----- nvinfo : EIATTR_COOP_GROUP_MASK_REGIDS
	.align		4
        /*0024*/ 	.byte	0x04, 0x29
        /*0026*/ 	.short	(.L_1604 - .L_1603)


	//   ....[0]....
.L_1603:
        /*0028*/ 	.word	0xffffffff


	//   ....[1]....
        /*002c*/ 	.word	0xffffffff


	//   ....[2]....
        /*0030*/ 	.word	0xffffffff


	//   ....[3]....
        /*0034*/ 	.word	0xffffffff


	//   ....[4]....
        /*0038*/ 	.word	0xffffffff


	//   ....[5]....
        /*003c*/ 	.word	0xffffffff


	//   ....[6]....
        /*0040*/ 	.word	0xffffffff


	//   ....[7]....
        /*0044*/ 	.word	0xffffffff


	//   ....[8]....
        /*0048*/ 	.word	0xffffffff


	//   ....[9]....
        /*004c*/ 	.word	0xffffffff


	//   ....[10]....
        /*0050*/ 	.word	0xffffffff


	//   ....[11]....
        /*0054*/ 	.word	0xffffffff


	//   ....[12]....
        /*0058*/ 	.word	0xffffffff


	//   ....[13]....
        /*005c*/ 	.word	0xffffffff


	//   ....[14]....
        /*0060*/ 	.word	0xffffffff


	//   ....[15]....
        /*0064*/ 	.word	0xffffffff


	//   ....[16]....
        /*0068*/ 	.word	0xffffffff


	//   ....[17]....
        /*006c*/ 	.word	0xffffffff


	//   ....[18]....
        /*0070*/ 	.word	0xffffffff


	//   ....[19]....
        /*0074*/ 	.word	0xffffffff


	//   ....[20]....
        /*0078*/ 	.word	0x0500001b


	//   ....[21]....
        /*007c*/ 	.word	0x0500001b


	//   ....[22]....
        /*0080*/ 	.word	0x0500001b


	//   ....[23]....
        /*0084*/ 	.word	0x0500001b


	//   ....[24]....
        /*0088*/ 	.word	0x0500001b


	//   ....[25]....
        /*008c*/ 	.word	0x0500001b


	//   ....[26]....
        /*0090*/ 	.word	0x0500001b


	//   ....[27]....
        /*0094*/ 	.word	0x0500001b


	//   ....[28]....
        /*0098*/ 	.word	0x0500001b


	//   ....[29]....
        /*009c*/ 	.word	0x0500001b


	//   ....[30]....
        /*00a0*/ 	.word	0x0500001b


	//   ....[31]....
        /*00a4*/ 	.word	0x0500001b


	//   ....[32]....
        /*00a8*/ 	.word	0x0500001b


	//   ....[33]....
        /*00ac*/ 	.word	0x0500001b


	//   ....[34]....
        /*00b0*/ 	.word	0x0500001b


	//   ....[35]....
        /*00b4*/ 	.word	0x0500001b


	//   ....[36]....
        /*00b8*/ 	.word	0x0500001b


	//   ....[37]....
        /*00bc*/ 	.word	0x0500001b


	//   ....[38]....
        /*00c0*/ 	.word	0x0500001b


	//   ....[39]....
        /*00c4*/ 	.word	0x0500001b


	//----- nvinfo : EIATTR_COOP_GROUP_INSTR_OFFSETS
	.align		4
.L_1604:
        /*00c8*/ 	.byte	0x04, 0x28
        /*00ca*/ 	.short	(.L_1606 - .L_1605)


	//   ....[0]....
.L_1605:
        /*00cc*/ 	.word	0x00000790


	//   ....[1]....
        /*00d0*/ 	.word	0x000007c0


	//   ....[2]....
        /*00d4*/ 	.word	0x000007e0


	//   ....[3]....
        /*00d8*/ 	.word	0x00000800


	//   ....[4]....
        /*00dc*/ 	.word	0x00000820


	//   ....[5]....
        /*00e0*/ 	.word	0x00000950


	//   ....[6]....
        /*00e4*/ 	.word	0x00000970


	//   ....[7]....
        /*00e8*/ 	.word	0x00000990


	//   ....[8]....
        /*00ec*/ 	.word	0x000009b0


	//   ....[9]....
        /*00f0*/ 	.word	0x000009d0


	//   ....[10]....
        /*00f4*/ 	.word	0x00001280


	//   ....[11]....
        /*00f8*/ 	.word	0x000012b0


	//   ....[12]....
        /*00fc*/ 	.word	0x000012d0


	//   ....[13]....
        /*0100*/ 	.word	0x000012f0


	//   ....[14]....
        /*0104*/ 	.word	0x00001310


	//   ....[15]....
        /*0108*/ 	.word	0x00001440


	//   ....[16]....
        /*010c*/ 	.word	0x00001460


	//   ....[17]....
        /*0110*/ 	.word	0x00001480


	//   ....[18]....
        /*0114*/ 	.word	0x000014a0


	//   ....[19]....
        /*0118*/ 	.word	0x000014c0


	//   ....[20]....
        /*011c*/ 	.word	0x000018f0


	//   ....[21]....
        /*0120*/ 	.word	0x00001980


	//   ....[22]....
        /*0124*/ 	.word	0x000019e0


	//   ....[23]....
        /*0128*/ 	.word	0x00001a40


	//   ....[24]....
        /*012c*/ 	.word	0x00001aa0


	//   ....[25]....
        /*0130*/ 	.word	0x00001c00


	//   ....[26]....
        /*0134*/ 	.word	0x00001c60


	//   ....[27]....
        /*0138*/ 	.word	0x00001cc0


	//   ....[28]....
        /*013c*/ 	.word	0x00001d20


	//   ....[29]....
        /*0140*/ 	.word	0x00001d80


	//   ....[30]....
        /*0144*/ 	.word	0x00001e10


	//   ....[31]....
        /*0148*/ 	.word	0x00001ea0


	//   ....[32]....
        /*014c*/ 	.word	0x00001f00


	//   ....[33]....
        /*0150*/ 	.word	0x00001f60


	//   ....[34]....
        /*0154*/ 	.word	0x00001fc0


	//   ....[35]....
        /*0158*/ 	.word	0x00002120


	//   ....[36]....
        /*015c*/ 	.word	0x00002180


	//   ....[37]....
        /*0160*/ 	.word	0x000021e0


	//   ....[38]....
        /*0164*/ 	.word	0x00002240


	//   ....[39]....
        /*0168*/ 	.word	0x000022a0


	//----- nvinfo : EIATTR_VRC_CTA_INIT_COUNT
	.align		4
.L_1606:
        /*016c*/ 	.byte	0x02, 0x4a
	.zero		1
	.zero		1


	//----- nvinfo : EIATTR_EXIT_INSTR_OFFSETS
	.align		4
        /*0170*/ 	.byte	0x04, 0x1c
        /*0172*/ 	.short	(.L_1608 - .L_1607)


	//   ....[0]....
.L_1607:
        /*0174*/ 	.word	0x000001a0


	//   ....[1]....
        /*0178*/ 	.word	0x00000d80


	//   ....[2]....
        /*017c*/ 	.word	0x00001880


	//----- nvinfo : EIATTR_MAX_THREADS
	.align		4
.L_1608:
        /*0180*/ 	.byte	0x04, 0x05
        /*0182*/ 	.short	(.L_1610 - .L_1609)
.L_1609:
        /*0184*/ 	.word	0x00000080
        /*0188*/ 	.word	0x00000001
        /*018c*/ 	.word	0x00000001


	//----- nvinfo : EIATTR_CRS_STACK_SIZE
	.align		4
.L_1610:
        /*0190*/ 	.byte	0x04, 0x1e
        /*0192*/ 	.short	(.L_1612 - .L_1611)
.L_1611:
        /*0194*/ 	.word	0x00000000


	//----- nvinfo : EIATTR_CBANK_PARAM_SIZE
	.align		4
.L_1612:
        /*0198*/ 	.byte	0x03, 0x19
        /*019a*/ 	.short	0x00e8


	//----- nvinfo : EIATTR_PARAM_CBANK
	.align		4
        /*019c*/ 	.byte	0x04, 0x0a
        /*019e*/ 	.short	(.L_1614 - .L_1613)
	.align		4
.L_1613:
        /*01a0*/ 	.word	index@(.nv.constant0._ZN10layer_norm13ln_fwd_kernelINS_13Kernel_traitsIf13__nv_bfloat16S2_S2_fjLj256ELj1ELj4ELj1ELj16ENS_18Kernel_traits_baseILj256EfS2_S2_S2_fjLj128EEEEELb0ELb0ELb1ELb1EEEvNS_9FwdParamsE)
        /*01a4*/ 	.short	0x0380
        /*01a6*/ 	.short	0x00e8


	//----- nvinfo : EIATTR_SW_WAR
	.align		4
.L_1614:
        /*01a8*/ 	.byte	0x04, 0x36
        /*01aa*/ 	.short	(.L_1616 - .L_1615)
.L_1615:
        /*01ac*/ 	.word	0x00000008
.L_1616:


//--------------------- .nv.info._ZN10layer_norm13ln_fwd_kernelINS_13Kernel_traitsIf13__nv_bfloat16S2_S2_fjLj256ELj1ELj4ELj1ELj16ENS_18Kernel_traits_baseILj256EfS2_S2_S2_fjLj128EEEEELb0ELb1ELb0ELb0EEEvNS_9FwdParamsE --------------------------
	.section	.nv.info._ZN10layer_norm13ln_fwd_kernelINS_13Kernel_traitsIf13__nv_bfloat16S2_S2_fjLj256ELj1ELj4ELj1ELj16ENS_18Kernel_traits_baseILj256EfS2_S2_S2_fjLj128EEEEELb0ELb1ELb0ELb0EEEvNS_9FwdParamsE,"",@"SHT_CUDA_INFO"
	.sectionflags	@""
	.align	4


	//----- nvinfo : EIATTR_CUDA_API_VERSION
	.align		4
        /*0000*/ 	.byte	0x04, 0x37
        /*0002*/ 	.short	(.L_1618 - .L_1617)
.L_1617:
        /*0004*/ 	.word	0x00000082


	//----- nvinfo : EIATTR_KPARAM_INFO
	.align		4
.L_1618:
        /*0008*/ 	.byte	0x04, 0x17
        /*000a*/ 	.short	(.L_1620 - .L_1619)
.L_1619:
        /*000c*/ 	.word	0x00000000
        /*0010*/ 	.short	0x0000
        /*0012*/ 	.short	0x0000
        /*0014*/ 	.byte	0x00, 0xf0, 0xa1, 0x03


	//----- nvinfo : EIATTR_SPARSE_MMA_MASK
	.align		4
.L_1620:
        /*0018*/ 	.byte	0x03, 0x50
        /*001a*/ 	.short	0x0000


	//----- nvinfo : EIATTR_MAXREG_COUNT
	.align		4
        /*001c*/ 	.byte	0x03, 0x1b
        /*001e*/ 	.short	0x00ff


	//----- nvinfo : EIATTR_MERCURY_ISA_VERSION
	.align		4
        /*0020*/ 	.byte	0x03, 0x5f
        /*0022*/ 	.short	0x0101


	//----- nvinfo : EIATTR_COOP_GROUP_MASK_REGIDS
	.align		4
        /*0024*/ 	.byte	0x04, 0x29
        /*0026*/ 	.short	(.L_1622 - .L_1621)


	//   ....[0]....
.L_1621:
        /*0028*/ 	.word	0xffffffff


	//   ....[1]....
        /*002c*/ 	.word	0xffffffff


	//   ....[2]....
        /*0030*/ 	.word	0xffffffff


	//   ....[3]....
        /*0034*/ 	.word	0xffffffff


	//   ....[4]....
        /*0038*/ 	.word	0xffffffff


	//   ....[5]....
        /*003c*/ 	.word	0xffffffff


	//   ....[6]....
        /*0040*/ 	.word	0xffffffff


	//   ....[7]....
        /*0044*/ 	.word	0xffffffff


	//   ....[8]....
        /*0048*/ 	.word	0xffffffff


	//   ....[9]....
        /*004c*/ 	.word	0xffffffff


	//   ....[10]....
        /*0050*/ 	.word	0x0500001d


	//   ....[11]....
        /*0054*/ 	.word	0x0500001d


	//   ....[12]....
        /*0058*/ 	.word	0x0500001d


	//   ....[13]....
        /*005c*/ 	.word	0x0500001d


	//   ....[14]....
        /*0060*/ 	.word	0x0500001d


	//   ....[15]....
        /*0064*/ 	.word	0x0500001d


	//   ....[16]....
        /*0068*/ 	.word	0x0500001d


	//   ....[17]....
        /*006c*/ 	.word	0x0500001d


	//   ....[18]....
        /*0070*/ 	.word	0x0500001d


	//   ....[19]....
        /*0074*/ 	.word	0x0500001d


	//----- nvinfo : EIATTR_COOP_GROUP_INSTR_OFFSETS
	.align		4
.L_1622:
        /*0078*/ 	.byte	0x04, 0x28
        /*007a*/ 	.short	(.L_1624 - .L_1623)


	//   ....[0]....
.L_1623:
        /*007c*/ 	.word	0x00000a30


	//   ....[1]....
        /*0080*/ 	.word	0x00000a60


	//   ....[2]....
        /*0084*/ 	.word	0x00000a80


	//   ....[3]....
        /*0088*/ 	.word	0x00000aa0


	//   ....[4]....
        /*008c*/ 	.word	0x00000ac0


	//   ....[5]....
        /*0090*/ 	.word	0x00000c10


	//   ....[6]....
        /*0094*/ 	.word	0x00000c30


	//   ....[7]....
        /*0098*/ 	.word	0x00000c50


	//   ....[8]....
        /*009c*/ 	.word	0x00000c70


	//   ....[9]....
        /*00a0*/ 	.word	0x00000c90


	//   ....[10]....
        /*00a4*/ 	.word	0x00001040


	//   ....[11]....
        /*00a8*/ 	.word	0x000010e0


	//   ....[12]....
        /*00ac*/ 	.word	0x00001130


	//   ....[13]....
        /*00b0*/ 	.word	0x00001190


	//   ....[14]....
        /*00b4*/ 	.word	0x000011f0


	//   ....[15]....
        /*00b8*/ 	.word	0x00001390


	//   ....[16]....
        /*00bc*/ 	.word	0x000013e0


	//   ....[17]....
        /*00c0*/ 	.word	0x00001440


	//   ....[18]....
        /*00c4*/ 	.word	0x000014a0


	//   ....[19]....
        /*00c8*/ 	.word	0x00001500


	//----- nvinfo : EIATTR_VRC_CTA_INIT_COUNT
	.align		4
.L_1624:
        /*00cc*/ 	.byte	0x02, 0x4a
	.zero		1
	.zero		1


	//----- nvinfo : EIATTR_EXIT_INSTR_OFFSETS
	.align		4
        /*00d0*/ 	.byte	0x04, 0x1c
        /*00d2*/ 	.short	(.L_1626 - .L_1625)


	//   ....[0]....
.L_1625:
        /*00d4*/ 	.word	0x00000260


	//   ....[1]....
        /*00d8*/ 	.word	0x00000fd0


	//----- nvinfo : EIATTR_MAX_THREADS
	.align		4
.L_1626:
        /*00dc*/ 	.byte	0x04, 0x05
        /*00de*/ 	.short	(.L_1628 - .L_1627)
.L_1627:
        /*00e0*/ 	.word	0x00000080
        /*00e4*/ 	.word	0x00000001
        /*00e8*/ 	.word	0x00000001


	//----- nvinfo : EIATTR_CRS_STACK_SIZE
	.align		4
.L_1628:
        /*00ec*/ 	.byte	0x04, 0x1e
        /*00ee*/ 	.short	(.L_1630 - .L_1629)
.L_1629:
        /*00f0*/ 	.word	0x00000000


	//----- nvinfo : EIATTR_CBANK_PARAM_SIZE
	.align		4
.L_1630:
        /*00f4*/ 	.byte	0x03, 0x19
        /*00f6*/ 	.short	0x00e8


	//----- nvinfo : EIATTR_PARAM_CBANK
	.align		4
        /*00f8*/ 	.byte	0x04, 0x0a
        /*00fa*/ 	.short	(.L_1632 - .L_1631)
	.align		4
.L_1631:
        /*00fc*/ 	.word	index@(.nv.constant0._ZN10layer_norm13ln_fwd_kernelINS_13Kernel_traitsIf13__nv_bfloat16S2_S2_fjLj256ELj1ELj4ELj1ELj16ENS_18Kernel_traits_baseILj256EfS2_S2_S2_fjLj128EEEEELb0ELb1ELb0ELb0EEEvNS_9FwdParamsE)
        /*0100*/ 	.short	0x0380
        /*0102*/ 	.short	0x00e8


	//----- nvinfo : EIATTR_SW_WAR
	.align		4
.L_1632:
        /*0104*/ 	.byte	0x04, 0x36
        /*0106*/ 	.short	(.L_1634 - .L_1633)
.L_1633:
        /*0108*/ 	.word	0x00000008
.L_1634:


//--------------------- .nv.info._ZN10layer_norm13ln_fwd_kernelINS_13Kernel_traitsIf13__nv_bfloat16S2_S2_fjLj256ELj1ELj4ELj1ELj16ENS_18Kernel_traits_baseILj256EfS2_S2_S2_fjLj128EEEEELb0ELb1ELb0ELb1EEEvNS_9FwdParamsE --------------------------
	.section	.nv.info._ZN10layer_norm13ln_fwd_kernelINS_13Kernel_traitsIf13__nv_bfloat16S2_S2_fjLj256ELj1ELj4ELj1ELj16ENS_18Kernel_traits_baseILj256EfS2_S2_S2_fjLj128EEEEELb0ELb1ELb0ELb1EEEvNS_9FwdParamsE,"",@"SHT_CUDA_INFO"
	.sectionflags	@""
	.align	4


	//----- nvinfo : EIATTR_CUDA_API_VERSION
	.align		4
        /*0000*/ 	.byte	0x04, 0x37
        /*0002*/ 	.short	(.L_1636 - .L_1635)
.L_1635:
        /*0004*/ 	.word	0x00000082


	//----- nvinfo : EIATTR_KPARAM_INFO
	.align		4
.L_1636:
        /*0008*/ 	.byte	0x04, 0x17
        /*000a*/ 	.short	(.L_1638 - .L_1637)
.L_1637:
        /*000c*/ 	.word	0x00000000
        /*0010*/ 	.short	0x0000
        /*0012*/ 	.short	0x0000
        /*0014*/ 	.byte	0x00, 0xf0, 0xa1, 0x03


	//----- nvinfo : EIATTR_SPARSE_MMA_MASK
	.align		4
.L_1638:
        /*0018*/ 	.byte	0x03, 0x50
        /*001a*/ 	.short	0x0000


	//----- nvinfo : EIATTR_MAXREG_COUNT
	.align		4
        /*001c*/ 	.byte	0x03, 0x1b
        /*001e*/ 	.short	0x00ff


	//----- nvinfo : EIATTR_MERCURY_ISA_VERSION
	.align		4
        /*0020*/ 	.byte	0x03, 0x5f
        /*0022*/ 	.short	0x0101


	//----- nvinfo : EIATTR_COOP_GROUP_MASK_REGIDS
	.align		4
        /*0024*/ 	.byte	0x04, 0x29
        /*0026*/ 	.short	(.L_1640 - .L_1639)


	//   ....[0]....
.L_1639:
        /*0028*/ 	.word	0xffffffff


	//   ....[1]....
        /*002c*/ 	.word	0xffffffff


	//   ....[2]....
        /*0030*/ 	.word	0xffffffff


	//   ....[3]....
        /*0034*/ 	.word	0xffffffff


	//   ....[4]....
        /*0038*/ 	.word	0xffffffff


	//   ....[5]....
        /*003c*/ 	.word	0xffffffff


	//   ....[6]....
        /*0040*/ 	.word	0xffffffff


	//   ....[7]....
        /*0044*/ 	.word	0xffffffff


	//   ....[8]....
        /*0048*/ 	.word	0xffffffff


	//   ....[9]....
        /*004c*/ 	.word	0xffffffff


	//   ....[10]....
        /*0050*/ 	.word	0xffffffff


	//   ....[11]....
        /*0054*/ 	.word	0xffffffff


	//   ....[12]....
        /*0058*/ 	.word	0xffffffff


	//   ....[13]....
        /*005c*/ 	.word	0xffffffff


	//   ....[14]....
        /*0060*/ 	.word	0xffffffff


	//   ....[15]....
        /*0064*/ 	.word	0xffffffff


	//   ....[16]....
        /*0068*/ 	.word	0xffffffff


	//   ....[17]....
        /*006c*/ 	.word	0xffffffff


	//   ....[18]....
        /*0070*/ 	.word	0xffffffff


	//   ....[19]....
        /*0074*/ 	.word	0xffffffff


	//   ....[20]....
        /*0078*/ 	.word	0xffffffff


	//   ....[21]....
        /*007c*/ 	.word	0xffffffff


	//   ....[22]....
        /*0080*/ 	.word	0xffffffff


	//   ....[23]....
        /*0084*/ 	.word	0xffffffff


	//   ....[24]....
        /*0088*/ 	.word	0xffffffff


	//   ....[25]....
        /*008c*/ 	.word	0xffffffff


	//   ....[26]....
        /*0090*/ 	.word	0xffffffff


	//   ....[27]....
        /*0094*/ 	.word	0xffffffff


	//   ....[28]....
        /*0098*/ 	.word	0xffffffff


	//   ....[29]....
        /*009c*/ 	.word	0xffffffff


	//   ....[30]....
        /*00a0*/ 	.word	0x0500001c


	//   ....[31]....
        /*00a4*/ 	.word	0x0500001c


	//   ....[32]....
        /*00a8*/ 	.word	0x0500001c


	//   ....[33]....
        /*00ac*/ 	.word	0x0500001c


	//   ....[34]....
        /*00b0*/ 	.word	0x0500001c


	//   ....[35]....
        /*00b4*/ 	.word	0x0500001c


	//   ....[36]....
        /*00b8*/ 	.word	0x0500001c


	//   ....[37]....
        /*00bc*/ 	.word	0x0500001c


	//   ....[38]....
        /*00c0*/ 	.word	0x0500001c


	//   ....[39]....
        /*00c4*/ 	.word	0x0500001c


	//   ....[40]....
        /*00c8*/ 	.word	0x0500001c


	//   ....[41]....
        /*00cc*/ 	.word	0x0500001c


	//   ....[42]....
        /*00d0*/ 	.word	0x0500001c


	//   ....[43]....
        /*00d4*/ 	.word	0x0500001c


	//   ....[44]....
        /*00d8*/ 	.word	0x0500001c


	//   ....[45]....
        /*00dc*/ 	.word	0x0500001c


	//   ....[46]....
        /*00e0*/ 	.word	0x0500001c


	//   ....[47]....
        /*00e4*/ 	.word	0x0500001c


	//   ....[48]....
        /*00e8*/ 	.word	0x0500001c


	//   ....[49]....
        /*00ec*/ 	.word	0x0500001c


	//   ....[50]....
        /*00f0*/ 	.word	0x0500001c


	//   ....[51]....
        /*00f4*/ 	.word	0x0500001c


	//   ....[52]....
        /*00f8*/ 	.word	0x0500001c


	//   ....[53]....
        /*00fc*/ 	.word	0x0500001c


	//   ....[54]....
        /*0100*/ 	.word	0x0500001c


	//   ....[55]....
        /*0104*/ 	.word	0x0500001c


	//   ....[56]....
        /*0108*/ 	.word	0x0500001c


	//   ....[57]....
        /*010c*/ 	.word	0x0500001c


	//   ....[58]....
        /*0110*/ 	.word	0x0500001c


	//   ....[59]....
        /*0114*/ 	.word	0x0500001c


	//----- nvinfo : EIATTR_COOP_GROUP_INSTR_OFFSETS
	.align		4
.L_1640:
        /*0118*/ 	.byte	0x04, 0x28
        /*011a*/ 	.short	(.L_1642 - .L_1641)


	//   ....[0]....
.L_1641:
        /*011c*/ 	.word	0x00000650


	//   ....[1]....
        /*0120*/ 	.word	0x00000680


	//   ....[2]....
        /*0124*/ 	.word	0x000006a0


	//   ....[3]....
        /*0128*/ 	.word	0x000006c0


	//   ....[4]....
        /*012c*/ 	.word	0x000006e0


	//   ....[5]....
        /*0130*/ 	.word	0x00000810


	//   ....[6]....
        /*0134*/ 	.word	0x00000830


	//   ....[7]....
        /*0138*/ 	.word	0x00000850


	//   ....[8]....
        /*013c*/ 	.word	0x00000870


	//   ....[9]....
        /*0140*/ 	.word	0x00000890


	//   ....[10]....
        /*0144*/ 	.word	0x000010c0


	//   ....[11]....
        /*0148*/ 	.word	0x000010f0


	//   ....[12]....
        /*014c*/ 	.word	0x00001110


	//   ....[13]....
        /*0150*/ 	.word	0x00001130


	//   ....[14]....
        /*0154*/ 	.word	0x00001150


	//   ....[15]....
        /*0158*/ 	.word	0x00001280


	//   ....[16]....
        /*015c*/ 	.word	0x000012a0


	//   ....[17]....
        /*0160*/ 	.word	0x000012c0


	//   ....[18]....
        /*0164*/ 	.word	0x000012e0


	//   ....[19]....
        /*0168*/ 	.word	0x00001300


	//   ....[20]....
        /*016c*/ 	.word	0x000019f0


	//   ....[21]....
        /*0170*/ 	.word	0x00001a20


	//   ....[22]....
        /*0174*/ 	.word	0x00001a40


	//   ....[23]....
        /*0178*/ 	.word	0x00001a60


	//   ....[24]....
        /*017c*/ 	.word	0x00001a80


	//   ....[25]....
        /*0180*/ 	.word	0x00001bb0


	//   ....[26]....
        /*0184*/ 	.word	0x00001bd0


	//   ....[27]....
        /*0188*/ 	.word	0x00001bf0


	//   ....[28]....
        /*018c*/ 	.word	0x00001c10


	//   ....[29]....
        /*0190*/ 	.word	0x00001c30


	//   ....[30]....
        /*0194*/ 	.word	0x00001fc0


	//   ....[31]....
        /*0198*/ 	.word	0x00002050


	//   ....[32]....
        /*019c*/ 	.word	0x000020b0


	//   ....[33]....
        /*01a0*/ 	.word	0x00002110


	//   ....[34]....
        /*01a4*/ 	.word	0x00002170


	//   ....[35]....
        /*01a8*/ 	.word	0x000022e0


	//   ....[36]....
        /*01ac*/ 	.word	0x00002340


	//   ....[37]....
        /*01b0*/ 	.word	0x000023a0


	//   ....[38]....
        /*01b4*/ 	.word	0x00002400


	//   ....[39]....
        /*01b8*/ 	.word	0x00002460


	//   ....[40]....
        /*01bc*/ 	.word	0x000024f0


	//   ....[41]....
        /*01c0*/ 	.word	0x00002580


	//   ....[42]....
        /*01c4*/ 	.word	0x000025e0


	//   ....[43]....
        /*01c8*/ 	.word	0x00002640


	//   ....[44]....
        /*01cc*/ 	.word	0x000026a0


	//   ....[45]....
        /*01d0*/ 	.word	0x00002810


	//   ....[46]....
        /*01d4*/ 	.word	0x00002870


	//   ....[47]....
        /*01d8*/ 	.word	0x000028d0


	//   ....[48]....
        /*01dc*/ 	.word	0x00002930


	//   ....[49]....
        /*01e0*/ 	.word	0x00002990


	//   ....[50]....
        /*01e4*/ 	.word	0x00002a20


	//   ....[51]....
        /*01e8*/ 	.word	0x00002ab0


	//   ....[52]....
        /*01ec*/ 	.word	0x00002b10


	//   ....[53]....
        /*01f0*/ 	.word	0x00002b70


	//   ....[54]....
        /*01f4*/ 	.word	0x00002bd0


	//   ....[55]....
        /*01f8*/ 	.word	0x00002d40


	//   ....[56]....
        /*01fc*/ 	.word	0x00002da0


	//   ....[57]....
        /*0200*/ 	.word	0x00002e00


	//   ....[58]....
        /*0204*/ 	.word	0x00002e60


	//   ....[59]....
        /*0208*/ 	.word	0x00002ec0


	//----- nvinfo : EIATTR_VRC_CTA_INIT_COUNT
	.align		4
.L_1642:
        /*020c*/ 	.byte	0x02, 0x4a
	.zero		1
	.zero		1


	//----- nvinfo : EIATTR_EXIT_INSTR_OFFSETS
	.align		4
        /*0210*/ 	.byte	0x04, 0x1c
        /*0212*/ 	.short	(.L_1644 - .L_1643)


	//   ....[0]....
.L_1643:
        /*0214*/ 	.word	0x000001a0


	//   ....[1]....
        /*0218*/ 	.word	0x00000bb0


	//   ....[2]....
        /*021c*/ 	.word	0x00001620


	//   ....[3]....
        /*0220*/ 	.word	0x00001f50


	//----- nvinfo : EIATTR_MAX_THREADS
	.align		4
.L_1644:
        /*0224*/ 	.byte	0x04, 0x05
        /*0226*/ 	.short	(.L_1646 - .L_1645)
.L_1645:
        /*0228*/ 	.word	0x00000080
        /*022c*/ 	.word	0x00000001
        /*0230*/ 	.word	0x00000001


	//----- nvinfo : EIATTR_CRS_STACK_SIZE
	.align		4
.L_1646:
        /*0234*/ 	.byte	0x04, 0x1e
        /*0236*/ 	.short	(.L_1648 - .L_1647)
.L_1647:
        /*0238*/ 	.word	0x00000000


	//----- nvinfo : EIATTR_CBANK_PARAM_SIZE
	.align		4
.L_1648:
        /*023c*/ 	.byte	0x03, 0x19
        /*023e*/ 	.short	0x00e8


	//----- nvinfo : EIATTR_PARAM_CBANK
	.align		4
        /*0240*/ 	.byte	0x04, 0x0a
        /*0242*/ 	.short	(.L_1650 - .L_1649)
	.align		4
.L_1649:
        /*0244*/ 	.word	index@(.nv.constant0._ZN10layer_norm13ln_fwd_kernelINS_13Kernel_traitsIf13__nv_bfloat16S2_S2_fjLj256ELj1ELj4ELj1ELj16ENS_18Kernel_traits_baseILj256EfS2_S2_S2_fjLj128EEEEELb0ELb1ELb0ELb1EEEvNS_9FwdParamsE)
        /*0248*/ 	.short	0x0380
        /*024a*/ 	.short	0x00e8


	//----- nvinfo : EIATTR_SW_WAR
	.align		4
.L_1650:
        /*024c*/ 	.byte	0x04, 0x36
        /*024e*/ 	.short	(.L_1652 - .L_1651)
.L_1651:
        /*0250*/ 	.word	0x00000008
.L_1652:


//--------------------- .nv.info._ZN10layer_norm13ln_fwd_kernelINS_13Kernel_traitsIf13__nv_bfloat16S2_S2_fjLj256ELj1ELj4ELj1ELj16ENS_18Kernel_traits_baseILj256EfS2_S2_S2_fjLj128EEEEELb0ELb1ELb1ELb0EEEvNS_9FwdParamsE --------------------------
	.section	.nv.info._ZN10layer_norm13ln_fwd_kernelINS_13Kernel_traitsIf13__nv_bfloat16S2_S2_fjLj256ELj1ELj4ELj1ELj16ENS_18Kernel_traits_baseILj256EfS2_S2_S2_fjLj128EEEEELb0ELb1ELb1ELb0EEEvNS_9FwdParamsE,"",@"SHT_CUDA_INFO"
	.sectionflags	@""
	.align	4


	//----- nvinfo : EIATTR_CUDA_API_VERSION
	.align		4
        /*0000*/ 	.byte	0x04, 0x37
        /*0002*/ 	.short	(.L_1654 - .L_1653)
.L_1653:
        /*0004*/ 	.word	0x00000082


	//----- nvinfo : EIATTR_KPARAM_INFO
	.align		4
.L_1654:
        /*0008*/ 	.byte	0x04, 0x17
        /*000a*/ 	.short	(.L_1656 - .L_1655)
.L_1655:
        /*000c*/ 	.word	0x00000000
        /*0010*/ 	.short	0x0000
        /*0012*/ 	.short	0x0000
        /*0014*/ 	.byte	0x00, 0xf0, 0xa1, 0x03


	//----- nvinfo : EIATTR_SPARSE_MMA_MASK
	.align		4
.L_1656:
        /*0018*/ 	.byte	0x03, 0x50
        /*001a*/ 	.short	0x0000


	//----- nvinfo : EIATTR_MAXREG_COUNT
	.align		4
        /*001c*/ 	.byte	0x03, 0x1b
        /*001e*/ 	.short	0x00ff


	//----- nvinfo : EIATTR_MERCURY_ISA_VERSION
	.align		4
        /*0020*/ 	.byte	0x03, 0x5f
        /*0022*/ 	.short	0x0101


	//----- nvinfo : EIATTR_COOP_GROUP_MASK_REGIDS
	.align		4
        /*0024*/ 	.byte	0x04, 0x29
        /*0026*/ 	.short	(.L_1658 - .L_1657)


	//   ....[0]....
.L_1657:
        /*0028*/ 	.word	0xffffffff


	//   ....[1]....
        /*002c*/ 	.word	0xffffffff


	//   ....[2]....
        /*0030*/ 	.word	0xffffffff


	//   ....[3]....
        /*0034*/ 	.word	0xffffffff


	//   ....[4]....
        /*0038*/ 	.word	0xffffffff


	//   ....[5]....
        /*003c*/ 	.word	0xffffffff


	//   ....[6]....
        /*0040*/ 	.word	0xffffffff


	//   ....[7]....
        /*0044*/ 	.word	0xffffffff


	//   ....[8]....
        /*0048*/ 	.word	0xffffffff


	//   ....[9]....
        /*004c*/ 	.word	0xffffffff


	//   ....[10]....
        /*0050*/ 	.word	0xffffffff


	//   ....[11]....
        /*0054*/ 	.word	0xffffffff


	//   ....[12]....
        /*0058*/ 	.word	0xffffffff


	//   ....[13]....
        /*005c*/ 	.word	0xffffffff


	//   ....[14]....
        /*0060*/ 	.word	0xffffffff


	//   ....[15]....
        /*0064*/ 	.word	0xffffffff


	//   ....[16]....
        /*0068*/ 	.word	0xffffffff


	//   ....[17]....
        /*006c*/ 	.word	0xffffffff


	//   ....[18]....
        /*0070*/ 	.word	0xffffffff


	//   ....[19]....
        /*0074*/ 	.word	0xffffffff


	//   ....[20]....
        /*0078*/ 	.word	0x05000023


	//   ....[21]....
        /*007c*/ 	.word	0x05000023


	//   ....[22]....
        /*0080*/ 	.word	0x05000023


	//   ....[23]....
        /*0084*/ 	.word	0x05000023


	//   ....[24]....
        /*0088*/ 	.word	0x05000023


	//   ....[25]....
        /*008c*/ 	.word	0x05000023


	//   ....[26]....
        /*0090*/ 	.word	0x05000023


	//   ....[27]....
        /*0094*/ 	.word	0x05000023


	//   ....[28]....
        /*0098*/ 	.word	0x05000023


	//   ....[29]....
        /*009c*/ 	.word	0x05000023


	//   ....[30]....
        /*00a0*/ 	.word	0x05000023


	//   ....[31]....
        /*00a4*/ 	.word	0x05000023


	//   ....[32]....
        /*00a8*/ 	.word	0x05000023


	//   ....[33]....
        /*00ac*/ 	.word	0x05000023


	//   ....[34]....
        /*00b0*/ 	.word	0x05000023


	//   ....[35]....
        /*00b4*/ 	.word	0x05000023


	//   ....[36]....
        /*00b8*/ 	.word	0x05000023


	//   ....[37]....
        /*00bc*/ 	.word	0x05000023


	//   ....[38]....
        /*00c0*/ 	.word	0x05000023


	//   ....[39]....
        /*00c4*/ 	.word	0x05000023


	//----- nvinfo : EIATTR_COOP_GROUP_INSTR_OFFSETS
	.align		4
.L_1658:
        /*00c8*/ 	.byte	0x04, 0x28
        /*00ca*/ 	.short	(.L_1660 - .L_1659)


	//   ....[0]....
.L_1659:
        /*00cc*/ 	.word	0x00000960


	//   ....[1]....
        /*00d0*/ 	.word	0x00000990


	//   ....[2]....
        /*00d4*/ 	.word	0x000009b0


	//   ....[3]....
        /*00d8*/ 	.word	0x000009d0


	//   ....[4]....
        /*00dc*/ 	.word	0x000009f0


	//   ....[5]....
        /*00e0*/ 	.word	0x00000b30


	//   ....[6]....
        /*00e4*/ 	.word	0x00000b50


	//   ....[7]....
        /*00e8*/ 	.word	0x00000b70


	//   ....[8]....
        /*00ec*/ 	.word	0x00000b90


	//   ....[9]....
        /*00f0*/ 	.word	0x00000bb0


	//   ....[10]....
        /*00f4*/ 	.word	0x00001560


	//   ....[11]....
        /*00f8*/ 	.word	0x00001590


	//   ....[12]....
        /*00fc*/ 	.word	0x000015b0


	//   ....[13]....
        /*0100*/ 	.word	0x000015d0


	//   ....[14]....
        /*0104*/ 	.word	0x000015f0


	//   ....[15]....
        /*0108*/ 	.word	0x00001730


	//   ....[16]....
        /*010c*/ 	.word	0x00001750


	//   ....[17]....
        /*0110*/ 	.word	0x00001770


	//   ....[18]....
        /*0114*/ 	.word	0x00001790


	//   ....[19]....
        /*0118*/ 	.word	0x000017b0


	//   ....[20]....
        /*011c*/ 	.word	0x00001bd0


	//   ....[21]....
        /*0120*/ 	.word	0x00001c70


	//   ....[22]....
        /*0124*/ 	.word	0x00001cd0


	//   ....[23]....
        /*0128*/ 	.word	0x00001d30


	//   ....[24]....
        /*012c*/ 	.word	0x00001d90


	//   ....[25]....
        /*0130*/ 	.word	0x00001f00


	//   ....[26]....
        /*0134*/ 	.word	0x00001f60


	//   ....[27]....
        /*0138*/ 	.word	0x00001fc0


	//   ....[28]....
        /*013c*/ 	.word	0x00002020


	//   ....[29]....
        /*0140*/ 	.word	0x00002080


	//   ....[30]....
        /*0144*/ 	.word	0x00002100


	//   ....[31]....
        /*0148*/ 	.word	0x000021a0


	//   ....[32]....
        /*014c*/ 	.word	0x00002200


	//   ....[33]....
        /*0150*/ 	.word	0x00002260


	//   ....[34]....
        /*0154*/ 	.word	0x000022c0


	//   ....[35]....
        /*0158*/ 	.word	0x00002430


	//   ....[36]....
        /*015c*/ 	.word	0x00002490


	//   ....[37]....
        /*0160*/ 	.word	0x000024f0


	//   ....[38]....
        /*0164*/ 	.word	0x00002550


	//   ....[39]....
        /*0168*/ 	.word	0x000025b0


	//----- nvinfo : EIATTR_VRC_CTA_INIT_COUNT
	.align		4
.L_1660:
        /*016c*/ 	.byte	0x02, 0x4a
	.zero		1
	.zero		1


	//----- nvinfo : EIATTR_EXIT_INSTR_OFFSETS
	.align		4
        /*0170*/ 	.byte	0x04, 0x1c
        /*0172*/ 	.short	(.L_1662 - .L_1661)


	//   ....[0]....
.L_1661:
        /*0174*/ 	.word	0x00000260


	//   ....[1]....
        /*0178*/ 	.word	0x00000f70


	//   ....[2]....
        /*017c*/ 	.word	0x00001b70


	//----- nvinfo : EIATTR_MAX_THREADS
	.align		4
.L_1662:
        /*0180*/ 	.byte	0x04, 0x05
        /*0182*/ 	.short	(.L_1664 - .L_1663)
.L_1663:
        /*0184*/ 	.word	0x00000080
        /*0188*/ 	.word	0x00000001
        /*018c*/ 	.word	0x00000001


	//----- nvinfo : EIATTR_CRS_STACK_SIZE
	.align		4
.L_1664:
        /*0190*/ 	.byte	0x04, 0x1e
        /*0192*/ 	.short	(.L_1666 - .L_1665)
.L_1665:
        /*0194*/ 	.word	0x00000000


	//----- nvinfo : EIATTR_CBANK_PARAM_SIZE
	.align		4
.L_1666:
        /*0198*/ 	.byte	0x03, 0x19
        /*019a*/ 	.short	0x00e8


	//----- nvinfo : EIATTR_PARAM_CBANK
	.align		4
        /*019c*/ 	.byte	0x04, 0x0a
        /*019e*/ 	.short	(.L_1668 - .L_1667)
	.align		4
.L_1667:
        /*01a0*/ 	.word	index@(.nv.constant0._ZN10layer_norm13ln_fwd_kernelINS_13Kernel_traitsIf13__nv_bfloat16S2_S2_fjLj256ELj1ELj4ELj1ELj16ENS_18Kernel_traits_baseILj256EfS2_S2_S2_fjLj128EEEEELb0ELb1ELb1ELb0EEEvNS_9FwdParamsE)
        /*01a4*/ 	.short	0x0380
        /*01a6*/ 	.short	0x00e8


	//----- nvinfo : EIATTR_SW_WAR
	.align		4
.L_1668:
        /*01a8*/ 	.byte	0x04, 0x36
        /*01aa*/ 	.short	(.L_1670 - .L_1669)
.L_1669:
        /*01ac*/ 	.word	0x00000008
.L_1670:


//--------------------- .nv.info._ZN10layer_norm13ln_fwd_kernelINS_13Kernel_traitsIf13__nv_bfloat16S2_S2_fjLj256ELj1ELj4ELj1ELj16ENS_18Kernel_traits_baseILj256EfS2_S2_S2_fjLj128EEEEELb0ELb1ELb1ELb1EEEvNS_9FwdParamsE --------------------------
	.section	.nv.info._ZN10layer_norm13ln_fwd_kernelINS_13Kernel_traitsIf13__nv_bfloat16S2_S2_fjLj256ELj1ELj4ELj1ELj16ENS_18Kernel_traits_baseILj256EfS2_S2_S2_fjLj128EEEEELb0ELb1ELb1ELb1EEEvNS_9FwdParamsE,"",@"SHT_CUDA_INFO"
	.sectionflags	@""
	.align	4


	//----- nvinfo : EIATTR_CUDA_API_VERSION
	.align		4
        /*0000*/ 	.byte	0x04, 0x37
        /*0002*/ 	.short	(.L_1672 - .L_1671)
.L_1671:
        /*0004*/ 	.word	0x00000082


	//----- nvinfo : EIATTR_KPARAM_INFO
	.align		4
.L_1672:
        /*0008*/ 	.byte	0x04, 0x17
        /*000a*/ 	.short	(.L_1674 - .L_1673)
.L_1673:
        /*000c*/ 	.word	0x00000000
        /*0010*/ 	.short	0x0000
        /*0012*/ 	.short	0x0000
        /*0014*/ 	.byte	0x00, 0xf0, 0xa1, 0x03


	//----- nvinfo : EIATTR_SPARSE_MMA_MASK
	.align		4
.L_1674:
        /*0018*/ 	.byte	0x03, 0x50
        /*001a*/ 	.short	0x0000


	//----- nvinfo : EIATTR_MAXREG_COUNT
	.align		4
        /*001c*/ 	.byte	0x03, 0x1b
        /*001e*/ 	.short	0x00ff


	//----- nvinfo : EIATTR_MERCURY_ISA_VERSION
	.align		4
        /*0020*/ 	.byte	0x03, 0x5f
        /*0022*/ 	.short	0x0101


	//----- nvinfo : EIATTR_COOP_GROUP_MASK_REGIDS
	.align		4
        /*0024*/ 	.byte	0x04, 0x29
        /*0026*/ 	.short	(.L_1676 - .L_1675)


	//   ....[0]....
.L_1675:
        /*0028*/ 	.word	0xffffffff


	//   ....[1]....
        /*002c*/ 	.word	0xffffffff


	//   ....[2]....
        /*0030*/ 	.word	0xffffffff


	//   ....[3]....
        /*0034*/ 	.word	0xffffffff


	//   ....[4]....
        /*0038*/ 	.word	0xffffffff


	//   ....[5]....
        /*003c*/ 	.word	0xffffffff


	//   ....[6]....
        /*0040*/ 	.word	0xffffffff


	//   ....[7]....
        /*0044*/ 	.word	0xffffffff


	//   ....[8]....
        /*0048*/ 	.word	0xffffffff


	//   ....[9]....
        /*004c*/ 	.word	0xffffffff


	//   ....[10]....
        /*0050*/ 	.word	0xffffffff


	//   ....[11]....
        /*0054*/ 	.word	0xffffffff


	//   ....[12]....
        /*0058*/ 	.word	0xffffffff


	//   ....[13]....
        /*005c*/ 	.word	0xffffffff


	//   ....[14]....
        /*0060*/ 	.word	0xffffffff


	//   ....[15]....
        /*0064*/ 	.word	0xffffffff


	//   ....[16]....
        /*0068*/ 	.word	0xffffffff


	//   ....[17]....
        /*006c*/ 	.word	0xffffffff


	//   ....[18]....
        /*0070*/ 	.word	0xffffffff


	//   ....[19]....
        /*0074*/ 	.word	0xffffffff


	//   ....[20]....
        /*0078*/ 	.word	0x05000023


	//   ....[21]....
        /*007c*/ 	.word	0x05000023


	//   ....[22]....
        /*0080*/ 	.word	0x05000023


	//   ....[23]....
        /*0084*/ 	.word	0x05000023


	//   ....[24]....
        /*0088*/ 	.word	0x05000023


	//   ....[25]....
        /*008c*/ 	.word	0x05000023


	//   ....[26]....
        /*0090*/ 	.word	0x05000023


	//   ....[27]....
        /*0094*/ 	.word	0x05000023


	//   ....[28]....
        /*0098*/ 	.word	0x05000023


	//   ....[29]....
        /*009c*/ 	.word	0x05000023


	//   ....[30]....
        /*00a0*/ 	.word	0x05000023


	//   ....[31]....
        /*00a4*/ 	.word	0x05000023


	//   ....[32]....
        /*00a8*/ 	.word	0x05000023


	//   ....[33]....
        /*00ac*/ 	.word	0x05000023


	//   ....[34]....
        /*00b0*/ 	.word	0x05000023


	//   ....[35]....
        /*00b4*/ 	.word	0x05000023


	//   ....[36]....
        /*00b8*/ 	.word	0x05000023


	//   ....[37]....
        /*00bc*/ 	.word	0x05000023


	//   ....[38]....
        /*00c0*/ 	.word	0x05000023


	//   ....[39]....
        /*00c4*/ 	.word	0x05000023


	//----- nvinfo : EIATTR_COOP_GROUP_INSTR_OFFSETS
	.align		4
.L_1676:
        /*00c8*/ 	.byte	0x04, 0x28
        /*00ca*/ 	.short	(.L_1678 - .L_1677)


	//   ....[0]....
.L_1677:
        /*00cc*/ 	.word	0x00000850


	//   ....[1]....
        /*00d0*/ 	.word	0x00000880


	//   ....[2]....
        /*00d4*/ 	.word	0x000008a0


	//   ....[3]....
        /*00d8*/ 	.word	0x000008c0


	//   ....[4]....
        /*00dc*/ 	.word	0x000008e0


	//   ....[5]....
        /*00e0*/ 	.word	0x00000a10


	//   ....[6]....
        /*00e4*/ 	.word	0x00000a30


	//   ....[7]....
        /*00e8*/ 	.word	0x00000a50


	//   ....[8]....
        /*00ec*/ 	.word	0x00000a70


	//   ....[9]....
        /*00f0*/ 	.word	0x00000a90


	//   ....[10]....
        /*00f4*/ 	.word	0x000013b0


	//   ....[11]....
        /*00f8*/ 	.word	0x000013e0


	//   ....[12]....
        /*00fc*/ 	.word	0x00001400


	//   ....[13]....
        /*0100*/ 	.word	0x00001420


	//   ....[14]....
        /*0104*/ 	.word	0x00001440


	//   ....[15]....
        /*0108*/ 	.word	0x00001570


	//   ....[16]....
        /*010c*/ 	.word	0x00001590


	//   ....[17]....
        /*0110*/ 	.word	0x000015b0


	//   ....[18]....
        /*0114*/ 	.word	0x000015d0


	//   ....[19]....
        /*0118*/ 	.word	0x000015f0


	//   ....[20]....
        /*011c*/ 	.word	0x00001a20


	//   ....[21]....
        /*0120*/ 	.word	0x00001ab0


	//   ....[22]....
        /*0124*/ 	.word	0x00001b10


	//   ....[23]....
        /*0128*/ 	.word	0x00001b70


	//   ....[24]....
        /*012c*/ 	.word	0x00001bd0


	//   ....[25]....
        /*0130*/ 	.word	0x00001d30


	//   ....[26]....
        /*0134*/ 	.word	0x00001d90


	//   ....[27]....
        /*0138*/ 	.word	0x00001df0


	//   ....[28]....
        /*013c*/ 	.word	0x00001e50


	//   ....[29]....
        /*0140*/ 	.word	0x00001eb0


	//   ....[30]....
        /*0144*/ 	.word	0x00001f40


	//   ....[31]....
        /*0148*/ 	.word	0x00001fd0


	//   ....[32]....
        /*014c*/ 	.word	0x00002030


	//   ....[33]....
        /*0150*/ 	.word	0x00002090


	//   ....[34]....
        /*0154*/ 	.word	0x000020f0


	//   ....[35]....
        /*0158*/ 	.word	0x00002250


	//   ....[36]....
        /*015c*/ 	.word	0x000022b0


	//   ....[37]....
        /*0160*/ 	.word	0x00002310


	//   ....[38]....
        /*0164*/ 	.word	0x00002370


	//   ....[39]....
        /*0168*/ 	.word	0x000023d0


	//----- nvinfo : EIATTR_VRC_CTA_INIT_COUNT
	.align		4
.L_1678:
        /*016c*/ 	.byte	0x02, 0x4a
	.zero		1
	.zero		1


	//----- nvinfo : EIATTR_EXIT_INSTR_OFFSETS
	.align		4
        /*0170*/ 	.byte	0x04, 0x1c
        /*0172*/ 	.short	(.L_1680 - .L_1679)


	//   ....[0]....
.L_1679:
        /*0174*/ 	.word	0x000001a0


	//   ....[1]....
        /*0178*/ 	.word	0x00000e40


	//   ....[2]....
        /*017c*/ 	.word	0x000019b0


	//----- nvinfo : EIATTR_MAX_THREADS
	.align		4
.L_1680:
        /*0180*/ 	.byte	0x04, 0x05
        /*0182*/ 	.short	(.L_1682 - .L_1681)
.L_1681:
        /*0184*/ 	.word	0x00000080
        /*0188*/ 	.word	0x00000001
        /*018c*/ 	.word	0x00000001


	//----- nvinfo : EIATTR_CRS_STACK_SIZE
	.align		4
.L_1682:
        /*0190*/ 	.byte	0x04, 0x1e
        /*0192*/ 	.short	(.L_1684 - .L_1683)
.L_1683:
        /*0194*/ 	.word	0x00000000


	//----- nvinfo : EIATTR_CBANK_PARAM_SIZE
	.align		4
.L_1684:
        /*0198*/ 	.byte	0x03, 0x19
        /*019a*/ 	.short	0x00e8


	//----- nvinfo : EIATTR_PARAM_CBANK
	.align		4
        /*019c*/ 	.byte	0x04, 0x0a
        /*019e*/ 	.short	(.L_1686 - .L_1685)
	.align		4
.L_1685:
        /*01a0*/ 	.word	index@(.nv.constant0._ZN10layer_norm13ln_fwd_kernelINS_13Kernel_traitsIf13__nv_bfloat16S2_S2_fjLj256ELj1ELj4ELj1ELj16ENS_18Kernel_traits_baseILj256EfS2_S2_S2_fjLj128EEEEELb0ELb1ELb1ELb1EEEvNS_9FwdParamsE)
        /*01a4*/ 	.short	0x0380
        /*01a6*/ 	.short	0x00e8


	//----- nvinfo : EIATTR_SW_WAR
	.align		4
.L_1686:
        /*01a8*/ 	.byte	0x04, 0x36
        /*01aa*/ 	.short	(.L_1688 - .L_1687)
.L_1687:
        /*01ac*/ 	.word	0x00000008
.L_1688:


//--------------------- .nv.info._ZN10layer_norm13ln_fwd_kernelINS_13Kernel_traitsIf13__nv_bfloat16S2_S2_fjLj256ELj1ELj4ELj1ELj16ENS_18Kernel_traits_baseILj256EfS2_S2_S2_fjLj128EEEEELb1ELb0ELb0ELb0EEEvNS_9FwdParamsE --------------------------
	.section	.nv.info._ZN10layer_norm13ln_fwd_kernelINS_13Kernel_traitsIf13__nv_bfloat16S2_S2_fjLj256ELj1ELj4ELj1ELj16ENS_18Kernel_traits_baseILj256EfS2_S2_S2_fjLj128EEEEELb1ELb0ELb0ELb0EEEvNS_9FwdParamsE,"",@"SHT_CUDA_INFO"
	.sectionflags	@""
	.align	4


	//----- nvinfo : EIATTR_CUDA_API_VERSION
	.align		4
        /*0000*/ 	.byte	0x04, 0x37
        /*0002*/ 	.short	(.L_1690 - .L_1689)
.L_1689:
        /*0004*/ 	.word	0x00000082


	//----- nvinfo : EIATTR_KPARAM_INFO
	.align		4
.L_1690:
        /*0008*/ 	.byte	0x04, 0x17
        /*000a*/ 	.short	(.L_1692 - .L_1691)
.L_1691:
        /*000c*/ 	.word	0x00000000
        /*0010*/ 	.short	0x0000
        /*0012*/ 	.short	0x0000
        /*0014*/ 	.byte	0x00, 0xf0, 0xa1, 0x03


	//----- nvinfo : EIATTR_SPARSE_MMA_MASK
	.align		4
.L_1692:
        /*0018*/ 	.byte	0x03, 0x50
        /*001a*/ 	.short	0x0000


	//----- nvinfo : EIATTR_MAXREG_COUNT
	.align		4
        /*001c*/ 	.byte	0x03, 0x1b
        /*001e*/ 	.short	0x00ff


	//----- nvinfo : EIATTR_MERCURY_ISA_VERSION
	.align		4
        /*0020*/ 	.byte	0x03, 0x5f
        /*0022*/ 	.short	0x0101


	//----- nvinfo : EIATTR_COOP_GROUP_MASK_REGIDS
	.align		4
        /*0024*/ 	.byte	0x04, 0x29
        /*0026*/ 	.short	(.L_1694 - .L_1693)


	//   ....[0]....
.L_1693:
        /*0028*/ 	.word	0xffffffff


	//   ....[1]....
        /*002c*/ 	.word	0xffffffff


	//   ....[2]....
        /*0030*/ 	.word	0xffffffff


	//   ....[3]....
        /*0034*/ 	.word	0xffffffff


	//   ....[4]....
        /*0038*/ 	.word	0xffffffff


	//   ....[5]....
        /*003c*/ 	.word	0xffffffff


	//   ....[6]....
        /*0040*/ 	.word	0xffffffff


	//   ....[7]....
        /*0044*/ 	.word	0xffffffff


	//   ....[8]....
        /*0048*/ 	.word	0xffffffff


	//   ....[9]....
        /*004c*/ 	.word	0xffffffff


	//   ....[10]....
        /*0050*/ 	.word	0x0500001e


	//   ....[11]....
        /*0054*/ 	.word	0x0500001e


	//   ....[12]....
        /*0058*/ 	.word	0x0500001e


	//   ....[13]....
        /*005c*/ 	.word	0x0500001e


	//   ....[14]....
        /*0060*/ 	.word	0x0500001e


	//   ....[15]....
        /*0064*/ 	.word	0x0500001e


	//   ....[16]....
        /*0068*/ 	.word	0x0500001e


	//   ....[17]....
        /*006c*/ 	.word	0x0500001e


	//   ....[18]....
        /*0070*/ 	.word	0x0500001e


	//   ....[19]....
        /*0074*/ 	.word	0x0500001e


	//----- nvinfo : EIATTR_COOP_GROUP_INSTR_OFFSETS
	.align		4
.L_1694:
        /*0078*/ 	.byte	0x04, 0x28
        /*007a*/ 	.short	(.L_1696 - .L_1695)


	//   ....[0]....
.L_1695:
        /*007c*/ 	.word	0x000035b0


	//   ....[1]....
        /*0080*/ 	.word	0x000035e0


	//   ....[2]....
        /*0084*/ 	.word	0x00003600


	//   ....[3]....
        /*0088*/ 	.word	0x00003620


	//   ....[4]....
        /*008c*/ 	.word	0x00003640


	//   ....[5]....
        /*0090*/ 	.word	0x00003790


	//   ....[6]....
        /*0094*/ 	.word	0x000037b0


	//   ....[7]....
        /*0098*/ 	.word	0x000037d0


	//   ....[8]....
        /*009c*/ 	.word	0x000037f0


	//   ....[9]....
        /*00a0*/ 	.word	0x00003810


	//   ....[10]....
        /*00a4*/ 	.word	0x00003bf0


	//   ....[11]....
        /*00a8*/ 	.word	0x00003c80


	//   ....[12]....
        /*00ac*/ 	.word	0x00003ce0


	//   ....[13]....
        /*00b0*/ 	.word	0x00003d40


	//   ....[14]....
        /*00b4*/ 	.word	0x00003da0


	//   ....[15]....
        /*00b8*/ 	.word	0x00003f30


	//   ....[16]....
        /*00bc*/ 	.word	0x00003f90


	//   ....[17]....
        /*00c0*/ 	.word	0x00003ff0


	//   ....[18]....
        /*00c4*/ 	.word	0x00004050


	//   ....[19]....
        /*00c8*/ 	.word	0x000040b0


	//----- nvinfo : EIATTR_VRC_CTA_INIT_COUNT
	.align		4
.L_1696:
        /*00cc*/ 	.byte	0x02, 0x4a
	.zero		1
	.zero		1


	//----- nvinfo : EIATTR_EXIT_INSTR_OFFSETS
	.align		4
        /*00d0*/ 	.byte	0x04, 0x1c
        /*00d2*/ 	.short	(.L_1698 - .L_1697)


	//   ....[0]....
.L_1697:
        /*00d4*/ 	.word	0x00000450


	//   ....[1]....
        /*00d8*/ 	.word	0x00003b80


	//----- nvinfo : EIATTR_MAX_THREADS
	.align		4
.L_1698:
        /*00dc*/ 	.byte	0x04, 0x05
        /*00de*/ 	.short	(.L_1700 - .L_1699)
.L_1699:
        /*00e0*/ 	.word	0x00000080
        /*00e4*/ 	.word	0x00000001
        /*00e8*/ 	.word	0x00000001


	//----- nvinfo : EIATTR_CRS_STACK_SIZE
	.align		4
.L_1700:
        /*00ec*/ 	.byte	0x04, 0x1e
        /*00ee*/ 	.short	(.L_1702 - .L_1701)
.L_1701:
        /*00f0*/ 	.word	0x00000000


	//----- nvinfo : EIATTR_CBANK_PARAM_SIZE
	.align		4
.L_1702:
        /*00f4*/ 	.byte	0x03, 0x19
        /*00f6*/ 	.short	0x00e8


	//----- nvinfo : EIATTR_PARAM_CBANK
	.align		4
        /*00f8*/ 	.byte	0x04, 0x0a
        /*00fa*/ 	.short	(.L_1704 - .L_1703)
	.align		4
.L_1703:
        /*00fc*/ 	.word	index@(.nv.constant0._ZN10layer_norm13ln_fwd_kernelINS_13Kernel_traitsIf13__nv_bfloat16S2_S2_fjLj256ELj1ELj4ELj1ELj16ENS_18Kernel_traits_baseILj256EfS2_S2_S2_fjLj128EEEEELb1ELb0ELb0ELb0EEEvNS_9FwdParamsE)
        /*0100*/ 	.short	0x0380
        /*0102*/ 	.short	0x00e8


	//----- nvinfo : EIATTR_SW_WAR
	.align		4
.L_1704:
        /*0104*/ 	.byte	0x04, 0x36
        /*0106*/ 	.short	(.L_1706 - .L_1705)
.L_1705:
        /*0108*/ 	.word	0x00000008
.L_1706:


//--------------------- .nv.info._ZN10layer_norm13ln_fwd_kernelINS_13Kernel_traitsIf13__nv_bfloat16S2_S2_fjLj256ELj1ELj4ELj1ELj16ENS_18Kernel_traits_baseILj256EfS2_S2_S2_fjLj128EEEEELb1ELb0ELb0ELb1EEEvNS_9FwdParamsE --------------------------
	.section	.nv.info._ZN10layer_norm13ln_fwd_kernelINS_13Kernel_traitsIf13__nv_bfloat16S2_S2_fjLj256ELj1ELj4ELj1ELj16ENS_18Kernel_traits_baseILj256EfS2_S2_S2_fjLj128EEEEELb1ELb0ELb0ELb1EEEvNS_9FwdParamsE,"",@"SHT_CUDA_INFO"
	.sectionflags	@""
	.align	4


	//----- nvinfo : EIATTR_CUDA_API_VERSION
	.align		4
        /*0000*/ 	.byte	0x04, 0x37
        /*0002*/ 	.short	(.L_1708 - .L_1707)
.L_1707:
        /*0004*/ 	.word	0x00000082


	//----- nvinfo : EIATTR_KPARAM_INFO
	.align		4
.L_1708:
        /*0008*/ 	.byte	0x04, 0x17
        /*000a*/ 	.short	(.L_1710 - .L_1709)
.L_1709:
        /*000c*/ 	.word	0x00000000
        /*0010*/ 	.short	0x0000
        /*0012*/ 	.short	0x0000
        /*0014*/ 	.byte	0x00, 0xf0, 0xa1, 0x03


	//----- nvinfo : EIATTR_SPARSE_MMA_MASK
	.align		4
.L_1710:
        /*0018*/ 	.byte	0x03, 0x50
        /*001a*/ 	.short	0x0000


	//----- nvinfo : EIATTR_MAXREG_COUNT
	.align		4
        /*001c*/ 	.byte	0x03, 0x1b
        /*001e*/ 	.short	0x00ff


	//----- nvinfo : EIATTR_MERCURY_ISA_VERSION
	.align		4
        /*0020*/ 	.byte	0x03, 0x5f
        /*0022*/ 	.short	0x0101


	//----- nvinfo : EIATTR_COOP_GROUP_MASK_REGIDS
	.align		4
        /*0024*/ 	.byte	0x04, 0x29
        /*0026*/ 	.short	(.L_1712 - .L_1711)


	//   ....[0]....
.L_1711:
        /*0028*/ 	.word	0xffffffff


	//   ....[1]....
        /*002c*/ 	.word	0xffffffff


	//   ....[2]....
        /*0030*/ 	.word	0xffffffff


	//   ....[3]....
        /*0034*/ 	.word	0xffffffff


	//   ....[4]....
        /*0038*/ 	.word	0xffffffff


	//   ....[5]....
        /*003c*/ 	.word	0xffffffff


	//   ....[6]....
        /*0040*/ 	.word	0xffffffff


	//   ....[7]....
        /*0044*/ 	.word	0xffffffff


	//   ....[8]....
        /*0048*/ 	.word	0xffffffff


	//   ....[9]....
        /*004c*/ 	.word	0xffffffff


	//   ....[10]....
        /*0050*/ 	.word	0x0500001e


	//   ....[11]....
        /*0054*/ 	.word	0x0500001e


	//   ....[12]....
        /*0058*/ 	.word	0x0500001e


	//   ....[13]....
        /*005c*/ 	.word	0x0500001e


	//   ....[14]....
        /*0060*/ 	.word	0x0500001e


	//   ....[15]....
        /*0064*/ 	.word	0x0500001e


	//   ....[16]....
        /*0068*/ 	.word	0x0500001e


	//   ....[17]....
        /*006c*/ 	.word	0x0500001e


	//   ....[18]....
        /*0070*/ 	.word	0x0500001e


	//   ....[19]....
        /*0074*/ 	.word	0x0500001e


	//----- nvinfo : EIATTR_COOP_GROUP_INSTR_OFFSETS
	.align		4
.L_1712:
        /*0078*/ 	.byte	0x04, 0x28
        /*007a*/ 	.short	(.L_1714 - .L_1713)


	//   ....[0]....
.L_1713:
        /*007c*/ 	.word	0x00003510


	//   ....[1]....
        /*0080*/ 	.word	0x00003530


	//   ....[2]....
        /*0084*/ 	.word	0x00003550


	//   ....[3]....
        /*0088*/ 	.word	0x00003570


	//   ....[4]....
        /*008c*/ 	.word	0x000035a0


	//   ....[5]....
        /*0090*/ 	.word	0x000036d0


	//   ....[6]....
        /*0094*/ 	.word	0x000036f0


	//   ....[7]....
        /*0098*/ 	.word	0x00003710


	//   ....[8]....
        /*009c*/ 	.word	0x00003730


	//   ....[9]....
        /*00a0*/ 	.word	0x00003750


	//   ....[10]....
        /*00a4*/ 	.word	0x00003b00


	//   ....[11]....
        /*00a8*/ 	.word	0x00003ba0


	//   ....[12]....
        /*00ac*/ 	.word	0x00003c10


	//   ....[13]....
        /*00b0*/ 	.word	0x00003c80


	//   ....[14]....
        /*00b4*/ 	.word	0x00003d00


	//   ....[15]....
        /*00b8*/ 	.word	0x00003e90


	//   ....[16]....
        /*00bc*/ 	.word	0x00003f00


	//   ....[17]....
        /*00c0*/ 	.word	0x00003f70


	//   ....[18]....
        /*00c4*/ 	.word	0x00003fe0


	//   ....[19]....
        /*00c8*/ 	.word	0x00004050


	//----- nvinfo : EIATTR_VRC_CTA_INIT_COUNT
	.align		4
.L_1714:
        /*00cc*/ 	.byte	0x02, 0x4a
	.zero		1
	.zero		1


	//----- nvinfo : EIATTR_EXIT_INSTR_OFFSETS
	.align		4
        /*00d0*/ 	.byte	0x04, 0x1c
        /*00d2*/ 	.short	(.L_1716 - .L_1715)


	//   ....[0]....
.L_1715:
        /*00d4*/ 	.word	0x00000240


	//   ....[1]....
        /*00d8*/ 	.word	0x00003a90


	//----- nvinfo : EIATTR_MAX_THREADS
	.align		4
.L_1716:
        /*00dc*/ 	.byte	0x04, 0x05
        /*00de*/ 	.short	(.L_1718 - .L_1717)
.L_1717:
        /*00e0*/ 	.word	0x00000080
        /*00e4*/ 	.word	0x00000001
        /*00e8*/ 	.word	0x00000001


	//----- nvinfo : EIATTR_CRS_STACK_SIZE
	.align		4
.L_1718:
        /*00ec*/ 	.byte	0x04, 0x1e
        /*00ee*/ 	.short	(.L_1720 - .L_1719)
.L_1719:
        /*00f0*/ 	.word	0x00000000


	//----- nvinfo : EIATTR_CBANK_PARAM_SIZE
	.align		4
.L_1720:
        /*00f4*/ 	.byte	0x03, 0x19
        /*00f6*/ 	.short	0x00e8


	//----- nvinfo : EIATTR_PARAM_CBANK
	.align		4
        /*00f8*/ 	.byte	0x04, 0x0a
        /*00fa*/ 	.short	(.L_1722 - .L_1721)
	.align		4
.L_1721:
        /*00fc*/ 	.word	index@(.nv.constant0._ZN10layer_norm13ln_fwd_kernelINS_13Kernel_traitsIf13__nv_bfloat16S2_S2_fjLj256ELj1ELj4ELj1ELj16ENS_18Kernel_traits_baseILj256EfS2_S2_S2_fjLj128EEEEELb1ELb0ELb0ELb1EEEvNS_9FwdParamsE)
        /*0100*/ 	.short	0x0380
        /*0102*/ 	.short	0x00e8


	//----- nvinfo : EIATTR_SW_WAR
	.align		4
.L_1722:
        /*0104*/ 	.byte	0x04, 0x36
        /*0106*/ 	.short	(.L_1724 - .L_1723)
.L_1723:
        /*0108*/ 	.word	0x00000008
.L_1724:


//--------------------- .nv.info._ZN10layer_norm13ln_fwd_kernelINS_13Kernel_traitsIf13__nv_bfloat16S2_S2_fjLj256ELj1ELj4ELj1ELj16ENS_18Kernel_traits_baseILj256EfS2_S2_S2_fjLj128EEEEELb1ELb0ELb1ELb0EEEvNS_9FwdParamsE --------------------------
	.section	.nv.info._ZN10layer_norm13ln_fwd_kernelINS_13Kernel_traitsIf13__nv_bfloat16S2_S2_fjLj256ELj1ELj4ELj1ELj16ENS_18Kernel_traits_baseILj256EfS2_S2_S2_fjLj128EEEEELb1ELb0ELb1ELb0EEEvNS_9FwdParamsE,"",@"SHT_CUDA_INFO"
	.sectionflags	@""
	.align	4


	//----- nvinfo : EIATTR_CUDA_API_VERSION
	.align		4
        /*0000*/ 	.byte	0x04, 0x37
        /*0002*/ 	.short	(.L_1726 - .L_1725)
.L_1725:
        /*0004*/ 	.word	0x00000082


	//----- nvinfo : EIATTR_KPARAM_INFO
	.align		4
.L_1726:
        /*0008*/ 	.byte	0x04, 0x17
        /*000a*/ 	.short	(.L_1728 - .L_1727)
.L_1727:
        /*000c*/ 	.word	0x00000000
        /*0010*/ 	.short	0x0000
        /*0012*/ 	.short	0x0000
        /*0014*/ 	.byte	0x00, 0xf0, 0xa1, 0x03


	//----- nvinfo : EIATTR_SPARSE_MMA_MASK
	.align		4
.L_1728:
        /*0018*/ 	.byte	0x03, 0x50
        /*001a*/ 	.short	0x0000


	//----- nvinfo : EIATTR_MAXREG_COUNT
	.align		4
        /*001c*/ 	.byte	0x03, 0x1b
        /*001e*/ 	.short	0x00ff


	//----- nvinfo : EIATTR_MERCURY_ISA_VERSION
	.align		4
        /*0020*/ 	.byte	0x03, 0x5f
        /*0022*/ 	.short	0x0101


	//----- nvinfo : EIATTR_COOP_GROUP_MASK_REGIDS
	.align		4
        /*0024*/ 	.byte	0x04, 0x29
        /*0026*/ 	.short	(.L_1730 - .L_1729)


	//   ....[0]....
.L_1729:
        /*0028*/ 	.word	0xffffffff


	//   ....[1]....
        /*002c*/ 	.word	0xffffffff


	//   ....[2]....
        /*0030*/ 	.word	0xffffffff


	//   ....[3]....
        /*0034*/ 	.word	0xffffffff


	//   ....[4]....
        /*0038*/ 	.word	0xffffffff


	//   ....[5]....
        /*003c*/ 	.word	0xffffffff


	//   ....[6]....
        /*0040*/ 	.word	0xffffffff


	//   ....[7]....
        /*0044*/ 	.word	0xffffffff


	//   ....[8]....
        /*0048*/ 	.word	0xffffffff


	//   ....[9]....
        /*004c*/ 	.word	0xffffffff


	//   ....[10]....
        /*0050*/ 	.word	0x05000032


	//   ....[11]....
        /*0054*/ 	.word	0x05000032


	//   ....[12]....
        /*0058*/ 	.word	0x05000032


	//   ....[13]....
        /*005c*/ 	.word	0x05000032


	//   ....[14]....
        /*0060*/ 	.word	0x05000032


	//   ....[15]....
        /*0064*/ 	.word	0x05000032


	//   ....[16]....
        /*0068*/ 	.word	0x05000032


	//   ....[17]....
        /*006c*/ 	.word	0x05000032


	//   ....[18]....
        /*0070*/ 	.word	0x05000032


	//   ....[19]....
        /*0074*/ 	.word	0x05000032


	//----- nvinfo : EIATTR_COOP_GROUP_INSTR_OFFSETS
	.align		4
.L_1730:
        /*0078*/ 	.byte	0x04, 0x28
        /*007a*/ 	.short	(.L_1732 - .L_1731)


	//   ....[0]....
.L_1731:
        /*007c*/ 	.word	0x00003dd0


	//   ....[1]....
        /*0080*/ 	.word	0x00003df0


	//   ....[2]....
        /*0084*/ 	.word	0x00003e10


	//   ....[3]....
        /*0088*/ 	.word	0x00003e30


	//   ....[4]....
        /*008c*/ 	.word	0x00003e60


	//   ....[5]....
        /*0090*/ 	.word	0x00003fb0


	//   ....[6]....
        /*0094*/ 	.word	0x00003fd0


	//   ....[7]....
        /*0098*/ 	.word	0x00003ff0


	//   ....[8]....
        /*009c*/ 	.word	0x00004010


	//   ....[9]....
        /*00a0*/ 	.word	0x00004030


	//   ....[10]....
        /*00a4*/ 	.word	0x00004460


	//   ....[11]....
        /*00a8*/ 	.word	0x00004500


	//   ....[12]....
        /*00ac*/ 	.word	0x00004570


	//   ....[13]....
        /*00b0*/ 	.word	0x000045e0


	//   ....[14]....
        /*00b4*/ 	.word	0x00004660


	//   ....[15]....
        /*00b8*/ 	.word	0x00004810


	//   ....[16]....
        /*00bc*/ 	.word	0x00004880


	//   ....[17]....
        /*00c0*/ 	.word	0x000048f0


	//   ....[18]....
        /*00c4*/ 	.word	0x00004960


	//   ....[19]....
        /*00c8*/ 	.word	0x000049d0


	//----- nvinfo : EIATTR_VRC_CTA_INIT_COUNT
	.align		4
.L_1732:
        /*00cc*/ 	.byte	0x02, 0x4a
	.zero		1
	.zero		1


	//----- nvinfo : EIATTR_EXIT_INSTR_OFFSETS
	.align		4
        /*00d0*/ 	.byte	0x04, 0x1c
        /*00d2*/ 	.short	(.L_1734 - .L_1733)


	//   ....[0]....
.L_1733:
        /*00d4*/ 	.word	0x00000460


	//   ....[1]....
        /*00d8*/ 	.word	0x000043f0


	//----- nvinfo : EIATTR_MAX_THREADS
	.align		4
.L_1734:
        /*00dc*/ 	.byte	0x04, 0x05
        /*00de*/ 	.short	(.L_1736 - .L_1735)
.L_1735:
        /*00e0*/ 	.word	0x00000080
        /*00e4*/ 	.word	0x00000001
        /*00e8*/ 	.word	0x00000001


	//----- nvinfo : EIATTR_CRS_STACK_SIZE
	.align		4
.L_1736:
        /*00ec*/ 	.byte	0x04, 0x1e
        /*00ee*/ 	.short	(.L_1738 - .L_1737)
.L_1737:
        /*00f0*/ 	.word	0x00000000


	//----- nvinfo : EIATTR_CBANK_PARAM_SIZE
	.align		4
.L_1738:
        /*00f4*/ 	.byte	0x03, 0x19
        /*00f6*/ 	.short	0x00e8


	//----- nvinfo : EIATTR_PARAM_CBANK
	.align		4
        /*00f8*/ 	.byte	0x04, 0x0a
        /*00fa*/ 	.short	(.L_1740 - .L_1739)
	.align		4
.L_1739:
        /*00fc*/ 	.word	index@(.nv.constant0._ZN10layer_norm13ln_fwd_kernelINS_13Kernel_traitsIf13__nv_bfloat16S2_S2_fjLj256ELj1ELj4ELj1ELj16ENS_18Kernel_traits_baseILj256EfS2_S2_S2_fjLj128EEEEELb1ELb0ELb1ELb0EEEvNS_9FwdParamsE)
        /*0100*/ 	.short	0x0380
        /*0102*/ 	.short	0x00e8


	//----- nvinfo : EIATTR_SW_WAR
	.align		4
.L_1740:
        /*0104*/ 	.byte	0x04, 0x36
        /*0106*/ 	.short	(.L_1742 - .L_1741)
.L_1741:
        /*0108*/ 	.word	0x00000008
.L_1742:


//--------------------- .nv.info._ZN10layer_norm13ln_fwd_kernelINS_13Kernel_traitsIf13__nv_bfloat16S2_S2_fjLj256ELj1ELj4ELj1ELj16ENS_18Kernel_traits_baseILj256EfS2_S2_S2_fjLj128EEEEELb1ELb0ELb1ELb1EEEvNS_9FwdParamsE --------------------------
	.section	.nv.info._ZN10layer_norm13ln_fwd_kernelINS_13Kernel_traitsIf13__nv_bfloat16S2_S2_fjLj256ELj1ELj4ELj1ELj16ENS_18Kernel_traits_baseILj256EfS2_S2_S2_fjLj128EEEEELb1ELb0ELb1ELb1EEEvNS_9FwdParamsE,"",@"SHT_CUDA_INFO"
	.sectionflags	@""
	.align	4


	//----- nvinfo : EIATTR_CUDA_API_VERSION
	.align		4
        /*0000*/ 	.byte	0x04, 0x37
        /*0002*/ 	.short	(.L_1744 - .L_1743)
.L_1743:
        /*0004*/ 	.word	0x00000082


	//----- nvinfo : EIATTR_KPARAM_INFO
	.align		4
.L_1744:
        /*0008*/ 	.byte	0x04, 0x17
        /*000a*/ 	.short	(.L_1746 - .L_1745)
.L_1745:
        /*000c*/ 	.word	0x00000000
        /*0010*/ 	.short	0x0000
        /*0012*/ 	.short	0x0000
        /*0014*/ 	.byte	0x00, 0xf0, 0xa1, 0x03


	//----- nvinfo : EIATTR_SPARSE_MMA_MASK
	.align		4
.L_1746:
        /*0018*/ 	.byte	0x03, 0x50
        /*001a*/ 	.short	0x0000


	//----- nvinfo : EIATTR_MAXREG_COUNT
	.align		4
        /*001c*/ 	.byte	0x03, 0x1b
        /*001e*/ 	.short	0x00ff


	//----- nvinfo : EIATTR_MERCURY_ISA_VERSION
	.align		4
        /*0020*/ 	.byte	0x03, 0x5f
        /*0022*/ 	.short	0x0101


	//----- nvinfo : EIATTR_COOP_GROUP_MASK_REGIDS
	.align		4
        /*0024*/ 	.byte	0x04, 0x29
        /*0026*/ 	.short	(.L_1748 - .L_1747)


	//   ....[0]....
.L_1747:
        /*0028*/ 	.word	0xffffffff


	//   ....[1]....
        /*002c*/ 	.word	0xffffffff


	//   ....[2]....
        /*0030*/ 	.word	0xffffffff


	//   ....[3]....
        /*0034*/ 	.word	0xffffffff


	//   ....[4]....
        /*0038*/ 	.word	0xffffffff


	//   ....[5]....
        /*003c*/ 	.word	0xffffffff


	//   ....[6]....
        /*0040*/ 	.word	0xffffffff


	//   ....[7]....
        /*0044*/ 	.word	0xffffffff


	//   ....[8]....
        /*0048*/ 	.word	0xffffffff


	//   ....[9]....
        /*004c*/ 	.word	0xffffffff


	//   ....[10]....
        /*0050*/ 	.word	0x0500003f


	//   ....[11]....
        /*0054*/ 	.word	0x0500003f


	//   ....[12]....
        /*0058*/ 	.word	0x0500003f


	//   ....[13]....
        /*005c*/ 	.word	0x0500003f


	//   ....[14]....
        /*0060*/ 	.word	0x0500003f


	//   ....[15]....
        /*0064*/ 	.word	0x0500003f


	//   ....[16]....
        /*0068*/ 	.word	0x0500003f


	//   ....[17]....
        /*006c*/ 	.word	0x0500003f


	//   ....[18]....
        /*0070*/ 	.word	0x0500003f


	//   ....[19]....
        /*0074*/ 	.word	0x0500003f


	//----- nvinfo : EIATTR_COOP_GROUP_INSTR_OFFSETS
	.align		4
.L_1748:
        /*0078*/ 	.byte	0x04, 0x28
        /*007a*/ 	.short	(.L_1750 - .L_1749)


	//   ....[0]....
.L_1749:
        /*007c*/ 	.word	0x00003c70


	//   ....[1]....
        /*0080*/ 	.word	0x00003ca0


	//   ....[2]....
        /*0084*/ 	.word	0x00003cc0


	//   ....[3]....
        /*0088*/ 	.word	0x00003ce0


	//   ....[4]....
        /*008c*/ 	.word	0x00003d00


	//   ....[5]....
        /*0090*/ 	.word	0x00003e30


	//   ....[6]....
        /*0094*/ 	.word	0x00003e50


	//   ....[7]....
        /*0098*/ 	.word	0x00003e70


	//   ....[8]....
        /*009c*/ 	.word	0x00003e90


	//   ....[9]....
        /*00a0*/ 	.word	0x00003eb0


	//   ....[10]....
        /*00a4*/ 	.word	0x000042c0


	//   ....[11]....
        /*00a8*/ 	.word	0x00004370


	//   ....[12]....
        /*00ac*/ 	.word	0x000043e0


	//   ....[13]....
        /*00b0*/ 	.word	0x00004450


	//   ....[14]....
        /*00b4*/ 	.word	0x000044c0


	//   ....[15]....
        /*00b8*/ 	.word	0x00004640


	//   ....[16]....
        /*00bc*/ 	.word	0x000046b0


	//   ....[17]....
        /*00c0*/ 	.word	0x00004720


	//   ....[18]....
        /*00c4*/ 	.word	0x00004790


	//   ....[19]....
        /*00c8*/ 	.word	0x00004800


	//----- nvinfo : EIATTR_VRC_CTA_INIT_COUNT
	.align		4
.L_1750:
        /*00cc*/ 	.byte	0x02, 0x4a
	.zero		1
	.zero		1


	//----- nvinfo : EIATTR_EXIT_INSTR_OFFSETS
	.align		4
        /*00d0*/ 	.byte	0x04, 0x1c
        /*00d2*/ 	.short	(.L_1752 - .L_1751)


	//   ....[0]....
.L_1751:
        /*00d4*/ 	.word	0x00000240


	//   ....[1]....
        /*00d8*/ 	.word	0x00004260


	//----- nvinfo : EIATTR_MAX_THREADS
	.align		4
.L_1752:
        /*00dc*/ 	.byte	0x04, 0x05
        /*00de*/ 	.short	(.L_1754 - .L_1753)
.L_1753:
        /*00e0*/ 	.word	0x00000080
        /*00e4*/ 	.word	0x00000001
        /*00e8*/ 	.word	0x00000001


	//----- nvinfo : EIATTR_CRS_STACK_SIZE
	.align		4
.L_1754:
        /*00ec*/ 	.byte	0x04, 0x1e
        /*00ee*/ 	.short	(.L_1756 - .L_1755)
.L_1755:
        /*00f0*/ 	.word	0x00000000


	//----- nvinfo : EIATTR_CBANK_PARAM_SIZE
	.align		4
.L_1756:
        /*00f4*/ 	.byte	0x03, 0x19
        /*00f6*/ 	.short	0x00e8


	//----- nvinfo : EIATTR_PARAM_CBANK
	.align		4
        /*00f8*/ 	.byte	0x04, 0x0a
        /*00fa*/ 	.short	(.L_1758 - .L_1757)
	.align		4
.L_1757:
        /*00fc*/ 	.word	index@(.nv.constant0._ZN10layer_norm13ln_fwd_kernelINS_13Kernel_traitsIf13__nv_bfloat16S2_S2_fjLj256ELj1ELj4ELj1ELj16ENS_18Kernel_traits_baseILj256EfS2_S2_S2_fjLj128EEEEELb1ELb0ELb1ELb1EEEvNS_9FwdParamsE)
        /*0100*/ 	.short	0x0380
        /*0102*/ 	.short	0x00e8


	//----- nvinfo : EIATTR_SW_WAR
	.align		4
.L_1758:
        /*0104*/ 	.byte	0x04, 0x36
        /*0106*/ 	.short	(.L_1760 - .L_1759)
.L_1759:
        /*0108*/ 	.word	0x00000008
.L_1760:


//--------------------- .nv.info._ZN10layer_norm13ln_fwd_kernelINS_13Kernel_traitsIf13__nv_bfloat16S2_S2_fjLj256ELj1ELj4ELj1ELj16ENS_18Kernel_traits_baseILj256EfS2_S2_S2_fjLj128EEEEELb1ELb1ELb0ELb0EEEvNS_9FwdParamsE --------------------------
	.section	.nv.info._ZN10layer_norm13ln_fwd_kernelINS_13Kernel_traitsIf13__nv_bfloat16S2_S2_fjLj256ELj1ELj4ELj1ELj16ENS_18Kernel_traits_baseILj256EfS2_S2_S2_fjLj128EEEEELb1ELb1ELb0ELb0EEEvNS_9FwdParamsE,"",@"SHT_CUDA_INFO"
	.sectionflags	@""
	.align	4


	//----- nvinfo : EIATTR_CUDA_API_VERSION
	.align		4
        /*0000*/ 	.byte	0x04, 0x37
        /*0002*/ 	.short	(.L_1762 - .L_1761)
.L_1761:
        /*0004*/ 	.word	0x00000082


	//----- nvinfo : EIATTR_KPARAM_INFO
	.align		4
.L_1762:
        /*0008*/ 	.byte	0x04, 0x17
        /*000a*/ 	.short	(.L_1764 - .L_1763)
.L_1763:
        /*000c*/ 	.word	0x00000000
        /*0010*/ 	.short	0x0000
        /*0012*/ 	.short	0x0000
        /*0014*/ 	.byte	0x00, 0xf0, 0xa1, 0x03


	//----- nvinfo : EIATTR_SPARSE_MMA_MASK
	.align		4
.L_1764:
        /*0018*/ 	.byte	0x03, 0x50
        /*001a*/ 	.short	0x0000


	//----- nvinfo : EIATTR_MAXREG_COUNT
	.align		4
        /*001c*/ 	.byte	0x03, 0x1b
        /*001e*/ 	.short	0x00ff


	//----- nvinfo : EIATTR_MERCURY_ISA_VERSION
	.align		4
        /*0020*/ 	.byte	0x03, 0x5f
        /*0022*/ 	.short	0x0101


	//----- nvinfo : EIATTR_COOP_GROUP_MASK_REGIDS
	.align		4
        /*0024*/ 	.byte	0x04, 0x29
        /*0026*/ 	.short	(.L_1766 - .L_1765)


	//   ....[0]....
.L_1765:
        /*0028*/ 	.word	0xffffffff


	//   ....[1]....
        /*002c*/ 	.word	0xffffffff


	//   ....[2]....
        /*0030*/ 	.word	0xffffffff


	//   ....[3]....
        /*0034*/ 	.word	0xffffffff


	//   ....[4]....
        /*0038*/ 	.word	0xffffffff


	//   ....[5]....
        /*003c*/ 	.word	0xffffffff


	//   ....[6]....
        /*0040*/ 	.word	0xffffffff


	//   ....[7]....
        /*0044*/ 	.word	0xffffffff


	//   ....[8]....
        /*0048*/ 	.word	0xffffffff


	//   ....[9]....
        /*004c*/ 	.word	0xffffffff


	//   ....[10]....
        /*0050*/ 	.word	0x05000026


	//   ....[11]....
        /*0054*/ 	.word	0x05000026


	//   ....[12]....
        /*0058*/ 	.word	0x05000026


	//   ....[13]....
        /*005c*/ 	.word	0x05000026


	//   ....[14]....
        /*0060*/ 	.word	0x05000026


	//   ....[15]....
        /*0064*/ 	.word	0x05000026


	//   ....[16]....
        /*0068*/ 	.word	0x05000026


	//   ....[17]....
        /*006c*/ 	.word	0x05000026


	//   ....[18]....
        /*0070*/ 	.word	0x05000026


	//   ....[19]....
        /*0074*/ 	.word	0x05000026


	//----- nvinfo : EIATTR_COOP_GROUP_INSTR_OFFSETS
	.align		4
.L_1766:
        /*0078*/ 	.byte	0x04, 0x28
        /*007a*/ 	.short	(.L_1768 - .L_1767)


	//   ....[0]....
.L_1767:
        /*007c*/ 	.word	0x00003670


	//   ....[1]....
        /*0080*/ 	.word	0x000036a0


	//   ....[2]....
        /*0084*/ 	.word	0x000036c0


	//   ....[3]....
        /*0088*/ 	.word	0x000036e0


	//   ....[4]....
        /*008c*/ 	.word	0x00003700


	//   ....[5]....
        /*0090*/ 	.word	0x00003850


	//   ....[6]....
        /*0094*/ 	.word	0x00003870


	//   ....[7]....
        /*0098*/ 	.word	0x00003890


	//   ....[8]....
        /*009c*/ 	.word	0x000038b0


	//   ....[9]....
        /*00a0*/ 	.word	0x000038d0


	//   ....[10]....
        /*00a4*/ 	.word	0x00003cb0


	//   ....[11]....
        /*00a8*/ 	.word	0x00003d40


	//   ....[12]....
        /*00ac*/ 	.word	0x00003da0


	//   ....[13]....
        /*00b0*/ 	.word	0x00003e00


	//   ....[14]....
        /*00b4*/ 	.word	0x00003e60


	//   ....[15]....
        /*00b8*/ 	.word	0x00003ff0


	//   ....[16]....
        /*00bc*/ 	.word	0x00004050


	//   ....[17]....
        /*00c0*/ 	.word	0x000040b0


	//   ....[18]....
        /*00c4*/ 	.word	0x00004110


	//   ....[19]....
        /*00c8*/ 	.word	0x00004170


	//----- nvinfo : EIATTR_VRC_CTA_INIT_COUNT
	.align		4
.L_1768:
        /*00cc*/ 	.byte	0x02, 0x4a
	.zero		1
	.zero		1


	//----- nvinfo : EIATTR_EXIT_INSTR_OFFSETS
	.align		4
        /*00d0*/ 	.byte	0x04, 0x1c
        /*00d2*/ 	.short	(.L_1770 - .L_1769)


	//   ....[0]....
.L_1769:
        /*00d4*/ 	.word	0x00000490


	//   ....[1]....
        /*00d8*/ 	.word	0x00003c40


	//----- nvinfo : EIATTR_MAX_THREADS
	.align		4
.L_1770:
        /*00dc*/ 	.byte	0x04, 0x05
        /*00de*/ 	.short	(.L_1772 - .L_1771)
.L_1771:
        /*00e0*/ 	.word	0x00000080
        /*00e4*/ 	.word	0x00000001
        /*00e8*/ 	.word	0x00000001


	//----- nvinfo : EIATTR_CRS_STACK_SIZE
	.align		4
.L_1772:
        /*00ec*/ 	.byte	0x04, 0x1e
        /*00ee*/ 	.short	(.L_1774 - .L_1773)
.L_1773:
        /*00f0*/ 	.word	0x00000000


	//----- nvinfo : EIATTR_CBANK_PARAM_SIZE
	.align		4
.L_1774:
        /*00f4*/ 	.byte	0x03, 0x19
        /*00f6*/ 	.short	0x00e8


	//----- nvinfo : EIATTR_PARAM_CBANK
	.align		4
        /*00f8*/ 	.byte	0x04, 0x0a
        /*00fa*/ 	.short	(.L_1776 - .L_1775)
	.align		4
.L_1775:
        /*00fc*/ 	.word	index@(.nv.constant0._ZN10layer_norm13ln_fwd_kernelINS_13Kernel_traitsIf13__nv_bfloat16S2_S2_fjLj256ELj1ELj4ELj1ELj16ENS_18Kernel_traits_baseILj256EfS2_S2_S2_fjLj128EEEEELb1ELb1ELb0ELb0EEEvNS_9FwdParamsE)
        /*0100*/ 	.short	0x0380
        /*0102*/ 	.short	0x00e8


	//----- nvinfo : EIATTR_SW_WAR
	.align		4
.L_1776:
        /*0104*/ 	.byte	0x04, 0x36
        /*0106*/ 	.short	(.L_1778 - .L_1777)
.L_1777:
        /*0108*/ 	.word	0x00000008
.L_1778:


//--------------------- .nv.info._ZN10layer_norm13ln_fwd_kernelINS_13Kernel_traitsIf13__nv_bfloat16S2_S2_fjLj256ELj1ELj4ELj1ELj16ENS_18Kernel_traits_baseILj256EfS2_S2_S2_fjLj128EEEEELb1ELb1ELb0ELb1EEEvNS_9FwdParamsE --------------------------
	.section	.nv.info._ZN10layer_norm13ln_fwd_kernelINS_13Kernel_traitsIf13__nv_bfloat16S2_S2_fjLj256ELj1ELj4ELj1ELj16ENS_18Kernel_traits_baseILj256EfS2_S2_S2_fjLj128EEEEELb1ELb1ELb0ELb1EEEvNS_9FwdParamsE,"",@"SHT_CUDA_INFO"
	.sectionflags	@""
	.align	4


	//----- nvinfo : EIATTR_CUDA_API_VERSION
	.align		4
        /*0000*/ 	.byte	0x04, 0x37
        /*0002*/ 	.short	(.L_1780 - .L_1779)
.L_1779:
        /*0004*/ 	.word	0x00000082


	//----- nvinfo : EIATTR_KPARAM_INFO
	.align		4
.L_1780:
        /*0008*/ 	.byte	0x04, 0x17
        /*000a*/ 	.short	(.L_1782 - .L_1781)
.L_1781:
        /*000c*/ 	.word	0x00000000
        /*0010*/ 	.short	0x0000
        /*0012*/ 	.short	0x0000
        /*0014*/ 	.byte	0x00, 0xf0, 0xa1, 0x03


	//----- nvinfo : EIATTR_SPARSE_MMA_MASK
	.align		4
.L_1782:
        /*0018*/ 	.byte	0x03, 0x50
        /*001a*/ 	.short	0x0000


	//----- nvinfo : EIATTR_MAXREG_COUNT
	.align		4
        /*001c*/ 	.byte	0x03, 0x1b
        /*001e*/ 	.short	0x00ff


	//----- nvinfo : EIATTR_MERCURY_ISA_VERSION
	.align		4
        /*0020*/ 	.byte	0x03, 0x5f
        /*0022*/ 	.short	0x0101


	//----- nvinfo : EIATTR_COOP_GROUP_MASK_REGIDS
	.align		4
        /*0024*/ 	.byte	0x04, 0x29
        /*0026*/ 	.short	(.L_1784 - .L_1783)


	//   ....[0]....
.L_1783:
        /*0028*/ 	.word	0xffffffff


	//   ....[1]....
        /*002c*/ 	.word	0xffffffff


	//   ....[2]....
        /*0030*/ 	.word	0xffffffff


	//   ....[3]....
        /*0034*/ 	.word	0xffffffff


	//   ....[4]....
        /*0038*/ 	.word	0xffffffff


	//   ....[5]....
        /*003c*/ 	.word	0xffffffff


	//   ....[6]....
        /*0040*/ 	.word	0xffffffff


	//   ....[7]....
        /*0044*/ 	.word	0xffffffff


	//   ....[8]....
        /*0048*/ 	.word	0xffffffff


	//   ....[9]....
        /*004c*/ 	.word	0xffffffff


	//   ....[10]....
        /*0050*/ 	.word	0x05000026


	//   ....[11]....
        /*0054*/ 	.word	0x05000026


	//   ....[12]....
        /*0058*/ 	.word	0x05000026


	//   ....[13]....
        /*005c*/ 	.word	0x05000026


	//   ....[14]....
        /*0060*/ 	.word	0x05000026


	//   ....[15]....
        /*0064*/ 	.word	0x05000026


	//   ....[16]....
        /*0068*/ 	.word	0x05000026


	//   ....[17]....
        /*006c*/ 	.word	0x05000026


	//   ....[18]....
        /*0070*/ 	.word	0x05000026


	//   ....[19]....
        /*0074*/ 	.word	0x05000026


	//----- nvinfo : EIATTR_COOP_GROUP_INSTR_OFFSETS
	.align		4
.L_1784:
        /*0078*/ 	.byte	0x04, 0x28
        /*007a*/ 	.short	(.L_1786 - .L_1785)


	//   ....[0]....
.L_1785:
        /*007c*/ 	.word	0x000035b0


	//   ....[1]....
        /*0080*/ 	.word	0x000035d0


	//   ....[2]....
        /*0084*/ 	.word	0x000035f0


	//   ....[3]....
        /*0088*/ 	.word	0x00003610


	//   ....[4]....
        /*008c*/ 	.word	0x00003640


	//   ....[5]....
        /*0090*/ 	.word	0x00003770


	//   ....[6]....
        /*0094*/ 	.word	0x00003790


	//   ....[7]....
        /*0098*/ 	.word	0x000037b0


	//   ....[8]....
        /*009c*/ 	.word	0x000037d0


	//   ....[9]....
        /*00a0*/ 	.word	0x000037f0


	//   ....[10]....
        /*00a4*/ 	.word	0x00003ba0


	//   ....[11]....
        /*00a8*/ 	.word	0x00003c40


	//   ....[12]....
        /*00ac*/ 	.word	0x00003cb0


	//   ....[13]....
        /*00b0*/ 	.word	0x00003d20


	//   ....[14]....
        /*00b4*/ 	.word	0x00003da0


	//   ....[15]....
        /*00b8*/ 	.word	0x00003f30


	//   ....[16]....
        /*00bc*/ 	.word	0x00003fa0


	//   ....[17]....
        /*00c0*/ 	.word	0x00004010


	//   ....[18]....
        /*00c4*/ 	.word	0x00004080


	//   ....[19]....
        /*00c8*/ 	.word	0x000040f0


	//----- nvinfo : EIATTR_VRC_CTA_INIT_COUNT
	.align		4
.L_1786:
        /*00cc*/ 	.byte	0x02, 0x4a
	.zero		1
	.zero		1


	//----- nvinfo : EIATTR_EXIT_INSTR_OFFSETS
	.align		4
        /*00d0*/ 	.byte	0x04, 0x1c
        /*00d2*/ 	.short	(.L_1788 - .L_1787)


	//   ....[0]....
.L_1787:
        /*00d4*/ 	.word	0x00000240


	//   ....[1]....
        /*00d8*/ 	.word	0x00003b30


	//----- nvinfo : EIATTR_MAX_THREADS
	.align		4
.L_1788:
        /*00dc*/ 	.byte	0x04, 0x05
        /*00de*/ 	.short	(.L_1790 - .L_1789)
.L_1789:
        /*00e0*/ 	.word	0x00000080
        /*00e4*/ 	.word	0x00000001
        /*00e8*/ 	.word	0x00000001


	//----- nvinfo : EIATTR_CRS_STACK_SIZE
	.align		4
.L_1790:
        /*00ec*/ 	.byte	0x04, 0x1e
        /*00ee*/ 	.short	(.L_1792 - .L_1791)
.L_1791:
        /*00f0*/ 	.word	0x00000000


	//----- nvinfo : EIATTR_CBANK_PARAM_SIZE
	.align		4
.L_1792:
        /*00f4*/ 	.byte	0x03, 0x19
        /*00f6*/ 	.short	0x00e8


	//----- nvinfo : EIATTR_PARAM_CBANK
	.align		4
        /*00f8*/ 	.byte	0x04, 0x0a
        /*00fa*/ 	.short	(.L_1794 - .L_1793)
	.align		4
.L_1793:
        /*00fc*/ 	.word	index@(.nv.constant0._ZN10layer_norm13ln_fwd_kernelINS_13Kernel_traitsIf13__nv_bfloat16S2_S2_fjLj256ELj1ELj4ELj1ELj16ENS_18Kernel_traits_baseILj256EfS2_S2_S2_fjLj128EEEEELb1ELb1ELb0ELb1EEEvNS_9FwdParamsE)
        /*0100*/ 	.short	0x0380
        /*0102*/ 	.short	0x00e8


	//----- nvinfo : EIATTR_SW_WAR
	.align		4
.L_1794:
        /*0104*/ 	.byte	0x04, 0x36
        /*0106*/ 	.short	(.L_1796 - .L_1795)
.L_1795:
        /*0108*/ 	.word	0x00000008
.L_1796:


//--------------------- .nv.info._ZN10layer_norm13ln_fwd_kernelINS_13Kernel_traitsIf13__nv_bfloat16S2_S2_fjLj256ELj1ELj4ELj1ELj16ENS_18Kernel_traits_baseILj256EfS2_S2_S2_fjLj128EEEEELb1ELb1ELb1ELb0EEEvNS_9FwdParamsE --------------------------
	.section	.nv.info._ZN10layer_norm13ln_fwd_kernelINS_13Kernel_traitsIf13__nv_bfloat16S2_S2_fjLj256ELj1ELj4ELj1ELj16ENS_18Kernel_traits_baseILj256EfS2_S2_S2_fjLj128EEEEELb1ELb1ELb1ELb0EEEvNS_9FwdParamsE,"",@"SHT_CUDA_INFO"
	.sectionflags	@""
	.align	4


	//----- nvinfo : EIATTR_CUDA_API_VERSION
	.align		4
        /*0000*/ 	.byte	0x04, 0x37
        /*0002*/ 	.short	(.L_1798 - .L_1797)
.L_1797:
        /*0004*/ 	.word	0x00000082


	//----- nvinfo : EIATTR_KPARAM_INFO
	.align		4
.L_1798:
        /*0008*/ 	.byte	0x04, 0x17
        /*000a*/ 	.short	(.L_1800 - .L_1799)
.L_1799:
        /*000c*/ 	.word	0x00000000
        /*0010*/ 	.short	0x0000
        /*0012*/ 	.short	0x0000
        /*0014*/ 	.byte	0x00, 0xf0, 0xa1, 0x03


	//----- nvinfo : EIATTR_SPARSE_MMA_MASK
	.align		4
.L_1800:
        /*0018*/ 	.byte	0x03, 0x50
        /*001a*/ 	.short	0x0000


	//----- nvinfo : EIATTR_MAXREG_COUNT
	.align		4
        /*001c*/ 	.byte	0x03, 0x1b
        /*001e*/ 	.short	0x00ff


	//----- nvinfo : EIATTR_MERCURY_ISA_VERSION
	.align		4
        /*0020*/ 	.byte	0x03, 0x5f
        /*0022*/ 	.short	0x0101


	//----- nvinfo : EIATTR_COOP_GROUP_MASK_REGIDS
	.align		4
        /*0024*/ 	.byte	0x04, 0x29
        /*0026*/ 	.short	(.L_1802 - .L_1801)


	//   ....[0]....
.L_1801:
        /*0028*/ 	.word	0xffffffff


	//   ....[1]....
        /*002c*/ 	.word	0xffffffff


	//   ....[2]....
        /*0030*/ 	.word	0xffffffff


	//   ....[3]....
        /*0034*/ 	.word	0xffffffff


	//   ....[4]....
        /*0038*/ 	.word	0xffffffff


	//   ....[5]....
        /*003c*/ 	.word	0xffffffff


	//   ....[6]....
        /*0040*/ 	.word	0xffffffff


	//   ....[7]....
        /*0044*/ 	.word	0xffffffff


	//   ....[8]....
        /*0048*/ 	.word	0xffffffff


	//   ....[9]....
        /*004c*/ 	.word	0xffffffff


	//   ....[10]....
        /*0050*/ 	.word	0x0500003a


	//   ....[11]....
        /*0054*/ 	.word	0x0500003a


	//   ....[12]....
        /*0058*/ 	.word	0x0500003a


	//   ....[13]....
        /*005c*/ 	.word	0x0500003a


	//   ....[14]....
        /*0060*/ 	.word	0x0500003a


	//   ....[15]....
        /*0064*/ 	.word	0x0500003a


	//   ....[16]....
        /*0068*/ 	.word	0x0500003a


	//   ....[17]....
        /*006c*/ 	.word	0x0500003a


	//   ....[18]....
        /*0070*/ 	.word	0x0500003a


	//   ....[19]....
        /*0074*/ 	.word	0x0500003a


	//----- nvinfo : EIATTR_COOP_GROUP_INSTR_OFFSETS
	.align		4
.L_1802:
        /*0078*/ 	.byte	0x04, 0x28
        /*007a*/ 	.short	(.L_1804 - .L_1803)


	//   ....[0]....
.L_1803:
        /*007c*/ 	.word	0x00003e80


	//   ....[1]....
        /*0080*/ 	.word	0x00003ea0


	//   ....[2]....
        /*0084*/ 	.word	0x00003ec0


	//   ....[3]....
        /*0088*/ 	.word	0x00003ee0


	//   ....[4]....
        /*008c*/ 	.word	0x00003f10


	//   ....[5]....
        /*0090*/ 	.word	0x00004060


	//   ....[6]....
        /*0094*/ 	.word	0x00004080


	//   ....[7]....
        /*0098*/ 	.word	0x000040a0


	//   ....[8]....
        /*009c*/ 	.word	0x000040c0


	//   ....[9]....
        /*00a0*/ 	.word	0x000040e0


	//   ....[10]....
        /*00a4*/ 	.word	0x00004510


	//   ....[11]....
        /*00a8*/ 	.word	0x000045b0


	//   ....[12]....
        /*00ac*/ 	.word	0x00004620


	//   ....[13]....
        /*00b0*/ 	.word	0x00004690


	//   ....[14]....
        /*00b4*/ 	.word	0x00004710


	//   ....[15]....
        /*00b8*/ 	.word	0x000048c0


	//   ....[16]....
        /*00bc*/ 	.word	0x00004930


	//   ....[17]....
        /*00c0*/ 	.word	0x000049a0


	//   ....[18]....
        /*00c4*/ 	.word	0x00004a10


	//   ....[19]....
        /*00c8*/ 	.word	0x00004a80


	//----- nvinfo : EIATTR_VRC_CTA_INIT_COUNT
	.align		4
.L_1804:
        /*00cc*/ 	.byte	0x02, 0x4a
	.zero		1
	.zero		1


	//----- nvinfo : EIATTR_EXIT_INSTR_OFFSETS
	.align		4
        /*00d0*/ 	.byte	0x04, 0x1c
        /*00d2*/ 	.short	(.L_1806 - .L_1805)


	//   ....[0]....
.L_1805:
        /*00d4*/ 	.word	0x000004a0


	//   ....[1]....
        /*00d8*/ 	.word	0x000044a0


	//----- nvinfo : EIATTR_MAX_THREADS
	.align		4
.L_1806:
        /*00dc*/ 	.byte	0x04, 0x05
        /*00de*/ 	.short	(.L_1808 - .L_1807)
.L_1807:
        /*00e0*/ 	.word	0x00000080
        /*00e4*/ 	.word	0x00000001
        /*00e8*/ 	.word	0x00000001


	//----- nvinfo : EIATTR_CRS_STACK_SIZE
	.align		4
.L_1808:
        /*00ec*/ 	.byte	0x04, 0x1e
        /*00ee*/ 	.short	(.L_1810 - .L_1809)
.L_1809:
        /*00f0*/ 	.word	0x00000000


	//----- nvinfo : EIATTR_CBANK_PARAM_SIZE
	.align		4
.L_1810:
        /*00f4*/ 	.byte	0x03, 0x19
        /*00f6*/ 	.short	0x00e8


	//----- nvinfo : EIATTR_PARAM_CBANK
	.align		4
        /*00f8*/ 	.byte	0x04, 0x0a
        /*00fa*/ 	.short	(.L_1812 - .L_1811)
	.align		4
.L_1811:
        /*00fc*/ 	.word	index@(.nv.constant0._ZN10layer_norm13ln_fwd_kernelINS_13Kernel_traitsIf13__nv_bfloat16S2_S2_fjLj256ELj1ELj4ELj1ELj16ENS_18Kernel_traits_baseILj256EfS2_S2_S2_fjLj128EEEEELb1ELb1ELb1ELb0EEEvNS_9FwdParamsE)
        /*0100*/ 	.short	0x0380
        /*0102*/ 	.short	0x00e8


	//----- nvinfo : EIATTR_SW_WAR
	.align		4
.L_1812:
        /*0104*/ 	.byte	0x04, 0x36
        /*0106*/ 	.short	(.L_1814 - .L_1813)
.L_1813:
        /*0108*/ 	.word	0x00000008
.L_1814:


//--------------------- .nv.info._ZN10layer_norm13ln_fwd_kernelINS_13Kernel_traitsIf13__nv_bfloat16S2_S2_fjLj256ELj1ELj4ELj1ELj16ENS_18Kernel_traits_baseILj256EfS2_S2_S2_fjLj128EEEEELb1ELb1ELb1ELb1EEEvNS_9FwdParamsE --------------------------
	.section	.nv.info._ZN10layer_norm13ln_fwd_kernelINS_13Kernel_traitsIf13__nv_bfloat16S2_S2_fjLj256ELj1ELj4ELj1ELj16ENS_18Kernel_traits_baseILj256EfS2_S2_S2_fjLj128EEEEELb1ELb1ELb1ELb1EEEvNS_9FwdParamsE,"",@"SHT_CUDA_INFO"
	.sectionflags	@""
	.align	4


	//----- nvinfo : EIATTR_CUDA_API_VERSION
	.align		4
        /*0000*/ 	.byte	0x04, 0x37
        /*0002*/ 	.short	(.L_1816 - .L_1815)
.L_1815:
        /*0004*/ 	.word	0x00000082


	//----- nvinfo : EIATTR_KPARAM_INFO
	.align		4
.L_1816:
        /*0008*/ 	.byte	0x04, 0x17
        /*000a*/ 	.short	(.L_1818 - .L_1817)
.L_1817:
        /*000c*/ 	.word	0x00000000
        /*0010*/ 	.short	0x0000
        /*0012*/ 	.short	0x0000
        /*0014*/ 	.byte	0x00, 0xf0, 0xa1, 0x03


	//----- nvinfo : EIATTR_SPARSE_MMA_MASK
	.align		4
.L_1818:
        /*0018*/ 	.byte	0x03, 0x50
        /*001a*/ 	.short	0x0000


	//----- nvinfo : EIATTR_MAXREG_COUNT
	.align		4
        /*001c*/ 	.byte	0x03, 0x1b
        /*001e*/ 	.short	0x00ff


	//----- nvinfo : EIATTR_MERCURY_ISA_VERSION
	.align		4
        /*0020*/ 	.byte	0x03, 0x5f
        /*0022*/ 	.short	0x0101


	//----- nvinfo : EIATTR_COOP_GROUP_MASK_REGIDS
	.align		4
        /*0024*/ 	.byte	0x04, 0x29
        /*0026*/ 	.short	(.L_1820 - .L_1819)


	//   ....[0]....
.L_1819:
        /*0028*/ 	.word	0xffffffff


	//   ....[1]....
        /*002c*/ 	.word	0xffffffff


	//   ....[2]....
        /*0030*/ 	.word	0xffffffff


	//   ....[3]....
        /*0034*/ 	.word	0xffffffff


	//   ....[4]....
        /*0038*/ 	.word	0xffffffff


	//   ....[5]....
        /*003c*/ 	.word	0xffffffff


	//   ....[6]....
        /*0040*/ 	.word	0xffffffff


	//   ....[7]....
        /*0044*/ 	.word	0xffffffff


	//   ....[8]....
        /*0048*/ 	.word	0xffffffff


	//   ....[9]....
        /*004c*/ 	.word	0xffffffff


	//   ....[10]....
        /*0050*/ 	.word	0x05000047


	//   ....[11]....
        /*0054*/ 	.word	0x05000047


	//   ....[12]....
        /*0058*/ 	.word	0x05000047


	//   ....[13]....
        /*005c*/ 	.word	0x05000047


	//   ....[14]....
        /*0060*/ 	.word	0x05000047


	//   ....[15]....
        /*0064*/ 	.word	0x05000047


	//   ....[16]....
        /*0068*/ 	.word	0x05000047


	//   ....[17]....
        /*006c*/ 	.word	0x05000047


	//   ....[18]....
        /*0070*/ 	.word	0x05000047


	//   ....[19]....
        /*0074*/ 	.word	0x05000047


	//----- nvinfo : EIATTR_COOP_GROUP_INSTR_OFFSETS
	.align		4
.L_1820:
        /*0078*/ 	.byte	0x04, 0x28
        /*007a*/ 	.short	(.L_1822 - .L_1821)


	//   ....[0]....
.L_1821:
        /*007c*/ 	.word	0x00003d10


	//   ....[1]....
        /*0080*/ 	.word	0x00003d40


	//   ....[2]....
        /*0084*/ 	.word	0x00003d60


	//   ....[3]....
        /*0088*/ 	.word	0x00003d80


	//   ....[4]....
        /*008c*/ 	.word	0x00003da0


	//   ....[5]....
        /*0090*/ 	.word	0x00003ed0


	//   ....[6]....
        /*0094*/ 	.word	0x00003ef0


	//   ....[7]....
        /*0098*/ 	.word	0x00003f10


	//   ....[8]....
        /*009c*/ 	.word	0x00003f30


	//   ....[9]....
        /*00a0*/ 	.word	0x00003f50


	//   ....[10]....
        /*00a4*/ 	.word	0x00004360


	//   ....[11]....
        /*00a8*/ 	.word	0x00004410


	//   ....[12]....
        /*00ac*/ 	.word	0x00004480


	//   ....[13]....
        /*00b0*/ 	.word	0x000044f0


	//   ....[14]....
        /*00b4*/ 	.word	0x00004560


	//   ....[15]....
        /*00b8*/ 	.word	0x000046e0


	//   ....[16]....
        /*00bc*/ 	.word	0x00004750


	//   ....[17]....
        /*00c0*/ 	.word	0x000047c0


	//   ....[18]....
        /*00c4*/ 	.word	0x00004830


	//   ....[19]....
        /*00c8*/ 	.word	0x000048a0


	//----- nvinfo : EIATTR_VRC_CTA_INIT_COUNT
	.align		4
.L_1822:
        /*00cc*/ 	.byte	0x02, 0x4a
	.zero		1
	.zero		1


	//----- nvinfo : EIATTR_EXIT_INSTR_OFFSETS
	.align		4
        /*00d0*/ 	.byte	0x04, 0x1c
        /*00d2*/ 	.short	(.L_1824 - .L_1823)


	//   ....[0]....
.L_1823:
        /*00d4*/ 	.word	0x00000240


	//   ....[1]....
        /*00d8*/ 	.word	0x00004300


	//----- nvinfo : EIATTR_MAX_THREADS
	.align		4
.L_1824:
        /*00dc*/ 	.byte	0x04, 0x05
        /*00de*/ 	.short	(.L_1826 - .L_1825)
.L_1825:
        /*00e0*/ 	.word	0x00000080
        /*00e4*/ 	.word	0x00000001
        /*00e8*/ 	.word	0x00000001


	//----- nvinfo : EIATTR_CRS_STACK_SIZE
	.align		4
.L_1826:
        /*00ec*/ 	.byte	0x04, 0x1e
        /*00ee*/ 	.short	(.L_1828 - .L_1827)
.L_1827:
        /*00f0*/ 	.word	0x00000000


	//----- nvinfo : EIATTR_CBANK_PARAM_SIZE
	.align		4
.L_1828:
        /*00f4*/ 	.byte	0x03, 0x19
        /*00f6*/ 	.short	0x00e8


	//----- nvinfo : EIATTR_PARAM_CBANK
	.align		4
        /*00f8*/ 	.byte	0x04, 0x0a
        /*00fa*/ 	.short	(.L_1830 - .L_1829)
	.align		4
.L_1829:
        /*00fc*/ 	.word	index@(.nv.constant0._ZN10layer_norm13ln_fwd_kernelINS_13Kernel_traitsIf13__nv_bfloat16S2_S2_fjLj256ELj1ELj4ELj1ELj16ENS_18Kernel_traits_baseILj256EfS2_S2_S2_fjLj128EEEEELb1ELb1ELb1ELb1EEEvNS_9FwdParamsE)
        /*0100*/ 	.short	0x0380
        /*0102*/ 	.short	0x00e8


	//----- nvinfo : EIATTR_SW_WAR
	.align		4
.L_1830:
        /*0104*/ 	.byte	0x04, 0x36
        /*0106*/ 	.short	(.L_1832 - .L_1831)
.L_1831:
        /*0108*/ 	.word	0x00000008
.L_1832:


//--------------------- .nv.info._ZN10layer_norm13ln_fwd_kernelINS_13Kernel_traitsI13__nv_bfloat16S2_fS2_fjLj256ELj1ELj4ELj1ELj16ENS_18Kernel_traits_baseILj256ES2_S2_fS2_fjLj128EEEEELb0ELb0ELb0ELb0EEEvNS_9FwdParamsE --------------------------
	.section	.nv.info._ZN10layer_norm13ln_fwd_kernelINS_13Kernel_traitsI13__nv_bfloat16S2_fS2_fjLj256ELj1ELj4ELj1ELj16ENS_18Kernel_traits_baseILj256ES2_S2_fS2_fjLj128EEEEELb0ELb0ELb0ELb0EEEvNS_9FwdParamsE,"",@"SHT_CUDA_INFO"
	.sectionflags	@""
	.align	4


	//----- nvinfo : EIATTR_CUDA_API_VERSION
	.align		4
        /*0000*/ 	.byte	0x04, 0x37
        /*0002*/ 	.short	(.L_1834 - .L_1833)
.L_1833:
        /*0004*/ 	.word	0x00000082


	//----- nvinfo : EIATTR_KPARAM_INFO
	.align		4
.L_1834:
        /*0008*/ 	.byte	0x04, 0x17
        /*000a*/ 	.short	(.L_1836 - .L_1835)
.L_1835:
        /*000c*/ 	.word	0x00000000
        /*0010*/ 	.short	0x0000
        /*0012*/ 	.short	0x0000
        /*0014*/ 	.byte	0x00, 0xf0, 0xa1, 0x03


	//----- nvinfo : EIATTR_SPARSE_MMA_MASK
	.align		4
.L_1836:
        /*0018*/ 	.byte	0x03, 0x50
        /*001a*/ 	.short	0x0000


	//----- nvinfo : EIATTR_MAXREG_COUNT
	.align		4
        /*001c*/ 	.byte	0x03, 0x1b
        /*001e*/ 	.short	0x00ff


	//----- nvinfo : EIATTR_MERCURY_ISA_VERSION
	.align		4
        /*0020*/ 	.byte	0x03, 0x5f
        /*0022*/ 	.short	0x0101


	//----- nvinfo : EIATTR_COOP_GROUP_MASK_REGIDS
	.align		4
        /*0024*/ 	.byte	0x04, 0x29
        /*0026*/ 	.short	(.L_1838 - .L_1837)


	//   ....[0]....
.L_1837:
        /*0028*/ 	.word	0xffffffff


	//   ....[1]....
        /*002c*/ 	.word	0xffffffff


	//   ....[2]....
        /*0030*/ 	.word	0xffffffff


	//   ....[3]....
        /*0034*/ 	.word	0xffffffff


	//   ....[4]....
        /*0038*/ 	.word	0xffffffff


	//   ....[5]....
        /*003c*/ 	.word	0xffffffff


	//   ....[6]....
        /*0040*/ 	.word	0xffffffff


	//   ....[7]....
        /*0044*/ 	.word	0xffffffff


	//   ....[8]....
        /*0048*/ 	.word	0xffffffff


	//   ....[9]....
        /*004c*/ 	.word	0xffffffff


	//   ....[10]....
        /*0050*/ 	.word	0x0500000d


	//   ....[11]....
        /*0054*/ 	.word	0x0500000d


	//   ....[12]....
        /*0058*/ 	.word	0x0500000d


	//   ....[13]....
        /*005c*/ 	.word	0x0500000d


	//   ....[14]....
        /*0060*/ 	.word	0x0500000d


	//   ....[15]....
        /*0064*/ 	.word	0x0500000d


	//   ....[16]....
        /*0068*/ 	.word	0x0500000d


	//   ....[17]....
        /*006c*/ 	.word	0x0500000d


	//   ....[18]....
        /*0070*/ 	.word	0x0500000d


	//   ....[19]....
        /*0074*/ 	.word	0x0500000d


	//----- nvinfo : EIATTR_COOP_GROUP_INSTR_OFFSETS
	.align		4
.L_1838:
        /*0078*/ 	.byte	0x04, 0x28
        /*007a*/ 	.short	(.L_1840 - .L_1839)


	//   ....[0]....
.L_1839:
        /*007c*/ 	.word	0x000007d0


	//   ....[1]....
        /*0080*/ 	.word	0x000007f0


	//   ....[2]....
        /*0084*/ 	.word	0x00000810


	//   ....[3]....
        /*0088*/ 	.word	0x00000840


	//   ....[4]....
        /*008c*/ 	.word	0x00000860


	//   ....[5]....
        /*0090*/ 	.word	0x000009b0


	//   ....[6]....
        /*0094*/ 	.word	0x000009d0


	//   ....[7]....
        /*0098*/ 	.word	0x000009f0


	//   ....[8]....
        /*009c*/ 	.word	0x00000a10


	//   ....[9]....
        /*00a0*/ 	.word	0x00000a30


	//   ....[10]....
        /*00a4*/ 	.word	0x00000f20


	//   ....[11]....
        /*00a8*/ 	.word	0x00000fc0


	//   ....[12]....
        /*00ac*/ 	.word	0x00001030


	//   ....[13]....
        /*00b0*/ 	.word	0x000010b0


	//   ....[14]....
        /*00b4*/ 	.word	0x00001120


	//   ....[15]....
        /*00b8*/ 	.word	0x000012d0


	//   ....[16]....
        /*00bc*/ 	.word	0x00001340


	//   ....[17]....
        /*00c0*/ 	.word	0x000013b0


	//   ....[18]....
        /*00c4*/ 	.word	0x00001420


	//   ....[19]....
        /*00c8*/ 	.word	0x00001490


	//----- nvinfo : EIATTR_VRC_CTA_INIT_COUNT
	.align		4
.L_1840:
        /*00cc*/ 	.byte	0x02, 0x4a
	.zero		1
	.zero		1


	//----- nvinfo : EIATTR_EXIT_INSTR_OFFSETS
	.align		4
        /*00d0*/ 	.byte	0x04, 0x1c
        /*00d2*/ 	.short	(.L_1842 - .L_1841)


	//   ....[0]....
.L_1841:
        /*00d4*/ 	.word	0x000001e0


	//   ....[1]....
        /*00d8*/ 	.word	0x00000eb0


	//----- nvinfo : EIATTR_MAX_THREADS
	.align		4
.L_1842:
        /*00dc*/ 	.byte	0x04, 0x05
        /*00de*/ 	.short	(.L_1844 - .L_1843)
.L_1843:
        /*00e0*/ 	.word	0x00000080
        /*00e4*/ 	.word	0x00000001
        /*00e8*/ 	.word	0x00000001


	//----- nvinfo : EIATTR_CRS_STACK_SIZE
	.align		4
.L_1844:
        /*00ec*/ 	.byte	0x04, 0x1e
        /*00ee*/ 	.short	(.L_1846 - .L_1845)
.L_1845:
        /*00f0*/ 	.word	0x00000000


	//----- nvinfo : EIATTR_CBANK_PARAM_SIZE
	.align		4
.L_1846:
        /*00f4*/ 	.byte	0x03, 0x19
        /*00f6*/ 	.short	0x00e8


	//----- nvinfo : EIATTR_PARAM_CBANK
	.align		4
        /*00f8*/ 	.byte	0x04, 0x0a
        /*00fa*/ 	.short	(.L_1848 - .L_1847)
	.align		4
.L_1847:
        /*00fc*/ 	.word	index@(.nv.constant0._ZN10layer_norm13ln_fwd_kernelINS_13Kernel_traitsI13__nv_bfloat16S2_fS2_fjLj256ELj1ELj4ELj1ELj16ENS_18Kernel_traits_baseILj256ES2_S2_fS2_fjLj128EEEEELb0ELb0ELb0ELb0EEEvNS_9FwdParamsE)
        /*0100*/ 	.short	0x0380
        /*0102*/ 	.short	0x00e8


	//----- nvinfo : EIATTR_SW_WAR
	.align		4
.L_1848:
        /*0104*/ 	.byte	0x04, 0x36
        /*0106*/ 	.short	(.L_1850 - .L_1849)
.L_1849:
        /*0108*/ 	.word	0x00000008
.L_1850:


//--------------------- .nv.info._ZN10layer_norm13ln_fwd_kernelINS_13Kernel_traitsI13__nv_bfloat16S2_fS2_fjLj256ELj1ELj4ELj1ELj16ENS_18Kernel_traits_baseILj256ES2_S2_fS2_fjLj128EEEEELb0ELb0ELb0ELb1EEEvNS_9FwdParamsE --------------------------
	.section	.nv.info._ZN10layer_norm13ln_fwd_kernelINS_13Kernel_traitsI13__nv_bfloat16S2_fS2_fjLj256ELj1ELj4ELj1ELj16ENS_18Kernel_traits_baseILj256ES2_S2_fS2_fjLj128EEEEELb0ELb0ELb0ELb1EEEvNS_9FwdParamsE,"",@"SHT_CUDA_INFO"
	.sectionflags	@""
	.align	4


	//----- nvinfo : EIATTR_CUDA_API_VERSION
	.align		4
        /*0000*/ 	.byte	0x04, 0x37
        /*0002*/ 	.short	(.L_1852 - .L_1851)
.L_1851:
        /*0004*/ 	.word	0x00000082


	//----- nvinfo : EIATTR_KPARAM_INFO
	.align		4
.L_1852:
        /*0008*/ 	.byte	0x04, 0x17
        /*000a*/ 	.short	(.L_1854 - .L_1853)
.L_1853:
        /*000c*/ 	.word	0x00000000
        /*0010*/ 	.short	0x0000
        /*0012*/ 	.short	0x0000
        /*0014*/ 	.byte	0x00, 0xf0, 0xa1, 0x03


	//----- nvinfo : EIATTR_SPARSE_MMA_MASK
	.align		4
.L_1854:
        /*0018*/ 	.byte	0x03, 0x50
        /*001a*/ 	.short	0x0000


	//----- nvinfo : EIATTR_MAXREG_COUNT
	.align		4
        /*001c*/ 	.byte	0x03, 0x1b
        /*001e*/ 	.short	0x00ff


	//----- nvinfo : EIATTR_MERCURY_ISA_VERSION
	.align		4
        /*0020*/ 	.byte	0x03, 0x5f
        /*0022*/ 	.short	0x0101


	//----- nvinfo : EIATTR_COOP_GROUP_MASK_REGIDS
	.align		4
        /*0024*/ 	.byte	0x04, 0x29
        /*0026*/ 	.short	(.L_1856 - .L_1855)


	//   ....[0]....
.L_1855:
        /*0028*/ 	.word	0xffffffff


	//   ....[1]....
        /*002c*/ 	.word	0xffffffff


	//   ....[2]....
        /*0030*/ 	.word	0xffffffff


	//   ....[3]....
        /*0034*/ 	.word	0xffffffff


	//   ....[4]....
        /*0038*/ 	.word	0xffffffff


	//   ....[5]....
        /*003c*/ 	.word	0xffffffff


	//   ....[6]....
        /*0040*/ 	.word	0xffffffff


	//   ....[7]....
        /*0044*/ 	.word	0xffffffff


	//   ....[8]....
        /*0048*/ 	.word	0xffffffff


	//   ....[9]....
        /*004c*/ 	.word	0xffffffff


	//   ....[10]....
        /*0050*/ 	.word	0xffffffff


	//   ....[11]....
        /*0054*/ 	.word	0xffffffff


	//   ....[12]....
        /*0058*/ 	.word	0xffffffff


	//   ....[13]....
        /*005c*/ 	.word	0xffffffff


	//   ....[14]....
        /*0060*/ 	.word	0xffffffff


	//   ....[15]....
        /*0064*/ 	.word	0xffffffff


	//   ....[16]....
        /*0068*/ 	.word	0xffffffff


	//   ....[17]....
        /*006c*/ 	.word	0xffffffff


	//   ....[18]....
        /*0070*/ 	.word	0xffffffff


	//   ....[19]....
        /*0074*/ 	.word	0xffffffff


	//   ....[20]....
        /*0078*/ 	.word	0xffffffff


	//   ....[21]....
        /*007c*/ 	.word	0xffffffff


	//   ....[22]....
        /*0080*/ 	.word	0xffffffff


	//   ....[23]....
        /*0084*/ 	.word	0xffffffff


	//   ....[24]....
        /*0088*/ 	.word	0xffffffff


	//   ....[25]....
        /*008c*/ 	.word	0xffffffff


	//   ....[26]....
        /*0090*/ 	.word	0xffffffff


	//   ....[27]....
        /*0094*/ 	.word	0xffffffff


	//   ....[28]....
        /*0098*/ 	.word	0xffffffff


	//   ....[29]....
        /*009c*/ 	.word	0xffffffff


	//   ....[30]....
        /*00a0*/ 	.word	0x0500000b


	//   ....[31]....
        /*00a4*/ 	.word	0x0500000b


	//   ....[32]....
        /*00a8*/ 	.word	0x0500000b


	//   ....[33]....
        /*00ac*/ 	.word	0x0500000b


	//   ....[34]....
        /*00b0*/ 	.word	0x0500000b


	//   ....[35]....
        /*00b4*/ 	.word	0x0500000b


	//   ....[36]....
        /*00b8*/ 	.word	0x0500000b


	//   ....[37]....
        /*00bc*/ 	.word	0x0500000b


	//   ....[38]....
        /*00c0*/ 	.word	0x0500000b


	//   ....[39]....
        /*00c4*/ 	.word	0x0500000b


	//   ....[40]....
        /*00c8*/ 	.word	0x0500000b


	//   ....[41]....
        /*00cc*/ 	.word	0x0500000b


	//   ....[42]....
        /*00d0*/ 	.word	0x0500000b


	//   ....[43]....
        /*00d4*/ 	.word	0x0500000b


	//   ....[44]....
        /*00d8*/ 	.word	0x0500000b


	//   ....[45]....
        /*00dc*/ 	.word	0x0500000b


	//   ....[46]....
        /*00e0*/ 	.word	0x0500000b


	//   ....[47]....
        /*00e4*/ 	.word	0x0500000b


	//   ....[48]....
        /*00e8*/ 	.word	0x0500000b


	//   ....[49]....
        /*00ec*/ 	.word	0x0500000b


	//   ....[50]....
        /*00f0*/ 	.word	0x0500000b


	//   ....[51]....
        /*00f4*/ 	.word	0x0500000b


	//   ....[52]....
        /*00f8*/ 	.word	0x0500000b


	//   ....[53]....
        /*00fc*/ 	.word	0x0500000b


	//   ....[54]....
        /*0100*/ 	.word	0x0500000b


	//   ....[55]....
        /*0104*/ 	.word	0x0500000b


	//   ....[56]....
        /*0108*/ 	.word	0x0500000b


	//   ....[57]....
        /*010c*/ 	.word	0x0500000b


	//   ....[58]....
        /*0110*/ 	.word	0x0500000b


	//   ....[59]....
        /*0114*/ 	.word	0x0500000b


	//----- nvinfo : EIATTR_COOP_GROUP_INSTR_OFFSETS
	.align		4
.L_1856:
        /*0118*/ 	.byte	0x04, 0x28
        /*011a*/ 	.short	(.L_1858 - .L_1857)


	//   ....[0]....
.L_1857:
        /*011c*/ 	.word	0x000006a0


	//   ....[1]....
        /*0120*/ 	.word	0x000006d0


	//   ....[2]....
        /*0124*/ 	.word	0x000006f0


	//   ....[3]....
        /*0128*/ 	.word	0x00000710


	//   ....[4]....
        /*012c*/ 	.word	0x00000730


	//   ....[5]....
        /*0130*/ 	.word	0x00000860


	//   ....[6]....
        /*0134*/ 	.word	0x00000880


	//   ....[7]....
        /*0138*/ 	.word	0x000008a0


	//   ....[8]....
        /*013c*/ 	.word	0x000008c0


	//   ....[9]....
        /*0140*/ 	.word	0x000008e0


	//   ....[10]....
        /*0144*/ 	.word	0x000010d0


	//   ....[11]....
        /*0148*/ 	.word	0x00001100


	//   ....[12]....
        /*014c*/ 	.word	0x00001120


	//   ....[13]....
        /*0150*/ 	.word	0x00001140


	//   ....[14]....
        /*0154*/ 	.word	0x00001160


	//   ....[15]....
        /*0158*/ 	.word	0x00001290


	//   ....[16]....
        /*015c*/ 	.word	0x000012b0


	//   ....[17]....
        /*0160*/ 	.word	0x000012d0


	//   ....[18]....
        /*0164*/ 	.word	0x000012f0


	//   ....[19]....
        /*0168*/ 	.word	0x00001310


	//   ....[20]....
        /*016c*/ 	.word	0x00001a80


	//   ....[21]....
        /*0170*/ 	.word	0x00001ab0


	//   ....[22]....
        /*0174*/ 	.word	0x00001ad0


	//   ....[23]....
        /*0178*/ 	.word	0x00001af0


	//   ....[24]....
        /*017c*/ 	.word	0x00001b10


	//   ....[25]....
        /*0180*/ 	.word	0x00001c40


	//   ....[26]....
        /*0184*/ 	.word	0x00001c60


	//   ....[27]....
        /*0188*/ 	.word	0x00001c80


	//   ....[28]....
        /*018c*/ 	.word	0x00001ca0


	//   ....[29]....
        /*0190*/ 	.word	0x00001cc0


	//   ....[30]....
        /*0194*/ 	.word	0x00002050


	//   ....[31]....
        /*0198*/ 	.word	0x000020e0


	//   ....[32]....
        /*019c*/ 	.word	0x00002140


	//   ....[33]....
        /*01a0*/ 	.word	0x000021a0


	//   ....[34]....
        /*01a4*/ 	.word	0x00002200


	//   ....[35]....
        /*01a8*/ 	.word	0x00002360


	//   ....[36]....
        /*01ac*/ 	.word	0x000023c0


	//   ....[37]....
        /*01b0*/ 	.word	0x00002420


	//   ....[38]....
        /*01b4*/ 	.word	0x00002480


	//   ....[39]....
        /*01b8*/ 	.word	0x000024e0


	//   ....[40]....
        /*01bc*/ 	.word	0x00002570


	//   ....[41]....
        /*01c0*/ 	.word	0x00002600


	//   ....[42]....
        /*01c4*/ 	.word	0x00002660


	//   ....[43]....
        /*01c8*/ 	.word	0x000026c0


	//   ....[44]....
        /*01cc*/ 	.word	0x00002720


	//   ....[45]....
        /*01d0*/ 	.word	0x00002880


	//   ....[46]....
        /*01d4*/ 	.word	0x000028e0


	//   ....[47]....
        /*01d8*/ 	.word	0x00002940


	//   ....[48]....
        /*01dc*/ 	.word	0x000029a0


	//   ....[49]....
        /*01e0*/ 	.word	0x00002a00


	//   ....[50]....
        /*01e4*/ 	.word	0x00002a90


	//   ....[51]....
        /*01e8*/ 	.word	0x00002b20


	//   ....[52]....
        /*01ec*/ 	.word	0x00002b80


	//   ....[53]....
        /*01f0*/ 	.word	0x00002be0


	//   ....[54]....
        /*01f4*/ 	.word	0x00002c40


	//   ....[55]....
        /*01f8*/ 	.word	0x00002da0


	//   ....[56]....
        /*01fc*/ 	.word	0x00002e00


	//   ....[57]....
        /*0200*/ 	.word	0x00002e60


	//   ....[58]....
        /*0204*/ 	.word	0x00002ec0


	//   ....[59]....
        /*0208*/ 	.word	0x00002f20


	//----- nvinfo : EIATTR_VRC_CTA_INIT_COUNT
	.align		4
.L_1858:
        /*020c*/ 	.byte	0x02, 0x4a
	.zero		1
	.zero		1


	//----- nvinfo : EIATTR_EXIT_INSTR_OFFSETS
	.align		4
        /*0210*/ 	.byte	0x04, 0x1c
        /*0212*/ 	.short	(.L_1860 - .L_1859)


	//   ....[0]....
.L_1859:
        /*0214*/ 	.word	0x00000170


	//   ....[1]....
        /*0218*/ 	.word	0x00000c00


	//   ....[2]....
        /*021c*/ 	.word	0x00001630


	//   ....[3]....
        /*0220*/ 	.word	0x00001fe0


	//----- nvinfo : EIATTR_MAX_THREADS
	.align		4
.L_1860:
        /*0224*/ 	.byte	0x04, 0x05
        /*0226*/ 	.short	(.L_1862 - .L_1861)
.L_1861:
        /*0228*/ 	.word	0x00000080
        /*022c*/ 	.word	0x00000001
        /*0230*/ 	.word	0x00000001


	//----- nvinfo : EIATTR_CRS_STACK_SIZE
	.align		4
.L_1862:
        /*0234*/ 	.byte	0x04, 0x1e
        /*0236*/ 	.short	(.L_1864 - .L_1863)
.L_1863:
        /*0238*/ 	.word	0x00000000


	//----- nvinfo : EIATTR_CBANK_PARAM_SIZE
	.align		4
.L_1864:
        /*023c*/ 	.byte	0x03, 0x19
        /*023e*/ 	.short	0x00e8


	//----- nvinfo : EIATTR_PARAM_CBANK
	.align		4
        /*0240*/ 	.byte	0x04, 0x0a
        /*0242*/ 	.short	(.L_1866 - .L_1865)
	.align		4
.L_1865:
        /*0244*/ 	.word	index@(.nv.constant0._ZN10layer_norm13ln_fwd_kernelINS_13Kernel_traitsI13__nv_bfloat16S2_fS2_fjLj256ELj1ELj4ELj1ELj16ENS_18Kernel_traits_baseILj256ES2_S2_fS2_fjLj128EEEEELb0ELb0ELb0ELb1EEEvNS_9FwdParamsE)
        /*0248*/ 	.short	0x0380
        /*024a*/ 	.short	0x00e8


	//----- nvinfo : EIATTR_SW_WAR
	.align		4
.L_1866:
        /*024c*/ 	.byte	0x04, 0x36
        /*024e*/ 	.short	(.L_1868 - .L_1867)
.L_1867:
        /*0250*/ 	.word	0x00000008
.L_1868:


//--------------------- .nv.info._ZN10layer_norm13ln_fwd_kernelINS_13Kernel_traitsI13__nv_bfloat16S2_fS2_fjLj256ELj1ELj4ELj1ELj16ENS_18Kernel_traits_baseILj256ES2_S2_fS2_fjLj128EEEEELb0ELb0ELb1ELb0EEEvNS_9FwdParamsE --------------------------
	.section	.nv.info._ZN10layer_norm13ln_fwd_kernelINS_13Kernel_traitsI13__nv_bfloat16S2_fS2_fjLj256ELj1ELj4ELj1ELj16ENS_18Kernel_traits_baseILj256ES2_S2_fS2_fjLj128EEEEELb0ELb0ELb1ELb0EEEvNS_9FwdParamsE,"",@"SHT_CUDA_INFO"
	.sectionflags	@""
	.align	4


	//----- nvinfo : EIATTR_CUDA_API_VERSION
	.align		4
        /*0000*/ 	.byte	0x04, 0x37
        /*0002*/ 	.short	(.L_1870 - .L_1869)
.L_1869:
        /*0004*/ 	.word	0x00000082


	//----- nvinfo : EIATTR_KPARAM_INFO
	.align		4
.L_1870:
        /*0008*/ 	.byte	0x04, 0x17
        /*000a*/ 	.short	(.L_1872 - .L_1871)
.L_1871:
        /*000c*/ 	.word	0x00000000
        /*0010*/ 	.short	0x0000
        /*0012*/ 	.short	0x0000
        /*0014*/ 	.byte	0x00, 0xf0, 0xa1, 0x03


	//----- nvinfo : EIATTR_SPARSE_MMA_MASK
	.align		4
.L_1872:
        /*0018*/ 	.byte	0x03, 0x50
        /*001a*/ 	.short	0x0000


	//----- nvinfo : EIATTR_MAXREG_COUNT
	.align		4
        /*001c*/ 	.byte	0x03, 0x1b
        /*001e*/ 	.short	0x00ff


	//----- nvinfo : EIATTR_MERCURY_ISA_VERSION
	.align		4
        /*0020*/ 	.byte	0x03, 0x5f
        /*0022*/ 	.short	0x0101


	//----- nvinfo : EIATTR_COOP_GROUP_MASK_REGIDS
	.align		4
        /*0024*/ 	.byte	0x04, 0x29
        /*0026*/ 	.short	(.L_1874 - .L_1873)


	//   ....[0]....
.L_1873:
        /*0028*/ 	.word	0xffffffff


	//   ....[1]....
        /*002c*/ 	.word	0xffffffff


	//   ....[2]....
        /*0030*/ 	.word	0xffffffff


	//   ....[3]....
        /*0034*/ 	.word	0xffffffff


	//   ....[4]....
        /*0038*/ 	.word	0xffffffff


	//   ....[5]....
        /*003c*/ 	.word	0xffffffff


	//   ....[6]....
        /*0040*/ 	.word	0xffffffff


	//   ....[7]....
        /*0044*/ 	.word	0xffffffff


	//   ....[8]....
        /*0048*/ 	.word	0xffffffff


	//   ....[9]....
        /*004c*/ 	.word	0xffffffff


	//   ....[10]....
        /*0050*/ 	.word	0xffffffff


	//   ....[11]....
        /*0054*/ 	.word	0xffffffff


	//   ....[12]....
        /*0058*/ 	.word	0xffffffff


	//   ....[13]....
        /*005c*/ 	.word	0xffffffff


	//   ....[14]....
        /*0060*/ 	.word	0xffffffff


	//   ....[15]....
        /*0064*/ 	.word	0xffffffff


	//   ....[16]....
        /*0068*/ 	.word	0xffffffff


	//   ....[17]....
        /*006c*/ 	.word	0xffffffff


	//   ....[18]....
        /*0070*/ 	.word	0xffffffff


	//   ....[19]....
        /*0074*/ 	.word	0xffffffff


	//   ....[20]....
        /*0078*/ 	.word	0x0500001f


	//   ....[21]....
        /*007c*/ 	.word	0x0500001f


	//   ....[22]....
        /*0080*/ 	.word	0x0500001f


	//   ....[23]....
        /*0084*/ 	.word	0x0500001f


	//   ....[24]....
        /*0088*/ 	.word	0x0500001f


	//   ....[25]....
        /*008c*/ 	.word	0x0500001f


	//   ....[26]....
        /*0090*/ 	.word	0x0500001f


	//   ....[27]....
        /*0094*/ 	.word	0x0500001f


	//   ....[28]....
        /*0098*/ 	.word	0x0500001f


	//   ....[29]....
        /*009c*/ 	.word	0x0500001f


	//   ....[30]....
        /*00a0*/ 	.word	0x0500001f


	//   ....[31]....
        /*00a4*/ 	.word	0x0500001f


	//   ....[32]....
        /*00a8*/ 	.word	0x0500001f


	//   ....[33]....
        /*00ac*/ 	.word	0x0500001f


	//   ....[34]....
        /*00b0*/ 	.word	0x0500001f


	//   ....[35]....
        /*00b4*/ 	.word	0x0500001f


	//   ....[36]....
        /*00b8*/ 	.word	0x0500001f


	//   ....[37]....
        /*00bc*/ 	.word	0x0500001f


	//   ....[38]....
        /*00c0*/ 	.word	0x0500001f


	//   ....[39]....
        /*00c4*/ 	.word	0x0500001f


	//----- nvinfo : EIATTR_COOP_GROUP_INSTR_OFFSETS
	.align		4
.L_1874:
        /*00c8*/ 	.byte	0x04, 0x28
        /*00ca*/ 	.short	(.L_1876 - .L_1875)


	//   ....[0]....
.L_1875:
        /*00cc*/ 	.word	0x000007d0


	//   ....[1]....
        /*00d0*/ 	.word	0x00000800


	//   ....[2]....
        /*00d4*/ 	.word	0x00000820


	//   ....[3]....
        /*00d8*/ 	.word	0x00000840


	//   ....[4]....
        /*00dc*/ 	.word	0x00000860


	//   ....[5]....
        /*00e0*/ 	.word	0x000009a0


	//   ....[6]....
        /*00e4*/ 	.word	0x000009c0


	//   ....[7]....
        /*00e8*/ 	.word	0x000009e0


	//   ....[8]....
        /*00ec*/ 	.word	0x00000a00


	//   ....[9]....
        /*00f0*/ 	.word	0x00000a20


	//   ....[10]....
        /*00f4*/ 	.word	0x000014b0


	//   ....[11]....
        /*00f8*/ 	.word	0x000014e0


	//   ....[12]....
        /*00fc*/ 	.word	0x00001500


	//   ....[13]....
        /*0100*/ 	.word	0x00001520


	//   ....[14]....
        /*0104*/ 	.word	0x00001540


	//   ....[15]....
        /*0108*/ 	.word	0x00001680


	//   ....[16]....
        /*010c*/ 	.word	0x000016a0


	//   ....[17]....
        /*0110*/ 	.word	0x000016c0


	//   ....[18]....
        /*0114*/ 	.word	0x000016e0


	//   ....[19]....
        /*0118*/ 	.word	0x00001700


	//   ....[20]....
        /*011c*/ 	.word	0x00001c20


	//   ....[21]....
        /*0120*/ 	.word	0x00001cc0


	//   ....[22]....
        /*0124*/ 	.word	0x00001d20


	//   ....[23]....
        /*0128*/ 	.word	0x00001d80


	//   ....[24]....
        /*012c*/ 	.word	0x00001de0


	//   ....[25]....
        /*0130*/ 	.word	0x00001f50


	//   ....[26]....
        /*0134*/ 	.word	0x00001fb0


	//   ....[27]....
        /*0138*/ 	.word	0x00002010


	//   ....[28]....
        /*013c*/ 	.word	0x00002070


	//   ....[29]....
        /*0140*/ 	.word	0x000020d0


	//   ....[30]....
        /*0144*/ 	.word	0x00002150


	//   ....[31]....
        /*0148*/ 	.word	0x000021e0


	//   ....[32]....
        /*014c*/ 	.word	0x00002240


	//   ....[33]....
        /*0150*/ 	.word	0x000022a0


	//   ....[34]....
        /*0154*/ 	.word	0x00002300


	//   ....[35]....
        /*0158*/ 	.word	0x00002470


	//   ....[36]....
        /*015c*/ 	.word	0x000024d0


	//   ....[37]....
        /*0160*/ 	.word	0x00002530


	//   ....[38]....
        /*0164*/ 	.word	0x00002590


	//   ....[39]....
        /*0168*/ 	.word	0x000025f0


	//----- nvinfo : EIATTR_VRC_CTA_INIT_COUNT
	.align		4
.L_1876:
        /*016c*/ 	.byte	0x02, 0x4a
	.zero		1
	.zero		1


	//----- nvinfo : EIATTR_EXIT_INSTR_OFFSETS
	.align		4
        /*0170*/ 	.byte	0x04, 0x1c
        /*0172*/ 	.short	(.L_1878 - .L_1877)


	//   ....[0]....
.L_1877:
        /*0174*/ 	.word	0x000001e0


	//   ....[1]....
        /*0178*/ 	.word	0x00000ee0


	//   ....[2]....
        /*017c*/ 	.word	0x00001bc0


	//----- nvinfo : EIATTR_MAX_THREADS
	.align		4
.L_1878:
        /*0180*/ 	.byte	0x04, 0x05
        /*0182*/ 	.short	(.L_1880 - .L_1879)
.L_1879:
        /*0184*/ 	.word	0x00000080
        /*0188*/ 	.word	0x00000001
        /*018c*/ 	.word	0x00000001


	//----- nvinfo : EIATTR_CRS_STACK_SIZE
	.align		4
.L_1880:
        /*0190*/ 	.byte	0x04, 0x1e
        /*0192*/ 	.short	(.L_1882 - .L_1881)
.L_1881:
        /*0194*/ 	.word	0x00000000


	//----- nvinfo : EIATTR_CBANK_PARAM_SIZE
	.align		4
.L_1882:
        /*0198*/ 	.byte	0x03, 0x19
        /*019a*/ 	.short	0x00e8


	//----- nvinfo : EIATTR_PARAM_CBANK
	.align		4
        /*019c*/ 	.byte	0x04, 0x0a
        /*019e*/ 	.short	(.L_1884 - .L_1883)
	.align		4
.L_1883:
        /*01a0*/ 	.word	index@(.nv.constant0._ZN10layer_norm13ln_fwd_kernelINS_13Kernel_traitsI13__nv_bfloat16S2_fS2_fjLj256ELj1ELj4ELj1ELj16ENS_18Kernel_traits_baseILj256ES2_S2_fS2_fjLj128EEEEELb0ELb0ELb1ELb0EEEvNS_9FwdParamsE)
        /*01a4*/ 	.short	0x0380
        /*01a6*/ 	.short	0x00e8


	//----- nvinfo : EIATTR_SW_WAR
	.align		4
.L_1884:
        /*01a8*/ 	.byte	0x04, 0x36
        /*01aa*/ 	.short	(.L_1886 - .L_1885)
.L_1885:
        /*01ac*/ 	.word	0x00000008
.L_1886:


//--------------------- .nv.info._ZN10layer_norm13ln_fwd_kernelINS_13Kernel_traitsI13__nv_bfloat16S2_fS2_fjLj256ELj1ELj4ELj1ELj16ENS_18Kernel_traits_baseILj256ES2_S2_fS2_fjLj128EEEEELb0ELb0ELb1ELb1EEEvNS_9FwdParamsE --------------------------
	.section	.nv.info._ZN10layer_norm13ln_fwd_kernelINS_13Kernel_traitsI13__nv_bfloat16S2_fS2_fjLj256ELj1ELj4ELj1ELj16ENS_18Kernel_traits_baseILj256ES2_S2_fS2_fjLj128EEEEELb0ELb0ELb1ELb1EEEvNS_9FwdParamsE,"",@"SHT_CUDA_INFO"
	.sectionflags	@""
	.align	4


	//----- nvinfo : EIATTR_CUDA_API_VERSION
	.align		4
        /*0000*/ 	.byte	0x04, 0x37
        /*0002*/ 	.short	(.L_1888 - .L_1887)
.L_1887:
        /*0004*/ 	.word	0x00000082


	//----- nvinfo : EIATTR_KPARAM_INFO
	.align		4
.L_1888:
        /*0008*/ 	.byte	0x04, 0x17
        /*000a*/ 	.short	(.L_1890 - .L_1889)
.L_1889:
        /*000c*/ 	.word	0x00000000
        /*0010*/ 	.short	0x0000
        /*0012*/ 	.short	0x0000
        /*0014*/ 	.byte	0x00, 0xf0, 0xa1, 0x03


	//----- nvinfo : EIATTR_SPARSE_MMA_MASK
	.align		4
.L_1890:
        /*0018*/ 	.byte	0x03, 0x50
        /*001a*/ 	.short	0x0000


	//----- nvinfo : EIATTR_MAXREG_COUNT
	.align		4
        /*001c*/ 	.byte	0x03, 0x1b
        /*001e*/ 	.short	0x00ff


	//----- nvinfo : EIATTR_MERCURY_ISA_VERSION
	.align		4
        /*0020*/ 	.byte	0x03, 0x5f
        /*0022*/ 	.short	0x0101


	//----- nvinfo : EIATTR_COOP_GROUP_MASK_REGIDS
	.align		4
        /*0024*/ 	.byte	0x04, 0x29
        /*0026*/ 	.short	(.L_1892 - .L_1891)


	//   ....[0]....
.L_1891:
        /*0028*/ 	.word	0xffffffff


	//   ....[1]....
        /*002c*/ 	.word	0xffffffff


	//   ....[2]....
        /*0030*/ 	.word	0xffffffff


	//   ....[3]....
        /*0034*/ 	.word	0xffffffff


	//   ....[4]....
        /*0038*/ 	.word	0xffffffff


	//   ....[5]....
        /*003c*/ 	.word	0xffffffff


	//   ....[6]....
        /*0040*/ 	.word	0xffffffff


	//   ....[7]....
        /*0044*/ 	.word	0xffffffff


	//   ....[8]....
        /*0048*/ 	.word	0xffffffff


	//   ....[9]....
        /*004c*/ 	.word	0xffffffff


	//   ....[10]....
        /*0050*/ 	.word	0xffffffff


	//   ....[11]....
        /*0054*/ 	.word	0xffffffff


	//   ....[12]....
        /*0058*/ 	.word	0xffffffff


	//   ....[13]....
        /*005c*/ 	.word	0xffffffff


	//   ....[14]....
        /*0060*/ 	.word	0xffffffff


	//   ....[15]....
        /*0064*/ 	.word	0xffffffff


	//   ....[16]....
        /*0068*/ 	.word	0xffffffff


	//   ....[17]....
        /*006c*/ 	.word	0xffffffff


	//   ....[18]....
        /*0070*/ 	.word	0xffffffff


	//   ....[19]....
        /*0074*/ 	.word	0xffffffff


	//   ....[20]....
        /*0078*/ 	.word	0x0500001e


	//   ....[21]....
        /*007c*/ 	.word	0x0500001e


	//   ....[22]....
        /*0080*/ 	.word	0x0500001e


	//   ....[23]....
        /*0084*/ 	.word	0x0500001e


	//   ....[24]....
        /*0088*/ 	.word	0x0500001e


	//   ....[25]....
        /*008c*/ 	.word	0x0500001e


	//   ....[26]....
        /*0090*/ 	.word	0x0500001e


	//   ....[27]....
        /*0094*/ 	.word	0x0500001e


	//   ....[28]....
        /*0098*/ 	.word	0x0500001e


	//   ....[29]....
        /*009c*/ 	.word	0x0500001e


	//   ....[30]....
        /*00a0*/ 	.word	0x0500001e


	//   ....[31]....
        /*00a4*/ 	.word	0x0500001e


	//   ....[32]....
        /*00a8*/ 	.word	0x0500001e


	//   ....[33]....
        /*00ac*/ 	.word	0x0500001e


	//   ....[34]....
        /*00b0*/ 	.word	0x0500001e


	//   ....[35]....
        /*00b4*/ 	.word	0x0500001e


	//   ....[36]....
        /*00b8*/ 	.word	0x0500001e


	//   ....[37]....
        /*00bc*/ 	.word	0x0500001e


	//   ....[38]....
        /*00c0*/ 	.word	0x0500001e


	//   ....[39]....
        /*00c4*/ 	.word	0x0500001e


	//----- nvinfo : EIATTR_COOP_GROUP_INSTR_OFFSETS
	.align		4
.L_1892:
        /*00c8*/ 	.byte	0x04, 0x28
        /*00ca*/ 	.short	(.L_1894 - .L_1893)


	//   ....[0]....
.L_1893:
        /*00cc*/ 	.word	0x000006d0


	//   ....[1]....
        /*00d0*/ 	.word	0x000006f0


	//   ....[2]....
        /*00d4*/ 	.word	0x00000710


	//   ....[3]....
        /*00d8*/ 	.word	0x00000730


	//   ....[4]....
        /*00dc*/ 	.word	0x00000760


	//   ....[5]....
        /*00e0*/ 	.word	0x00000890


	//   ....[6]....
        /*00e4*/ 	.word	0x000008b0


	//   ....[7]....
        /*00e8*/ 	.word	0x000008d0


	//   ....[8]....
        /*00ec*/ 	.word	0x000008f0


	//   ....[9]....
        /*00f0*/ 	.word	0x00000910


	//   ....[10]....
        /*00f4*/ 	.word	0x000012c0


	//   ....[11]....
        /*00f8*/ 	.word	0x000012e0


	//   ....[12]....
        /*00fc*/ 	.word	0x00001300


	//   ....[13]....
        /*0100*/ 	.word	0x00001320


	//   ....[14]....
        /*0104*/ 	.word	0x00001350


	//   ....[15]....
        /*0108*/ 	.word	0x00001480


	//   ....[16]....
        /*010c*/ 	.word	0x000014a0


	//   ....[17]....
        /*0110*/ 	.word	0x000014c0


	//   ....[18]....
        /*0114*/ 	.word	0x000014e0


	//   ....[19]....
        /*0118*/ 	.word	0x00001500


	//   ....[20]....
        /*011c*/ 	.word	0x00001a70


	//   ....[21]....
        /*0120*/ 	.word	0x00001af0


	//   ....[22]....
        /*0124*/ 	.word	0x00001b50


	//   ....[23]....
        /*0128*/ 	.word	0x00001bb0


	//   ....[24]....
        /*012c*/ 	.word	0x00001c20


	//   ....[25]....
        /*0130*/ 	.word	0x00001d80


	//   ....[26]....
        /*0134*/ 	.word	0x00001dd0


	//   ....[27]....
        /*0138*/ 	.word	0x00001e20


	//   ....[28]....
        /*013c*/ 	.word	0x00001e70


	//   ....[29]....
        /*0140*/ 	.word	0x00001ec0


	//   ....[30]....
        /*0144*/ 	.word	0x00001f50


	//   ....[31]....
        /*0148*/ 	.word	0x00001fd0


	//   ....[32]....
        /*014c*/ 	.word	0x00002030


	//   ....[33]....
        /*0150*/ 	.word	0x00002090


	//   ....[34]....
        /*0154*/ 	.word	0x00002100


	//   ....[35]....
        /*0158*/ 	.word	0x00002260


	//   ....[36]....
        /*015c*/ 	.word	0x000022b0


	//   ....[37]....
        /*0160*/ 	.word	0x00002300


	//   ....[38]....
        /*0164*/ 	.word	0x00002350


	//   ....[39]....
        /*0168*/ 	.word	0x000023a0


	//----- nvinfo : EIATTR_VRC_CTA_INIT_COUNT
	.align		4
.L_1894:
        /*016c*/ 	.byte	0x02, 0x4a
	.zero		1
	.zero		1


	//----- nvinfo : EIATTR_EXIT_INSTR_OFFSETS
	.align		4
        /*0170*/ 	.byte	0x04, 0x1c
        /*0172*/ 	.short	(.L_1896 - .L_1895)


	//   ....[0]....
.L_1895:
        /*0174*/ 	.word	0x00000170


	//   ....[1]....
        /*0178*/ 	.word	0x00000de0


	//   ....[2]....
        /*017c*/ 	.word	0x00001a00


	//----- nvinfo : EIATTR_MAX_THREADS
	.align		4
.L_1896:
        /*0180*/ 	.byte	0x04, 0x05
        /*0182*/ 	.short	(.L_1898 - .L_1897)
.L_1897:
        /*0184*/ 	.word	0x00000080
        /*0188*/ 	.word	0x00000001
        /*018c*/ 	.word	0x00000001


	//----- nvinfo : EIATTR_CRS_STACK_SIZE
	.align		4
.L_1898:
        /*0190*/ 	.byte	0x04, 0x1e
        /*0192*/ 	.short	(.L_1900 - .L_1899)
.L_1899:
        /*0194*/ 	.word	0x00000000


	//----- nvinfo : EIATTR_CBANK_PARAM_SIZE
	.align		4
.L_1900:
        /*0198*/ 	.byte	0x03, 0x19
        /*019a*/ 	.short	0x00e8


	//----- nvinfo : EIATTR_PARAM_CBANK
	.align		4
        /*019c*/ 	.byte	0x04, 0x0a
        /*019e*/ 	.short	(.L_1902 - .L_1901)
	.align		4
.L_1901:
        /*01a0*/ 	.word	index@(.nv.constant0._ZN10layer_norm13ln_fwd_kernelINS_13Kernel_traitsI13__nv_bfloat16S2_fS2_fjLj256ELj1ELj4ELj1ELj16ENS_18Kernel_traits_baseILj256ES2_S2_fS2_fjLj128EEEEELb0ELb0ELb1ELb1EEEvNS_9FwdParamsE)
        /*01a4*/ 	.short	0x0380
        /*01a6*/ 	.short	0x00e8


	//----- nvinfo : EIATTR_SW_WAR
	.align		4
.L_1902:
        /*01a8*/ 	.byte	0x04, 0x36
        /*01aa*/ 	.short	(.L_1904 - .L_1903)
.L_1903:
        /*01ac*/ 	.word	0x00000008
.L_1904:


//--------------------- .nv.info._ZN10layer_norm13ln_fwd_kernelINS_13Kernel_traitsI13__nv_bfloat16S2_fS2_fjLj256ELj1ELj4ELj1ELj16ENS_18Kernel_traits_baseILj256ES2_S2_fS2_fjLj128EEEEELb0ELb1ELb0ELb0EEEvNS_9FwdParamsE --------------------------
	.section	.nv.info._ZN10layer_norm13ln_fwd_kernelINS_13Kernel_traitsI13__nv_bfloat16S2_fS2_fjLj256ELj1ELj4ELj1ELj16ENS_18Kernel_traits_baseILj256ES2_S2_fS2_fjLj128EEEEELb0ELb1ELb0ELb0EEEvNS_9FwdParamsE,"",@"SHT_CUDA_INFO"
	.sectionflags	@""
	.align	4


	//----- nvinfo : EIATTR_CUDA_API_VERSION
	.align		4
        /*0000*/ 	.byte	0x04, 0x37
        /*0002*/ 	.short	(.L_1906 - .L_1905)
.L_1905:
        /*0004*/ 	.word	0x00000082


	//----- nvinfo : EIATTR_KPARAM_INFO
	.align		4
.L_1906:
        /*0008*/ 	.byte	0x04, 0x17
        /*000a*/ 	.short	(.L_1908 - .L_1907)
.L_1907:
        /*000c*/ 	.word	0x00000000
        /*0010*/ 	.short	0x0000
        /*0012*/ 	.short	0x0000
        /*0014*/ 	.byte	0x00, 0xf0, 0xa1, 0x03


	//----- nvinfo : EIATTR_SPARSE_MMA_MASK
	.align		4
.L_1908:
        /*0018*/ 	.byte	0x03, 0x50
        /*001a*/ 	.short	0x0000


	//----- nvinfo : EIATTR_MAXREG_COUNT
	.align		4
        /*001c*/ 	.byte	0x03, 0x1b
        /*001e*/ 	.short	0x00ff


	//----- nvinfo : EIATTR_MERCURY_ISA_VERSION
	.align		4
        /*0020*/ 	.byte	0x03, 0x5f
        /*0022*/ 	.short	0x0101


	//----- nvinfo : EIATTR_COOP_GROUP_MASK_REGIDS
	.align		4
        /*0024*/ 	.byte	0x04, 0x29
        /*0026*/ 	.short	(.L_1910 - .L_1909)


	//   ....[0]....
.L_1909:
        /*0028*/ 	.word	0xffffffff


	//   ....[1]....
        /*002c*/ 	.word	0xffffffff


	//   ....[2]....
        /*0030*/ 	.word	0xffffffff


	//   ....[3]....
        /*0034*/ 	.word	0xffffffff


	//   ....[4]....
        /*0038*/ 	.word	0xffffffff


	//   ....[5]....
        /*003c*/ 	.word	0xffffffff


	//   ....[6]....
        /*0040*/ 	.word	0xffffffff


	//   ....[7]....
        /*0044*/ 	.word	0xffffffff


	//   ....[8]....
        /*0048*/ 	.word	0xffffffff


	//   ....[9]....
        /*004c*/ 	.word	0xffffffff


	//   ....[10]....
        /*0050*/ 	.word	0x05000015


	//   ....[11]....
        /*0054*/ 	.word	0x05000015


	//   ....[12]....
        /*0058*/ 	.word	0x05000015


	//   ....[13]....
        /*005c*/ 	.word	0x05000015


	//   ....[14]....
        /*0060*/ 	.word	0x05000015


	//   ....[15]....
        /*0064*/ 	.word	0x05000015


	//   ....[16]....
        /*0068*/ 	.word	0x05000015


	//   ....[17]....
        /*006c*/ 	.word	0x05000015


	//   ....[18]....
        /*0070*/ 	.word	0x05000015


	//   ....[19]....
        /*0074*/ 	.word	0x05000015


	//----- nvinfo : EIATTR_COOP_GROUP_INSTR_OFFSETS
	.align		4
.L_1910:
        /*0078*/ 	.byte	0x04, 0x28
        /*007a*/ 	.short	(.L_1912 - .L_1911)


	//   ....[0]....
.L_1911:
        /*007c*/ 	.word	0x00000a40


	//   ....[1]....
        /*0080*/ 	.word	0x00000a60


	//   ....[2]....
        /*0084*/ 	.word	0x00000a80


	//   ....[3]....
        /*0088*/ 	.word	0x00000ab0


	//   ....[4]....
        /*008c*/ 	.word	0x00000ad0


	//   ....[5]....
        /*0090*/ 	.word	0x00000c20


	//   ....[6]....
        /*0094*/ 	.word	0x00000c40


	//   ....[7]....
        /*0098*/ 	.word	0x00000c60


	//   ....[8]....
        /*009c*/ 	.word	0x00000c80


	//   ....[9]....
        /*00a0*/ 	.word	0x00000ca0


	//   ....[10]....
        /*00a4*/ 	.word	0x00001190


	//   ....[11]....
        /*00a8*/ 	.word	0x00001230


	//   ....[12]....
        /*00ac*/ 	.word	0x000012a0


	//   ....[13]....
        /*00b0*/ 	.word	0x00001320


	//   ....[14]....
        /*00b4*/ 	.word	0x00001390


	//   ....[15]....
        /*00b8*/ 	.word	0x00001540


	//   ....[16]....
        /*00bc*/ 	.word	0x000015b0


	//   ....[17]....
        /*00c0*/ 	.word	0x00001620


	//   ....[18]....
        /*00c4*/ 	.word	0x00001690


	//   ....[19]....
        /*00c8*/ 	.word	0x00001700


	//----- nvinfo : EIATTR_VRC_CTA_INIT_COUNT
	.align		4
.L_1912:
        /*00cc*/ 	.byte	0x02, 0x4a
	.zero		1
	.zero		1


	//----- nvinfo : EIATTR_EXIT_INSTR_OFFSETS
	.align		4
        /*00d0*/ 	.byte	0x04, 0x1c
        /*00d2*/ 	.short	(.L_1914 - .L_1913)


	//   ....[0]....
.L_1913:
        /*00d4*/ 	.word	0x00000210


	//   ....[1]....
        /*00d8*/ 	.word	0x00001120


	//----- nvinfo : EIATTR_MAX_THREADS
	.align		4
.L_1914:
        /*00dc*/ 	.byte	0x04, 0x05
        /*00de*/ 	.short	(.L_1916 - .L_1915)
.L_1915:
        /*00e0*/ 	.word	0x00000080
        /*00e4*/ 	.word	0x00000001
        /*00e8*/ 	.word	0x00000001


	//----- nvinfo : EIATTR_CRS_STACK_SIZE
	.align		4
.L_1916:
        /*00ec*/ 	.byte	0x04, 0x1e
        /*00ee*/ 	.short	(.L_1918 - .L_1917)
.L_1917:
        /*00f0*/ 	.word	0x00000000


	//----- nvinfo : EIATTR_CBANK_PARAM_SIZE
	.align		4
.L_1918:
        /*00f4*/ 	.byte	0x03, 0x19
        /*00f6*/ 	.short	0x00e8


	//----- nvinfo : EIATTR_PARAM_CBANK
	.align		4
        /*00f8*/ 	.byte	0x04, 0x0a
        /*00fa*/ 	.short	(.L_1920 - .L_1919)
	.align		4
.L_1919:
        /*00fc*/ 	.word	index@(.nv.constant0._ZN10layer_norm13ln_fwd_kernelINS_13Kernel_traitsI13__nv_bfloat16S2_fS2_fjLj256ELj1ELj4ELj1ELj16ENS_18Kernel_traits_baseILj256ES2_S2_fS2_fjLj128EEEEELb0ELb1ELb0ELb0EEEvNS_9FwdParamsE)
        /*0100*/ 	.short	0x0380
        /*0102*/ 	.short	0x00e8


	//----- nvinfo : EIATTR_SW_WAR
	.align		4
.L_1920:
        /*0104*/ 	.byte	0x04, 0x36
        /*0106*/ 	.short	(.L_1922 - .L_1921)
.L_1921:
        /*0108*/ 	.word	0x00000008
.L_1922:


//--------------------- .nv.info._ZN10layer_norm13ln_fwd_kernelINS_13Kernel_traitsI13__nv_bfloat16S2_fS2_fjLj256ELj1ELj4ELj1ELj16ENS_18Kernel_traits_baseILj256ES2_S2_fS2_fjLj128EEEEELb0ELb1ELb0ELb1EEEvNS_9FwdParamsE --------------------------
	.section	.nv.info._ZN10layer_norm13ln_fwd_kernelINS_13Kernel_traitsI13__nv_bfloat16S2_fS2_fjLj256ELj1ELj4ELj1ELj16ENS_18Kernel_traits_baseILj256ES2_S2_fS2_fjLj128EEEEELb0ELb1ELb0ELb1EEEvNS_9FwdParamsE,"",@"SHT_CUDA_INFO"
	.sectionflags	@""
	.align	4


	//----- nvinfo : EIATTR_CUDA_API_VERSION
	.align		4
        /*0000*/ 	.byte	0x04, 0x37
        /*0002*/ 	.short	(.L_1924 - .L_1923)
.L_1923:
        /*0004*/ 	.word	0x00000082


	//----- nvinfo : EIATTR_KPARAM_INFO
	.align		4
.L_1924:
        /*0008*/ 	.byte	0x04, 0x17
        /*000a*/ 	.short	(.L_1926 - .L_1925)
.L_1925:
        /*000c*/ 	.word	0x00000000
        /*0010*/ 	.short	0x0000
        /*0012*/ 	.short	0x0000
        /*0014*/ 	.byte	0x00, 0xf0, 0xa1, 0x03


	//----- nvinfo : EIATTR_SPARSE_MMA_MASK
	.align		4
.L_1926:
        /*0018*/ 	.byte	0x03, 0x50
        /*001a*/ 	.short	0x0000


	//----- nvinfo : EIATTR_MAXREG_COUNT
	.align		4
        /*001c*/ 	.byte	0x03, 0x1b
        /*001e*/ 	.short	0x00ff


	//----- nvinfo : EIATTR_MERCURY_ISA_VERSION
	.align		4
        /*0020*/ 	.byte	0x03, 0x5f
        /*0022*/ 	.short	0x0101


	//----- nvinfo : EIATTR_COOP_GROUP_MASK_REGIDS
	.align		4
        /*0024*/ 	.byte	0x04, 0x29
        /*0026*/ 	.short	(.L_1928 - .L_1927)


	//   ....[0]....
.L_1927:
        /*0028*/ 	.word	0xffffffff


	//   ....[1]....
        /*002c*/ 	.word	0xffffffff


	//   ....[2]....
        /*0030*/ 	.word	0xffffffff


	//   ....[3]....
        /*0034*/ 	.word	0xffffffff


	//   ....[4]....
        /*0038*/ 	.word	0xffffffff


	//   ....[5]....
        /*003c*/ 	.word	0xffffffff


	//   ....[6]....
        /*0040*/ 	.word	0xffffffff


	//   ....[7]....
        /*0044*/ 	.word	0xffffffff


	//   ....[8]....
        /*0048*/ 	.word	0xffffffff


	//   ....[9]....
        /*004c*/ 	.word	0xffffffff


	//   ....[10]....
        /*0050*/ 	.word	0xffffffff


	//   ....[11]....
        /*0054*/ 	.word	0xffffffff


	//   ....[12]....
        /*0058*/ 	.word	0xffffffff


	//   ....[13]....
        /*005c*/ 	.word	0xffffffff


	//   ....[14]....
        /*0060*/ 	.word	0xffffffff


	//   ....[15]....
        /*0064*/ 	.word	0xffffffff


	//   ....[16]....
        /*0068*/ 	.word	0xffffffff


	//   ....[17]....
        /*006c*/ 	.word	0xffffffff


	//   ....[18]....
        /*0070*/ 	.word	0xffffffff


	//   ....[19]....
        /*0074*/ 	.word	0xffffffff


	//   ....[20]....
        /*0078*/ 	.word	0xffffffff


	//   ....[21]....
        /*007c*/ 	.word	0xffffffff


	//   ....[22]....
        /*0080*/ 	.word	0xffffffff


	//   ....[23]....
        /*0084*/ 	.word	0xffffffff


	//   ....[24]....
        /*0088*/ 	.word	0xffffffff


	//   ....[25]....
        /*008c*/ 	.word	0xffffffff


	//   ....[26]....
        /*0090*/ 	.word	0xffffffff


	//   ....[27]....
        /*0094*/ 	.word	0xffffffff


	//   ....[28]....
        /*0098*/ 	.word	0xffffffff


	//   ....[29]....
        /*009c*/ 	.word	0xffffffff


	//   ....[30]....
        /*00a0*/ 	.word	0x05000008


	//   ....[31]....
        /*00a4*/ 	.word	0x05000008


	//   ....[32]....
        /*00a8*/ 	.word	0x05000008


	//   ....[33]....
        /*00ac*/ 	.word	0x05000008


	//   ....[34]....
        /*00b0*/ 	.word	0x05000008


	//   ....[35]....
        /*00b4*/ 	.word	0x05000008


	//   ....[36]....
        /*00b8*/ 	.word	0x05000008


	//   ....[37]....
        /*00bc*/ 	.word	0x05000008


	//   ....[38]....
        /*00c0*/ 	.word	0x05000008


	//   ....[39]....
        /*00c4*/ 	.word	0x05000008


	//   ....[40]....
        /*00c8*/ 	.word	0x05000008


	//   ....[41]....
        /*00cc*/ 	.word	0x05000008


	//   ....[42]....
        /*00d0*/ 	.word	0x05000008


	//   ....[43]....
        /*00d4*/ 	.word	0x05000008


	//   ....[44]....
        /*00d8*/ 	.word	0x05000008


	//   ....[45]....
        /*00dc*/ 	.word	0x05000008


	//   ....[46]....
        /*00e0*/ 	.word	0x05000008


	//   ....[47]....
        /*00e4*/ 	.word	0x05000008


	//   ....[48]....
        /*00e8*/ 	.word	0x05000008


	//   ....[49]....
        /*00ec*/ 	.word	0x05000008


	//   ....[50]....
        /*00f0*/ 	.word	0x05000008


	//   ....[51]....
        /*00f4*/ 	.word	0x05000008


	//   ....[52]....
        /*00f8*/ 	.word	0x05000008


	//   ....[53]....
        /*00fc*/ 	.word	0x05000008


	//   ....[54]....
        /*0100*/ 	.word	0x05000008


	//   ....[55]....
        /*0104*/ 	.word	0x05000008


	//   ....[56]....
        /*0108*/ 	.word	0x05000008


	//   ....[57]....
        /*010c*/ 	.word	0x05000008


	//   ....[58]....
        /*0110*/ 	.word	0x05000008


	//   ....[59]....
        /*0114*/ 	.word	0x05000008


	//----- nvinfo : EIATTR_COOP_GROUP_INSTR_OFFSETS
	.align		4
.L_1928:
        /*0118*/ 	.byte	0x04, 0x28
        /*011a*/ 	.short	(.L_1930 - .L_1929)


	//   ....[0]....
.L_1929:
        /*011c*/ 	.word	0x00000810


	//   ....[1]....
        /*0120*/ 	.word	0x00000840


	//   ....[2]....
        /*0124*/ 	.word	0x00000860


	//   ....[3]....
        /*0128*/ 	.word	0x00000880


	//   ....[4]....
        /*012c*/ 	.word	0x000008a0


	//   ....[5]....
        /*0130*/ 	.word	0x000009d0


	//   ....[6]....
        /*0134*/ 	.word	0x000009f0


	//   ....[7]....
        /*0138*/ 	.word	0x00000a10


	//   ....[8]....
        /*013c*/ 	.word	0x00000a30


	//   ....[9]....
        /*0140*/ 	.word	0x00000a50


	//   ....[10]....
        /*0144*/ 	.word	0x00001380


	//   ....[11]....
        /*0148*/ 	.word	0x000013b0


	//   ....[12]....
        /*014c*/ 	.word	0x000013d0


	//   ....[13]....
        /*0150*/ 	.word	0x000013f0


	//   ....[14]....
        /*0154*/ 	.word	0x00001410


	//   ....[15]....
        /*0158*/ 	.word	0x00001540


	//   ....[16]....
        /*015c*/ 	.word	0x00001560


	//   ....[17]....
        /*0160*/ 	.word	0x00001580


	//   ....[18]....
        /*0164*/ 	.word	0x000015a0


	//   ....[19]....
        /*0168*/ 	.word	0x000015c0


	//   ....[20]....
        /*016c*/ 	.word	0x00001df0


	//   ....[21]....
        /*0170*/ 	.word	0x00001e20


	//   ....[22]....
        /*0174*/ 	.word	0x00001e40


	//   ....[23]....
        /*0178*/ 	.word	0x00001e60


	//   ....[24]....
        /*017c*/ 	.word	0x00001e80


	//   ....[25]....
        /*0180*/ 	.word	0x00001fb0


	//   ....[26]....
        /*0184*/ 	.word	0x00001fd0


	//   ....[27]....
        /*0188*/ 	.word	0x00001ff0


	//   ....[28]....
        /*018c*/ 	.word	0x00002010


	//   ....[29]....
        /*0190*/ 	.word	0x00002030


	//   ....[30]....
        /*0194*/ 	.word	0x000023b0


	//   ....[31]....
        /*0198*/ 	.word	0x00002440


	//   ....[32]....
        /*019c*/ 	.word	0x000024a0


	//   ....[33]....
        /*01a0*/ 	.word	0x00002500


	//   ....[34]....
        /*01a4*/ 	.word	0x00002560


	//   ....[35]....
        /*01a8*/ 	.word	0x000026d0


	//   ....[36]....
        /*01ac*/ 	.word	0x00002730


	//   ....[37]....
        /*01b0*/ 	.word	0x00002790


	//   ....[38]....
        /*01b4*/ 	.word	0x000027f0


	//   ....[39]....
        /*01b8*/ 	.word	0x00002850


	//   ....[40]....
        /*01bc*/ 	.word	0x000028d0


	//   ....[41]....
        /*01c0*/ 	.word	0x00002960


	//   ....[42]....
        /*01c4*/ 	.word	0x000029c0


	//   ....[43]....
        /*01c8*/ 	.word	0x00002a20


	//   ....[44]....
        /*01cc*/ 	.word	0x00002a80


	//   ....[45]....
        /*01d0*/ 	.word	0x00002bf0


	//   ....[46]....
        /*01d4*/ 	.word	0x00002c50


	//   ....[47]....
        /*01d8*/ 	.word	0x00002cb0


	//   ....[48]....
        /*01dc*/ 	.word	0x00002d10


	//   ....[49]....
        /*01e0*/ 	.word	0x00002d70


	//   ....[50]....
        /*01e4*/ 	.word	0x00002df0


	//   ....[51]....
        /*01e8*/ 	.word	0x00002e80


	//   ....[52]....
        /*01ec*/ 	.word	0x00002ee0


	//   ....[53]....
        /*01f0*/ 	.word	0x00002f40


	//   ....[54]....
        /*01f4*/ 	.word	0x00002fa0


	//   ....[55]....
        /*01f8*/ 	.word	0x00003110


	//   ....[56]....
        /*01fc*/ 	.word	0x00003170


	//   ....[57]....
        /*0200*/ 	.word	0x000031d0


	//   ....[58]....
        /*0204*/ 	.word	0x00003230


	//   ....[59]....
        /*0208*/ 	.word	0x00003290


	//----- nvinfo : EIATTR_VRC_CTA_INIT_COUNT
	.align		4
.L_1930:
        /*020c*/ 	.byte	0x02, 0x4a
	.zero		1
	.zero		1


	//----- nvinfo : EIATTR_EXIT_INSTR_OFFSETS
	.align		4
        /*0210*/ 	.byte	0x04, 0x1c
        /*0212*/ 	.short	(.L_1932 - .L_1931)


	//   ....[0]....
.L_1931:
        /*0214*/ 	.word	0x00000170


	//   ....[1]....
        /*0218*/ 	.word	0x00000d70


	//   ....[2]....
        /*021c*/ 	.word	0x000018e0


	//   ....[3]....
        /*0220*/ 	.word	0x00002350


	//----- nvinfo : EIATTR_MAX_THREADS
	.align		4
.L_1932:
        /*0224*/ 	.byte	0x04, 0x05
        /*0226*/ 	.short	(.L_1934 - .L_1933)
.L_1933:
        /*0228*/ 	.word	0x00000080
        /*022c*/ 	.word	0x00000001
        /*0230*/ 	.word	0x00000001


	//----- nvinfo : EIATTR_CRS_STACK_SIZE
	.align		4
.L_1934:
        /*0234*/ 	.byte	0x04, 0x1e
        /*0236*/ 	.short	(.L_1936 - .L_1935)
.L_1935:
        /*0238*/ 	.word	0x00000000


	//----- nvinfo : EIATTR_CBANK_PARAM_SIZE
	.align		4
.L_1936:
        /*023c*/ 	.byte	0x03, 0x19
        /*023e*/ 	.short	0x00e8


	//----- nvinfo : EIATTR_PARAM_CBANK
	.align		4
        /*0240*/ 	.byte	0x04, 0x0a
        /*0242*/ 	.short	(.L_1938 - .L_1937)
	.align		4
.L_1937:
        /*0244*/ 	.word	index@(.nv.constant0._ZN10layer_norm13ln_fwd_kernelINS_13Kernel_traitsI13__nv_bfloat16S2_fS2_fjLj256ELj1ELj4ELj1ELj16ENS_18Kernel_traits_baseILj256ES2_S2_fS2_fjLj128EEEEELb0ELb1ELb0ELb1EEEvNS_9FwdParamsE)
        /*0248*/ 	.short	0x0380
        /*024a*/ 	.short	0x00e8


	//----- nvinfo : EIATTR_SW_WAR
	.align		4
.L_1938:
        /*024c*/ 	.byte	0x04, 0x36
        /*024e*/ 	.short	(.L_1940 - .L_1939)
.L_1939:
        /*0250*/ 	.word	0x00000008
.L_1940:


//--------------------- .nv.info._ZN10layer_norm13ln_fwd_kernelINS_13Kernel_traitsI13__nv_bfloat16S2_fS2_fjLj256ELj1ELj4ELj1ELj16ENS_18Kernel_traits_baseILj256ES2_S2_fS2_fjLj128EEEEELb0ELb1ELb1ELb0EEEvNS_9FwdParamsE --------------------------
	.section	.nv.info._ZN10layer_norm13ln_fwd_kernelINS_13Kernel_traitsI13__nv_bfloat16S2_fS2_fjLj256ELj1ELj4ELj1ELj16ENS_18Kernel_traits_baseILj256ES2_S2_fS2_fjLj128EEEEELb0ELb1ELb1ELb0EEEvNS_9FwdParamsE,"",@"SHT_CUDA_INFO"
	.sectionflags	@""
	.align	4


	//----- nvinfo : EIATTR_CUDA_API_VERSION
	.align		4
        /*0000*/ 	.byte	0x04, 0x37
        /*0002*/ 	.short	(.L_1942 - .L_1941)
.L_1941:
        /*0004*/ 	.word	0x00000082


	//----- nvinfo : EIATTR_KPARAM_INFO
	.align		4
.L_1942:
        /*0008*/ 	.byte	0x04, 0x17
        /*000a*/ 	.short	(.L_1944 - .L_1943)
.L_1943:
        /*000c*/ 	.word	0x00000000
        /*0010*/ 	.short	0x0000
        /*0012*/ 	.short	0x0000
        /*0014*/ 	.byte	0x00, 0xf0, 0xa1, 0x03


	//----- nvinfo : EIATTR_SPARSE_MMA_MASK
	.align		4
.L_1944:
        /*0018*/ 	.byte	0x03, 0x50
        /*001a*/ 	.short	0x0000


	//----- nvinfo : EIATTR_MAXREG_COUNT
	.align		4
        /*001c*/ 	.byte	0x03, 0x1b
        /*001e*/ 	.short	0x00ff


	//----- nvinfo : EIATTR_MERCURY_ISA_VERSION
	.align		4
        /*0020*/ 	.byte	0x03, 0x5f
        /*0022*/ 	.short	0x0101


	//----- nvinfo : EIATTR_COOP_GROUP_MASK_REGIDS
	.align		4
        /*0024*/ 	.byte	0x04, 0x29
        /*0026*/ 	.short	(.L_1946 - .L_1945)


	//   ....[0]....
.L_1945:
        /*0028*/ 	.word	0xffffffff


	//   ....[1]....
        /*002c*/ 	.word	0xffffffff


	//   ....[2]....
        /*0030*/ 	.word	0xffffffff


	//   ....[3]....
        /*0034*/ 	.word	0xffffffff


	//   ....[4]....
        /*0038*/ 	.word	0xffffffff


	//   ....[5]....
        /*003c*/ 	.word	0xffffffff


	//   ....[6]....
        /*0040*/ 	.word	0xffffffff


	//   ....[7]....
        /*0044*/ 	.word	0xffffffff


	//   ....[8]....
        /*0048*/ 	.word	0xffffffff


	//   ....[9]....
        /*004c*/ 	.word	0xffffffff


	//   ....[10]....
        /*0050*/ 	.word	0xffffffff


	//   ....[11]....
        /*0054*/ 	.word	0xffffffff


	//   ....[12]....
        /*0058*/ 	.word	0xffffffff


	//   ....[13]....
        /*005c*/ 	.word	0xffffffff


	//   ....[14]....
        /*0060*/ 	.word	0xffffffff


	//   ....[15]....
        /*0064*/ 	.word	0xffffffff


	//   ....[16]....
        /*0068*/ 	.word	0xffffffff


	//   ....[17]....
        /*006c*/ 	.word	0xffffffff


	//   ....[18]....
        /*0070*/ 	.word	0xffffffff


	//   ....[19]....
        /*0074*/ 	.word	0xffffffff


	//   ....[20]....
        /*0078*/ 	.word	0x0500002a


	//   ....[21]....
        /*007c*/ 	.word	0x0500002a


	//   ....[22]....
        /*0080*/ 	.word	0x0500002a


	//   ....[23]....
        /*0084*/ 	.word	0x0500002a


	//   ....[24]....
        /*0088*/ 	.word	0x0500002a


	//   ....[25]....
        /*008c*/ 	.word	0x0500002a


	//   ....[26]....
        /*0090*/ 	.word	0x0500002a


	//   ....[27]....
        /*0094*/ 	.word	0x0500002a


	//   ....[28]....
        /*0098*/ 	.word	0x0500002a


	//   ....[29]....
        /*009c*/ 	.word	0x0500002a


	//   ....[30]....
        /*00a0*/ 	.word	0x0500002a


	//   ....[31]....
        /*00a4*/ 	.word	0x0500002a


	//   ....[32]....
        /*00a8*/ 	.word	0x0500002a


	//   ....[33]....
        /*00ac*/ 	.word	0x0500002a


	//   ....[34]....
        /*00b0*/ 	.word	0x0500002a


	//   ....[35]....
        /*00b4*/ 	.word	0x0500002a


	//   ....[36]....
        /*00b8*/ 	.word	0x0500002a


	//   ....[37]....
        /*00bc*/ 	.word	0x0500002a


	//   ....[38]....
        /*00c0*/ 	.word	0x0500002a


	//   ....[39]....
        /*00c4*/ 	.word	0x0500002a


	//----- nvinfo : EIATTR_COOP_GROUP_INSTR_OFFSETS
	.align		4
.L_1946:
        /*00c8*/ 	.byte	0x04, 0x28
        /*00ca*/ 	.short	(.L_1948 - .L_1947)


	//   ....[0]....
.L_1947:
        /*00cc*/ 	.word	0x00000930


	//   ....[1]....
        /*00d0*/ 	.word	0x00000960


	//   ....[2]....
        /*00d4*/ 	.word	0x00000980


	//   ....[3]....
        /*00d8*/ 	.word	0x000009a0


	//   ....[4]....
        /*00dc*/ 	.word	0x000009c0


	//   ....[5]....
        /*00e0*/ 	.word	0x00000b00


	//   ....[6]....
        /*00e4*/ 	.word	0x00000b20


	//   ....[7]....
        /*00e8*/ 	.word	0x00000b40


	//   ....[8]....
        /*00ec*/ 	.word	0x00000b60


	//   ....[9]....
        /*00f0*/ 	.word	0x00000b80


	//   ....[10]....
        /*00f4*/ 	.word	0x000016c0


	//   ....[11]....
        /*00f8*/ 	.word	0x000016f0


	//   ....[12]....
        /*00fc*/ 	.word	0x00001710


	//   ....[13]....
        /*0100*/ 	.word	0x00001730


	//   ....[14]....
        /*0104*/ 	.word	0x00001750


	//   ....[15]....
        /*0108*/ 	.word	0x00001890


	//   ....[16]....
        /*010c*/ 	.word	0x000018b0


	//   ....[17]....
        /*0110*/ 	.word	0x000018d0


	//   ....[18]....
        /*0114*/ 	.word	0x000018f0


	//   ....[19]....
        /*0118*/ 	.word	0x00001910


	//   ....[20]....
        /*011c*/ 	.word	0x00001e70


	//   ....[21]....
        /*0120*/ 	.word	0x00001f10


	//   ....[22]....
        /*0124*/ 	.word	0x00001f70


	//   ....[23]....
        /*0128*/ 	.word	0x00001fd0


	//   ....[24]....
        /*012c*/ 	.word	0x00002030


	//   ....[25]....
        /*0130*/ 	.word	0x000021a0


	//   ....[26]....
        /*0134*/ 	.word	0x00002200


	//   ....[27]....
        /*0138*/ 	.word	0x00002260


	//   ....[28]....
        /*013c*/ 	.word	0x000022c0


	//   ....[29]....
        /*0140*/ 	.word	0x00002320


	//   ....[30]....
        /*0144*/ 	.word	0x000023a0


	//   ....[31]....
        /*0148*/ 	.word	0x00002430


	//   ....[32]....
        /*014c*/ 	.word	0x00002490


	//   ....[33]....
        /*0150*/ 	.word	0x000024f0


	//   ....[34]....
        /*0154*/ 	.word	0x00002550


	//   ....[35]....
        /*0158*/ 	.word	0x000026c0


	//   ....[36]....
        /*015c*/ 	.word	0x00002720


	//   ....[37]....
        /*0160*/ 	.word	0x00002780


	//   ....[38]....
        /*0164*/ 	.word	0x000027e0


	//   ....[39]....
        /*0168*/ 	.word	0x00002840


	//----- nvinfo : EIATTR_VRC_CTA_INIT_COUNT
	.align		4
.L_1948:
        /*016c*/ 	.byte	0x02, 0x4a
	.zero		1
	.zero		1


	//----- nvinfo : EIATTR_EXIT_INSTR_OFFSETS
	.align		4
        /*0170*/ 	.byte	0x04, 0x1c
        /*0172*/ 	.short	(.L_1950 - .L_1949)


	//   ....[0]....
.L_1949:
        /*0174*/ 	.word	0x00000210


	//   ....[1]....
        /*0178*/ 	.word	0x00001070


	//   ....[2]....
        /*017c*/ 	.word	0x00001e10


	//----- nvinfo : EIATTR_MAX_THREADS
	.align		4
.L_1950:
        /*0180*/ 	.byte	0x04, 0x05
        /*0182*/ 	.short	(.L_1952 - .L_1951)
.L_1951:
        /*0184*/ 	.word	0x00000080
        /*0188*/ 	.word	0x00000001
        /*018c*/ 	.word	0x00000001


	//----- nvinfo : EIATTR_CRS_STACK_SIZE
	.align		4
.L_1952:
        /*0190*/ 	.byte	0x04, 0x1e
        /*0192*/ 	.short	(.L_1954 - .L_1953)
.L_1953:
        /*0194*/ 	.word	0x00000000


	//----- nvinfo : EIATTR_CBANK_PARAM_SIZE
	.align		4
.L_1954:
        /*0198*/ 	.byte	0x03, 0x19
        /*019a*/ 	.short	0x00e8


	//----- nvinfo : EIATTR_PARAM_CBANK
	.align		4
        /*019c*/ 	.byte	0x04, 0x0a
        /*019e*/ 	.short	(.L_1956 - .L_1955)
	.align		4
.L_1955:
        /*01a0*/ 	.word	index@(.nv.constant0._ZN10layer_norm13ln_fwd_kernelINS_13Kernel_traitsI13__nv_bfloat16S2_fS2_fjLj256ELj1ELj4ELj1ELj16ENS_18Kernel_traits_baseILj256ES2_S2_fS2_fjLj128EEEEELb0ELb1ELb1ELb0EEEvNS_9FwdParamsE)
        /*01a4*/ 	.short	0x0380
        /*01a6*/ 	.short	0x00e8


	//----- nvinfo : EIATTR_SW_WAR
	.align		4
.L_1956:
        /*01a8*/ 	.byte	0x04, 0x36
        /*01aa*/ 	.short	(.L_1958 - .L_1957)
.L_1957:
        /*01ac*/ 	.word	0x00000008
.L_1958:


//--------------------- .nv.info._ZN10layer_norm13ln_fwd_kernelINS_13Kernel_traitsI13__nv_bfloat16S2_fS2_fjLj256ELj1ELj4ELj1ELj16ENS_18Kernel_traits_baseILj256ES2_S2_fS2_fjLj128EEEEELb0ELb1ELb1ELb1EEEvNS_9FwdParamsE --------------------------
	.section	.nv.info._ZN10layer_norm13ln_fwd_kernelINS_13Kernel_traitsI13__nv_bfloat16S2_fS2_fjLj256ELj1ELj4ELj1ELj16ENS_18Kernel_traits_baseILj256ES2_S2_fS2_fjLj128EEEEELb0ELb1ELb1ELb1EEEvNS_9FwdParamsE,"",@"SHT_CUDA_INFO"
	.sectionflags	@""
	.align	4


	//----- nvinfo : EIATTR_CUDA_API_VERSION
	.align		4
        /*0000*/ 	.byte	0x04, 0x37
        /*0002*/ 	.short	(.L_1960 - .L_1959)
.L_1959:
        /*0004*/ 	.word	0x00000082


	//----- nvinfo : EIATTR_KPARAM_INFO
	.align		4
.L_1960:
        /*0008*/ 	.byte	0x04, 0x17
        /*000a*/ 	.short	(.L_1962 - .L_1961)
.L_1961:
        /*000c*/ 	.word	0x00000000
        /*0010*/ 	.short	0x0000
        /*0012*/ 	.short	0x0000
        /*0014*/ 	.byte	0x00, 0xf0, 0xa1, 0x03


	//----- nvinfo : EIATTR_SPARSE_MMA_MASK
	.align		4
.L_1962:
        /*0018*/ 	.byte	0x03, 0x50
        /*001a*/ 	.short	0x0000


	//----- nvinfo : EIATTR_MAXREG_COUNT
	.align		4
        /*001c*/ 	.byte	0x03, 0x1b
        /*001e*/ 	.short	0x00ff


	//----- nvinfo : EIATTR_MERCURY_ISA_VERSION
	.align		4
        /*0020*/ 	.byte	0x03, 0x5f
        /*0022*/ 	.short	0x0101


	//----- nvinfo : EIATTR_COOP_GROUP_MASK_REGIDS
	.align		4
        /*0024*/ 	.byte	0x04, 0x29
        /*0026*/ 	.short	(.L_1964 - .L_1963)


	//   ....[0]....
.L_1963:
        /*0028*/ 	.word	0xffffffff


	//   ....[1]....
        /*002c*/ 	.word	0xffffffff


	//   ....[2]....
        /*0030*/ 	.word	0xffffffff


	//   ....[3]....
        /*0034*/ 	.word	0xffffffff


	//   ....[4]....
        /*0038*/ 	.word	0xffffffff


	//   ....[5]....
        /*003c*/ 	.word	0xffffffff


	//   ....[6]....
        /*0040*/ 	.word	0xffffffff


	//   ....[7]....
        /*0044*/ 	.word	0xffffffff


	//   ....[8]....
        /*0048*/ 	.word	0xffffffff


	//   ....[9]....
        /*004c*/ 	.word	0xffffffff


	//   ....[10]....
        /*0050*/ 	.word	0xffffffff


	//   ....[11]....
        /*0054*/ 	.word	0xffffffff


	//   ....[12]....
        /*0058*/ 	.word	0xffffffff


	//   ....[13]....
        /*005c*/ 	.word	0xffffffff


	//   ....[14]....
        /*0060*/ 	.word	0xffffffff


	//   ....[15]....
        /*0064*/ 	.word	0xffffffff


	//   ....[16]....
        /*0068*/ 	.word	0xffffffff


	//   ....[17]....
        /*006c*/ 	.word	0xffffffff


	//   ....[18]....
        /*0070*/ 	.word	0xffffffff


	//   ....[19]....
        /*0074*/ 	.word	0xffffffff


	//   ....[20]....
        /*0078*/ 	.word	0x05000022


	//   ....[21]....
        /*007c*/ 	.word	0x05000022


	//   ....[22]....
        /*0080*/ 	.word	0x05000022


	//   ....[23]....
        /*0084*/ 	.word	0x05000022


	//   ....[24]....
        /*0088*/ 	.word	0x05000022


	//   ....[25]....
        /*008c*/ 	.word	0x05000022


	//   ....[26]....
        /*0090*/ 	.word	0x05000022


	//   ....[27]....
        /*0094*/ 	.word	0x05000022


	//   ....[28]....
        /*0098*/ 	.word	0x05000022


	//   ....[29]....
        /*009c*/ 	.word	0x05000022


	//   ....[30]....
        /*00a0*/ 	.word	0x05000022


	//   ....[31]....
        /*00a4*/ 	.word	0x05000022


	//   ....[32]....
        /*00a8*/ 	.word	0x05000022


	//   ....[33]....
        /*00ac*/ 	.word	0x05000022


	//   ....[34]....
        /*00b0*/ 	.word	0x05000022


	//   ....[35]....
        /*00b4*/ 	.word	0x05000022


	//   ....[36]....
        /*00b8*/ 	.word	0x05000022


	//   ....[37]....
        /*00bc*/ 	.word	0x05000022


	//   ....[38]....
        /*00c0*/ 	.word	0x05000022


	//   ....[39]....
        /*00c4*/ 	.word	0x05000022


	//----- nvinfo : EIATTR_COOP_GROUP_INSTR_OFFSETS
	.align		4
.L_1964:
        /*00c8*/ 	.byte	0x04, 0x28
        /*00ca*/ 	.short	(.L_1966 - .L_1965)


	//   ....[0]....
.L_1965:
        /*00cc*/ 	.word	0x00000850


	//   ....[1]....
        /*00d0*/ 	.word	0x00000880


	//   ....[2]....
        /*00d4*/ 	.word	0x000008a0


	//   ....[3]....
        /*00d8*/ 	.word	0x000008c0


	//   ....[4]....
        /*00dc*/ 	.word	0x000008e0


	//   ....[5]....
        /*00e0*/ 	.word	0x00000a10


	//   ....[6]....
        /*00e4*/ 	.word	0x00000a30


	//   ....[7]....
        /*00e8*/ 	.word	0x00000a50


	//   ....[8]....
        /*00ec*/ 	.word	0x00000a70


	//   ....[9]....
        /*00f0*/ 	.word	0x00000a90


	//   ....[10]....
        /*00f4*/ 	.word	0x000015b0


	//   ....[11]....
        /*00f8*/ 	.word	0x000015d0


	//   ....[12]....
        /*00fc*/ 	.word	0x000015f0


	//   ....[13]....
        /*0100*/ 	.word	0x00001610


	//   ....[14]....
        /*0104*/ 	.word	0x00001640


	//   ....[15]....
        /*0108*/ 	.word	0x00001770


	//   ....[16]....
        /*010c*/ 	.word	0x00001790


	//   ....[17]....
        /*0110*/ 	.word	0x000017b0


	//   ....[18]....
        /*0114*/ 	.word	0x000017d0


	//   ....[19]....
        /*0118*/ 	.word	0x000017f0


	//   ....[20]....
        /*011c*/ 	.word	0x00001d20


	//   ....[21]....
        /*0120*/ 	.word	0x00001db0


	//   ....[22]....
        /*0124*/ 	.word	0x00001e10


	//   ....[23]....
        /*0128*/ 	.word	0x00001e70


	//   ....[24]....
        /*012c*/ 	.word	0x00001ed0


	//   ....[25]....
        /*0130*/ 	.word	0x00002030


	//   ....[26]....
        /*0134*/ 	.word	0x00002090


	//   ....[27]....
        /*0138*/ 	.word	0x000020f0


	//   ....[28]....
        /*013c*/ 	.word	0x00002150


	//   ....[29]....
        /*0140*/ 	.word	0x000021b0


	//   ....[30]....
        /*0144*/ 	.word	0x00002240


	//   ....[31]....
        /*0148*/ 	.word	0x000022c0


	//   ....[32]....
        /*014c*/ 	.word	0x00002320


	//   ....[33]....
        /*0150*/ 	.word	0x00002380


	//   ....[34]....
        /*0154*/ 	.word	0x000023f0


	//   ....[35]....
        /*0158*/ 	.word	0x00002550


	//   ....[36]....
        /*015c*/ 	.word	0x000025a0


	//   ....[37]....
        /*0160*/ 	.word	0x000025f0


	//   ....[38]....
        /*0164*/ 	.word	0x00002640


	//   ....[39]....
        /*0168*/ 	.word	0x00002690


	//----- nvinfo : EIATTR_VRC_CTA_INIT_COUNT
	.align		4
.L_1966:
        /*016c*/ 	.byte	0x02, 0x4a
	.zero		1
	.zero		1


	//----- nvinfo : EIATTR_EXIT_INSTR_OFFSETS
	.align		4
        /*0170*/ 	.byte	0x04, 0x1c
        /*0172*/ 	.short	(.L_1968 - .L_1967)


	//   ....[0]....
.L_1967:
        /*0174*/ 	.word	0x00000170


	//   ....[1]....
        /*0178*/ 	.word	0x00000f40


	//   ....[2]....
        /*017c*/ 	.word	0x00001cb0


	//----- nvinfo : EIATTR_MAX_THREADS
	.align		4
.L_1968:
        /*0180*/ 	.byte	0x04, 0x05
        /*0182*/ 	.short	(.L_1970 - .L_1969)
.L_1969:
        /*0184*/ 	.word	0x00000080
        /*0188*/ 	.word	0x00000001
        /*018c*/ 	.word	0x00000001


	//----- nvinfo : EIATTR_CRS_STACK_SIZE
	.align		4
.L_1970:
        /*0190*/ 	.byte	0x04, 0x1e
        /*0192*/ 	.short	(.L_1972 - .L_1971)
.L_1971:
        /*0194*/ 	.word	0x00000000


	//----- nvinfo : EIATTR_CBANK_PARAM_SIZE
	.align		4
.L_1972:
        /*0198*/ 	.byte	0x03, 0x19
        /*019a*/ 	.short	0x00e8


	//----- nvinfo : EIATTR_PARAM_CBANK
	.align		4
        /*019c*/ 	.byte	0x04, 0x0a
        /*019e*/ 	.short	(.L_1974 - .L_1973)
	.align		4
.L_1973:
        /*01a0*/ 	.word	index@(.nv.constant0._ZN10layer_norm13ln_fwd_kernelINS_13Kernel_traitsI13__nv_bfloat16S2_fS2_fjLj256ELj1ELj4ELj1ELj16ENS_18Kernel_traits_baseILj256ES2_S2_fS2_fjLj128EEEEELb0ELb1ELb1ELb1EEEvNS_9FwdParamsE)
        /*01a4*/ 	.short	0x0380
        /*01a6*/ 	.short	0x00e8


	//----- nvinfo : EIATTR_SW_WAR
	.align		4
.L_1974:
        /*01a8*/ 	.byte	0x04, 0x36
        /*01aa*/ 	.short	(.L_1976 - .L_1975)
.L_1975:
        /*01ac*/ 	.word	0x00000008
.L_1976:


//--------------------- .nv.info._ZN10layer_norm13ln_fwd_kernelINS_13Kernel_traitsI13__nv_bfloat16S2_fS2_fjLj256ELj1ELj4ELj1ELj16ENS_18Kernel_traits_baseILj256ES2_S2_fS2_fjLj128EEEEELb1ELb0ELb0ELb0EEEvNS_9FwdParamsE --------------------------
	.section	.nv.info._ZN10layer_norm13ln_fwd_kernelINS_13Kernel_traitsI13__nv_bfloat16S2_fS2_fjLj256ELj1ELj4ELj1ELj16ENS_18Kernel_traits_baseILj256ES2_S2_fS2_fjLj128EEEEELb1ELb0ELb0ELb0EEEvNS_9FwdParamsE,"",@"SHT_CUDA_INFO"
	.sectionflags	@""
	.align	4


	//----- nvinfo : EIATTR_CUDA_API_VERSION
	.align		4
        /*0000*/ 	.byte	0x04, 0x37
        /*0002*/ 	.short	(.L_1978 - .L_1977)
.L_1977:
        /*0004*/ 	.word	0x00000082


	//----- nvinfo : EIATTR_KPARAM_INFO
	.align		4
.L_1978:
        /*0008*/ 	.byte	0x04, 0x17
        /*000a*/ 	.short	(.L_1980 - .L_1979)
.L_1979:
        /*000c*/ 	.word	0x00000000
        /*0010*/ 	.short	0x0000
        /*0012*/ 	.short	0x0000
        /*0014*/ 	.byte	0x00, 0xf0, 0xa1, 0x03


	//----- nvinfo : EIATTR_SPARSE_MMA_MASK
	.align		4
.L_1980:
        /*0018*/ 	.byte	0x03, 0x50
        /*001a*/ 	.short	0x0000


	//----- nvinfo : EIATTR_MAXREG_COUNT
	.align		4
        /*001c*/ 	.byte	0x03, 0x1b
        /*001e*/ 	.short	0x00ff


	//----- nvinfo : EIATTR_MERCURY_ISA_VERSION
	.align		4
        /*0020*/ 	.byte	0x03, 0x5f
        /*0022*/ 	.short	0x0101


	//----- nvinfo : EIATTR_COOP_GROUP_MASK_REGIDS
	.align		4
        /*0024*/ 	.byte	0x04, 0x29
        /*0026*/ 	.short	(.L_1982 - .L_1981)


	//   ....[0]....
.L_1981:
        /*0028*/ 	.word	0xffffffff


	//   ....[1]....
        /*002c*/ 	.word	0xffffffff


	//   ....[2]....
        /*0030*/ 	.word	0xffffffff


	//   ....[3]....
        /*0034*/ 	.word	0xffffffff


	//   ....[4]....
        /*0038*/ 	.word	0xffffffff


	//   ....[5]....
        /*003c*/ 	.word	0xffffffff


	//   ....[6]....
        /*0040*/ 	.word	0xffffffff


	//   ....[7]....
        /*0044*/ 	.word	0xffffffff


	//   ....[8]....
        /*0048*/ 	.word	0xffffffff


	//   ....[9]....
        /*004c*/ 	.word	0xffffffff


	//   ....[10]....
        /*0050*/ 	.word	0x05000036


	//   ....[11]....
        /*0054*/ 	.word	0x05000036


	//   ....[12]....
        /*0058*/ 	.word	0x05000036


	//   ....[13]....
        /*005c*/ 	.word	0x05000036


	//   ....[14]....
        /*0060*/ 	.word	0x05000036


	//   ....[15]....
        /*0064*/ 	.word	0x05000036


	//   ....[16]....
        /*0068*/ 	.word	0x05000036


	//   ....[17]....
        /*006c*/ 	.word	0x05000036


	//   ....[18]....
        /*0070*/ 	.word	0x05000036


	//   ....[19]....
        /*0074*/ 	.word	0x05000036


	//----- nvinfo : EIATTR_COOP_GROUP_INSTR_OFFSETS
	.align		4
.L_1982:
        /*0078*/ 	.byte	0x04, 0x28
        /*007a*/ 	.short	(.L_1984 - .L_1983)


	//   ....[0]....
.L_1983:
        /*007c*/ 	.word	0x00003530


	//   ....[1]....
        /*0080*/ 	.word	0x00003560


	//   ....[2]....
        /*0084*/ 	.word	0x00003580


	//   ....[3]....
        /*0088*/ 	.word	0x000035a0


	//   ....[4]....
        /*008c*/ 	.word	0x000035c0


	//   ....[5]....
        /*0090*/ 	.word	0x00003710


	//   ....[6]....
        /*0094*/ 	.word	0x00003730


	//   ....[7]....
        /*0098*/ 	.word	0x00003750


	//   ....[8]....
        /*009c*/ 	.word	0x00003770


	//   ....[9]....
        /*00a0*/ 	.word	0x00003790


	//   ....[10]....
        /*00a4*/ 	.word	0x00003c70


	//   ....[11]....
        /*00a8*/ 	.word	0x00003d20


	//   ....[12]....
        /*00ac*/ 	.word	0x00003d90


	//   ....[13]....
        /*00b0*/ 	.word	0x00003e00


	//   ....[14]....
        /*00b4*/ 	.word	0x00003e70


	//   ....[15]....
        /*00b8*/ 	.word	0x00004010


	//   ....[16]....
        /*00bc*/ 	.word	0x00004080


	//   ....[17]....
        /*00c0*/ 	.word	0x000040f0


	//   ....[18]....
        /*00c4*/ 	.word	0x00004160


	//   ....[19]....
        /*00c8*/ 	.word	0x000041d0


	//----- nvinfo : EIATTR_VRC_CTA_INIT_COUNT
	.align		4
.L_1984:
        /*00cc*/ 	.byte	0x02, 0x4a
	.zero		1
	.zero		1


	//----- nvinfo : EIATTR_EXIT_INSTR_OFFSETS
	.align		4
        /*00d0*/ 	.byte	0x04, 0x1c
        /*00d2*/ 	.short	(.L_1986 - .L_1985)


	//   ....[0]....
.L_1985:
        /*00d4*/ 	.word	0x00000410


	//   ....[1]....
        /*00d8*/ 	.word	0x00003c00


	//----- nvinfo : EIATTR_MAX_THREADS
	.align		4
.L_1986:
        /*00dc*/ 	.byte	0x04, 0x05
        /*00de*/ 	.short	(.L_1988 - .L_1987)
.L_1987:
        /*00e0*/ 	.word	0x00000080
        /*00e4*/ 	.word	0x00000001
        /*00e8*/ 	.word	0x00000001


	//----- nvinfo : EIATTR_CRS_STACK_SIZE
	.align		4
.L_1988:
        /*00ec*/ 	.byte	0x04, 0x1e
        /*00ee*/ 	.short	(.L_1990 - .L_1989)
.L_1989:
        /*00f0*/ 	.word	0x00000000


	//----- nvinfo : EIATTR_CBANK_PARAM_SIZE
	.align		4
.L_1990:
        /*00f4*/ 	.byte	0x03, 0x19
        /*00f6*/ 	.short	0x00e8


	//----- nvinfo : EIATTR_PARAM_CBANK
	.align		4
        /*00f8*/ 	.byte	0x04, 0x0a
        /*00fa*/ 	.short	(.L_1992 - .L_1991)
	.align		4
.L_1991:
        /*00fc*/ 	.word	index@(.nv.constant0._ZN10layer_norm13ln_fwd_kernelINS_13Kernel_traitsI13__nv_bfloat16S2_fS2_fjLj256ELj1ELj4ELj1ELj16ENS_18Kernel_traits_baseILj256ES2_S2_fS2_fjLj128EEEEELb1ELb0ELb0ELb0EEEvNS_9FwdParamsE)
        /*0100*/ 	.short	0x0380
        /*0102*/ 	.short	0x00e8


	//----- nvinfo : EIATTR_SW_WAR
	.align		4
.L_1992:
        /*0104*/ 	.byte	0x04, 0x36
        /*0106*/ 	.short	(.L_1994 - .L_1993)
.L_1993:
        /*0108*/ 	.word	0x00000008
.L_1994:


//--------------------- .nv.info._ZN10layer_norm13ln_fwd_kernelINS_13Kernel_traitsI13__nv_bfloat16S2_fS2_fjLj256ELj1ELj4ELj1ELj16ENS_18Kernel_traits_baseILj256ES2_S2_fS2_fjLj128EEEEELb1ELb0ELb0ELb1EEEvNS_9FwdParamsE --------------------------
	.section	.nv.info._ZN10layer_norm13ln_fwd_kernelINS_13Kernel_traitsI13__nv_bfloat16S2_fS2_fjLj256ELj1ELj4ELj1ELj16ENS_18Kernel_traits_baseILj256ES2_S2_fS2_fjLj128EEEEELb1ELb0ELb0ELb1EEEvNS_9FwdParamsE,"",@"SHT_CUDA_INFO"
	.sectionflags	@""
	.align	4


	//----- nvinfo : EIATTR_CUDA_API_VERSION
	.align		4
        /*0000*/ 	.byte	0x04, 0x37
        /*0002*/ 	.short	(.L_1996 - .L_1995)
.L_1995:
        /*0004*/ 	.word	0x00000082


	//----- nvinfo : EIATTR_KPARAM_INFO
	.align		4
.L_1996:
        /*0008*/ 	.byte	0x04, 0x17
        /*000a*/ 	.short	(.L_1998 - .L_1997)
.L_1997:
        /*000c*/ 	.word	0x00000000
        /*0010*/ 	.short	0x0000
        /*0012*/ 	.short	0x0000
        /*0014*/ 	.byte	0x00, 0xf0, 0xa1, 0x03


	//----- nvinfo : EIATTR_SPARSE_MMA_MASK
	.align		4
.L_1998:
        /*0018*/ 	.byte	0x03, 0x50
        /*001a*/ 	.short	0x0000


	//----- nvinfo : EIATTR_MAXREG_COUNT
	.align		4
        /*001c*/ 	.byte	0x03, 0x1b
        /*001e*/ 	.short	0x00ff


	//----- nvinfo : EIATTR_MERCURY_ISA_VERSION
	.align		4
        /*0020*/ 	.byte	0x03, 0x5f
        /*0022*/ 	.short	0x0101


	//----- nvinfo : EIATTR_COOP_GROUP_MASK_REGIDS
	.align		4
        /*0024*/ 	.byte	0x04, 0x29
        /*0026*/ 	.short	(.L_2000 - .L_1999)


	//   ....[0]....
.L_1999:
        /*0028*/ 	.word	0xffffffff


	//   ....[1]....
        /*002c*/ 	.word	0xffffffff


	//   ....[2]....
        /*0030*/ 	.word	0xffffffff


	//   ....[3]....
        /*0034*/ 	.word	0xffffffff


	//   ....[4]....
        /*0038*/ 	.word	0xffffffff


	//   ....[5]....
        /*003c*/ 	.word	0xffffffff


	//   ....[6]....
        /*0040*/ 	.word	0xffffffff


	//   ....[7]....
        /*0044*/ 	.word	0xffffffff


	//   ....[8]....
        /*0048*/ 	.word	0xffffffff


	//   ....[9]....
        /*004c*/ 	.word	0xffffffff


	//   ....[10]....
        /*0050*/ 	.word	0x0500002e


	//   ....[11]....
        /*0054*/ 	.word	0x0500002e


	//   ....[12]....
        /*0058*/ 	.word	0x0500002e


	//   ....[13]....
        /*005c*/ 	.word	0x0500002e


	//   ....[14]....
        /*0060*/ 	.word	0x0500002e


	//   ....[15]....
        /*0064*/ 	.word	0x0500002e


	//   ....[16]....
        /*0068*/ 	.word	0x0500002e


	//   ....[17]....
        /*006c*/ 	.word	0x0500002e


	//   ....[18]....
        /*0070*/ 	.word	0x0500002e


	//   ....[19]....
        /*0074*/ 	.word	0x0500002e


	//----- nvinfo : EIATTR_COOP_GROUP_INSTR_OFFSETS
	.align		4
.L_2000:
        /*0078*/ 	.byte	0x04, 0x28
        /*007a*/ 	.short	(.L_2002 - .L_2001)


	//   ....[0]....
.L_2001:
        /*007c*/ 	.word	0x00003500


	//   ....[1]....
        /*0080*/ 	.word	0x00003530


	//   ....[2]....
        /*0084*/ 	.word	0x00003550


	//   ....[3]....
        /*0088*/ 	.word	0x00003570


	//   ....[4]....
        /*008c*/ 	.word	0x00003590


	//   ....[5]....
        /*0090*/ 	.word	0x000036c0


	//   ....[6]....
        /*0094*/ 	.word	0x000036e0


	//   ....[7]....
        /*0098*/ 	.word	0x00003700


	//   ....[8]....
        /*009c*/ 	.word	0x00003720


	//   ....[9]....
        /*00a0*/ 	.word	0x00003740


	//   ....[10]....
        /*00a4*/ 	.word	0x00003af0


	//   ....[11]....
        /*00a8*/ 	.word	0x00003b90


	//   ....[12]....
        /*00ac*/ 	.word	0x00003bf0


	//   ....[13]....
        /*00b0*/ 	.word	0x00003c50


	//   ....[14]....
        /*00b4*/ 	.word	0x00003cb0


	//   ....[15]....
        /*00b8*/ 	.word	0x00003e30


	//   ....[16]....
        /*00bc*/ 	.word	0x00003e90


	//   ....[17]....
        /*00c0*/ 	.word	0x00003ef0


	//   ....[18]....
        /*00c4*/ 	.word	0x00003f50


	//   ....[19]....
        /*00c8*/ 	.word	0x00003fb0


	//----- nvinfo : EIATTR_VRC_CTA_INIT_COUNT
	.align		4
.L_2002:
        /*00cc*/ 	.byte	0x02, 0x4a
	.zero		1
	.zero		1


	//----- nvinfo : EIATTR_EXIT_INSTR_OFFSETS
	.align		4
        /*00d0*/ 	.byte	0x04, 0x1c
        /*00d2*/ 	.short	(.L_2004 - .L_2003)


	//   ....[0]....
.L_2003:
        /*00d4*/ 	.word	0x000001f0


	//   ....[1]....
        /*00d8*/ 	.word	0x00003a80


	//----- nvinfo : EIATTR_MAX_THREADS
	.align		4
.L_2004:
        /*00dc*/ 	.byte	0x04, 0x05
        /*00de*/ 	.short	(.L_2006 - .L_2005)
.L_2005:
        /*00e0*/ 	.word	0x00000080
        /*00e4*/ 	.word	0x00000001
        /*00e8*/ 	.word	0x00000001


	//----- nvinfo : EIATTR_CRS_STACK_SIZE
	.align		4
.L_2006:
        /*00ec*/ 	.byte	0x04, 0x1e
        /*00ee*/ 	.short	(.L_2008 - .L_2007)
.L_2007:
        /*00f0*/ 	.word	0x00000000


	//----- nvinfo : EIATTR_CBANK_PARAM_SIZE
	.align		4
.L_2008:
        /*00f4*/ 	.byte	0x03, 0x19
        /*00f6*/ 	.short	0x00e8


	//----- nvinfo : EIATTR_PARAM_CBANK
	.align		4
        /*00f8*/ 	.byte	0x04, 0x0a
        /*00fa*/ 	.short	(.L_2010 - .L_2009)
	.align		4
.L_2009:
        /*00fc*/ 	.word	index@(.nv.constant0._ZN10layer_norm13ln_fwd_kernelINS_13Kernel_traitsI13__nv_bfloat16S2_fS2_fjLj256ELj1ELj4ELj1ELj16ENS_18Kernel_traits_baseILj256ES2_S2_fS2_fjLj128EEEEELb1ELb0ELb0ELb1EEEvNS_9FwdParamsE)
        /*0100*/ 	.short	0x0380
        /*0102*/ 	.short	0x00e8


	//----- nvinfo : EIATTR_SW_WAR
	.align		4
.L_2010:
        /*0104*/ 	.byte	0x04, 0x36
        /*0106*/ 	.short	(.L_2012 - .L_2011)
.L_2011:
        /*0108*/ 	.word	0x00000008
.L_2012:


//--------------------- .nv.info._ZN10layer_norm13ln_fwd_kernelINS_13Kernel_traitsI13__nv_bfloat16S2_fS2_fjLj256ELj1ELj4ELj1ELj16ENS_18Kernel_traits_baseILj256ES2_S2_fS2_fjLj128EEEEELb1ELb0ELb1ELb0EEEvNS_9FwdParamsE --------------------------
	.section	.nv.info._ZN10layer_norm13ln_fwd_kernelINS_13Kernel_traitsI13__nv_bfloat16S2_fS2_fjLj256ELj1ELj4ELj1ELj16ENS_18Kernel_traits_baseILj256ES2_S2_fS2_fjLj128EEEEELb1ELb0ELb1ELb0EEEvNS_9FwdParamsE,"",@"SHT_CUDA_INFO"
	.sectionflags	@""
	.align	4


	//----- nvinfo : EIATTR_CUDA_API_VERSION
	.align		4
        /*0000*/ 	.byte	0x04, 0x37
        /*0002*/ 	.short	(.L_2014 - .L_2013)
.L_2013:
        /*0004*/ 	.word	0x00000082


	//----- nvinfo : EIATTR_KPARAM_INFO
	.align		4
.L_2014:
        /*0008*/ 	.byte	0x04, 0x17
        /*000a*/ 	.short	(.L_2016 - .L_2015)
.L_2015:
        /*000c*/ 	.word	0x00000000
        /*0010*/ 	.short	0x0000
        /*0012*/ 	.short	0x0000
        /*0014*/ 	.byte	0x00, 0xf0, 0xa1, 0x03


	//----- nvinfo : EIATTR_SPARSE_MMA_MASK
	.align		4
.L_2016:
        /*0018*/ 	.byte	0x03, 0x50
        /*001a*/ 	.short	0x0000


	//----- nvinfo : EIATTR_MAXREG_COUNT
	.align		4
        /*001c*/ 	.byte	0x03, 0x1b
        /*001e*/ 	.short	0x00ff


	//----- nvinfo : EIATTR_MERCURY_ISA_VERSION
	.align		4
        /*0020*/ 	.byte	0x03, 0x5f
        /*0022*/ 	.short	0x0101


	//----- nvinfo : EIATTR_COOP_GROUP_MASK_REGIDS
	.align		4
        /*0024*/ 	.byte	0x04, 0x29
        /*0026*/ 	.short	(.L_2018 - .L_2017)


	//   ....[0]....
.L_2017:
        /*0028*/ 	.word	0xffffffff


	//   ....[1]....
        /*002c*/ 	.word	0xffffffff


	//   ....[2]....
        /*0030*/ 	.word	0xffffffff


	//   ....[3]....
        /*0034*/ 	.word	0xffffffff


	//   ....[4]....
        /*0038*/ 	.word	0xffffffff


	//   ....[5]....
        /*003c*/ 	.word	0xffffffff


	//   ....[6]....
        /*0040*/ 	.word	0xffffffff


	//   ....[7]....
        /*0044*/ 	.word	0xffffffff


	//   ....[8]....
        /*0048*/ 	.word	0xffffffff


	//   ....[9]....
        /*004c*/ 	.word	0xffffffff


	//   ....[10]....
        /*0050*/ 	.word	0x0500002a


	//   ....[11]....
        /*0054*/ 	.word	0x0500002a


	//   ....[12]....
        /*0058*/ 	.word	0x0500002a


	//   ....[13]....
        /*005c*/ 	.word	0x0500002a


	//   ....[14]....
        /*0060*/ 	.word	0x0500002a


	//   ....[15]....
        /*0064*/ 	.word	0x0500002a


	//   ....[16]....
        /*0068*/ 	.word	0x0500002a


	//   ....[17]....
        /*006c*/ 	.word	0x0500002a


	//   ....[18]....
        /*0070*/ 	.word	0x0500002a


	//   ....[19]....
        /*0074*/ 	.word	0x0500002a


	//----- nvinfo : EIATTR_COOP_GROUP_INSTR_OFFSETS
	.align		4
.L_2018:
        /*0078*/ 	.byte	0x04, 0x28
        /*007a*/ 	.short	(.L_2020 - .L_2019)


	//   ....[0]....
.L_2019:
        /*007c*/ 	.word	0x000038d0


	//   ....[1]....
        /*0080*/ 	.word	0x00003900


	//   ....[2]....
        /*0084*/ 	.word	0x00003920


	//   ....[3]....
        /*0088*/ 	.word	0x00003940


	//   ....[4]....
        /*008c*/ 	.word	0x00003960


	//   ....[5]....
        /*0090*/ 	.word	0x00003ab0


	//   ....[6]....
        /*0094*/ 	.word	0x00003ad0


	//   ....[7]....
        /*0098*/ 	.word	0x00003af0


	//   ....[8]....
        /*009c*/ 	.word	0x00003b10


	//   ....[9]....
        /*00a0*/ 	.word	0x00003b30


	//   ....[10]....
        /*00a4*/ 	.word	0x00004060


	//   ....[11]....
        /*00a8*/ 	.word	0x000040f0


	//   ....[12]....
        /*00ac*/ 	.word	0x00004150


	//   ....[13]....
        /*00b0*/ 	.word	0x000041b0


	//   ....[14]....
        /*00b4*/ 	.word	0x00004210


	//   ....[15]....
        /*00b8*/ 	.word	0x000043a0


	//   ....[16]....
        /*00bc*/ 	.word	0x00004400


	//   ....[17]....
        /*00c0*/ 	.word	0x00004460


	//   ....[18]....
        /*00c4*/ 	.word	0x000044c0


	//   ....[19]....
        /*00c8*/ 	.word	0x00004520


	//----- nvinfo : EIATTR_VRC_CTA_INIT_COUNT
	.align		4
.L_2020:
        /*00cc*/ 	.byte	0x02, 0x4a
	.zero		1
	.zero		1


	//----- nvinfo : EIATTR_EXIT_INSTR_OFFSETS
	.align		4
        /*00d0*/ 	.byte	0x04, 0x1c
        /*00d2*/ 	.short	(.L_2022 - .L_2021)


	//   ....[0]....
.L_2021:
        /*00d4*/ 	.word	0x00000410


	//   ....[1]....
        /*00d8*/ 	.word	0x00003ff0


	//----- nvinfo : EIATTR_MAX_THREADS
	.align		4
.L_2022:
        /*00dc*/ 	.byte	0x04, 0x05
        /*00de*/ 	.short	(.L_2024 - .L_2023)
.L_2023:
        /*00e0*/ 	.word	0x00000080
        /*00e4*/ 	.word	0x00000001
        /*00e8*/ 	.word	0x00000001


	//----- nvinfo : EIATTR_CRS_STACK_SIZE
	.align		4
.L_2024:
        /*00ec*/ 	.byte	0x04, 0x1e
        /*00ee*/ 	.short	(.L_2026 - .L_2025)
.L_2025:
        /*00f0*/ 	.word	0x00000000


	//----- nvinfo : EIATTR_CBANK_PARAM_SIZE
	.align		4
.L_2026:
        /*00f4*/ 	.byte	0x03, 0x19
        /*00f6*/ 	.short	0x00e8


	//----- nvinfo : EIATTR_PARAM_CBANK
	.align		4
        /*00f8*/ 	.byte	0x04, 0x0a
        /*00fa*/ 	.short	(.L_2028 - .L_2027)
	.align		4
.L_2027:
        /*00fc*/ 	.word	index@(.nv.constant0._ZN10layer_norm13ln_fwd_kernelINS_13Kernel_traitsI13__nv_bfloat16S2_fS2_fjLj256ELj1ELj4ELj1ELj16ENS_18Kernel_traits_baseILj256ES2_S2_fS2_fjLj128EEEEELb1ELb0ELb1ELb0EEEvNS_9FwdParamsE)
        /*0100*/ 	.short	0x0380
        /*0102*/ 	.short	0x00e8


	//----- nvinfo : EIATTR_SW_WAR
	.align		4
.L_2028:
        /*0104*/ 	.byte	0x04, 0x36
        /*0106*/ 	.short	(.L_2030 - .L_2029)
.L_2029:
        /*0108*/ 	.word	0x00000008
.L_2030:


//--------------------- .nv.info._ZN10layer_norm13ln_fwd_kernelINS_13Kernel_traitsI13__nv_bfloat16S2_fS2_fjLj256ELj1ELj4ELj1ELj16ENS_18Kernel_traits_baseILj256ES2_S2_fS2_fjLj128EEEEELb1ELb0ELb1ELb1EEEvNS_9FwdParamsE --------------------------
	.section	.nv.info._ZN10layer_norm13ln_fwd_kernelINS_13Kernel_traitsI13__nv_bfloat16S2_fS2_fjLj256ELj1ELj4ELj1ELj16ENS_18Kernel_traits_baseILj256ES2_S2_fS2_fjLj128EEEEELb1ELb0ELb1ELb1EEEvNS_9FwdParamsE,"",@"SHT_CUDA_INFO"
	.sectionflags	@""
	.align	4


	//----- nvinfo : EIATTR_CUDA_API_VERSION
	.align		4
        /*0000*/ 	.byte	0x04, 0x37
        /*0002*/ 	.short	(.L_2032 - .L_2031)
.L_2031:
        /*0004*/ 	.word	0x00000082


	//----- nvinfo : EIATTR_KPARAM_INFO
	.align		4
.L_2032:
        /*0008*/ 	.byte	0x04, 0x17
        /*000a*/ 	.short	(.L_2034 - .L_2033)
.L_2033:
        /*000c*/ 	.word	0x00000000
        /*0010*/ 	.short	0x0000
        /*0012*/ 	.short	0x0000
        /*0014*/ 	.byte	0x00, 0xf0, 0xa1, 0x03


	//----- nvinfo : EIATTR_SPARSE_MMA_MASK
	.align		4
.L_2034:
        /*0018*/ 	.byte	0x03, 0x50
        /*001a*/ 	.short	0x0000


	//----- nvinfo : EIATTR_MAXREG_COUNT
	.align		4
        /*001c*/ 	.byte	0x03, 0x1b
        /*001e*/ 	.short	0x00ff


	//----- nvinfo : EIATTR_MERCURY_ISA_VERSION
	.align		4
        /*0020*/ 	.byte	0x03, 0x5f
        /*0022*/ 	.short	0x0101


	//----- nvinfo : EIATTR_COOP_GROUP_MASK_REGIDS
	.align		4
        /*0024*/ 	.byte	0x04, 0x29
        /*0026*/ 	.short	(.L_2036 - .L_2035)


	//   ....[0]....
.L_2035:
        /*0028*/ 	.word	0xffffffff


	//   ....[1]....
        /*002c*/ 	.word	0xffffffff


	//   ....[2]....
        /*0030*/ 	.word	0xffffffff


	//   ....[3]....
        /*0034*/ 	.word	0xffffffff


	//   ....[4]....
        /*0038*/ 	.word	0xffffffff


	//   ....[5]....
        /*003c*/ 	.word	0xffffffff


	//   ....[6]....
        /*0040*/ 	.word	0xffffffff


	//   ....[7]....
        /*0044*/ 	.word	0xffffffff


	//   ....[8]....
        /*0048*/ 	.word	0xffffffff


	//   ....[9]....
        /*004c*/ 	.word	0xffffffff


	//   ....[10]....
        /*0050*/ 	.word	0x05000030


	//   ....[11]....
        /*0054*/ 	.word	0x05000030


	//   ....[12]....
        /*0058*/ 	.word	0x05000030


	//   ....[13]....
        /*005c*/ 	.word	0x05000030


	//   ....[14]....
        /*0060*/ 	.word	0x05000030


	//   ....[15]....
        /*0064*/ 	.word	0x05000030


	//   ....[16]....
        /*0068*/ 	.word	0x05000030


	//   ....[17]....
        /*006c*/ 	.word	0x05000030


	//   ....[18]....
        /*0070*/ 	.word	0x05000030


	//   ....[19]....
        /*0074*/ 	.word	0x05000030


	//----- nvinfo : EIATTR_COOP_GROUP_INSTR_OFFSETS
	.align		4
.L_2036:
        /*0078*/ 	.byte	0x04, 0x28
        /*007a*/ 	.short	(.L_2038 - .L_2037)


	//   ....[0]....
.L_2037:
        /*007c*/ 	.word	0x000037e0


	//   ....[1]....
        /*0080*/ 	.word	0x00003810


	//   ....[2]....
        /*0084*/ 	.word	0x00003830


	//   ....[3]....
        /*0088*/ 	.word	0x00003850


	//   ....[4]....
        /*008c*/ 	.word	0x00003870


	//   ....[5]....
        /*0090*/ 	.word	0x000039a0


	//   ....[6]....
        /*0094*/ 	.word	0x000039c0


	//   ....[7]....
        /*0098*/ 	.word	0x000039e0


	//   ....[8]....
        /*009c*/ 	.word	0x00003a00


	//   ....[9]....
        /*00a0*/ 	.word	0x00003a20


	//   ....[10]....
        /*00a4*/ 	.word	0x00003f40


	//   ....[11]....
        /*00a8*/ 	.word	0x00003fe0


	//   ....[12]....
        /*00ac*/ 	.word	0x00004040


	//   ....[13]....
        /*00b0*/ 	.word	0x000040a0


	//   ....[14]....
        /*00b4*/ 	.word	0x00004100


	//   ....[15]....
        /*00b8*/ 	.word	0x00004280


	//   ....[16]....
        /*00bc*/ 	.word	0x000042e0


	//   ....[17]....
        /*00c0*/ 	.word	0x00004340


	//   ....[18]....
        /*00c4*/ 	.word	0x000043a0


	//   ....[19]....
        /*00c8*/ 	.word	0x00004400


	//----- nvinfo : EIATTR_VRC_CTA_INIT_COUNT
	.align		4
.L_2038:
        /*00cc*/ 	.byte	0x02, 0x4a
	.zero		1
	.zero		1


	//----- nvinfo : EIATTR_EXIT_INSTR_OFFSETS
	.align		4
        /*00d0*/ 	.byte	0x04, 0x1c
        /*00d2*/ 	.short	(.L_2040 - .L_2039)


	//   ....[0]....
.L_2039:
        /*00d4*/ 	.word	0x000001f0


	//   ....[1]....
        /*00d8*/ 	.word	0x00003ed0


	//----- nvinfo : EIATTR_MAX_THREADS
	.align		4
.L_2040:
        /*00dc*/ 	.byte	0x04, 0x05
        /*00de*/ 	.short	(.L_2042 - .L_2041)
.L_2041:
        /*00e0*/ 	.word	0x00000080
        /*00e4*/ 	.word	0x00000001
        /*00e8*/ 	.word	0x00000001


	//----- nvinfo : EIATTR_CRS_STACK_SIZE
	.align		4
.L_2042:
        /*00ec*/ 	.byte	0x04, 0x1e
        /*00ee*/ 	.short	(.L_2044 - .L_2043)
.L_2043:
        /*00f0*/ 	.word	0x00000000


	//----- nvinfo : EIATTR_CBANK_PARAM_SIZE
	.align		4
.L_2044:
        /*00f4*/ 	.byte	0x03, 0x19
        /*00f6*/ 	.short	0x00e8


	//----- nvinfo : EIATTR_PARAM_CBANK
	.align		4
        /*00f8*/ 	.byte	0x04, 0x0a
        /*00fa*/ 	.short	(.L_2046 - .L_2045)
	.align		4
.L_2045:
        /*00fc*/ 	.word	index@(.nv.constant0._ZN10layer_norm13ln_fwd_kernelINS_13Kernel_traitsI13__nv_bfloat16S2_fS2_fjLj256ELj1ELj4ELj1ELj16ENS_18Kernel_traits_baseILj256ES2_S2_fS2_fjLj128EEEEELb1ELb0ELb1ELb1EEEvNS_9FwdParamsE)
        /*0100*/ 	.short	0x0380
        /*0102*/ 	.short	0x00e8


	//----- nvinfo : EIATTR_SW_WAR
	.align		4
.L_2046:
        /*0104*/ 	.byte	0x04, 0x36
        /*0106*/ 	.short	(.L_2048 - .L_2047)
.L_2047:
        /*0108*/ 	.word	0x00000008
.L_2048:


//--------------------- .nv.info._ZN10layer_norm13ln_fwd_kernelINS_13Kernel_traitsI13__nv_bfloat16S2_fS2_fjLj256ELj1ELj4ELj1ELj16ENS_18Kernel_traits_baseILj256ES2_S2_fS2_fjLj128EEEEELb1ELb1ELb0ELb0EEEvNS_9FwdParamsE --------------------------
	.section	.nv.info._ZN10layer_norm13ln_fwd_kernelINS_13Kernel_traitsI13__nv_bfloat16S2_fS2_fjLj256ELj1ELj4ELj1ELj16ENS_18Kernel_traits_baseILj256ES2_S2_fS2_fjLj128EEEEELb1ELb1ELb0ELb0EEEvNS_9FwdParamsE,"",@"SHT_CUDA_INFO"
	.sectionflags	@""
	.align	4


	//----- nvinfo : EIATTR_CUDA_API_VERSION
	.align		4
        /*0000*/ 	.byte	0x04, 0x37
        /*0002*/ 	.short	(.L_2050 - .L_2049)
.L_2049:
        /*0004*/ 	.word	0x00000082


	//----- nvinfo : EIATTR_KPARAM_INFO
	.align		4
.L_2050:
        /*0008*/ 	.byte	0x04, 0x17
        /*000a*/ 	.short	(.L_2052 - .L_2051)
.L_2051:
        /*000c*/ 	.word	0x00000000
        /*0010*/ 	.short	0x0000
        /*0012*/ 	.short	0x0000
        /*0014*/ 	.byte	0x00, 0xf0, 0xa1, 0x03


	//----- nvinfo : EIATTR_SPARSE_MMA_MASK
	.align		4
.L_2052:
        /*0018*/ 	.byte	0x03, 0x50
        /*001a*/ 	.short	0x0000


	//----- nvinfo : EIATTR_MAXREG_COUNT
	.align		4
        /*001c*/ 	.byte	0x03, 0x1b
        /*001e*/ 	.short	0x00ff


	//----- nvinfo : EIATTR_MERCURY_ISA_VERSION
	.align		4
        /*0020*/ 	.byte	0x03, 0x5f
        /*0022*/ 	.short	0x0101


	//----- nvinfo : EIATTR_COOP_GROUP_MASK_REGIDS
	.align		4
        /*0024*/ 	.byte	0x04, 0x29
        /*0026*/ 	.short	(.L_2054 - .L_2053)


	//   ....[0]....
.L_2053:
        /*0028*/ 	.word	0xffffffff


	//   ....[1]....
        /*002c*/ 	.word	0xffffffff


	//   ....[2]....
        /*0030*/ 	.word	0xffffffff


	//   ....[3]....
        /*0034*/ 	.word	0xffffffff


	//   ....[4]....
        /*0038*/ 	.word	0xffffffff


	//   ....[5]....
        /*003c*/ 	.word	0xffffffff


	//   ....[6]....
        /*0040*/ 	.word	0xffffffff


	//   ....[7]....
        /*0044*/ 	.word	0xffffffff


	//   ....[8]....
        /*0048*/ 	.word	0xffffffff


	//   ....[9]....
        /*004c*/ 	.word	0xffffffff


	//   ....[10]....
        /*0050*/ 	.word	0x0500003e


	//   ....[11]....
        /*0054*/ 	.word	0x0500003e


	//   ....[12]....
        /*0058*/ 	.word	0x0500003e


	//   ....[13]....
        /*005c*/ 	.word	0x0500003e


	//   ....[14]....
        /*0060*/ 	.word	0x0500003e


	//   ....[15]....
        /*0064*/ 	.word	0x0500003e


	//   ....[16]....
        /*0068*/ 	.word	0x0500003e


	//   ....[17]....
        /*006c*/ 	.word	0x0500003e


	//   ....[18]....
        /*0070*/ 	.word	0x0500003e


	//   ....[19]....
        /*0074*/ 	.word	0x0500003e


	//----- nvinfo : EIATTR_COOP_GROUP_INSTR_OFFSETS
	.align		4
.L_2054:
        /*0078*/ 	.byte	0x04, 0x28
        /*007a*/ 	.short	(.L_2056 - .L_2055)


	//   ....[0]....
.L_2055:
        /*007c*/ 	.word	0x000036c0


	//   ....[1]....
        /*0080*/ 	.word	0x000036f0


	//   ....[2]....
        /*0084*/ 	.word	0x00003710


	//   ....[3]....
        /*0088*/ 	.word	0x00003730


	//   ....[4]....
        /*008c*/ 	.word	0x00003750


	//   ....[5]....
        /*0090*/ 	.word	0x000038a0


	//   ....[6]....
        /*0094*/ 	.word	0x000038c0


	//   ....[7]....
        /*0098*/ 	.word	0x000038e0


	//   ....[8]....
        /*009c*/ 	.word	0x00003900


	//   ....[9]....
        /*00a0*/ 	.word	0x00003920


	//   ....[10]....
        /*00a4*/ 	.word	0x00003e00


	//   ....[11]....
        /*00a8*/ 	.word	0x00003eb0


	//   ....[12]....
        /*00ac*/ 	.word	0x00003f20


	//   ....[13]....
        /*00b0*/ 	.word	0x00003f90


	//   ....[14]....
        /*00b4*/ 	.word	0x00004000


	//   ....[15]....
        /*00b8*/ 	.word	0x000041a0


	//   ....[16]....
        /*00bc*/ 	.word	0x00004210


	//   ....[17]....
        /*00c0*/ 	.word	0x00004280


	//   ....[18]....
        /*00c4*/ 	.word	0x000042f0


	//   ....[19]....
        /*00c8*/ 	.word	0x00004360


	//----- nvinfo : EIATTR_VRC_CTA_INIT_COUNT
	.align		4
.L_2056:
        /*00cc*/ 	.byte	0x02, 0x4a
	.zero		1
	.zero		1


	//----- nvinfo : EIATTR_EXIT_INSTR_OFFSETS
	.align		4
        /*00d0*/ 	.byte	0x04, 0x1c
        /*00d2*/ 	.short	(.L_2058 - .L_2057)


	//   ....[0]....
.L_2057:
        /*00d4*/ 	.word	0x00000450


	//   ....[1]....
        /*00d8*/ 	.word	0x00003d90


	//----- nvinfo : EIATTR_MAX_THREADS
	.align		4
.L_2058:
        /*00dc*/ 	.byte	0x04, 0x05
        /*00de*/ 	.short	(.L_2060 - .L_2059)
.L_2059:
        /*00e0*/ 	.word	0x00000080
        /*00e4*/ 	.word	0x00000001
        /*00e8*/ 	.word	0x00000001


	//----- nvinfo : EIATTR_CRS_STACK_SIZE
	.align		4
.L_2060:
        /*00ec*/ 	.byte	0x04, 0x1e
        /*00ee*/ 	.short	(.L_2062 - .L_2061)
.L_2061:
        /*00f0*/ 	.word	0x00000000


	//----- nvinfo : EIATTR_CBANK_PARAM_SIZE
	.align		4
.L_2062:
        /*00f4*/ 	.byte	0x03, 0x19
        /*00f6*/ 	.short	0x00e8


	//----- nvinfo : EIATTR_PARAM_CBANK
	.align		4
        /*00f8*/ 	.byte	0x04, 0x0a
        /*00fa*/ 	.short	(.L_2064 - .L_2063)
	.align		4
.L_2063:
        /*00fc*/ 	.word	index@(.nv.constant0._ZN10layer_norm13ln_fwd_kernelINS_13Kernel_traitsI13__nv_bfloat16S2_fS2_fjLj256ELj1ELj4ELj1ELj16ENS_18Kernel_traits_baseILj256ES2_S2_fS2_fjLj128EEEEELb1ELb1ELb0ELb0EEEvNS_9FwdParamsE)
        /*0100*/ 	.short	0x0380
        /*0102*/ 	.short	0x00e8


	//----- nvinfo : EIATTR_SW_WAR
	.align		4
.L_2064:
        /*0104*/ 	.byte	0x04, 0x36
        /*0106*/ 	.short	(.L_2066 - .L_2065)
.L_2065:
        /*0108*/ 	.word	0x00000008
.L_2066:


//--------------------- .nv.info._ZN10layer_norm13ln_fwd_kernelINS_13Kernel_traitsI13__nv_bfloat16S2_fS2_fjLj256ELj1ELj4ELj1ELj16ENS_18Kernel_traits_baseILj256ES2_S2_fS2_fjLj128EEEEELb1ELb1ELb0ELb1EEEvNS_9FwdParamsE --------------------------
	.section	.nv.info._ZN10layer_norm13ln_fwd_kernelINS_13Kernel_traitsI13__nv_bfloat16S2_fS2_fjLj256ELj1ELj4ELj1ELj16ENS_18Kernel_traits_baseILj256ES2_S2_fS2_fjLj128EEEEELb1ELb1ELb0ELb1EEEvNS_9FwdParamsE,"",@"SHT_CUDA_INFO"
	.sectionflags	@""
	.align	4


	//----- nvinfo : EIATTR_CUDA_API_VERSION
	.align		4
        /*0000*/ 	.byte	0x04, 0x37
        /*0002*/ 	.short	(.L_2068 - .L_2067)
.L_2067:
        /*0004*/ 	.word	0x00000082


	//----- nvinfo : EIATTR_KPARAM_INFO
	.align		4
.L_2068:
        /*0008*/ 	.byte	0x04, 0x17
        /*000a*/ 	.short	(.L_2070 - .L_2069)
.L_2069:
        /*000c*/ 	.word	0x00000000
        /*0010*/ 	.short	0x0000
        /*0012*/ 	.short	0x0000
        /*0014*/ 	.byte	0x00, 0xf0, 0xa1, 0x03


	//----- nvinfo : EIATTR_SPARSE_MMA_MASK
	.align		4
.L_2070:
        /*0018*/ 	.byte	0x03, 0x50
        /*001a*/ 	.short	0x0000


	//----- nvinfo : EIATTR_MAXREG_COUNT
	.align		4
        /*001c*/ 	.byte	0x03, 0x1b
        /*001e*/ 	.short	0x00ff


	//----- nvinfo : EIATTR_MERCURY_ISA_VERSION
	.align		4
        /*0020*/ 	.byte	0x03, 0x5f
        /*0022*/ 	.short	0x0101


	//----- nvinfo : EIATTR_COOP_GROUP_MASK_REGIDS
	.align		4
        /*0024*/ 	.byte	0x04, 0x29
        /*0026*/ 	.short	(.L_2072 - .L_2071)


	//   ....[0]....
.L_2071:
        /*0028*/ 	.word	0xffffffff


	//   ....[1]....
        /*002c*/ 	.word	0xffffffff


	//   ....[2]....
        /*0030*/ 	.word	0xffffffff


	//   ....[3]....
        /*0034*/ 	.word	0xffffffff


	//   ....[4]....
        /*0038*/ 	.word	0xffffffff


	//   ....[5]....
        /*003c*/ 	.word	0xffffffff


	//   ....[6]....
        /*0040*/ 	.word	0xffffffff


	//   ....[7]....
        /*0044*/ 	.word	0xffffffff


	//   ....[8]....
        /*0048*/ 	.word	0xffffffff


	//   ....[9]....
        /*004c*/ 	.word	0xffffffff


	//   ....[10]....
        /*0050*/ 	.word	0x05000022


	//   ....[11]....
        /*0054*/ 	.word	0x05000022


	//   ....[12]....
        /*0058*/ 	.word	0x05000022


	//   ....[13]....
        /*005c*/ 	.word	0x05000022


	//   ....[14]....
        /*0060*/ 	.word	0x05000022


	//   ....[15]....
        /*0064*/ 	.word	0x05000022


	//   ....[16]....
        /*0068*/ 	.word	0x05000022


	//   ....[17]....
        /*006c*/ 	.word	0x05000022


	//   ....[18]....
        /*0070*/ 	.word	0x05000022


	//   ....[19]....
        /*0074*/ 	.word	0x05000022


	//----- nvinfo : EIATTR_COOP_GROUP_INSTR_OFFSETS
	.align		4
.L_2072:
        /*0078*/ 	.byte	0x04, 0x28
        /*007a*/ 	.short	(.L_2074 - .L_2073)


	//   ....[0]....
.L_2073:
        /*007c*/ 	.word	0x00003680


	//   ....[1]....
        /*0080*/ 	.word	0x000036b0


	//   ....[2]....
        /*0084*/ 	.word	0x000036d0


	//   ....[3]....
        /*0088*/ 	.word	0x000036f0


	//   ....[4]....
        /*008c*/ 	.word	0x00003710


	//   ....[5]....
        /*0090*/ 	.word	0x00003840


	//   ....[6]....
        /*0094*/ 	.word	0x00003860


	//   ....[7]....
        /*0098*/ 	.word	0x00003880


	//   ....[8]....
        /*009c*/ 	.word	0x000038a0


	//   ....[9]....
        /*00a0*/ 	.word	0x000038c0


	//   ....[10]....
        /*00a4*/ 	.word	0x00003c60


	//   ....[11]....
        /*00a8*/ 	.word	0x00003d00


	//   ....[12]....
        /*00ac*/ 	.word	0x00003d60


	//   ....[13]....
        /*00b0*/ 	.word	0x00003dc0


	//   ....[14]....
        /*00b4*/ 	.word	0x00003e20


	//   ....[15]....
        /*00b8*/ 	.word	0x00003f90


	//   ....[16]....
        /*00bc*/ 	.word	0x00003ff0


	//   ....[17]....
        /*00c0*/ 	.word	0x00004050


	//   ....[18]....
        /*00c4*/ 	.word	0x000040b0


	//   ....[19]....
        /*00c8*/ 	.word	0x00004110


	//----- nvinfo : EIATTR_VRC_CTA_INIT_COUNT
	.align		4
.L_2074:
        /*00cc*/ 	.byte	0x02, 0x4a
	.zero		1
	.zero		1


	//----- nvinfo : EIATTR_EXIT_INSTR_OFFSETS
	.align		4
        /*00d0*/ 	.byte	0x04, 0x1c
        /*00d2*/ 	.short	(.L_2076 - .L_2075)


	//   ....[0]....
.L_2075:
        /*00d4*/ 	.word	0x00000200


	//   ....[1]....
        /*00d8*/ 	.word	0x00003c00


	//----- nvinfo : EIATTR_MAX_THREADS
	.align		4
.L_2076:
        /*00dc*/ 	.byte	0x04, 0x05
        /*00de*/ 	.short	(.L_2078 - .L_2077)
.L_2077:
        /*00e0*/ 	.word	0x00000080
        /*00e4*/ 	.word	0x00000001
        /*00e8*/ 	.word	0x00000001


	//----- nvinfo : EIATTR_CRS_STACK_SIZE
	.align		4
.L_2078:
        /*00ec*/ 	.byte	0x04, 0x1e
        /*00ee*/ 	.short	(.L_2080 - .L_2079)
.L_2079:
        /*00f0*/ 	.word	0x00000000


	//----- nvinfo : EIATTR_CBANK_PARAM_SIZE
	.align		4
.L_2080:
        /*00f4*/ 	.byte	0x03, 0x19
        /*00f6*/ 	.short	0x00e8


	//----- nvinfo : EIATTR_PARAM_CBANK
	.align		4
        /*00f8*/ 	.byte	0x04, 0x0a
        /*00fa*/ 	.short	(.L_2082 - .L_2081)
	.align		4
.L_2081:
        /*00fc*/ 	.word	index@(.nv.constant0._ZN10layer_norm13ln_fwd_kernelINS_13Kernel_traitsI13__nv_bfloat16S2_fS2_fjLj256ELj1ELj4ELj1ELj16ENS_18Kernel_traits_baseILj256ES2_S2_fS2_fjLj128EEEEELb1ELb1ELb0ELb1EEEvNS_9FwdParamsE)
        /*0100*/ 	.short	0x0380
        /*0102*/ 	.short	0x00e8


	//----- nvinfo : EIATTR_SW_WAR
	.align		4
.L_2082:
        /*0104*/ 	.byte	0x04, 0x36
        /*0106*/ 	.short	(.L_2084 - .L_2083)
.L_2083:
        /*0108*/ 	.word	0x00000008
.L_2084:


//--------------------- .nv.info._ZN10layer_norm13ln_fwd_kernelINS_13Kernel_traitsI13__nv_bfloat16S2_fS2_fjLj256ELj1ELj4ELj1ELj16ENS_18Kernel_traits_baseILj256ES2_S2_fS2_fjLj128EEEEELb1ELb1ELb1ELb0EEEvNS_9FwdParamsE --------------------------
	.section	.nv.info._ZN10layer_norm13ln_fwd_kernelINS_13Kernel_traitsI13__nv_bfloat16S2_fS2_fjLj256ELj1ELj4ELj1ELj16ENS_18Kernel_traits_baseILj256ES2_S2_fS2_fjLj128EEEEELb1ELb1ELb1ELb0EEEvNS_9FwdParamsE,"",@"SHT_CUDA_INFO"
	.sectionflags	@""
	.align	4


	//----- nvinfo : EIATTR_CUDA_API_VERSION
	.align		4
        /*0000*/ 	.byte	0x04, 0x37
        /*0002*/ 	.short	(.L_2086 - .L_2085)
.L_2085:
        /*0004*/ 	.word	0x00000082


	//----- nvinfo : EIATTR_KPARAM_INFO
	.align		4
.L_2086:
        /*0008*/ 	.byte	0x04, 0x17
        /*000a*/ 	.short	(.L_2088 - .L_2087)
.L_2087:
        /*000c*/ 	.word	0x00000000
        /*0010*/ 	.short	0x0000
        /*0012*/ 	.short	0x0000
        /*0014*/ 	.byte	0x00, 0xf0, 0xa1, 0x03


	//----- nvinfo : EIATTR_SPARSE_MMA_MASK
	.align		4
.L_2088:
        /*0018*/ 	.byte	0x03, 0x50
        /*001a*/ 	.short	0x0000


	//----- nvinfo : EIATTR_MAXREG_COUNT
	.align		4
        /*001c*/ 	.byte	0x03, 0x1b
        /*001e*/ 	.short	0x00ff


	//----- nvinfo : EIATTR_MERCURY_ISA_VERSION
	.align		4
        /*0020*/ 	.byte	0x03, 0x5f
        /*0022*/ 	.short	0x0101


	//----- nvinfo : EIATTR_COOP_GROUP_MASK_REGIDS
	.align		4
        /*0024*/ 	.byte	0x04, 0x29
        /*0026*/ 	.short	(.L_2090 - .L_2089)


	//   ....[0]....
.L_2089:
        /*0028*/ 	.word	0xffffffff


	//   ....[1]....
        /*002c*/ 	.word	0xffffffff


	//   ....[2]....
        /*0030*/ 	.word	0xffffffff


	//   ....[3]....
        /*0034*/ 	.word	0xffffffff


	//   ....[4]....
        /*0038*/ 	.word	0xffffffff


	//   ....[5]....
        /*003c*/ 	.word	0xffffffff


	//   ....[6]....
        /*0040*/ 	.word	0xffffffff


	//   ....[7]....
        /*0044*/ 	.word	0xffffffff


	//   ....[8]....
        /*0048*/ 	.word	0xffffffff


	//   ....[9]....
        /*004c*/ 	.word	0xffffffff


	//   ....[10]....
        /*0050*/ 	.word	0x0500002e


	//   ....[11]....
        /*0054*/ 	.word	0x0500002e


	//   ....[12]....
        /*0058*/ 	.word	0x0500002e


	//   ....[13]....
        /*005c*/ 	.word	0x0500002e


	//   ....[14]....
        /*0060*/ 	.word	0x0500002e


	//   ....[15]....
        /*0064*/ 	.word	0x0500002e


	//   ....[16]....
        /*0068*/ 	.word	0x0500002e


	//   ....[17]....
        /*006c*/ 	.word	0x0500002e


	//   ....[18]....
        /*0070*/ 	.word	0x0500002e


	//   ....[19]....
        /*0074*/ 	.word	0x0500002e


	//----- nvinfo : EIATTR_COOP_GROUP_INSTR_OFFSETS
	.align		4
.L_2090:
        /*0078*/ 	.byte	0x04, 0x28
        /*007a*/ 	.short	(.L_2092 - .L_2091)


	//   ....[0]....
.L_2091:
        /*007c*/ 	.word	0x00003cb0


	//   ....[1]....
        /*0080*/ 	.word	0x00003ce0


	//   ....[2]....
        /*0084*/ 	.word	0x00003d00


	//   ....[3]....
        /*0088*/ 	.word	0x00003d20


	//   ....[4]....
        /*008c*/ 	.word	0x00003d40


	//   ....[5]....
        /*0090*/ 	.word	0x00003e90


	//   ....[6]....
        /*0094*/ 	.word	0x00003eb0


	//   ....[7]....
        /*0098*/ 	.word	0x00003ed0


	//   ....[8]....
        /*009c*/ 	.word	0x00003ef0


	//   ....[9]....
        /*00a0*/ 	.word	0x00003f10


	//   ....[10]....
        /*00a4*/ 	.word	0x00004450


	//   ....[11]....
        /*00a8*/ 	.word	0x000044e0


	//   ....[12]....
        /*00ac*/ 	.word	0x00004540


	//   ....[13]....
        /*00b0*/ 	.word	0x000045a0


	//   ....[14]....
        /*00b4*/ 	.word	0x00004600


	//   ....[15]....
        /*00b8*/ 	.word	0x00004790


	//   ....[16]....
        /*00bc*/ 	.word	0x000047f0


	//   ....[17]....
        /*00c0*/ 	.word	0x00004850


	//   ....[18]....
        /*00c4*/ 	.word	0x000048b0


	//   ....[19]....
        /*00c8*/ 	.word	0x00004910


	//----- nvinfo : EIATTR_VRC_CTA_INIT_COUNT
	.align		4
.L_2092:
        /*00cc*/ 	.byte	0x02, 0x4a
	.zero		1
	.zero		1


	//----- nvinfo : EIATTR_EXIT_INSTR_OFFSETS
	.align		4
        /*00d0*/ 	.byte	0x04, 0x1c
        /*00d2*/ 	.short	(.L_2094 - .L_2093)


	//   ....[0]....
.L_2093:
        /*00d4*/ 	.word	0x00000450


	//   ....[1]....
        /*00d8*/ 	.word	0x000043e0


	//----- nvinfo : EIATTR_MAX_THREADS
	.align		4
.L_2094:
        /*00dc*/ 	.byte	0x04, 0x05
        /*00de*/ 	.short	(.L_2096 - .L_2095)
.L_2095:
        /*00e0*/ 	.word	0x00000080
        /*00e4*/ 	.word	0x00000001
        /*00e8*/ 	.word	0x00000001


	//----- nvinfo : EIATTR_CRS_STACK_SIZE
	.align		4
.L_2096:
        /*00ec*/ 	.byte	0x04, 0x1e
        /*00ee*/ 	.short	(.L_2098 - .L_2097)
.L_2097:
        /*00f0*/ 	.word	0x00000000


	//----- nvinfo : EIATTR_CBANK_PARAM_SIZE
	.align		4
.L_2098:
        /*00f4*/ 	.byte	0x03, 0x19
        /*00f6*/ 	.short	0x00e8


	//----- nvinfo : EIATTR_PARAM_CBANK
	.align		4
        /*00f8*/ 	.byte	0x04, 0x0a
        /*00fa*/ 	.short	(.L_2100 - .L_2099)
	.align		4
.L_2099:
        /*00fc*/ 	.word	index@(.nv.constant0._ZN10layer_norm13ln_fwd_kernelINS_13Kernel_traitsI13__nv_bfloat16S2_fS2_fjLj256ELj1ELj4ELj1ELj16ENS_18Kernel_traits_baseILj256ES2_S2_fS2_fjLj128EEEEELb1ELb1ELb1ELb0EEEvNS_9FwdParamsE)
        /*0100*/ 	.short	0x0380
        /*0102*/ 	.short	0x00e8


	//----- nvinfo : EIATTR_SW_WAR
	.align		4
.L_2100:
        /*0104*/ 	.byte	0x04, 0x36
        /*0106*/ 	.short	(.L_2102 - .L_2101)
.L_2101:
        /*0108*/ 	.word	0x00000008
.L_2102:


//--------------------- .nv.info._ZN10layer_norm13ln_fwd_kernelINS_13Kernel_traitsI13__nv_bfloat16S2_fS2_fjLj256ELj1ELj4ELj1ELj16ENS_18Kernel_traits_baseILj256ES2_S2_fS2_fjLj128EEEEELb1ELb1ELb1ELb1EEEvNS_9FwdParamsE --------------------------
	.section	.nv.info._ZN10layer_norm13ln_fwd_kernelINS_13Kernel_traitsI13__nv_bfloat16S2_fS2_fjLj256ELj1ELj4ELj1ELj16ENS_18Kernel_traits_baseILj256ES2_S2_fS2_fjLj128EEEEELb1ELb1ELb1ELb1EEEvNS_9FwdParamsE,"",@"SHT_CUDA_INFO"
	.sectionflags	@""
	.align	4


	//----- nvinfo : EIATTR_CUDA_API_VERSION
	.align		4
        /*0000*/ 	.byte	0x04, 0x37
        /*0002*/ 	.short	(.L_2104 - .L_2103)
.L_2103:
        /*0004*/ 	.word	0x00000082


	//----- nvinfo : EIATTR_KPARAM_INFO
	.align		4
.L_2104:
        /*0008*/ 	.byte	0x04, 0x17
        /*000a*/ 	.short	(.L_2106 - .L_2105)
.L_2105:
        /*000c*/ 	.word	0x00000000
        /*0010*/ 	.short	0x0000
        /*0012*/ 	.short	0x0000
        /*0014*/ 	.byte	0x00, 0xf0, 0xa1, 0x03


	//----- nvinfo : EIATTR_SPARSE_MMA_MASK
	.align		4
.L_2106:
        /*0018*/ 	.byte	0x03, 0x50
        /*001a*/ 	.short	0x0000


	//----- nvinfo : EIATTR_MAXREG_COUNT
	.align		4
        /*001c*/ 	.byte	0x03, 0x1b
        /*001e*/ 	.short	0x00ff


	//----- nvinfo : EIATTR_MERCURY_ISA_VERSION
	.align		4
        /*0020*/ 	.byte	0x03, 0x5f
        /*0022*/ 	.short	0x0101


	//----- nvinfo : EIATTR_COOP_GROUP_MASK_REGIDS
	.align		4
        /*0024*/ 	.byte	0x04, 0x29
        /*0026*/ 	.short	(.L_2108 - .L_2107)


	//   ....[0]....
.L_2107:
        /*0028*/ 	.word	0xffffffff


	//   ....[1]....
        /*002c*/ 	.word	0xffffffff


	//   ....[2]....
        /*0030*/ 	.word	0xffffffff


	//   ....[3]....
        /*0034*/ 	.word	0xffffffff


	//   ....[4]....
        /*0038*/ 	.word	0xffffffff


	//   ....[5]....
        /*003c*/ 	.word	0xffffffff


	//   ....[6]....
        /*0040*/ 	.word	0xffffffff


	//   ....[7]....
        /*0044*/ 	.word	0xffffffff


	//   ....[8]....
        /*0048*/ 	.word	0xffffffff


	//   ....[9]....
        /*004c*/ 	.word	0xffffffff


	//   ....[10]....
        /*0050*/ 	.word	0x05000036


	//   ....[11]....
        /*0054*/ 	.word	0x05000036


	//   ....[12]....
        /*0058*/ 	.word	0x05000036


	//   ....[13]....
        /*005c*/ 	.word	0x05000036


	//   ....[14]....
        /*0060*/ 	.word	0x05000036


	//   ....[15]....
        /*0064*/ 	.word	0x05000036


	//   ....[16]....
        /*0068*/ 	.word	0x05000036


	//   ....[17]....
        /*006c*/ 	.word	0x05000036


	//   ....[18]....
        /*0070*/ 	.word	0x05000036


	//   ....[19]....
        /*0074*/ 	.word	0x05000036


	//----- nvinfo : EIATTR_COOP_GROUP_INSTR_OFFSETS
	.align		4
.L_2108:
        /*0078*/ 	.byte	0x04, 0x28
        /*007a*/ 	.short	(.L_2110 - .L_2109)


	//   ....[0]....
.L_2109:
        /*007c*/ 	.word	0x00003b40


	//   ....[1]....
        /*0080*/ 	.word	0x00003b70


	//   ....[2]....
        /*0084*/ 	.word	0x00003b90


	//   ....[3]....
        /*0088*/ 	.word	0x00003bb0


	//   ....[4]....
        /*008c*/ 	.word	0x00003bd0


	//   ....[5]....
        /*0090*/ 	.word	0x00003d00


	//   ....[6]....
        /*0094*/ 	.word	0x00003d20


	//   ....[7]....
        /*0098*/ 	.word	0x00003d40


	//   ....[8]....
        /*009c*/ 	.word	0x00003d60


	//   ....[9]....
        /*00a0*/ 	.word	0x00003d80


	//   ....[10]....
        /*00a4*/ 	.word	0x000042b0


	//   ....[11]....
        /*00a8*/ 	.word	0x00004350


	//   ....[12]....
        /*00ac*/ 	.word	0x000043b0


	//   ....[13]....
        /*00b0*/ 	.word	0x00004410


	//   ....[14]....
        /*00b4*/ 	.word	0x00004470


	//   ....[15]....
        /*00b8*/ 	.word	0x000045f0


	//   ....[16]....
        /*00bc*/ 	.word	0x00004650


	//   ....[17]....
        /*00c0*/ 	.word	0x000046b0


	//   ....[18]....
        /*00c4*/ 	.word	0x00004710


	//   ....[19]....
        /*00c8*/ 	.word	0x00004770


	//----- nvinfo : EIATTR_VRC_CTA_INIT_COUNT
	.align		4
.L_2110:
        /*00cc*/ 	.byte	0x02, 0x4a
	.zero		1
	.zero		1


	//----- nvinfo : EIATTR_EXIT_INSTR_OFFSETS
	.align		4
        /*00d0*/ 	.byte	0x04, 0x1c
        /*00d2*/ 	.short	(.L_2112 - .L_2111)


	//   ....[0]....
.L_2111:
        /*00d4*/ 	.word	0x000001f0


	//   ....[1]....
        /*00d8*/ 	.word	0x00004240


	//----- nvinfo : EIATTR_MAX_THREADS
	.align		4
.L_2112:
        /*00dc*/ 	.byte	0x04, 0x05
        /*00de*/ 	.short	(.L_2114 - .L_2113)
.L_2113:
        /*00e0*/ 	.word	0x00000080
        /*00e4*/ 	.word	0x00000001
        /*00e8*/ 	.word	0x00000001


	//----- nvinfo : EIATTR_CRS_STACK_SIZE
	.align		4
.L_2114:
        /*00ec*/ 	.byte	0x04, 0x1e
        /*00ee*/ 	.short	(.L_2116 - .L_2115)
.L_2115:
        /*00f0*/ 	.word	0x00000000


	//----- nvinfo : EIATTR_CBANK_PARAM_SIZE
	.align		4
.L_2116:
        /*00f4*/ 	.byte	0x03, 0x19
        /*00f6*/ 	.short	0x00e8


	//----- nvinfo : EIATTR_PARAM_CBANK
	.align		4
        /*00f8*/ 	.byte	0x04, 0x0a
        /*00fa*/ 	.short	(.L_2118 - .L_2117)
	.align		4
.L_2117:
        /*00fc*/ 	.word	index@(.nv.constant0._ZN10layer_norm13ln_fwd_kernelINS_13Kernel_traitsI13__nv_bfloat16S2_fS2_fjLj256ELj1ELj4ELj1ELj16ENS_18Kernel_traits_baseILj256ES2_S2_fS2_fjLj128EEEEELb1ELb1ELb1ELb1EEEvNS_9FwdParamsE)
        /*0100*/ 	.short	0x0380
        /*0102*/ 	.short	0x00e8


	//----- nvinfo : EIATTR_SW_WAR
	.align		4
.L_2118:
        /*0104*/ 	.byte	0x04, 0x36
        /*0106*/ 	.short	(.L_2120 - .L_2119)
.L_2119:
        /*0108*/ 	.word	0x00000008
.L_2120:


//--------------------- .nv.info._ZN10layer_norm13ln_fwd_kernelINS_13Kernel_traitsIf13__nv_bfloat16fS2_fjLj256ELj1ELj4ELj1ELj16ENS_18Kernel_traits_baseILj256EfS2_fS2_fjLj128EEEEELb0ELb0ELb0ELb0EEEvNS_9FwdParamsE --------------------------
	.section	.nv.info._ZN10layer_norm13ln_fwd_kernelINS_13Kernel_traitsIf13__nv_bfloat16fS2_fjLj256ELj1ELj4ELj1ELj16ENS_18Kernel_traits_baseILj256EfS2_fS2_fjLj128EEEEELb0ELb0ELb0ELb0EEEvNS_9FwdParamsE,"",@"SHT_CUDA_INFO"
	.sectionflags	@""
	.align	4


	//----- nvinfo : EIATTR_CUDA_API_VERSION
	.align		4
        /*0000*/ 	.byte	0x04, 0x37
        /*0002*/ 	.short	(.L_2122 - .L_2121)
.L_2121:
        /*0004*/ 	.word	0x00000082


	//----- nvinfo : EIATTR_KPARAM_INFO
	.align		4
.L_2122:
        /*0008*/ 	.byte	0x04, 0x17
        /*000a*/ 	.short	(.L_2124 - .L_2123)
.L_2123:
        /*000c*/ 	.word	0x00000000
        /*0010*/ 	.short	0x0000
        /*0012*/ 	.short	0x0000
        /*0014*/ 	.byte	0x00, 0xf0, 0xa1, 0x03


	//----- nvinfo : EIATTR_SPARSE_MMA_MASK
	.align		4
.L_2124:
        /*0018*/ 	.byte	0x03, 0x50
        /*001a*/ 	.short	0x0000


	//----- nvinfo : EIATTR_MAXREG_COUNT
	.align		4
        /*001c*/ 	.byte	0x03, 0x1b
        /*001e*/ 	.short	0x00ff


	//----- nvinfo : EIATTR_MERCURY_ISA_VERSION
	.align		4
        /*0020*/ 	.byte	0x03, 0x5f
        /*0022*/ 	.short	0x0101


	//----- nvinfo : EIATTR_COOP_GROUP_MASK_REGIDS
	.align		4
        /*0024*/ 	.byte	0x04, 0x29
        /*0026*/ 	.short	(.L_2126 - .L_2125)


	//   ....[0]....
.L_2125:
        /*0028*/ 	.word	0xffffffff


	//   ....[1]....
        /*002c*/ 	.word	0xffffffff


	//   ....[2]....
        /*0030*/ 	.word	0xffffffff


	//   ....[3]....
        /*0034*/ 	.word	0xffffffff


	//   ....[4]....
        /*0038*/ 	.word	0xffffffff


	//   ....[5]....
        /*003c*/ 	.word	0xffffffff


	//   ....[6]....
        /*0040*/ 	.word	0xffffffff


	//   ....[7]....
        /*0044*/ 	.word	0xffffffff


	//   ....[8]....
        /*0048*/ 	.word	0xffffffff


	//   ....[9]....
        /*004c*/ 	.word	0xffffffff


	//   ....[10]....
        /*0050*/ 	.word	0x05000015


	//   ....[11]....
        /*0054*/ 	.word	0x05000015


	//   ....[12]....
        /*0058*/ 	.word	0x05000015


	//   ....[13]....
        /*005c*/ 	.word	0x05000015


	//   ....[14]....
        /*0060*/ 	.word	0x05000015


	//   ....[15]....
        /*0064*/ 	.word	0x05000015


	//   ....[16]....
        /*0068*/ 	.word	0x05000015


	//   ....[17]....
        /*006c*/ 	.word	0x05000015


	//   ....[18]....
        /*0070*/ 	.word	0x05000015


	//   ....[19]....
        /*0074*/ 	.word	0x05000015


	//----- nvinfo : EIATTR_COOP_GROUP_INSTR_OFFSETS
	.align		4
.L_2126:
        /*0078*/ 	.byte	0x04, 0x28
        /*007a*/ 	.short	(.L_2128 - .L_2127)


	//   ....[0]....
.L_2127:
        /*007c*/ 	.word	0x000007d0


	//   ....[1]....
        /*0080*/ 	.word	0x00000800


	//   ....[2]....
        /*0084*/ 	.word	0x00000820


	//   ....[3]....
        /*0088*/ 	.word	0x00000840


	//   ....[4]....
        /*008c*/ 	.word	0x00000860


	//   ....[5]....
        /*0090*/ 	.word	0x000009b0


	//   ....[6]....
        /*0094*/ 	.word	0x000009d0


	//   ....[7]....
        /*0098*/ 	.word	0x000009f0


	//   ....[8]....
        /*009c*/ 	.word	0x00000a10


	//   ....[9]....
        /*00a0*/ 	.word	0x00000a30


	//   ....[10]....
        /*00a4*/ 	.word	0x00000de0


	//   ....[11]....
        /*00a8*/ 	.word	0x00000e80


	//   ....[12]....
        /*00ac*/ 	.word	0x00000ed0


	//   ....[13]....
        /*00b0*/ 	.word	0x00000f30


	//   ....[14]....
        /*00b4*/ 	.word	0x00000f90


	//   ....[15]....
        /*00b8*/ 	.word	0x00001130


	//   ....[16]....
        /*00bc*/ 	.word	0x00001180


	//   ....[17]....
        /*00c0*/ 	.word	0x000011e0


	//   ....[18]....
        /*00c4*/ 	.word	0x00001240


	//   ....[19]....
        /*00c8*/ 	.word	0x000012a0


	//----- nvinfo : EIATTR_VRC_CTA_INIT_COUNT
	.align		4
.L_2128:
        /*00cc*/ 	.byte	0x02, 0x4a
	.zero		1
	.zero		1


	//----- nvinfo : EIATTR_EXIT_INSTR_OFFSETS
	.align		4
        /*00d0*/ 	.byte	0x04, 0x1c
        /*00d2*/ 	.short	(.L_2130 - .L_2129)


	//   ....[0]....
.L_2129:
        /*00d4*/ 	.word	0x00000220


	//   ....[1]....
        /*00d8*/ 	.word	0x00000d70


	//----- nvinfo : EIATTR_MAX_THREADS
	.align		4
.L_2130:
        /*00dc*/ 	.byte	0x04, 0x05
        /*00de*/ 	.short	(.L_2132 - .L_2131)
.L_2131:
        /*00e0*/ 	.word	0x00000080
        /*00e4*/ 	.word	0x00000001
        /*00e8*/ 	.word	0x00000001


	//----- nvinfo : EIATTR_CRS_STACK_SIZE
	.align		4
.L_2132:
        /*00ec*/ 	.byte	0x04, 0x1e
        /*00ee*/ 	.short	(.L_2134 - .L_2133)
.L_2133:
        /*00f0*/ 	.word	0x00000000


	//----- nvinfo : EIATTR_CBANK_PARAM_SIZE
	.align		4
.L_2134:
        /*00f4*/ 	.byte	0x03, 0x19
        /*00f6*/ 	.short	0x00e8


	//----- nvinfo : EIATTR_PARAM_CBANK
	.align		4
        /*00f8*/ 	.byte	0x04, 0x0a
        /*00fa*/ 	.short	(.L_2136 - .L_2135)
	.align		4
.L_2135:
        /*00fc*/ 	.word	index@(.nv.constant0._ZN10layer_norm13ln_fwd_kernelINS_13Kernel_traitsIf13__nv_bfloat16fS2_fjLj256ELj1ELj4ELj1ELj16ENS_18Kernel_traits_baseILj256EfS2_fS2_fjLj128EEEEELb0ELb0ELb0ELb0EEEvNS_9FwdParamsE)
        /*0100*/ 	.short	0x0380
        /*0102*/ 	.short	0x00e8


	//----- nvinfo : EIATTR_SW_WAR
	.align		4
.L_2136:
        /*0104*/ 	.byte	0x04, 0x36
        /*0106*/ 	.short	(.L_2138 - .L_2137)
.L_2137:
        /*0108*/ 	.word	0x00000008
.L_2138:


//--------------------- .nv.info._ZN10layer_norm13ln_fwd_kernelINS_13Kernel_traitsIf13__nv_bfloat16fS2_fjLj256ELj1ELj4ELj1ELj16ENS_18Kernel_traits_baseILj256EfS2_fS2_fjLj128EEEEELb0ELb0ELb0ELb1EEEvNS_9FwdParamsE --------------------------
	.section	.nv.info._ZN10layer_norm13ln_fwd_kernelINS_13Kernel_traitsIf13__nv_bfloat16fS2_fjLj256ELj1ELj4ELj1ELj16ENS_18Kernel_traits_baseILj256EfS2_fS2_fjLj128EEEEELb0ELb0ELb0ELb1EEEvNS_9FwdParamsE,"",@"SHT_CUDA_INFO"
	.sectionflags	@""
	.align	4


	//----- nvinfo : EIATTR_CUDA_API_VERSION
	.align		4
        /*0000*/ 	.byte	0x04, 0x37
        /*0002*/ 	.short	(.L_2140 - .L_2139)
.L_2139:
        /*0004*/ 	.word	0x00000082


	//----- nvinfo : EIATTR_KPARAM_INFO
	.align		4
.L_2140:
        /*0008*/ 	.byte	0x04, 0x17
        /*000a*/ 	.short	(.L_2142 - .L_2141)
.L_2141:
        /*000c*/ 	.word	0x00000000
        /*0010*/ 	.short	0x0000
        /*0012*/ 	.short	0x0000
        /*0014*/ 	.byte	0x00, 0xf0, 0xa1, 0x03


	//----- nvinfo : EIATTR_SPARSE_MMA_MASK
	.align		4
.L_2142:
        /*0018*/ 	.byte	0x03, 0x50
        /*001a*/ 	.short	0x0000


	//----- nvinfo : EIATTR_MAXREG_COUNT
	.align		4
        /*001c*/ 	.byte	0x03, 0x1b
        /*001e*/ 	.short	0x00ff


	//----- nvinfo : EIATTR_MERCURY_ISA_VERSION
	.align		4
        /*0020*/ 	.byte	0x03, 0x5f
        /*0022*/ 	.short	0x0101


	//----- nvinfo : EIATTR_COOP_GROUP_MASK_REGIDS
	.align		4
        /*0024*/ 	.byte	0x04, 0x29
        /*0026*/ 	.short	(.L_2144 - .L_2143)


	//   ....[0]....
.L_2143:
        /*0028*/ 	.word	0xffffffff


	//   ....[1]....
        /*002c*/ 	.word	0xffffffff


	//   ....[2]....
        /*0030*/ 	.word	0xffffffff


	//   ....[3]....
        /*0034*/ 	.word	0xffffffff


	//   ....[4]....
        /*0038*/ 	.word	0xffffffff


	//   ....[5]....
        /*003c*/ 	.word	0xffffffff


	//   ....[6]....
        /*0040*/ 	.word	0xffffffff


	//   ....[7]....
        /*0044*/ 	.word	0xffffffff


	//   ....[8]....
        /*0048*/ 	.word	0xffffffff


	//   ....[9]....
        /*004c*/ 	.word	0xffffffff


	//   ....[10]....
        /*0050*/ 	.word	0xffffffff


	//   ....[11]....
        /*0054*/ 	.word	0xffffffff


	//   ....[12]....
        /*0058*/ 	.word	0xffffffff


	//   ....[13]....
        /*005c*/ 	.word	0xffffffff


	//   ....[14]....
        /*0060*/ 	.word	0xffffffff


	//   ....[15]....
        /*0064*/ 	.word	0xffffffff


	//   ....[16]....
        /*0068*/ 	.word	0xffffffff


	//   ....[17]....
        /*006c*/ 	.word	0xffffffff


	//   ....[18]....
        /*0070*/ 	.word	0xffffffff


	//   ....[19]....
        /*0074*/ 	.word	0xffffffff


	//   ....[20]....
        /*0078*/ 	.word	0xffffffff


	//   ....[21]....
        /*007c*/ 	.word	0xffffffff


	//   ....[22]....
        /*0080*/ 	.word	0xffffffff


	//   ....[23]....
        /*0084*/ 	.word	0xffffffff


	//   ....[24]....
        /*0088*/ 	.word	0xffffffff


	//   ....[25]....
        /*008c*/ 	.word	0xffffffff


	//   ....[26]....
        /*0090*/ 	.word	0xffffffff


	//   ....[27]....
        /*0094*/ 	.word	0xffffffff


	//   ....[28]....
        /*0098*/ 	.word	0xffffffff


	//   ....[29]....
        /*009c*/ 	.word	0xffffffff


	//   ....[30]....
        /*00a0*/ 	.word	0x05000022


	//   ....[31]....
        /*00a4*/ 	.word	0x05000022


	//   ....[32]....
        /*00a8*/ 	.word	0x05000022


	//   ....[33]....
        /*00ac*/ 	.word	0x05000022


	//   ....[34]....
        /*00b0*/ 	.word	0x05000022


	//   ....[35]....
        /*00b4*/ 	.word	0x05000022


	//   ....[36]....
        /*00b8*/ 	.word	0x05000022


	//   ....[37]....
        /*00bc*/ 	.word	0x05000022


	//   ....[38]....
        /*00c0*/ 	.word	0x05000022


	//   ....[39]....
        /*00c4*/ 	.word	0x05000022


	//   ....[40]....
        /*00c8*/ 	.word	0x05000022


	//   ....[41]....
        /*00cc*/ 	.word	0x05000022


	//   ....[42]....
        /*00d0*/ 	.word	0x05000022


	//   ....[43]....
        /*00d4*/ 	.word	0x05000022


	//   ....[44]....
        /*00d8*/ 	.word	0x05000022


	//   ....[45]....
        /*00dc*/ 	.word	0x05000022


	//   ....[46]....
        /*00e0*/ 	.word	0x05000022


	//   ....[47]....
        /*00e4*/ 	.word	0x05000022


	//   ....[48]....
        /*00e8*/ 	.word	0x05000022


	//   ....[49]....
        /*00ec*/ 	.word	0x05000022


	//   ....[50]....
        /*00f0*/ 	.word	0x05000022


	//   ....[51]....
        /*00f4*/ 	.word	0x05000022


	//   ....[52]....
        /*00f8*/ 	.word	0x05000022


	//   ....[53]....
        /*00fc*/ 	.word	0x05000022


	//   ....[54]....
        /*0100*/ 	.word	0x05000022


	//   ....[55]....
        /*0104*/ 	.word	0x05000022


	//   ....[56]....
        /*0108*/ 	.word	0x05000022


	//   ....[57]....
        /*010c*/ 	.word	0x05000022


	//   ....[58]....
        /*0110*/ 	.word	0x05000022


	//   ....[59]....
        /*0114*/ 	.word	0x05000022


	//----- nvinfo : EIATTR_COOP_GROUP_INSTR_OFFSETS
	.align		4
.L_2144:
        /*0118*/ 	.byte	0x04, 0x28
        /*011a*/ 	.short	(.L_2146 - .L_2145)


	//   ....[0]....
.L_2145:
        /*011c*/ 	.word	0x00000560


	//   ....[1]....
        /*0120*/ 	.word	0x00000590


	//   ....[2]....
        /*0124*/ 	.word	0x000005b0


	//   ....[3]....
        /*0128*/ 	.word	0x000005d0


	//   ....[4]....
        /*012c*/ 	.word	0x000005f0


	//   ....[5]....
        /*0130*/ 	.word	0x00000720


	//   ....[6]....
        /*0134*/ 	.word	0x00000740


	//   ....[7]....
        /*0138*/ 	.word	0x00000760


	//   ....[8]....
        /*013c*/ 	.word	0x00000780


	//   ....[9]....
        /*0140*/ 	.word	0x000007a0


	//   ....[10]....
        /*0144*/ 	.word	0x00000e70


	//   ....[11]....
        /*0148*/ 	.word	0x00000ea0


	//   ....[12]....
        /*014c*/ 	.word	0x00000ec0


	//   ....[13]....
        /*0150*/ 	.word	0x00000ee0


	//   ....[14]....
        /*0154*/ 	.word	0x00000f00


	//   ....[15]....
        /*0158*/ 	.word	0x00001030


	//   ....[16]....
        /*015c*/ 	.word	0x00001050


	//   ....[17]....
        /*0160*/ 	.word	0x00001070


	//   ....[18]....
        /*0164*/ 	.word	0x00001090


	//   ....[19]....
        /*0168*/ 	.word	0x000010b0


	//   ....[20]....
        /*016c*/ 	.word	0x000016c0


	//   ....[21]....
        /*0170*/ 	.word	0x000016f0


	//   ....[22]....
        /*0174*/ 	.word	0x00001710


	//   ....[23]....
        /*0178*/ 	.word	0x00001730


	//   ....[24]....
        /*017c*/ 	.word	0x00001750


	//   ....[25]....
        /*0180*/ 	.word	0x00001880


	//   ....[26]....
        /*0184*/ 	.word	0x000018a0


	//   ....[27]....
        /*0188*/ 	.word	0x000018c0


	//   ....[28]....
        /*018c*/ 	.word	0x000018e0


	//   ....[29]....
        /*0190*/ 	.word	0x00001900


	//   ....[30]....
        /*0194*/ 	.word	0x00001c80


	//   ....[31]....
        /*0198*/ 	.word	0x00001d10


	//   ....[32]....
        /*019c*/ 	.word	0x00001d70


	//   ....[33]....
        /*01a0*/ 	.word	0x00001dd0


	//   ....[34]....
        /*01a4*/ 	.word	0x00001e30


	//   ....[35]....
        /*01a8*/ 	.word	0x00001fa0


	//   ....[36]....
        /*01ac*/ 	.word	0x00002000


	//   ....[37]....
        /*01b0*/ 	.word	0x00002060


	//   ....[38]....
        /*01b4*/ 	.word	0x000020c0


	//   ....[39]....
        /*01b8*/ 	.word	0x00002120


	//   ....[40]....
        /*01bc*/ 	.word	0x000021a0


	//   ....[41]....
        /*01c0*/ 	.word	0x00002230


	//   ....[42]....
        /*01c4*/ 	.word	0x00002290


	//   ....[43]....
        /*01c8*/ 	.word	0x000022f0


	//   ....[44]....
        /*01cc*/ 	.word	0x00002350


	//   ....[45]....
        /*01d0*/ 	.word	0x000024c0


	//   ....[46]....
        /*01d4*/ 	.word	0x00002520


	//   ....[47]....
        /*01d8*/ 	.word	0x00002580


	//   ....[48]....
        /*01dc*/ 	.word	0x000025e0


	//   ....[49]....
        /*01e0*/ 	.word	0x00002640


	//   ....[50]....
        /*01e4*/ 	.word	0x000026c0


	//   ....[51]....
        /*01e8*/ 	.word	0x00002750


	//   ....[52]....
        /*01ec*/ 	.word	0x000027b0


	//   ....[53]....
        /*01f0*/ 	.word	0x00002810


	//   ....[54]....
        /*01f4*/ 	.word	0x00002870


	//   ....[55]....
        /*01f8*/ 	.word	0x000029e0


	//   ....[56]....
        /*01fc*/ 	.word	0x00002a40


	//   ....[57]....
        /*0200*/ 	.word	0x00002aa0


	//   ....[58]....
        /*0204*/ 	.word	0x00002b00


	//   ....[59]....
        /*0208*/ 	.word	0x00002b60


	//----- nvinfo : EIATTR_VRC_CTA_INIT_COUNT
	.align		4
.L_2146:
        /*020c*/ 	.byte	0x02, 0x4a
	.zero		1
	.zero		1


	//----- nvinfo : EIATTR_EXIT_INSTR_OFFSETS
	.align		4
        /*0210*/ 	.byte	0x04, 0x1c
        /*0212*/ 	.short	(.L_2148 - .L_2147)


	//   ....[0]....
.L_2147:
        /*0214*/ 	.word	0x000001a0


	//   ....[1]....
        /*0218*/ 	.word	0x00000ac0


	//   ....[2]....
        /*021c*/ 	.word	0x000013d0


	//   ....[3]....
        /*0220*/ 	.word	0x00001c20


	//----- nvinfo : EIATTR_MAX_THREADS
	.align		4
.L_2148:
        /*0224*/ 	.byte	0x04, 0x05
        /*0226*/ 	.short	(.L_2150 - .L_2149)
.L_2149:
        /*0228*/ 	.word	0x00000080
        /*022c*/ 	.word	0x00000001
        /*0230*/ 	.word	0x00000001


	//----- nvinfo : EIATTR_CRS_STACK_SIZE
	.align		4
.L_2150:
        /*0234*/ 	.byte	0x04, 0x1e
        /*0236*/ 	.short	(.L_2152 - .L_2151)
.L_2151:
        /*0238*/ 	.word	0x00000000


	//----- nvinfo : EIATTR_CBANK_PARAM_SIZE
	.align		4
.L_2152:
        /*023c*/ 	.byte	0x03, 0x19
        /*023e*/ 	.short	0x00e8


	//----- nvinfo : EIATTR_PARAM_CBANK
	.align		4
        /*0240*/ 	.byte	0x04, 0x0a
        /*0242*/ 	.short	(.L_2154 - .L_2153)
	.align		4
.L_2153:
        /*0244*/ 	.word	index@(.nv.constant0._ZN10layer_norm13ln_fwd_kernelINS_13Kernel_traitsIf13__nv_bfloat16fS2_fjLj256ELj1ELj4ELj1ELj16ENS_18Kernel_traits_baseILj256EfS2_fS2_fjLj128EEEEELb0ELb0ELb0ELb1EEEvNS_9FwdParamsE)
        /*0248*/ 	.short	0x0380
        /*024a*/ 	.short	0x00e8


	//----- nvinfo : EIATTR_SW_WAR
	.align		4
.L_2154:
        /*024c*/ 	.byte	0x04, 0x36
        /*024e*/ 	.short	(.L_2156 - .L_2155)
.L_2155:
        /*0250*/ 	.word	0x00000008
.L_2156:


//--------------------- .nv.info._ZN10layer_norm13ln_fwd_kernelINS_13Kernel_traitsIf13__nv_bfloat16fS2_fjLj256ELj1ELj4ELj1ELj16ENS_18Kernel_traits_baseILj256EfS2_fS2_fjLj128EEEEELb0ELb0ELb1ELb0EEEvNS_9FwdParamsE --------------------------
	.section	.nv.info._ZN10layer_norm13ln_fwd_kernelINS_13Kernel_traitsIf13__nv_bfloat16fS2_fjLj256ELj1ELj4ELj1ELj16ENS_18Kernel_traits_baseILj256EfS2_fS2_fjLj128EEEEELb0ELb0ELb1ELb0EEEvNS_9FwdParamsE,"",@"SHT_CUDA_INFO"
	.sectionflags	@""
	.align	4


	//----- nvinfo : EIATTR_CUDA_API_VERSION
	.align		4
        /*0000*/ 	.byte	0x04, 0x37
        /*0002*/ 	.short	(.L_2158 - .L_2157)
.L_2157:
        /*0004*/ 	.word	0x00000082


	//----- nvinfo : EIATTR_KPARAM_INFO
	.align		4
.L_2158:
        /*0008*/ 	.byte	0x04, 0x17
        /*000a*/ 	.short	(.L_2160 - .L_2159)
.L_2159:
        /*000c*/ 	.word	0x00000000
        /*0010*/ 	.short	0x0000
        /*0012*/ 	.short	0x0000
        /*0014*/ 	.byte	0x00, 0xf0, 0xa1, 0x03


	//----- nvinfo : EIATTR_SPARSE_MMA_MASK
	.align		4
.L_2160:
        /*0018*/ 	.byte	0x03, 0x50
        /*001a*/ 	.short	0x0000


	//----- nvinfo : EIATTR_MAXREG_COUNT
	.align		4
        /*001c*/ 	.byte	0x03, 0x1b
        /*001e*/ 	.short	0x00ff


	//----- nvinfo : EIATTR_MERCURY_ISA_VERSION
	.align		4
        /*0020*/ 	.byte	0x03, 0x5f
        /*0022*/ 	.short	0x0101


	//----- nvinfo : EIATTR_COOP_GROUP_MASK_REGIDS
	.align		4
        /*0024*/ 	.byte	0x04, 0x29
        /*0026*/ 	.short	(.L_2162 - .L_2161)


	//   ....[0]....
.L_2161:
        /*0028*/ 	.word	0xffffffff


	//   ....[1]....
        /*002c*/ 	.word	0xffffffff


	//   ....[2]....
        /*0030*/ 	.word	0xffffffff


	//   ....[3]....
        /*0034*/ 	.word	0xffffffff


	//   ....[4]....
        /*0038*/ 	.word	0xffffffff


	//   ....[5]....
        /*003c*/ 	.word	0xffffffff


	//   ....[6]....
        /*0040*/ 	.word	0xffffffff


	//   ....[7]....
        /*0044*/ 	.word	0xffffffff


	//   ....[8]....
        /*0048*/ 	.word	0xffffffff


	//   ....[9]....
        /*004c*/ 	.word	0xffffffff


	//   ....[10]....
        /*0050*/ 	.word	0xffffffff


	//   ....[11]....
        /*0054*/ 	.word	0xffffffff


	//   ....[12]....
        /*0058*/ 	.word	0xffffffff


	//   ....[13]....
        /*005c*/ 	.word	0xffffffff


	//   ....[14]....
        /*0060*/ 	.word	0xffffffff


	//   ....[15]....
        /*0064*/ 	.word	0xffffffff


	//   ....[16]....
        /*0068*/ 	.word	0xffffffff


	//   ....[17]....
        /*006c*/ 	.word	0xffffffff


	//   ....[18]....
        /*0070*/ 	.word	0xffffffff


	//   ....[19]....
        /*0074*/ 	.word	0xffffffff


	//   ....[20]....
        /*0078*/ 	.word	0x05000025


	//   ....[21]....
        /*007c*/ 	.word	0x05000025


	//   ....[22]....
        /*0080*/ 	.word	0x05000025


	//   ....[23]....
        /*0084*/ 	.word	0x05000025


	//   ....[24]....
        /*0088*/ 	.word	0x05000025


	//   ....[25]....
        /*008c*/ 	.word	0x05000025


	//   ....[26]....
        /*0090*/ 	.word	0x05000025


	//   ....[27]....
        /*0094*/ 	.word	0x05000025


	//   ....[28]....
        /*0098*/ 	.word	0x05000025


	//   ....[29]....
        /*009c*/ 	.word	0x05000025


	//   ....[30]....
        /*00a0*/ 	.word	0x05000025


	//   ....[31]....
        /*00a4*/ 	.word	0x05000025


	//   ....[32]....
        /*00a8*/ 	.word	0x05000025


	//   ....[33]....
        /*00ac*/ 	.word	0x05000025


	//   ....[34]....
        /*00b0*/ 	.word	0x05000025


	//   ....[35]....
        /*00b4*/ 	.word	0x05000025


	//   ....[36]....
        /*00b8*/ 	.word	0x05000025


	//   ....[37]....
        /*00bc*/ 	.word	0x05000025


	//   ....[38]....
        /*00c0*/ 	.word	0x05000025


	//   ....[39]....
        /*00c4*/ 	.word	0x05000025


	//----- nvinfo : EIATTR_COOP_GROUP_INSTR_OFFSETS
	.align		4
.L_2162:
        /*00c8*/ 	.byte	0x04, 0x28
        /*00ca*/ 	.short	(.L_2164 - .L_2163)


	//   ....[0]....
.L_2163:
        /*00cc*/ 	.word	0x000007d0


	//   ....[1]....
        /*00d0*/ 	.word	0x00000800


	//   ....[2]....
        /*00d4*/ 	.word	0x00000820


	//   ....[3]....
        /*00d8*/ 	.word	0x00000840


	//   ....[4]....
        /*00dc*/ 	.word	0x00000860


	//   ....[5]....
        /*00e0*/ 	.word	0x000009a0


	//   ....[6]....
        /*00e4*/ 	.word	0x000009c0


	//   ....[7]....
        /*00e8*/ 	.word	0x000009e0


	//   ....[8]....
        /*00ec*/ 	.word	0x00000a00


	//   ....[9]....
        /*00f0*/ 	.word	0x00000a20


	//   ....[10]....
        /*00f4*/ 	.word	0x00001330


	//   ....[11]....
        /*00f8*/ 	.word	0x00001360


	//   ....[12]....
        /*00fc*/ 	.word	0x00001380


	//   ....[13]....
        /*0100*/ 	.word	0x000013a0


	//   ....[14]....
        /*0104*/ 	.word	0x000013c0


	//   ....[15]....
        /*0108*/ 	.word	0x00001500


	//   ....[16]....
        /*010c*/ 	.word	0x00001520


	//   ....[17]....
        /*0110*/ 	.word	0x00001540


	//   ....[18]....
        /*0114*/ 	.word	0x00001560


	//   ....[19]....
        /*0118*/ 	.word	0x00001580


	//   ....[20]....
        /*011c*/ 	.word	0x000019a0


	//   ....[21]....
        /*0120*/ 	.word	0x00001a30


	//   ....[22]....
        /*0124*/ 	.word	0x00001a90


	//   ....[23]....
        /*0128*/ 	.word	0x00001af0


	//   ....[24]....
        /*012c*/ 	.word	0x00001b50


	//   ....[25]....
        /*0130*/ 	.word	0x00001cc0


	//   ....[26]....
        /*0134*/ 	.word	0x00001d20


	//   ....[27]....
        /*0138*/ 	.word	0x00001d80


	//   ....[28]....
        /*013c*/ 	.word	0x00001de0


	//   ....[29]....
        /*0140*/ 	.word	0x00001e40


	//   ....[30]....
        /*0144*/ 	.word	0x00001ec0


	//   ....[31]....
        /*0148*/ 	.word	0x00001f50


	//   ....[32]....
        /*014c*/ 	.word	0x00001fb0


	//   ....[33]....
        /*0150*/ 	.word	0x00002010


	//   ....[34]....
        /*0154*/ 	.word	0x00002070


	//   ....[35]....
        /*0158*/ 	.word	0x000021e0


	//   ....[36]....
        /*015c*/ 	.word	0x00002240


	//   ....[37]....
        /*0160*/ 	.word	0x000022a0


	//   ....[38]....
        /*0164*/ 	.word	0x00002300


	//   ....[39]....
        /*0168*/ 	.word	0x00002360


	//----- nvinfo : EIATTR_VRC_CTA_INIT_COUNT
	.align		4
.L_2164:
        /*016c*/ 	.byte	0x02, 0x4a
	.zero		1
	.zero		1


	//----- nvinfo : EIATTR_EXIT_INSTR_OFFSETS
	.align		4
        /*0170*/ 	.byte	0x04, 0x1c
        /*0172*/ 	.short	(.L_2166 - .L_2165)


	//   ....[0]....
.L_2165:
        /*0174*/ 	.word	0x00000220


	//   ....[1]....
        /*0178*/ 	.word	0x00000de0


	//   ....[2]....
        /*017c*/ 	.word	0x00001940


	//----- nvinfo : EIATTR_MAX_THREADS
	.align		4
.L_2166:
        /*0180*/ 	.byte	0x04, 0x05
        /*0182*/ 	.short	(.L_2168 - .L_2167)
.L_2167:
        /*0184*/ 	.word	0x00000080
        /*0188*/ 	.word	0x00000001
        /*018c*/ 	.word	0x00000001


	//----- nvinfo : EIATTR_CRS_STACK_SIZE
	.align		4
.L_2168:
        /*0190*/ 	.byte	0x04, 0x1e
        /*0192*/ 	.short	(.L_2170 - .L_2169)
.L_2169:
        /*0194*/ 	.word	0x00000000


	//----- nvinfo : EIATTR_CBANK_PARAM_SIZE
	.align		4
.L_2170:
        /*0198*/ 	.byte	0x03, 0x19
        /*019a*/ 	.short	0x00e8


	//----- nvinfo : EIATTR_PARAM_CBANK
	.align		4
        /*019c*/ 	.byte	0x04, 0x0a
        /*019e*/ 	.short	(.L_2172 - .L_2171)
	.align		4
.L_2171:
        /*01a0*/ 	.word	index@(.nv.constant0._ZN10layer_norm13ln_fwd_kernelINS_13Kernel_traitsIf13__nv_bfloat16fS2_fjLj256ELj1ELj4ELj1ELj16ENS_18Kernel_traits_baseILj256EfS2_fS2_fjLj128EEEEELb0ELb0ELb1ELb0EEEvNS_9FwdParamsE)
        /*01a4*/ 	.short	0x0380
        /*01a6*/ 	.short	0x00e8


	//----- nvinfo : EIATTR_SW_WAR
	.align		4
.L_2172:
        /*01a8*/ 	.byte	0x04, 0x36
        /*01aa*/ 	.short	(.L_2174 - .L_2173)
.L_2173:
        /*01ac*/ 	.word	0x00000008
.L_2174:


//--------------------- .nv.info._ZN10layer_norm13ln_fwd_kernelINS_13Kernel_traitsIf13__nv_bfloat16fS2_fjLj256ELj1ELj4ELj1ELj16ENS_18Kernel_traits_baseILj256EfS2_fS2_fjLj128EEEEELb0ELb0ELb1ELb1EEEvNS_9FwdParamsE --------------------------
	.section	.nv.info._ZN10layer_norm13ln_fwd_kernelINS_13Kernel_traitsIf13__nv_bfloat16fS2_fjLj256ELj1ELj4ELj1ELj16ENS_18Kernel_traits_baseILj256EfS2_fS2_fjLj128EEEEELb0ELb0ELb1ELb1EEEvNS_9FwdParamsE,"",@"SHT_CUDA_INFO"
	.sectionflags	@""
	.align	4


	//----- nvinfo : EIATTR_CUDA_API_VERSION
	.align		4
        /*0000*/ 	.byte	0x04, 0x37
        /*0002*/ 	.short	(.L_2176 - .L_2175)
.L_2175:
        /*0004*/ 	.word	0x00000082


	//----- nvinfo : EIATTR_KPARAM_INFO
	.align		4
.L_2176:
        /*0008*/ 	.byte	0x04, 0x17
        /*000a*/ 	.short	(.L_2178 - .L_2177)
.L_2177:
        /*000c*/ 	.word	0x00000000
        /*0010*/ 	.short	0x0000
        /*0012*/ 	.short	0x0000
        /*0014*/ 	.byte	0x00, 0xf0, 0xa1, 0x03


	//----- nvinfo : EIATTR_SPARSE_MMA_MASK
	.align		4
.L_2178:
        /*0018*/ 	.byte	0x03, 0x50
        /*001a*/ 	.short	0x0000


	//----- nvinfo : EIATTR_MAXREG_COUNT
	.align		4
        /*001c*/ 	.byte	0x03, 0x1b
        /*001e*/ 	.short	0x00ff


	//----- nvinfo : EIATTR_MERCURY_ISA_VERSION
	.align		4
        /*0020*/ 	.byte	0x03, 0x5f
        /*0022*/ 	.short	0x0101


	//----- nvinfo : EIATTR_COOP_GROUP_MASK_REGIDS
	.align		4
        /*0024*/ 	.byte	0x04, 0x29
        /*0026*/ 	.short	(.L_2180 - .L_2179)


	//   ....[0]....
.L_2179:
        /*0028*/ 	.word	0xffffffff


	//   ....[1]....
        /*002c*/ 	.word	0xffffffff


	//   ....[2]....
        /*0030*/ 	.word	0xffffffff


	//   ....[3]....
        /*0034*/ 	.word	0xffffffff


	//   ....[4]....
        /*0038*/ 	.word	0xffffffff


	//   ....[5]....
        /*003c*/ 	.word	0xffffffff


	//   ....[6]....
        /*0040*/ 	.word	0xffffffff


	//   ....[7]....
        /*0044*/ 	.word	0xffffffff


	//   ....[8]....
        /*0048*/ 	.word	0xffffffff


	//   ....[9]....
        /*004c*/ 	.word	0xffffffff


	//   ....[10]....
        /*0050*/ 	.word	0xffffffff


	//   ....[11]....
        /*0054*/ 	.word	0xffffffff


	//   ....[12]....
        /*0058*/ 	.word	0xffffffff


	//   ....[13]....
        /*005c*/ 	.word	0xffffffff


	//   ....[14]....
        /*0060*/ 	.word	0xffffffff


	//   ....[15]....
        /*0064*/ 	.word	0xffffffff


	//   ....[16]....
        /*0068*/ 	.word	0xffffffff


	//   ....[17]....
        /*006c*/ 	.word	0xffffffff


	//   ....[18]....
        /*0070*/ 	.word	0xffffffff


	//   ....[19]....
        /*0074*/ 	.word	0xffffffff


	//   ....[20]....
        /*0078*/ 	.word	0x05000003


	//   ....[21]....
        /*007c*/ 	.word	0x05000003


	//   ....[22]....
        /*0080*/ 	.word	0x05000003


	//   ....[23]....
        /*0084*/ 	.word	0x05000003


	//   ....[24]....
        /*0088*/ 	.word	0x05000003


	//   ....[25]....
        /*008c*/ 	.word	0x05000003


	//   ....[26]....
        /*0090*/ 	.word	0x05000003


	//   ....[27]....
        /*0094*/ 	.word	0x05000003


	//   ....[28]....
        /*0098*/ 	.word	0x05000003


	//   ....[29]....
        /*009c*/ 	.word	0x05000003


	//   ....[30]....
        /*00a0*/ 	.word	0x05000003


	//   ....[31]....
        /*00a4*/ 	.word	0x05000003


	//   ....[32]....
        /*00a8*/ 	.word	0x05000003


	//   ....[33]....
        /*00ac*/ 	.word	0x05000003


	//   ....[34]....
        /*00b0*/ 	.word	0x05000003


	//   ....[35]....
        /*00b4*/ 	.word	0x05000003


	//   ....[36]....
        /*00b8*/ 	.word	0x05000003


	//   ....[37]....
        /*00bc*/ 	.word	0x05000003


	//   ....[38]....
        /*00c0*/ 	.word	0x05000003


	//   ....[39]....
        /*00c4*/ 	.word	0x05000003


	//----- nvinfo : EIATTR_COOP_GROUP_INSTR_OFFSETS
	.align		4
.L_2180:
        /*00c8*/ 	.byte	0x04, 0x28
        /*00ca*/ 	.short	(.L_2182 - .L_2181)


	//   ....[0]....
.L_2181:
        /*00cc*/ 	.word	0x000006b0


	//   ....[1]....
        /*00d0*/ 	.word	0x000006e0


	//   ....[2]....
        /*00d4*/ 	.word	0x00000700


	//   ....[3]....
        /*00d8*/ 	.word	0x00000720


	//   ....[4]....
        /*00dc*/ 	.word	0x00000740


	//   ....[5]....
        /*00e0*/ 	.word	0x00000870


	//   ....[6]....
        /*00e4*/ 	.word	0x00000890


	//   ....[7]....
        /*00e8*/ 	.word	0x000008b0


	//   ....[8]....
        /*00ec*/ 	.word	0x000008d0


	//   ....[9]....
        /*00f0*/ 	.word	0x000008f0


	//   ....[10]....
        /*00f4*/ 	.word	0x00001170


	//   ....[11]....
        /*00f8*/ 	.word	0x000011a0


	//   ....[12]....
        /*00fc*/ 	.word	0x000011c0


	//   ....[13]....
        /*0100*/ 	.word	0x000011e0


	//   ....[14]....
        /*0104*/ 	.word	0x00001200


	//   ....[15]....
        /*0108*/ 	.word	0x00001330


	//   ....[16]....
        /*010c*/ 	.word	0x00001350


	//   ....[17]....
        /*0110*/ 	.word	0x00001370


	//   ....[18]....
        /*0114*/ 	.word	0x00001390


	//   ....[19]....
        /*0118*/ 	.word	0x000013b0


	//   ....[20]....
        /*011c*/ 	.word	0x000017d0


	//   ....[21]....
        /*0120*/ 	.word	0x00001860


	//   ....[22]....
        /*0124*/ 	.word	0x000018c0


	//   ....[23]....
        /*0128*/ 	.word	0x00001920


	//   ....[24]....
        /*012c*/ 	.word	0x00001980


	//   ....[25]....
        /*0130*/ 	.word	0x00001af0


	//   ....[26]....
        /*0134*/ 	.word	0x00001b50


	//   ....[27]....
        /*0138*/ 	.word	0x00001bb0


	//   ....[28]....
        /*013c*/ 	.word	0x00001c10


	//   ....[29]....
        /*0140*/ 	.word	0x00001c70


	//   ....[30]....
        /*0144*/ 	.word	0x00001cf0


	//   ....[31]....
        /*0148*/ 	.word	0x00001d80


	//   ....[32]....
        /*014c*/ 	.word	0x00001de0


	//   ....[33]....
        /*0150*/ 	.word	0x00001e40


	//   ....[34]....
        /*0154*/ 	.word	0x00001ea0


	//   ....[35]....
        /*0158*/ 	.word	0x00002010


	//   ....[36]....
        /*015c*/ 	.word	0x00002070


	//   ....[37]....
        /*0160*/ 	.word	0x000020d0


	//   ....[38]....
        /*0164*/ 	.word	0x00002130


	//   ....[39]....
        /*0168*/ 	.word	0x00002190


	//----- nvinfo : EIATTR_VRC_CTA_INIT_COUNT
	.align		4
.L_2182:
        /*016c*/ 	.byte	0x02, 0x4a
	.zero		1
	.zero		1


	//----- nvinfo : EIATTR_EXIT_INSTR_OFFSETS
	.align		4
        /*0170*/ 	.byte	0x04, 0x1c
        /*0172*/ 	.short	(.L_2184 - .L_2183)


	//   ....[0]....
.L_2183:
        /*0174*/ 	.word	0x000001a0


	//   ....[1]....
        /*0178*/ 	.word	0x00000ca0


	//   ....[2]....
        /*017c*/ 	.word	0x00001770


	//----- nvinfo : EIATTR_MAX_THREADS
	.align		4
.L_2184:
        /*0180*/ 	.byte	0x04, 0x05
        /*0182*/ 	.short	(.L_2186 - .L_2185)
.L_2185:
        /*0184*/ 	.word	0x00000080
        /*0188*/ 	.word	0x00000001
        /*018c*/ 	.word	0x00000001


	//----- nvinfo : EIATTR_CRS_STACK_SIZE
	.align		4
.L_2186:
        /*0190*/ 	.byte	0x04, 0x1e
        /*0192*/ 	.short	(.L_2188 - .L_2187)
.L_2187:
        /*0194*/ 	.word	0x00000000


	//----- nvinfo : EIATTR_CBANK_PARAM_SIZE
	.align		4
.L_2188:
        /*0198*/ 	.byte	0x03, 0x19
        /*019a*/ 	.short	0x00e8


	//----- nvinfo : EIATTR_PARAM_CBANK
	.align		4
        /*019c*/ 	.byte	0x04, 0x0a
        /*019e*/ 	.short	(.L_2190 - .L_2189)
	.align		4
.L_2189:
        /*01a0*/ 	.word	index@(.nv.constant0._ZN10layer_norm13ln_fwd_kernelINS_13Kernel_traitsIf13__nv_bfloat16fS2_fjLj256ELj1ELj4ELj1ELj16ENS_18Kernel_traits_baseILj256EfS2_fS2_fjLj128EEEEELb0ELb0ELb1ELb1EEEvNS_9FwdParamsE)
        /*01a4*/ 	.short	0x0380
        /*01a6*/ 	.short	0x00e8


	//----- nvinfo : EIATTR_SW_WAR
	.align		4
.L_2190:
        /*01a8*/ 	.byte	0x04, 0x36
        /*01aa*/ 	.short	(.L_2192 - .L_2191)
.L_2191:
        /*01ac*/ 	.word	0x00000008
.L_2192:


//--------------------- .nv.info._ZN10layer_norm13ln_fwd_kernelINS_13Kernel_traitsIf13__nv_bfloat16fS2_fjLj256ELj1ELj4ELj1ELj16ENS_18Kernel_traits_baseILj256EfS2_fS2_fjLj128EEEEELb0ELb1ELb0ELb0EEEvNS_9FwdParamsE --------------------------
	.section	.nv.info._ZN10layer_norm13ln_fwd_kernelINS_13Kernel_traitsIf13__nv_bfloat16fS2_fjLj256ELj1ELj4ELj1ELj16ENS_18Kernel_traits_baseILj256EfS2_fS2_fjLj128EEEEELb0ELb1ELb0ELb0EEEvNS_9FwdParamsE,"",@"SHT_CUDA_INFO"
	.sectionflags	@""
	.align	4


	//----- nvinfo : EIATTR_CUDA_API_VERSION
	.align		4
        /*0000*/ 	.byte	0x04, 0x37
        /*0002*/ 	.short	(.L_2194 - .L_2193)
.L_2193:
        /*0004*/ 	.word	0x00000082


	//----- nvinfo : EIATTR_KPARAM_INFO
	.align		4
.L_2194:
        /*0008*/ 	.byte	0x04, 0x17
        /*000a*/ 	.short	(.L_2196 - .L_2195)
.L_2195:
        /*000c*/ 	.word	0x00000000
        /*0010*/ 	.short	0x0000
        /*0012*/ 	.short	0x0000
        /*0014*/ 	.byte	0x00, 0xf0, 0xa1, 0x03


	//----- nvinfo : EIATTR_SPARSE_MMA_MASK
	.align		4
.L_2196:
        /*0018*/ 	.byte	0x03, 0x50
        /*001a*/ 	.short	0x0000


	//----- nvinfo : EIATTR_MAXREG_COUNT
	.align		4
        /*001c*/ 	.byte	0x03, 0x1b
        /*001e*/ 	.short	0x00ff


	//----- nvinfo : EIATTR_MERCURY_ISA_VERSION
	.align		4
        /*0020*/ 	.byte	0x03, 0x5f
        /*0022*/ 	.short	0x0101


	//----- nvinfo : EIATTR_COOP_GROUP_MASK_REGIDS
	.align		4
        /*0024*/ 	.byte	0x04, 0x29
        /*0026*/ 	.short	(.L_2198 - .L_2197)


	//   ....[0]....
.L_2197:
        /*0028*/ 	.word	0xffffffff


	//   ....[1]....
        /*002c*/ 	.word	0xffffffff


	//   ....[2]....
        /*0030*/ 	.word	0xffffffff


	//   ....[3]....
        /*0034*/ 	.word	0xffffffff


	//   ....[4]....
        /*0038*/ 	.word	0xffffffff


	//   ....[5]....
        /*003c*/ 	.word	0xffffffff


	//   ....[6]....
        /*0040*/ 	.word	0xffffffff


	//   ....[7]....
        /*0044*/ 	.word	0xffffffff


	//   ....[8]....
        /*0048*/ 	.word	0xffffffff


	//   ....[9]....
        /*004c*/ 	.word	0xffffffff


	//   ....[10]....
        /*0050*/ 	.word	0x05000025


	//   ....[11]....
        /*0054*/ 	.word	0x05000025


	//   ....[12]....
        /*0058*/ 	.word	0x05000025


	//   ....[13]....
        /*005c*/ 	.word	0x05000025


	//   ....[14]....
        /*0060*/ 	.word	0x05000025


	//   ....[15]....
        /*0064*/ 	.word	0x05000025


	//   ....[16]....
        /*0068*/ 	.word	0x05000025


	//   ....[17]....
        /*006c*/ 	.word	0x05000025


	//   ....[18]....
        /*0070*/ 	.word	0x05000025


	//   ....[19]....
        /*0074*/ 	.word	0x05000025


	//----- nvinfo : EIATTR_COOP_GROUP_INSTR_OFFSETS
	.align		4
.L_2198:
        /*0078*/ 	.byte	0x04, 0x28
        /*007a*/ 	.short	(.L_2200 - .L_2199)


	//   ....[0]....
.L_2199:
        /*007c*/ 	.word	0x00000910


	//   ....[1]....
        /*0080*/ 	.word	0x00000940


	//   ....[2]....
        /*0084*/ 	.word	0x00000960


	//   ....[3]....
        /*0088*/ 	.word	0x00000980


	//   ....[4]....
        /*008c*/ 	.word	0x000009a0


	//   ....[5]....
        /*0090*/ 	.word	0x00000af0


	//   ....[6]....
        /*0094*/ 	.word	0x00000b10


	//   ....[7]....
        /*0098*/ 	.word	0x00000b30


	//   ....[8]....
        /*009c*/ 	.word	0x00000b50


	//   ....[9]....
        /*00a0*/ 	.word	0x00000b70


	//   ....[10]....
        /*00a4*/ 	.word	0x00000f20


	//   ....[11]....
        /*00a8*/ 	.word	0x00000fc0


	//   ....[12]....
        /*00ac*/ 	.word	0x00001010


	//   ....[13]....
        /*00b0*/ 	.word	0x00001070


	//   ....[14]....
        /*00b4*/ 	.word	0x000010d0


	//   ....[15]....
        /*00b8*/ 	.word	0x00001270


	//   ....[16]....
        /*00bc*/ 	.word	0x000012c0


	//   ....[17]....
        /*00c0*/ 	.word	0x00001320


	//   ....[18]....
        /*00c4*/ 	.word	0x00001380


	//   ....[19]....
        /*00c8*/ 	.word	0x000013e0


	//----- nvinfo : EIATTR_VRC_CTA_INIT_COUNT
	.align		4
.L_2200:
        /*00cc*/ 	.byte	0x02, 0x4a
	.zero		1
	.zero		1


	//----- nvinfo : EIATTR_EXIT_INSTR_OFFSETS
	.align		4
        /*00d0*/ 	.byte	0x04, 0x1c
        /*00d2*/ 	.short	(.L_2202 - .L_2201)


	//   ....[0]....
.L_2201:
        /*00d4*/ 	.word	0x00000260


	//   ....[1]....
        /*00d8*/ 	.word	0x00000eb0


	//----- nvinfo : EIATTR_MAX_THREADS
	.align		4
.L_2202:
        /*00dc*/ 	.byte	0x04, 0x05
        /*00de*/ 	.short	(.L_2204 - .L_2203)
.L_2203:
        /*00e0*/ 	.word	0x00000080
        /*00e4*/ 	.word	0x00000001
        /*00e8*/ 	.word	0x00000001


	//----- nvinfo : EIATTR_CRS_STACK_SIZE
	.align		4
.L_2204:
        /*00ec*/ 	.byte	0x04, 0x1e
        /*00ee*/ 	.short	(.L_2206 - .L_2205)
.L_2205:
        /*00f0*/ 	.word	0x00000000


	//----- nvinfo : EIATTR_CBANK_PARAM_SIZE
	.align		4
.L_2206:
        /*00f4*/ 	.byte	0x03, 0x19
        /*00f6*/ 	.short	0x00e8


	//----- nvinfo : EIATTR_PARAM_CBANK
	.align		4
        /*00f8*/ 	.byte	0x04, 0x0a
        /*00fa*/ 	.short	(.L_2208 - .L_2207)
	.align		4
.L_2207:
        /*00fc*/ 	.word	index@(.nv.constant0._ZN10layer_norm13ln_fwd_kernelINS_13Kernel_traitsIf13__nv_bfloat16fS2_fjLj256ELj1ELj4ELj1ELj16ENS_18Kernel_traits_baseILj256EfS2_fS2_fjLj128EEEEELb0ELb1ELb0ELb0EEEvNS_9FwdParamsE)
        /*0100*/ 	.short	0x0380
        /*0102*/ 	.short	0x00e8


	//----- nvinfo : EIATTR_SW_WAR
	.align		4
.L_2208:
        /*0104*/ 	.byte	0x04, 0x36
        /*0106*/ 	.short	(.L_2210 - .L_2209)
.L_2209:
        /*0108*/ 	.word	0x00000008
.L_2210:


//--------------------- .nv.info._ZN10layer_norm13ln_fwd_kernelINS_13Kernel_traitsIf13__nv_bfloat16fS2_fjLj256ELj1ELj4ELj1ELj16ENS_18Kernel_traits_baseILj256EfS2_fS2_fjLj128EEEEELb0ELb1ELb0ELb1EEEvNS_9FwdParamsE --------------------------
	.section	.nv.info._ZN10layer_norm13ln_fwd_kernelINS_13Kernel_traitsIf13__nv_bfloat16fS2_fjLj256ELj1ELj4ELj1ELj16ENS_18Kernel_traits_baseILj256EfS2_fS2_fjLj128EEEEELb0ELb1ELb0ELb1EEEvNS_9FwdParamsE,"",@"SHT_CUDA_INFO"
	.sectionflags	@""
	.align	4


	//----- nvinfo : EIATTR_CUDA_API_VERSION
	.align		4
        /*0000*/ 	.byte	0x04, 0x37
        /*0002*/ 	.short	(.L_2212 - .L_2211)
.L_2211:
        /*0004*/ 	.word	0x00000082


	//----- nvinfo : EIATTR_KPARAM_INFO
	.align		4
.L_2212:
        /*0008*/ 	.byte	0x04, 0x17
        /*000a*/ 	.short	(.L_2214 - .L_2213)
.L_2213:
        /*000c*/ 	.word	0x00000000
        /*0010*/ 	.short	0x0000
        /*0012*/ 	.short	0x0000
        /*0014*/ 	.byte	0x00, 0xf0, 0xa1, 0x03


	//----- nvinfo : EIATTR_SPARSE_MMA_MASK
	.align		4
.L_2214:
        /*0018*/ 	.byte	0x03, 0x50
        /*001a*/ 	.short	0x0000


	//----- nvinfo : EIATTR_MAXREG_COUNT
	.align		4
        /*001c*/ 	.byte	0x03, 0x1b
        /*001e*/ 	.short	0x00ff


	//----- nvinfo : EIATTR_MERCURY_ISA_VERSION
	.align		4
        /*0020*/ 	.byte	0x03, 0x5f
        /*0022*/ 	.short	0x0101


	//----- nvinfo : EIATTR_COOP_GROUP_MASK_REGIDS
	.align		4
        /*0024*/ 	.byte	0x04, 0x29
        /*0026*/ 	.short	(.L_2216 - .L_2215)


	//   ....[0]....
.L_2215:
        /*0028*/ 	.word	0xffffffff


	//   ....[1]....
        /*002c*/ 	.word	0xffffffff


	//   ....[2]....
        /*0030*/ 	.word	0xffffffff


	//   ....[3]....
        /*0034*/ 	.word	0xffffffff


	//   ....[4]....
        /*0038*/ 	.word	0xffffffff


	//   ....[5]....
        /*003c*/ 	.word	0xffffffff


	//   ....[6]....
        /*0040*/ 	.word	0xffffffff


	//   ....[7]....
        /*0044*/ 	.word	0xffffffff


	//   ....[8]....
        /*0048*/ 	.word	0xffffffff


	//   ....[9]....
        /*004c*/ 	.word	0xffffffff


	//   ....[10]....
        /*0050*/ 	.word	0xffffffff


	//   ....[11]....
        /*0054*/ 	.word	0xffffffff


	//   ....[12]....
        /*0058*/ 	.word	0xffffffff


	//   ....[13]....
        /*005c*/ 	.word	0xffffffff


	//   ....[14]....
        /*0060*/ 	.word	0xffffffff


	//   ....[15]....
        /*0064*/ 	.word	0xffffffff


	//   ....[16]....
        /*0068*/ 	.word	0xffffffff


	//   ....[17]....
        /*006c*/ 	.word	0xffffffff


	//   ....[18]....
        /*0070*/ 	.word	0xffffffff


	//   ....[19]....
        /*0074*/ 	.word	0xffffffff


	//   ....[20]....
        /*0078*/ 	.word	0xffffffff


	//   ....[21]....
        /*007c*/ 	.word	0xffffffff


	//   ....[22]....
        /*0080*/ 	.word	0xffffffff


	//   ....[23]....
        /*0084*/ 	.word	0xffffffff


	//   ....[24]....
        /*0088*/ 	.word	0xffffffff


	//   ....[25]....
        /*008c*/ 	.word	0xffffffff


	//   ....[26]....
        /*0090*/ 	.word	0xffffffff


	//   ....[27]....
        /*0094*/ 	.word	0xffffffff


	//   ....[28]....
        /*0098*/ 	.word	0xffffffff


	//   ....[29]....
        /*009c*/ 	.word	0xffffffff


	//   ....[30]....
        /*00a0*/ 	.word	0x0500002a


	//   ....[31]....
        /*00a4*/ 	.word	0x0500002a


	//   ....[32]....
        /*00a8*/ 	.word	0x0500002a


	//   ....[33]....
        /*00ac*/ 	.word	0x0500002a


	//   ....[34]....
        /*00b0*/ 	.word	0x0500002a


	//   ....[35]....
        /*00b4*/ 	.word	0x0500002a


	//   ....[36]....
        /*00b8*/ 	.word	0x0500002a


	//   ....[37]....
        /*00bc*/ 	.word	0x0500002a


	//   ....[38]....
        /*00c0*/ 	.word	0x0500002a


	//   ....[39]....
        /*00c4*/ 	.word	0x0500002a


	//   ....[40]....
        /*00c8*/ 	.word	0x0500002a


	//   ....[41]....
        /*00cc*/ 	.word	0x0500002a


	//   ....[42]....
        /*00d0*/ 	.word	0x0500002a


	//   ....[43]....
        /*00d4*/ 	.word	0x0500002a


	//   ....[44]....
        /*00d8*/ 	.word	0x0500002a


	//   ....[45]....
        /*00dc*/ 	.word	0x0500002a


	//   ....[46]....
        /*00e0*/ 	.word	0x0500002a


	//   ....[47]....
        /*00e4*/ 	.word	0x0500002a


	//   ....[48]....
        /*00e8*/ 	.word	0x0500002a


	//   ....[49]....
        /*00ec*/ 	.word	0x0500002a


	//   ....[50]....
        /*00f0*/ 	.word	0x0500002a


	//   ....[51]....
        /*00f4*/ 	.word	0x0500002a


	//   ....[52]....
        /*00f8*/ 	.word	0x0500002a


	//   ....[53]....
        /*00fc*/ 	.word	0x0500002a


	//   ....[54]....
        /*0100*/ 	.word	0x0500002a


	//   ....[55]....
        /*0104*/ 	.word	0x0500002a


	//   ....[56]....
        /*0108*/ 	.word	0x0500002a


	//   ....[57]....
        /*010c*/ 	.word	0x0500002a


	//   ....[58]....
        /*0110*/ 	.word	0x0500002a


	//   ....[59]....
        /*0114*/ 	.word	0x0500002a


	//----- nvinfo : EIATTR_COOP_GROUP_INSTR_OFFSETS
	.align		4
.L_2216:
        /*0118*/ 	.byte	0x04, 0x28
        /*011a*/ 	.short	(.L_2218 - .L_2217)


	//   ....[0]....
.L_2217:
        /*011c*/ 	.word	0x00000620


	//   ....[1]....
        /*0120*/ 	.word	0x00000650


	//   ....[2]....
        /*0124*/ 	.word	0x00000670


	//   ....[3]....
        /*0128*/ 	.word	0x00000690


	//   ....[4]....
        /*012c*/ 	.word	0x000006b0


	//   ....[5]....
        /*0130*/ 	.word	0x000007e0


	//   ....[6]....
        /*0134*/ 	.word	0x00000800


	//   ....[7]....
        /*0138*/ 	.word	0x00000820


	//   ....[8]....
        /*013c*/ 	.word	0x00000840


	//   ....[9]....
        /*0140*/ 	.word	0x00000860


	//   ....[10]....
        /*0144*/ 	.word	0x00000fb0


	//   ....[11]....
        /*0148*/ 	.word	0x00000fe0


	//   ....[12]....
        /*014c*/ 	.word	0x00001000


	//   ....[13]....
        /*0150*/ 	.word	0x00001020


	//   ....[14]....
        /*0154*/ 	.word	0x00001040


	//   ....[15]....
        /*0158*/ 	.word	0x00001170


	//   ....[16]....
        /*015c*/ 	.word	0x00001190


	//   ....[17]....
        /*0160*/ 	.word	0x000011b0


	//   ....[18]....
        /*0164*/ 	.word	0x000011d0


	//   ....[19]....
        /*0168*/ 	.word	0x000011f0


	//   ....[20]....
        /*016c*/ 	.word	0x00001800


	//   ....[21]....
        /*0170*/ 	.word	0x00001830


	//   ....[22]....
        /*0174*/ 	.word	0x00001850


	//   ....[23]....
        /*0178*/ 	.word	0x00001870


	//   ....[24]....
        /*017c*/ 	.word	0x00001890


	//   ....[25]....
        /*0180*/ 	.word	0x000019c0


	//   ....[26]....
        /*0184*/ 	.word	0x000019e0


	//   ....[27]....
        /*0188*/ 	.word	0x00001a00


	//   ....[28]....
        /*018c*/ 	.word	0x00001a20


	//   ....[29]....
        /*0190*/ 	.word	0x00001a40


	//   ....[30]....
        /*0194*/ 	.word	0x00001dc0


	//   ....[31]....
        /*0198*/ 	.word	0x00001e50


	//   ....[32]....
        /*019c*/ 	.word	0x00001eb0


	//   ....[33]....
        /*01a0*/ 	.word	0x00001f10


	//   ....[34]....
        /*01a4*/ 	.word	0x00001f70


	//   ....[35]....
        /*01a8*/ 	.word	0x000020e0


	//   ....[36]....
        /*01ac*/ 	.word	0x00002140


	//   ....[37]....
        /*01b0*/ 	.word	0x000021a0


	//   ....[38]....
        /*01b4*/ 	.word	0x00002200


	//   ....[39]....
        /*01b8*/ 	.word	0x00002260


	//   ....[40]....
        /*01bc*/ 	.word	0x000022e0


	//   ....[41]....
        /*01c0*/ 	.word	0x00002370


	//   ....[42]....
        /*01c4*/ 	.word	0x000023d0


	//   ....[43]....
        /*01c8*/ 	.word	0x00002430


	//   ....[44]....
        /*01cc*/ 	.word	0x00002490


	//   ....[45]....
        /*01d0*/ 	.word	0x00002600


	//   ....[46]....
        /*01d4*/ 	.word	0x00002660


	//   ....[47]....
        /*01d8*/ 	.word	0x000026c0


	//   ....[48]....
        /*01dc*/ 	.word	0x00002720


	//   ....[49]....
        /*01e0*/ 	.word	0x00002780


	//   ....[50]....
        /*01e4*/ 	.word	0x00002800


	//   ....[51]....
        /*01e8*/ 	.word	0x00002890


	//   ....[52]....
        /*01ec*/ 	.word	0x000028f0


	//   ....[53]....
        /*01f0*/ 	.word	0x00002950


	//   ....[54]....
        /*01f4*/ 	.word	0x000029b0


	//   ....[55]....
        /*01f8*/ 	.word	0x00002b20


	//   ....[56]....
        /*01fc*/ 	.word	0x00002b80


	//   ....[57]....
        /*0200*/ 	.word	0x00002be0


	//   ....[58]....
        /*0204*/ 	.word	0x00002c40


	//   ....[59]....
        /*0208*/ 	.word	0x00002ca0


	//----- nvinfo : EIATTR_VRC_CTA_INIT_COUNT
	.align		4
.L_2218:
        /*020c*/ 	.byte	0x02, 0x4a
	.zero		1
	.zero		1


	//----- nvinfo : EIATTR_EXIT_INSTR_OFFSETS
	.align		4
        /*0210*/ 	.byte	0x04, 0x1c
        /*0212*/ 	.short	(.L_2220 - .L_2219)


	//   ....[0]....
.L_2219:
        /*0214*/ 	.word	0x000001a0


	//   ....[1]....
        /*0218*/ 	.word	0x00000b80


	//   ....[2]....
        /*021c*/ 	.word	0x00001510


	//   ....[3]....
        /*0220*/ 	.word	0x00001d60


	//----- nvinfo : EIATTR_MAX_THREADS
	.align		4
.L_2220:
        /*0224*/ 	.byte	0x04, 0x05
        /*0226*/ 	.short	(.L_2222 - .L_2221)
.L_2221:
        /*0228*/ 	.word	0x00000080
        /*022c*/ 	.word	0x00000001
        /*0230*/ 	.word	0x00000001


	//----- nvinfo : EIATTR_CRS_STACK_SIZE
	.align		4
.L_2222:
        /*0234*/ 	.byte	0x04, 0x1e
        /*0236*/ 	.short	(.L_2224 - .L_2223)
.L_2223:
        /*0238*/ 	.word	0x00000000


	//----- nvinfo : EIATTR_CBANK_PARAM_SIZE
	.align		4
.L_2224:
        /*023c*/ 	.byte	0x03, 0x19
        /*023e*/ 	.short	0x00e8


	//----- nvinfo : EIATTR_PARAM_CBANK
	.align		4
        /*0240*/ 	.byte	0x04, 0x0a
        /*0242*/ 	.short	(.L_2226 - .L_2225)
	.align		4
.L_2225:
        /*0244*/ 	.word	index@(.nv.constant0._ZN10layer_norm13ln_fwd_kernelINS_13Kernel_traitsIf13__nv_bfloat16fS2_fjLj256ELj1ELj4ELj1ELj16ENS_18Kernel_traits_baseILj256EfS2_fS2_fjLj128EEEEELb0ELb1ELb0ELb1EEEvNS_9FwdParamsE)
        /*0248*/ 	.short	0x0380
        /*024a*/ 	.short	0x00e8


	//----- nvinfo : EIATTR_SW_WAR
	.align		4
.L_2226:
        /*024c*/ 	.byte	0x04, 0x36
        /*024e*/ 	.short	(.L_2228 - .L_2227)
.L_2227:
        /*0250*/ 	.word	0x00000008
.L_2228:


//--------------------- .nv.info._ZN10layer_norm13ln_fwd_kernelINS_13Kernel_traitsIf13__nv_bfloat16fS2_fjLj256ELj1ELj4ELj1ELj16ENS_18Kernel_traits_baseILj256EfS2_fS2_fjLj128EEEEELb0ELb1ELb1ELb0EEEvNS_9FwdParamsE --------------------------
	.section	.nv.info._ZN10layer_norm13ln_fwd_kernelINS_13Kernel_traitsIf13__nv_bfloat16fS2_fjLj256ELj1ELj4ELj1ELj16ENS_18Kernel_traits_baseILj256EfS2_fS2_fjLj128EEEEELb0ELb1ELb1ELb0EEEvNS_9FwdParamsE,"",@"SHT_CUDA_INFO"
	.sectionflags	@""
	.align	4


	//----- nvinfo : EIATTR_CUDA_API_VERSION
	.align		4
        /*0000*/ 	.byte	0x04, 0x37
        /*0002*/ 	.short	(.L_2230 - .L_2229)
.L_2229:
        /*0004*/ 	.word	0x00000082


	//----- nvinfo : EIATTR_KPARAM_INFO
	.align		4
.L_2230:
        /*0008*/ 	.byte	0x04, 0x17
        /*000a*/ 	.short	(.L_2232 - .L_2231)
.L_2231:
        /*000c*/ 	.word	0x00000000
        /*0010*/ 	.short	0x0000
        /*0012*/ 	.short	0x0000
        /*0014*/ 	.byte	0x00, 0xf0, 0xa1, 0x03


	//----- nvinfo : EIATTR_SPARSE_MMA_MASK
	.align		4
.L_2232:
        /*0018*/ 	.byte	0x03, 0x50
        /*001a*/ 	.short	0x0000


	//----- nvinfo : EIATTR_MAXREG_COUNT
	.align		4
        /*001c*/ 	.byte	0x03, 0x1b
        /*001e*/ 	.short	0x00ff


	//----- nvinfo : EIATTR_MERCURY_ISA_VERSION
	.align		4
        /*0020*/ 	.byte	0x03, 0x5f
        /*0022*/ 	.short	0x0101


	//----- nvinfo : EIATTR_COOP_GROUP_MASK_REGIDS
	.align		4
        /*0024*/ 	.byte	0x04, 0x29
        /*0026*/ 	.short	(.L_2234 - .L_2233)


	//   ....[0]....
.L_2233:
        /*0028*/ 	.word	0xffffffff


	//   ....[1]....
        /*002c*/ 	.word	0xffffffff


	//   ....[2]....
        /*0030*/ 	.word	0xffffffff


	//   ....[3]....
        /*0034*/ 	.word	0xffffffff


	//   ....[4]....
        /*0038*/ 	.word	0xffffffff


	//   ....[5]....
        /*003c*/ 	.word	0xffffffff


	//   ....[6]....
        /*0040*/ 	.word	0xffffffff


	//   ....[7]....
        /*0044*/ 	.word	0xffffffff


	//   ....[8]....
        /*0048*/ 	.word	0xffffffff


	//   ....[9]....
        /*004c*/ 	.word	0xffffffff


	//   ....[10]....
        /*0050*/ 	.word	0xffffffff


	//   ....[11]....
        /*0054*/ 	.word	0xffffffff


	//   ....[12]....
        /*0058*/ 	.word	0xffffffff


	//   ....[13]....
        /*005c*/ 	.word	0xffffffff


	//   ....[14]....
        /*0060*/ 	.word	0xffffffff


	//   ....[15]....
        /*0064*/ 	.word	0xffffffff


	//   ....[16]....
        /*0068*/ 	.word	0xffffffff


	//   ....[17]....
        /*006c*/ 	.word	0xffffffff


	//   ....[18]....
        /*0070*/ 	.word	0xffffffff


	//   ....[19]....
        /*0074*/ 	.word	0xffffffff


	//   ....[20]....
        /*0078*/ 	.word	0x0500002d


	//   ....[21]....
        /*007c*/ 	.word	0x0500002d


	//   ....[22]....
        /*0080*/ 	.word	0x0500002d


	//   ....[23]....
        /*0084*/ 	.word	0x0500002d


	//   ....[24]....
        /*0088*/ 	.word	0x0500002d


	//   ....[25]....
        /*008c*/ 	.word	0x0500002d


	//   ....[26]....
        /*0090*/ 	.word	0x0500002d


	//   ....[27]....
        /*0094*/ 	.word	0x0500002d


	//   ....[28]....
        /*0098*/ 	.word	0x0500002d


	//   ....[29]....
        /*009c*/ 	.word	0x0500002d


	//   ....[30]....
        /*00a0*/ 	.word	0x0500002d


	//   ....[31]....
        /*00a4*/ 	.word	0x0500002d


	//   ....[32]....
        /*00a8*/ 	.word	0x0500002d


	//   ....[33]....
        /*00ac*/ 	.word	0x0500002d


	//   ....[34]....
        /*00b0*/ 	.word	0x0500002d


	//   ....[35]....
        /*00b4*/ 	.word	0x0500002d


	//   ....[36]....
        /*00b8*/ 	.word	0x0500002d


	//   ....[37]....
        /*00bc*/ 	.word	0x0500002d


	//   ....[38]....
        /*00c0*/ 	.word	0x0500002d


	//   ....[39]....
        /*00c4*/ 	.word	0x0500002d


	//----- nvinfo : EIATTR_COOP_GROUP_INSTR_OFFSETS
	.align		4
.L_2234:
        /*00c8*/ 	.byte	0x04, 0x28
        /*00ca*/ 	.short	(.L_2236 - .L_2235)


	//   ....[0]....
.L_2235:
        /*00cc*/ 	.word	0x000008a0


	//   ....[1]....
        /*00d0*/ 	.word	0x000008d0


	//   ....[2]....
        /*00d4*/ 	.word	0x000008f0


	//   ....[3]....
        /*00d8*/ 	.word	0x00000910


	//   ....[4]....
        /*00dc*/ 	.word	0x00000930


	//   ....[5]....
        /*00e0*/ 	.word	0x00000a70


	//   ....[6]....
        /*00e4*/ 	.word	0x00000a90


	//   ....[7]....
        /*00e8*/ 	.word	0x00000ab0


	//   ....[8]....
        /*00ec*/ 	.word	0x00000ad0


	//   ....[9]....
        /*00f0*/ 	.word	0x00000af0


	//   ....[10]....
        /*00f4*/ 	.word	0x00001460


	//   ....[11]....
        /*00f8*/ 	.word	0x00001490


	//   ....[12]....
        /*00fc*/ 	.word	0x000014b0


	//   ....[13]....
        /*0100*/ 	.word	0x000014d0


	//   ....[14]....
        /*0104*/ 	.word	0x000014f0


	//   ....[15]....
        /*0108*/ 	.word	0x00001630


	//   ....[16]....
        /*010c*/ 	.word	0x00001650


	//   ....[17]....
        /*0110*/ 	.word	0x00001670


	//   ....[18]....
        /*0114*/ 	.word	0x00001690


	//   ....[19]....
        /*0118*/ 	.word	0x000016b0


	//   ....[20]....
        /*011c*/ 	.word	0x00001ad0


	//   ....[21]....
        /*0120*/ 	.word	0x00001b60


	//   ....[22]....
        /*0124*/ 	.word	0x00001bc0


	//   ....[23]....
        /*0128*/ 	.word	0x00001c20


	//   ....[24]....
        /*012c*/ 	.word	0x00001c80


	//   ....[25]....
        /*0130*/ 	.word	0x00001df0


	//   ....[26]....
        /*0134*/ 	.word	0x00001e50


	//   ....[27]....
        /*0138*/ 	.word	0x00001eb0


	//   ....[28]....
        /*013c*/ 	.word	0x00001f10


	//   ....[29]....
        /*0140*/ 	.word	0x00001f70


	//   ....[30]....
        /*0144*/ 	.word	0x00001ff0


	//   ....[31]....
        /*0148*/ 	.word	0x00002080


	//   ....[32]....
        /*014c*/ 	.word	0x000020e0


	//   ....[33]....
        /*0150*/ 	.word	0x00002140


	//   ....[34]....
        /*0154*/ 	.word	0x000021a0


	//   ....[35]....
        /*0158*/ 	.word	0x00002310


	//   ....[36]....
        /*015c*/ 	.word	0x00002370


	//   ....[37]....
        /*0160*/ 	.word	0x000023d0


	//   ....[38]....
        /*0164*/ 	.word	0x00002430


	//   ....[39]....
        /*0168*/ 	.word	0x00002490


	//----- nvinfo : EIATTR_VRC_CTA_INIT_COUNT
	.align		4
.L_2236:
        /*016c*/ 	.byte	0x02, 0x4a
	.zero		1
	.zero		1


	//----- nvinfo : EIATTR_EXIT_INSTR_OFFSETS
	.align		4
        /*0170*/ 	.byte	0x04, 0x1c
        /*0172*/ 	.short	(.L_2238 - .L_2237)


	//   ....[0]....
.L_2237:
        /*0174*/ 	.word	0x00000260


	//   ....[1]....
        /*0178*/ 	.word	0x00000eb0


	//   ....[2]....
        /*017c*/ 	.word	0x00001a70


	//----- nvinfo : EIATTR_MAX_THREADS
	.align		4
.L_2238:
        /*0180*/ 	.byte	0x04, 0x05
        /*0182*/ 	.short	(.L_2240 - .L_2239)
.L_2239:
        /*0184*/ 	.word	0x00000080
        /*0188*/ 	.word	0x00000001
        /*018c*/ 	.word	0x00000001


	//----- nvinfo : EIATTR_CRS_STACK_SIZE
	.align		4
.L_2240:
        /*0190*/ 	.byte	0x04, 0x1e
        /*0192*/ 	.short	(.L_2242 - .L_2241)
.L_2241:
        /*0194*/ 	.word	0x00000000


	//----- nvinfo : EIATTR_CBANK_PARAM_SIZE
	.align		4
.L_2242:
        /*0198*/ 	.byte	0x03, 0x19
        /*019a*/ 	.short	0x00e8


	//----- nvinfo : EIATTR_PARAM_CBANK
	.align		4
        /*019c*/ 	.byte	0x04, 0x0a
        /*019e*/ 	.short	(.L_2244 - .L_2243)
	.align		4
.L_2243:
        /*01a0*/ 	.word	index@(.nv.constant0._ZN10layer_norm13ln_fwd_kernelINS_13Kernel_traitsIf13__nv_bfloat16fS2_fjLj256ELj1ELj4ELj1ELj16ENS_18Kernel_traits_baseILj256EfS2_fS2_fjLj128EEEEELb0ELb1ELb1ELb0EEEvNS_9FwdParamsE)
        /*01a4*/ 	.short	0x0380
        /*01a6*/ 	.short	0x00e8


	//----- nvinfo : EIATTR_SW_WAR
	.align		4
.L_2244:
        /*01a8*/ 	.byte	0x04, 0x36
        /*01aa*/ 	.short	(.L_2246 - .L_2245)
.L_2245:
        /*01ac*/ 	.word	0x00000008
.L_2246:


//--------------------- .nv.info._ZN10layer_norm13ln_fwd_kernelINS_13Kernel_traitsIf13__nv_bfloat16fS2_fjLj256ELj1ELj4ELj1ELj16ENS_18Kernel_traits_baseILj256EfS2_fS2_fjLj128EEEEELb0ELb1ELb1ELb1EEEvNS_9FwdParamsE --------------------------
	.section	.nv.info._ZN10layer_norm13ln_fwd_kernelINS_13Kernel_traitsIf13__nv_bfloat16fS2_fjLj256ELj1ELj4ELj1ELj16ENS_18Kernel_traits_baseILj256EfS2_fS2_fjLj128EEEEELb0ELb1ELb1ELb1EEEvNS_9FwdParamsE,"",@"SHT_CUDA_INFO"
	.sectionflags	@""
	.align	4


	//----- nvinfo : EIATTR_CUDA_API_VERSION
	.align		4
        /*0000*/ 	.byte	0x04, 0x37
        /*0002*/ 	.short	(.L_2248 - .L_2247)
.L_2247:
        /*0004*/ 	.word	0x00000082


	//----- nvinfo : EIATTR_KPARAM_INFO
	.align		4
.L_2248:
        /*0008*/ 	.byte	0x04, 0x17
        /*000a*/ 	.short	(.L_2250 - .L_2249)
.L_2249:
        /*000c*/ 	.word	0x00000000
        /*0010*/ 	.short	0x0000
        /*0012*/ 	.short	0x0000
        /*0014*/ 	.byte	0x00, 0xf0, 0xa1, 0x03


	//----- nvinfo : EIATTR_SPARSE_MMA_MASK
	.align		4
.L_2250:
        /*0018*/ 	.byte	0x03, 0x50
        /*001a*/ 	.short	0x0000


	//----- nvinfo : EIATTR_MAXREG_COUNT
	.align		4
        /*001c*/ 	.byte	0x03, 0x1b
        /*001e*/ 	.short	0x00ff


	//----- nvinfo : EIATTR_MERCURY_ISA_VERSION
	.align		4
        /*0020*/ 	.byte	0x03, 0x5f
        /*0022*/ 	.short	0x0101


	//----- nvinfo : EIATTR_COOP_GROUP_MASK_REGIDS
	.align		4
        /*0024*/ 	.byte	0x04, 0x29
        /*0026*/ 	.short	(.L_2252 - .L_2251)


	//   ....[0]....
.L_2251:
        /*0028*/ 	.word	0xffffffff


	//   ....[1]....
        /*002c*/ 	.word	0xffffffff


	//   ....[2]....
        /*0030*/ 	.word	0xffffffff


	//   ....[3]....
        /*0034*/ 	.word	0xffffffff


	//   ....[4]....
        /*0038*/ 	.word	0xffffffff


	//   ....[5]....
        /*003c*/ 	.word	0xffffffff


	//   ....[6]....
        /*0040*/ 	.word	0xffffffff


	//   ....[7]....
        /*0044*/ 	.word	0xffffffff


	//   ....[8]....
        /*0048*/ 	.word	0xffffffff


	//   ....[9]....
        /*004c*/ 	.word	0xffffffff


	//   ....[10]....
        /*0050*/ 	.word	0xffffffff


	//   ....[11]....
        /*0054*/ 	.word	0xffffffff


	//   ....[12]....
        /*0058*/ 	.word	0xffffffff


	//   ....[13]....
        /*005c*/ 	.word	0xffffffff


	//   ....[14]....
        /*0060*/ 	.word	0xffffffff


	//   ....[15]....
        /*0064*/ 	.word	0xffffffff


	//   ....[16]....
        /*0068*/ 	.word	0xffffffff


	//   ....[17]....
        /*006c*/ 	.word	0xffffffff


	//   ....[18]....
        /*0070*/ 	.word	0xffffffff


	//   ....[19]....
        /*0074*/ 	.word	0xffffffff


	//   ....[20]....
        /*0078*/ 	.word	0x05000003


	//   ....[21]....
        /*007c*/ 	.word	0x05000003


	//   ....[22]....
        /*0080*/ 	.word	0x05000003


	//   ....[23]....
        /*0084*/ 	.word	0x05000003


	//   ....[24]....
        /*0088*/ 	.word	0x05000003


	//   ....[25]....
        /*008c*/ 	.word	0x05000003


	//   ....[26]....
        /*0090*/ 	.word	0x05000003


	//   ....[27]....
        /*0094*/ 	.word	0x05000003


	//   ....[28]....
        /*0098*/ 	.word	0x05000003


	//   ....[29]....
        /*009c*/ 	.word	0x05000003


	//   ....[30]....
        /*00a0*/ 	.word	0x05000003


	//   ....[31]....
        /*00a4*/ 	.word	0x05000003


	//   ....[32]....
        /*00a8*/ 	.word	0x05000003


	//   ....[33]....
        /*00ac*/ 	.word	0x05000003


	//   ....[34]....
        /*00b0*/ 	.word	0x05000003


	//   ....[35]....
        /*00b4*/ 	.word	0x05000003


	//   ....[36]....
        /*00b8*/ 	.word	0x05000003


	//   ....[37]....
        /*00bc*/ 	.word	0x05000003


	//   ....[38]....
        /*00c0*/ 	.word	0x05000003


	//   ....[39]....
        /*00c4*/ 	.word	0x05000003


	//----- nvinfo : EIATTR_COOP_GROUP_INSTR_OFFSETS
	.align		4
.L_2252:
        /*00c8*/ 	.byte	0x04, 0x28
        /*00ca*/ 	.short	(.L_2254 - .L_2253)


	//   ....[0]....
.L_2253:
        /*00cc*/ 	.word	0x00000770


	//   ....[1]....
        /*00d0*/ 	.word	0x000007a0


	//   ....[2]....
        /*00d4*/ 	.word	0x000007c0


	//   ....[3]....
        /*00d8*/ 	.word	0x000007e0


	//   ....[4]....
        /*00dc*/ 	.word	0x00000800


	//   ....[5]....
        /*00e0*/ 	.word	0x00000930


	//   ....[6]....
        /*00e4*/ 	.word	0x00000950


	//   ....[7]....
        /*00e8*/ 	.word	0x00000970


	//   ....[8]....
        /*00ec*/ 	.word	0x00000990


	//   ....[9]....
        /*00f0*/ 	.word	0x000009b0


	//   ....[10]....
        /*00f4*/ 	.word	0x000012c0


	//   ....[11]....
        /*00f8*/ 	.word	0x000012f0


	//   ....[12]....
        /*00fc*/ 	.word	0x00001310


	//   ....[13]....
        /*0100*/ 	.word	0x00001330


	//   ....[14]....
        /*0104*/ 	.word	0x00001350


	//   ....[15]....
        /*0108*/ 	.word	0x00001480


	//   ....[16]....
        /*010c*/ 	.word	0x000014a0


	//   ....[17]....
        /*0110*/ 	.word	0x000014c0


	//   ....[18]....
        /*0114*/ 	.word	0x000014e0


	//   ....[19]....
        /*0118*/ 	.word	0x00001500


	//   ....[20]....
        /*011c*/ 	.word	0x00001920


	//   ....[21]....
        /*0120*/ 	.word	0x000019b0


	//   ....[22]....
        /*0124*/ 	.word	0x00001a10


	//   ....[23]....
        /*0128*/ 	.word	0x00001a70


	//   ....[24]....
        /*012c*/ 	.word	0x00001ad0


	//   ....[25]....
        /*0130*/ 	.word	0x00001c40


	//   ....[26]....
        /*0134*/ 	.word	0x00001ca0


	//   ....[27]....
        /*0138*/ 	.word	0x00001d00


	//   ....[28]....
        /*013c*/ 	.word	0x00001d60


	//   ....[29]....
        /*0140*/ 	.word	0x00001dc0


	//   ....[30]....
        /*0144*/ 	.word	0x00001e40


	//   ....[31]....
        /*0148*/ 	.word	0x00001ed0


	//   ....[32]....
        /*014c*/ 	.word	0x00001f30


	//   ....[33]....
        /*0150*/ 	.word	0x00001f90


	//   ....[34]....
        /*0154*/ 	.word	0x00001ff0


	//   ....[35]....
        /*0158*/ 	.word	0x00002160


	//   ....[36]....
        /*015c*/ 	.word	0x000021c0


	//   ....[37]....
        /*0160*/ 	.word	0x00002220


	//   ....[38]....
        /*0164*/ 	.word	0x00002280


	//   ....[39]....
        /*0168*/ 	.word	0x000022e0


	//----- nvinfo : EIATTR_VRC_CTA_INIT_COUNT
	.align		4
.L_2254:
        /*016c*/ 	.byte	0x02, 0x4a
	.zero		1
	.zero		1


	//----- nvinfo : EIATTR_EXIT_INSTR_OFFSETS
	.align		4
        /*0170*/ 	.byte	0x04, 0x1c
        /*0172*/ 	.short	(.L_2256 - .L_2255)


	//   ....[0]....
.L_2255:
        /*0174*/ 	.word	0x000001a0


	//   ....[1]....
        /*0178*/ 	.word	0x00000d60


	//   ....[2]....
        /*017c*/ 	.word	0x000018c0


	//----- nvinfo : EIATTR_MAX_THREADS
	.align		4
.L_2256:
        /*0180*/ 	.byte	0x04, 0x05
        /*0182*/ 	.short	(.L_2258 - .L_2257)
.L_2257:
        /*0184*/ 	.word	0x00000080
        /*0188*/ 	.word	0x00000001
        /*018c*/ 	.word	0x00000001


	//----- nvinfo : EIATTR_CRS_STACK_SIZE
	.align		4
.L_2258:
        /*0190*/ 	.byte	0x04, 0x1e
        /*0192*/ 	.short	(.L_2260 - .L_2259)
.L_2259:
        /*0194*/ 	.word	0x00000000


	//----- nvinfo : EIATTR_CBANK_PARAM_SIZE
	.align		4
.L_2260:
        /*0198*/ 	.byte	0x03, 0x19
        /*019a*/ 	.short	0x00e8


	//----- nvinfo : EIATTR_PARAM_CBANK
	.align		4
        /*019c*/ 	.byte	0x04, 0x0a
        /*019e*/ 	.short	(.L_2262 - .L_2261)
	.align		4
.L_2261:
        /*01a0*/ 	.word	index@(.nv.constant0._ZN10layer_norm13ln_fwd_kernelINS_13Kernel_traitsIf13__nv_bfloat16fS2_fjLj256ELj1ELj4ELj1ELj16ENS_18Kernel_traits_baseILj256EfS2_fS2_fjLj128EEEEELb0ELb1ELb1ELb1EEEvNS_9FwdParamsE)
        /*01a4*/ 	.short	0x0380
        /*01a6*/ 	.short	0x00e8


	//----- nvinfo : EIATTR_SW_WAR
	.align		4
.L_2262:
        /*01a8*/ 	.byte	0x04, 0x36
        /*01aa*/ 	.short	(.L_2264 - .L_2263)
.L_2263:
        /*01ac*/ 	.word	0x00000008
.L_2264:


//--------------------- .nv.info._ZN10layer_norm13ln_fwd_kernelINS_13Kernel_traitsIf13__nv_bfloat16fS2_fjLj256ELj1ELj4ELj1ELj16ENS_18Kernel_traits_baseILj256EfS2_fS2_fjLj128EEEEELb1ELb0ELb0ELb0EEEvNS_9FwdParamsE --------------------------
	.section	.nv.info._ZN10layer_norm13ln_fwd_kernelINS_13Kernel_traitsIf13__nv_bfloat16fS2_fjLj256ELj1ELj4ELj1ELj16ENS_18Kernel_traits_baseILj256EfS2_fS2_fjLj128EEEEELb1ELb0ELb0ELb0EEEvNS_9FwdParamsE,"",@"SHT_CUDA_INFO"
	.sectionflags	@""
	.align	4


	//----- nvinfo : EIATTR_CUDA_API_VERSION
	.align		4
        /*0000*/ 	.byte	0x04, 0x37
        /*0002*/ 	.short	(.L_2266 - .L_2265)
.L_2265:
        /*0004*/ 	.word	0x00000082


	//----- nvinfo : EIATTR_KPARAM_INFO
	.align		4
.L_2266:
        /*0008*/ 	.byte	0x04, 0x17
        /*000a*/ 	.short	(.L_2268 - .L_2267)
.L_2267:
        /*000c*/ 	.word	0x00000000
        /*0010*/ 	.short	0x0000
        /*0012*/ 	.short	0x0000
        /*0014*/ 	.byte	0x00, 0xf0, 0xa1, 0x03


	//----- nvinfo : EIATTR_SPARSE_MMA_MASK
	.align		4
.L_2268:
        /*0018*/ 	.byte	0x03, 0x50
        /*001a*/ 	.short	0x0000


	//----- nvinfo : EIATTR_MAXREG_COUNT
	.align		4
        /*001c*/ 	.byte	0x03, 0x1b
        /*001e*/ 	.short	0x00ff


	//----- nvinfo : EIATTR_MERCURY_ISA_VERSION
	.align		4
        /*0020*/ 	.byte	0x03, 0x5f
        /*0022*/ 	.short	0x0101


	//----- nvinfo : EIATTR_COOP_GROUP_MASK_REGIDS
	.align		4
        /*0024*/ 	.byte	0x04, 0x29
        /*0026*/ 	.short	(.L_2270 - .L_2269)


	//   ....[0]....
.L_2269:
        /*0028*/ 	.word	0xffffffff


	//   ....[1]....
        /*002c*/ 	.word	0xffffffff


	//   ....[2]....
        /*0030*/ 	.word	0xffffffff


	//   ....[3]....
        /*0034*/ 	.word	0xffffffff


	//   ....[4]....
        /*0038*/ 	.word	0xffffffff


	//   ....[5]....
        /*003c*/ 	.word	0xffffffff


	//   ....[6]....
        /*0040*/ 	.word	0xffffffff


	//   ....[7]....
        /*0044*/ 	.word	0xffffffff


	//   ....[8]....
        /*0048*/ 	.word	0xffffffff


	//   ....[9]....
        /*004c*/ 	.word	0xffffffff


	//   ....[10]....
        /*0050*/ 	.word	0x05000037


	//   ....[11]....
        /*0054*/ 	.word	0x05000037


	//   ....[12]....
        /*0058*/ 	.word	0x05000037


	//   ....[13]....
        /*005c*/ 	.word	0x05000037


	//   ....[14]....
        /*0060*/ 	.word	0x05000037


	//   ....[15]....
        /*0064*/ 	.word	0x05000037


	//   ....[16]....
        /*0068*/ 	.word	0x05000037


	//   ....[17]....
        /*006c*/ 	.word	0x05000037


	//   ....[18]....
        /*0070*/ 	.word	0x05000037


	//   ....[19]....
        /*0074*/ 	.word	0x05000037


	//----- nvinfo : EIATTR_COOP_GROUP_INSTR_OFFSETS
	.align		4
.L_2270:
        /*0078*/ 	.byte	0x04, 0x28
        /*007a*/ 	.short	(.L_2272 - .L_2271)


	//   ....[0]....
.L_2271:
        /*007c*/ 	.word	0x00003480


	//   ....[1]....
        /*0080*/ 	.word	0x000034a0


	//   ....[2]....
        /*0084*/ 	.word	0x000034c0


	//   ....[3]....
        /*0088*/ 	.word	0x000034e0


	//   ....[4]....
        /*008c*/ 	.word	0x00003510


	//   ....[5]....
        /*0090*/ 	.word	0x00003660


	//   ....[6]....
        /*0094*/ 	.word	0x00003680


	//   ....[7]....
        /*0098*/ 	.word	0x000036a0


	//   ....[8]....
        /*009c*/ 	.word	0x000036c0


	//   ....[9]....
        /*00a0*/ 	.word	0x000036e0


	//   ....[10]....
        /*00a4*/ 	.word	0x00003ac0


	//   ....[11]....
        /*00a8*/ 	.word	0x00003b60


	//   ....[12]....
        /*00ac*/ 	.word	0x00003bd0


	//   ....[13]....
        /*00b0*/ 	.word	0x00003c40


	//   ....[14]....
        /*00b4*/ 	.word	0x00003cc0


	//   ....[15]....
        /*00b8*/ 	.word	0x00003e50


	//   ....[16]....
        /*00bc*/ 	.word	0x00003ec0


	//   ....[17]....
        /*00c0*/ 	.word	0x00003f30


	//   ....[18]....
        /*00c4*/ 	.word	0x00003fa0


	//   ....[19]....
        /*00c8*/ 	.word	0x00004010


	//----- nvinfo : EIATTR_VRC_CTA_INIT_COUNT
	.align		4
.L_2272:
        /*00cc*/ 	.byte	0x02, 0x4a
	.zero		1
	.zero		1


	//----- nvinfo : EIATTR_EXIT_INSTR_OFFSETS
	.align		4
        /*00d0*/ 	.byte	0x04, 0x1c
        /*00d2*/ 	.short	(.L_2274 - .L_2273)


	//   ....[0]....
.L_2273:
        /*00d4*/ 	.word	0x00000450


	//   ....[1]....
        /*00d8*/ 	.word	0x00003a50


	//----- nvinfo : EIATTR_MAX_THREADS
	.align		4
.L_2274:
        /*00dc*/ 	.byte	0x04, 0x05
        /*00de*/ 	.short	(.L_2276 - .L_2275)
.L_2275:
        /*00e0*/ 	.word	0x00000080
        /*00e4*/ 	.word	0x00000001
        /*00e8*/ 	.word	0x00000001


	//----- nvinfo : EIATTR_CRS_STACK_SIZE
	.align		4
.L_2276:
        /*00ec*/ 	.byte	0x04, 0x1e
        /*00ee*/ 	.short	(.L_2278 - .L_2277)
.L_2277:
        /*00f0*/ 	.word	0x00000000


	//----- nvinfo : EIATTR_CBANK_PARAM_SIZE
	.align		4
.L_2278:
        /*00f4*/ 	.byte	0x03, 0x19
        /*00f6*/ 	.short	0x00e8


	//----- nvinfo : EIATTR_PARAM_CBANK
	.align		4
        /*00f8*/ 	.byte	0x04, 0x0a
        /*00fa*/ 	.short	(.L_2280 - .L_2279)
	.align		4
.L_2279:
        /*00fc*/ 	.word	index@(.nv.constant0._ZN10layer_norm13ln_fwd_kernelINS_13Kernel_traitsIf13__nv_bfloat16fS2_fjLj256ELj1ELj4ELj1ELj16ENS_18Kernel_traits_baseILj256EfS2_fS2_fjLj128EEEEELb1ELb0ELb0ELb0EEEvNS_9FwdParamsE)
        /*0100*/ 	.short	0x0380
        /*0102*/ 	.short	0x00e8


	//----- nvinfo : EIATTR_SW_WAR
	.align		4
.L_2280:
        /*0104*/ 	.byte	0x04, 0x36
        /*0106*/ 	.short	(.L_2282 - .L_2281)
.L_2281:
        /*0108*/ 	.word	0x00000008
.L_2282:


//--------------------- .nv.info._ZN10layer_norm13ln_fwd_kernelINS_13Kernel_traitsIf13__nv_bfloat16fS2_fjLj256ELj1ELj4ELj1ELj16ENS_18Kernel_traits_baseILj256EfS2_fS2_fjLj128EEEEELb1ELb0ELb0ELb1EEEvNS_9FwdParamsE --------------------------
	.section	.nv.info._ZN10layer_norm13ln_fwd_kernelINS_13Kernel_traitsIf13__nv_bfloat16fS2_fjLj256ELj1ELj4ELj1ELj16ENS_18Kernel_traits_baseILj256EfS2_fS2_fjLj128EEEEELb1ELb0ELb0ELb1EEEvNS_9FwdParamsE,"",@"SHT_CUDA_INFO"
	.sectionflags	@""
	.align	4


	//----- nvinfo : EIATTR_CUDA_API_VERSION
	.align		4
        /*0000*/ 	.byte	0x04, 0x37
        /*0002*/ 	.short	(.L_2284 - .L_2283)
.L_2283:
        /*0004*/ 	.word	0x00000082


	//----- nvinfo : EIATTR_KPARAM_INFO
	.align		4
.L_2284:
        /*0008*/ 	.byte	0x04, 0x17
        /*000a*/ 	.short	(.L_2286 - .L_2285)
.L_2285:
        /*000c*/ 	.word	0x00000000
        /*0010*/ 	.short	0x0000
        /*0012*/ 	.short	0x0000
        /*0014*/ 	.byte	0x00, 0xf0, 0xa1, 0x03


	//----- nvinfo : EIATTR_SPARSE_MMA_MASK
	.align		4
.L_2286:
        /*0018*/ 	.byte	0x03, 0x50
        /*001a*/ 	.short	0x0000


	//----- nvinfo : EIATTR_MAXREG_COUNT
	.align		4
        /*001c*/ 	.byte	0x03, 0x1b
        /*001e*/ 	.short	0x00ff


	//----- nvinfo : EIATTR_MERCURY_ISA_VERSION
	.align		4
        /*0020*/ 	.byte	0x03, 0x5f
        /*0022*/ 	.short	0x0101


	//----- nvinfo : EIATTR_COOP_GROUP_MASK_REGIDS
	.align		4
        /*0024*/ 	.byte	0x04, 0x29
        /*0026*/ 	.short	(.L_2288 - .L_2287)


	//   ....[0]....
.L_2287:
        /*0028*/ 	.word	0xffffffff


	//   ....[1]....
        /*002c*/ 	.word	0xffffffff


	//   ....[2]....
        /*0030*/ 	.word	0xffffffff


	//   ....[3]....
        /*0034*/ 	.word	0xffffffff


	//   ....[4]....
        /*0038*/ 	.word	0xffffffff


	//   ....[5]....
        /*003c*/ 	.word	0xffffffff


	//   ....[6]....
        /*0040*/ 	.word	0xffffffff


	//   ....[7]....
        /*0044*/ 	.word	0xffffffff


	//   ....[8]....
        /*0048*/ 	.word	0xffffffff


	//   ....[9]....
        /*004c*/ 	.word	0xffffffff


	//   ....[10]....
        /*0050*/ 	.word	0x0500002e


	//   ....[11]....
        /*0054*/ 	.word	0x0500002e


	//   ....[12]....
        /*0058*/ 	.word	0x0500002e


	//   ....[13]....
        /*005c*/ 	.word	0x0500002e


	//   ....[14]....
        /*0060*/ 	.word	0x0500002e


	//   ....[15]....
        /*0064*/ 	.word	0x0500002e


	//   ....[16]....
        /*0068*/ 	.word	0x0500002e


	//   ....[17]....
        /*006c*/ 	.word	0x0500002e


	//   ....[18]....
        /*0070*/ 	.word	0x0500002e


	//   ....[19]....
        /*0074*/ 	.word	0x0500002e


	//----- nvinfo : EIATTR_COOP_GROUP_INSTR_OFFSETS
	.align		4
.L_2288:
        /*0078*/ 	.byte	0x04, 0x28
        /*007a*/ 	.short	(.L_2290 - .L_2289)


	//   ....[0]....
.L_2289:
        /*007c*/ 	.word	0x00003400


	//   ....[1]....
        /*0080*/ 	.word	0x00003430


	//   ....[2]....
        /*0084*/ 	.word	0x00003450


	//   ....[3]....
        /*0088*/ 	.word	0x00003470


	//   ....[4]....
        /*008c*/ 	.word	0x00003490


	//   ....[5]....
        /*0090*/ 	.word	0x000035c0


	//   ....[6]....
        /*0094*/ 	.word	0x000035e0


	//   ....[7]....
        /*0098*/ 	.word	0x00003600


	//   ....[8]....
        /*009c*/ 	.word	0x00003620


	//   ....[9]....
        /*00a0*/ 	.word	0x00003640


	//   ....[10]....
        /*00a4*/ 	.word	0x000039f0


	//   ....[11]....
        /*00a8*/ 	.word	0x00003a90


	//   ....[12]....
        /*00ac*/ 	.word	0x00003af0


	//   ....[13]....
        /*00b0*/ 	.word	0x00003b50


	//   ....[14]....
        /*00b4*/ 	.word	0x00003bb0


	//   ....[15]....
        /*00b8*/ 	.word	0x00003d30


	//   ....[16]....
        /*00bc*/ 	.word	0x00003d90


	//   ....[17]....
        /*00c0*/ 	.word	0x00003df0


	//   ....[18]....
        /*00c4*/ 	.word	0x00003e50


	//   ....[19]....
        /*00c8*/ 	.word	0x00003eb0


	//----- nvinfo : EIATTR_VRC_CTA_INIT_COUNT
	.align		4
.L_2290:
        /*00cc*/ 	.byte	0x02, 0x4a
	.zero		1
	.zero		1


	//----- nvinfo : EIATTR_EXIT_INSTR_OFFSETS
	.align		4
        /*00d0*/ 	.byte	0x04, 0x1c
        /*00d2*/ 	.short	(.L_2292 - .L_2291)


	//   ....[0]....
.L_2291:
        /*00d4*/ 	.word	0x00000230


	//   ....[1]....
        /*00d8*/ 	.word	0x00003980


	//----- nvinfo : EIATTR_MAX_THREADS
	.align		4
.L_2292:
        /*00dc*/ 	.byte	0x04, 0x05
        /*00de*/ 	.short	(.L_2294 - .L_2293)
.L_2293:
        /*00e0*/ 	.word	0x00000080
        /*00e4*/ 	.word	0x00000001
        /*00e8*/ 	.word	0x00000001


	//----- nvinfo : EIATTR_CRS_STACK_SIZE
	.align		4
.L_2294:
        /*00ec*/ 	.byte	0x04, 0x1e
        /*00ee*/ 	.short	(.L_2296 - .L_2295)
.L_2295:
        /*00f0*/ 	.word	0x00000000


	//----- nvinfo : EIATTR_CBANK_PARAM_SIZE
	.align		4
.L_2296:
        /*00f4*/ 	.byte	0x03, 0x19
        /*00f6*/ 	.short	0x00e8


	//----- nvinfo : EIATTR_PARAM_CBANK
	.align		4
        /*00f8*/ 	.byte	0x04, 0x0a
        /*00fa*/ 	.short	(.L_2298 - .L_2297)
	.align		4
.L_2297:
        /*00fc*/ 	.word	index@(.nv.constant0._ZN10layer_norm13ln_fwd_kernelINS_13Kernel_traitsIf13__nv_bfloat16fS2_fjLj256ELj1ELj4ELj1ELj16ENS_18Kernel_traits_baseILj256EfS2_fS2_fjLj128EEEEELb1ELb0ELb0ELb1EEEvNS_9FwdParamsE)
        /*0100*/ 	.short	0x0380
        /*0102*/ 	.short	0x00e8


	//----- nvinfo : EIATTR_SW_WAR
	.align		4
.L_2298:
        /*0104*/ 	.byte	0x04, 0x36
        /*0106*/ 	.short	(.L_2300 - .L_2299)
.L_2299:
        /*0108*/ 	.word	0x00000008
.L_2300:


//--------------------- .nv.info._ZN10layer_norm13ln_fwd_kernelINS_13Kernel_traitsIf13__nv_bfloat16fS2_fjLj256ELj1ELj4ELj1ELj16ENS_18Kernel_traits_baseILj256EfS2_fS2_fjLj128EEEEELb1ELb0ELb1ELb0EEEvNS_9FwdParamsE --------------------------
	.section	.nv.info._ZN10layer_norm13ln_fwd_kernelINS_13Kernel_traitsIf13__nv_bfloat16fS2_fjLj256ELj1ELj4ELj1ELj16ENS_18Kernel_traits_baseILj256EfS2_fS2_fjLj128EEEEELb1ELb0ELb1ELb0EEEvNS_9FwdParamsE,"",@"SHT_CUDA_INFO"
	.sectionflags	@""
	.align	4


	//----- nvinfo : EIATTR_CUDA_API_VERSION
	.align		4
        /*0000*/ 	.byte	0x04, 0x37
        /*0002*/ 	.short	(.L_2302 - .L_2301)
.L_2301:
        /*0004*/ 	.word	0x00000082


	//----- nvinfo : EIATTR_KPARAM_INFO
	.align		4
.L_2302:
        /*0008*/ 	.byte	0x04, 0x17
        /*000a*/ 	.short	(.L_2304 - .L_2303)
.L_2303:
        /*000c*/ 	.word	0x00000000
        /*0010*/ 	.short	0x0000
        /*0012*/ 	.short	0x0000
        /*0014*/ 	.byte	0x00, 0xf0, 0xa1, 0x03


	//----- nvinfo : EIATTR_SPARSE_MMA_MASK
	.align		4
.L_2304:
        /*0018*/ 	.byte	0x03, 0x50
        /*001a*/ 	.short	0x0000


	//----- nvinfo : EIATTR_MAXREG_COUNT
	.align		4
        /*001c*/ 	.byte	0x03, 0x1b
        /*001e*/ 	.short	0x00ff


	//----- nvinfo : EIATTR_MERCURY_ISA_VERSION
	.align		4
        /*0020*/ 	.byte	0x03, 0x5f
        /*0022*/ 	.short	0x0101


	//----- nvinfo : EIATTR_COOP_GROUP_MASK_REGIDS
	.align		4
        /*0024*/ 	.byte	0x04, 0x29
        /*0026*/ 	.short	(.L_2306 - .L_2305)


	//   ....[0]....
.L_2305:
        /*0028*/ 	.word	0xffffffff


	//   ....[1]....
        /*002c*/ 	.word	0xffffffff


	//   ....[2]....
        /*0030*/ 	.word	0xffffffff


	//   ....[3]....
        /*0034*/ 	.word	0xffffffff


	//   ....[4]....
        /*0038*/ 	.word	0xffffffff


	//   ....[5]....
        /*003c*/ 	.word	0xffffffff


	//   ....[6]....
        /*0040*/ 	.word	0xffffffff


	//   ....[7]....
        /*0044*/ 	.word	0xffffffff


	//   ....[8]....
        /*0048*/ 	.word	0xffffffff


	//   ....[9]....
        /*004c*/ 	.word	0xffffffff


	//   ....[10]....
        /*0050*/ 	.word	0x0500002e


	//   ....[11]....
        /*0054*/ 	.word	0x0500002e


	//   ....[12]....
        /*0058*/ 	.word	0x0500002e


	//   ....[13]....
        /*005c*/ 	.word	0x0500002e


	//   ....[14]....
        /*0060*/ 	.word	0x0500002e


	//   ....[15]....
        /*0064*/ 	.word	0x0500002e


	//   ....[16]....
        /*0068*/ 	.word	0x0500002e


	//   ....[17]....
        /*006c*/ 	.word	0x0500002e


	//   ....[18]....
        /*0070*/ 	.word	0x0500002e


	//   ....[19]....
        /*0074*/ 	.word	0x0500002e


	//----- nvinfo : EIATTR_COOP_GROUP_INSTR_OFFSETS
	.align		4
.L_2306:
        /*0078*/ 	.byte	0x04, 0x28
        /*007a*/ 	.short	(.L_2308 - .L_2307)


	//   ....[0]....
.L_2307:
        /*007c*/ 	.word	0x00003890


	//   ....[1]....
        /*0080*/ 	.word	0x000038c0


	//   ....[2]....
        /*0084*/ 	.word	0x000038e0


	//   ....[3]....
        /*0088*/ 	.word	0x00003900


	//   ....[4]....
        /*008c*/ 	.word	0x00003920


	//   ....[5]....
        /*0090*/ 	.word	0x00003a70


	//   ....[6]....
        /*0094*/ 	.word	0x00003a90


	//   ....[7]....
        /*0098*/ 	.word	0x00003ab0


	//   ....[8]....
        /*009c*/ 	.word	0x00003ad0


	//   ....[9]....
        /*00a0*/ 	.word	0x00003af0


	//   ....[10]....
        /*00a4*/ 	.word	0x00003f20


	//   ....[11]....
        /*00a8*/ 	.word	0x00003fb0


	//   ....[12]....
        /*00ac*/ 	.word	0x00004010


	//   ....[13]....
        /*00b0*/ 	.word	0x00004070


	//   ....[14]....
        /*00b4*/ 	.word	0x000040d0


	//   ....[15]....
        /*00b8*/ 	.word	0x00004260


	//   ....[16]....
        /*00bc*/ 	.word	0x000042c0


	//   ....[17]....
        /*00c0*/ 	.word	0x00004320


	//   ....[18]....
        /*00c4*/ 	.word	0x00004380


	//   ....[19]....
        /*00c8*/ 	.word	0x000043e0


	//----- nvinfo : EIATTR_VRC_CTA_INIT_COUNT
	.align		4
.L_2308:
        /*00cc*/ 	.byte	0x02, 0x4a
	.zero		1
	.zero		1


	//----- nvinfo : EIATTR_EXIT_INSTR_OFFSETS
	.align		4
        /*00d0*/ 	.byte	0x04, 0x1c
        /*00d2*/ 	.short	(.L_2310 - .L_2309)


	//   ....[0]....
.L_2309:
        /*00d4*/ 	.word	0x00000460


	//   ....[1]....
        /*00d8*/ 	.word	0x00003eb0


	//----- nvinfo : EIATTR_MAX_THREADS
	.align		4
.L_2310:
        /*00dc*/ 	.byte	0x04, 0x05
        /*00de*/ 	.short	(.L_2312 - .L_2311)
.L_2311:
        /*00e0*/ 	.word	0x00000080
        /*00e4*/ 	.word	0x00000001
        /*00e8*/ 	.word	0x00000001


	//----- nvinfo : EIATTR_CRS_STACK_SIZE
	.align		4
.L_2312:
        /*00ec*/ 	.byte	0x04, 0x1e
        /*00ee*/ 	.short	(.L_2314 - .L_2313)
.L_2313:
        /*00f0*/ 	.word	0x00000000


	//----- nvinfo : EIATTR_CBANK_PARAM_SIZE
	.align		4
.L_2314:
        /*00f4*/ 	.byte	0x03, 0x19
        /*00f6*/ 	.short	0x00e8


	//----- nvinfo : EIATTR_PARAM_CBANK
	.align		4
        /*00f8*/ 	.byte	0x04, 0x0a
        /*00fa*/ 	.short	(.L_2316 - .L_2315)
	.align		4
.L_2315:
        /*00fc*/ 	.word	index@(.nv.constant0._ZN10layer_norm13ln_fwd_kernelINS_13Kernel_traitsIf13__nv_bfloat16fS2_fjLj256ELj1ELj4ELj1ELj16ENS_18Kernel_traits_baseILj256EfS2_fS2_fjLj128EEEEELb1ELb0ELb1ELb0EEEvNS_9FwdParamsE)
        /*0100*/ 	.short	0x0380
        /*0102*/ 	.short	0x00e8


	//----- nvinfo : EIATTR_SW_WAR
	.align		4
.L_2316:
        /*0104*/ 	.byte	0x04, 0x36
        /*0106*/ 	.short	(.L_2318 - .L_2317)
.L_2317:
        /*0108*/ 	.word	0x00000008
.L_2318:


//--------------------- .nv.info._ZN10layer_norm13ln_fwd_kernelINS_13Kernel_traitsIf13__nv_bfloat16fS2_fjLj256ELj1ELj4ELj1ELj16ENS_18Kernel_traits_baseILj256EfS2_fS2_fjLj128EEEEELb1ELb0ELb1ELb1EEEvNS_9FwdParamsE --------------------------
	.section	.nv.info._ZN10layer_norm13ln_fwd_kernelINS_13Kernel_traitsIf13__nv_bfloat16fS2_fjLj256ELj1ELj4ELj1ELj16ENS_18Kernel_traits_baseILj256EfS2_fS2_fjLj128EEEEELb1ELb0ELb1ELb1EEEvNS_9FwdParamsE,"",@"SHT_CUDA_INFO"
	.sectionflags	@""
	.align	4


	//----- nvinfo : EIATTR_CUDA_API_VERSION
	.align		4
        /*0000*/ 	.byte	0x04, 0x37
        /*0002*/ 	.short	(.L_2320 - .L_2319)
.L_2319:
        /*0004*/ 	.word	0x00000082


	//----- nvinfo : EIATTR_KPARAM_INFO
	.align		4
.L_2320:
        /*0008*/ 	.byte	0x04, 0x17
        /*000a*/ 	.short	(.L_2322 - .L_2321)
.L_2321:
        /*000c*/ 	.word	0x00000000
        /*0010*/ 	.short	0x0000
        /*0012*/ 	.short	0x0000
        /*0014*/ 	.byte	0x00, 0xf0, 0xa1, 0x03


	//----- nvinfo : EIATTR_SPARSE_MMA_MASK
	.align		4
.L_2322:
        /*0018*/ 	.byte	0x03, 0x50
        /*001a*/ 	.short	0x0000


	//----- nvinfo : EIATTR_MAXREG_COUNT
	.align		4
        /*001c*/ 	.byte	0x03, 0x1b
        /*001e*/ 	.short	0x00ff


	//----- nvinfo : EIATTR_MERCURY_ISA_VERSION
	.align		4
        /*0020*/ 	.byte	0x03, 0x5f
        /*0022*/ 	.short	0x0101


	//----- nvinfo : EIATTR_COOP_GROUP_MASK_REGIDS
	.align		4
        /*0024*/ 	.byte	0x04, 0x29
        /*0026*/ 	.short	(.L_2324 - .L_2323)


	//   ....[0]....
.L_2323:
        /*0028*/ 	.word	0xffffffff


	//   ....[1]....
        /*002c*/ 	.word	0xffffffff


	//   ....[2]....
        /*0030*/ 	.word	0xffffffff


	//   ....[3]....
        /*0034*/ 	.word	0xffffffff


	//   ....[4]....
        /*0038*/ 	.word	0xffffffff


	//   ....[5]....
        /*003c*/ 	.word	0xffffffff


	//   ....[6]....
        /*0040*/ 	.word	0xffffffff


	//   ....[7]....
        /*0044*/ 	.word	0xffffffff


	//   ....[8]....
        /*0048*/ 	.word	0xffffffff


	//   ....[9]....
        /*004c*/ 	.word	0xffffffff


	//   ....[10]....
        /*0050*/ 	.word	0x05000034


	//   ....[11]....
        /*0054*/ 	.word	0x05000034


	//   ....[12]....
        /*0058*/ 	.word	0x05000034


	//   ....[13]....
        /*005c*/ 	.word	0x05000034


	//   ....[14]....
        /*0060*/ 	.word	0x05000034


	//   ....[15]....
        /*0064*/ 	.word	0x05000034


	//   ....[16]....
        /*0068*/ 	.word	0x05000034


	//   ....[17]....
        /*006c*/ 	.word	0x05000034


	//   ....[18]....
        /*0070*/ 	.word	0x05000034


	//   ....[19]....
        /*0074*/ 	.word	0x05000034


	//----- nvinfo : EIATTR_COOP_GROUP_INSTR_OFFSETS
	.align		4
.L_2324:
        /*0078*/ 	.byte	0x04, 0x28
        /*007a*/ 	.short	(.L_2326 - .L_2325)


	//   ....[0]....
.L_2325:
        /*007c*/ 	.word	0x000037a0


	//   ....[1]....
        /*0080*/ 	.word	0x000037d0


	//   ....[2]....
        /*0084*/ 	.word	0x000037f0


	//   ....[3]....
        /*0088*/ 	.word	0x00003810


	//   ....[4]....
        /*008c*/ 	.word	0x00003830


	//   ....[5]....
        /*0090*/ 	.word	0x00003960


	//   ....[6]....
        /*0094*/ 	.word	0x00003980


	//   ....[7]....
        /*0098*/ 	.word	0x000039a0


	//   ....[8]....
        /*009c*/ 	.word	0x000039c0


	//   ....[9]....
        /*00a0*/ 	.word	0x000039e0


	//   ....[10]....
        /*00a4*/ 	.word	0x00003e00


	//   ....[11]....
        /*00a8*/ 	.word	0x00003e90


	//   ....[12]....
        /*00ac*/ 	.word	0x00003ef0


	//   ....[13]....
        /*00b0*/ 	.word	0x00003f50


	//   ....[14]....
        /*00b4*/ 	.word	0x00003fb0


	//   ....[15]....
        /*00b8*/ 	.word	0x00004120


	//   ....[16]....
        /*00bc*/ 	.word	0x00004180


	//   ....[17]....
        /*00c0*/ 	.word	0x000041e0


	//   ....[18]....
        /*00c4*/ 	.word	0x00004240


	//   ....[19]....
        /*00c8*/ 	.word	0x000042a0


	//----- nvinfo : EIATTR_VRC_CTA_INIT_COUNT
	.align		4
.L_2326:
        /*00cc*/ 	.byte	0x02, 0x4a
	.zero		1
	.zero		1


	//----- nvinfo : EIATTR_EXIT_INSTR_OFFSETS
	.align		4
        /*00d0*/ 	.byte	0x04, 0x1c
        /*00d2*/ 	.short	(.L_2328 - .L_2327)


	//   ....[0]....
.L_2327:
        /*00d4*/ 	.word	0x00000220


	//   ....[1]....
        /*00d8*/ 	.word	0x00003d90


	//----- nvinfo : EIATTR_MAX_THREADS
	.align		4
.L_2328:
        /*00dc*/ 	.byte	0x04, 0x05
        /*00de*/ 	.short	(.L_2330 - .L_2329)
.L_2329:
        /*00e0*/ 	.word	0x00000080
        /*00e4*/ 	.word	0x00000001
        /*00e8*/ 	.word	0x00000001


	//----- nvinfo : EIATTR_CRS_STACK_SIZE
	.align		4
.L_2330:
        /*00ec*/ 	.byte	0x04, 0x1e
        /*00ee*/ 	.short	(.L_2332 - .L_2331)
.L_2331:
        /*00f0*/ 	.word	0x00000000


	//----- nvinfo : EIATTR_CBANK_PARAM_SIZE
	.align		4
.L_2332:
        /*00f4*/ 	.byte	0x03, 0x19
        /*00f6*/ 	.short	0x00e8


	//----- nvinfo : EIATTR_PARAM_CBANK
	.align		4
        /*00f8*/ 	.byte	0x04, 0x0a
        /*00fa*/ 	.short	(.L_2334 - .L_2333)
	.align		4
.L_2333:
        /*00fc*/ 	.word	index@(.nv.constant0._ZN10layer_norm13ln_fwd_kernelINS_13Kernel_traitsIf13__nv_bfloat16fS2_fjLj256ELj1ELj4ELj1ELj16ENS_18Kernel_traits_baseILj256EfS2_fS2_fjLj128EEEEELb1ELb0ELb1ELb1EEEvNS_9FwdParamsE)
        /*0100*/ 	.short	0x0380
        /*0102*/ 	.short	0x00e8


	//----- nvinfo : EIATTR_SW_WAR
	.align		4
.L_2334:
        /*0104*/ 	.byte	0x04, 0x36
        /*0106*/ 	.short	(.L_2336 - .L_2335)
.L_2335:
        /*0108*/ 	.word	0x00000008
.L_2336:


//--------------------- .nv.info._ZN10layer_norm13ln_fwd_kernelINS_13Kernel_traitsIf13__nv_bfloat16fS2_fjLj256ELj1ELj4ELj1ELj16ENS_18Kernel_traits_baseILj256EfS2_fS2_fjLj128EEEEELb1ELb1ELb0ELb0EEEvNS_9FwdParamsE --------------------------
	.section	.nv.info._ZN10layer_norm13ln_fwd_kernelINS_13Kernel_traitsIf13__nv_bfloat16fS2_fjLj256ELj1ELj4ELj1ELj16ENS_18Kernel_traits_baseILj256EfS2_fS2_fjLj128EEEEELb1ELb1ELb0ELb0EEEvNS_9FwdParamsE,"",@"SHT_CUDA_INFO"
	.sectionflags	@""
	.align	4


	//----- nvinfo : EIATTR_CUDA_API_VERSION
	.align		4
        /*0000*/ 	.byte	0x04, 0x37
        /*0002*/ 	.short	(.L_2338 - .L_2337)
.L_2337:
        /*0004*/ 	.word	0x00000082


	//----- nvinfo : EIATTR_KPARAM_INFO
	.align		4
.L_2338:
        /*0008*/ 	.byte	0x04, 0x17
        /*000a*/ 	.short	(.L_2340 - .L_2339)
.L_2339:
        /*000c*/ 	.word	0x00000000
        /*0010*/ 	.short	0x0000
        /*0012*/ 	.short	0x0000
        /*0014*/ 	.byte	0x00, 0xf0, 0xa1, 0x03


	//----- nvinfo : EIATTR_SPARSE_MMA_MASK
	.align		4
.L_2340:
        /*0018*/ 	.byte	0x03, 0x50
        /*001a*/ 	.short	0x0000


	//----- nvinfo : EIATTR_MAXREG_COUNT
	.align		4
        /*001c*/ 	.byte	0x03, 0x1b
        /*001e*/ 	.short	0x00ff


	//----- nvinfo : EIATTR_MERCURY_ISA_VERSION
	.align		4
        /*0020*/ 	.byte	0x03, 0x5f
        /*0022*/ 	.short	0x0101


	//----- nvinfo : EIATTR_COOP_GROUP_MASK_REGIDS
	.align		4
        /*0024*/ 	.byte	0x04, 0x29
        /*0026*/ 	.short	(.L_2342 - .L_2341)


	//   ....[0]....
.L_2341:
        /*0028*/ 	.word	0xffffffff


	//   ....[1]....
        /*002c*/ 	.word	0xffffffff


	//   ....[2]....
        /*0030*/ 	.word	0xffffffff


	//   ....[3]....
        /*0034*/ 	.word	0xffffffff


	//   ....[4]....
        /*0038*/ 	.word	0xffffffff


	//   ....[5]....
        /*003c*/ 	.word	0xffffffff


	//   ....[6]....
        /*0040*/ 	.word	0xffffffff


	//   ....[7]....
        /*0044*/ 	.word	0xffffffff


	//   ....[8]....
        /*0048*/ 	.word	0xffffffff


	//   ....[9]....
        /*004c*/ 	.word	0xffffffff


	//   ....[10]....
        /*0050*/ 	.word	0x0500003f


	//   ....[11]....
        /*0054*/ 	.word	0x0500003f


	//   ....[12]....
        /*0058*/ 	.word	0x0500003f


	//   ....[13]....
        /*005c*/ 	.word	0x0500003f


	//   ....[14]....
        /*0060*/ 	.word	0x0500003f


	//   ....[15]....
        /*0064*/ 	.word	0x0500003f


	//   ....[16]....
        /*0068*/ 	.word	0x0500003f


	//   ....[17]....
        /*006c*/ 	.word	0x0500003f


	//   ....[18]....
        /*0070*/ 	.word	0x0500003f


	//   ....[19]....
        /*0074*/ 	.word	0x0500003f


	//----- nvinfo : EIATTR_COOP_GROUP_INSTR_OFFSETS
	.align		4
.L_2342:
        /*0078*/ 	.byte	0x04, 0x28
        /*007a*/ 	.short	(.L_2344 - .L_2343)


	//   ....[0]....
.L_2343:
        /*007c*/ 	.word	0x00003560


	//   ....[1]....
        /*0080*/ 	.word	0x00003580


	//   ....[2]....
        /*0084*/ 	.word	0x000035a0


	//   ....[3]....
        /*0088*/ 	.word	0x000035c0


	//   ....[4]....
        /*008c*/ 	.word	0x000035f0


	//   ....[5]....
        /*0090*/ 	.word	0x00003740


	//   ....[6]....
        /*0094*/ 	.word	0x00003760


	//   ....[7]....
        /*0098*/ 	.word	0x00003780


	//   ....[8]....
        /*009c*/ 	.word	0x000037a0


	//   ....[9]....
        /*00a0*/ 	.word	0x000037c0


	//   ....[10]....
        /*00a4*/ 	.word	0x00003ba0


	//   ....[11]....
        /*00a8*/ 	.word	0x00003c40


	//   ....[12]....
        /*00ac*/ 	.word	0x00003cb0


	//   ....[13]....
        /*00b0*/ 	.word	0x00003d20


	//   ....[14]....
        /*00b4*/ 	.word	0x00003da0


	//   ....[15]....
        /*00b8*/ 	.word	0x00003f30


	//   ....[16]....
        /*00bc*/ 	.word	0x00003fa0


	//   ....[17]....
        /*00c0*/ 	.word	0x00004010


	//   ....[18]....
        /*00c4*/ 	.word	0x00004080


	//   ....[19]....
        /*00c8*/ 	.word	0x000040f0


	//----- nvinfo : EIATTR_VRC_CTA_INIT_COUNT
	.align		4
.L_2344:
        /*00cc*/ 	.byte	0x02, 0x4a
	.zero		1
	.zero		1


	//----- nvinfo : EIATTR_EXIT_INSTR_OFFSETS
	.align		4
        /*00d0*/ 	.byte	0x04, 0x1c
        /*00d2*/ 	.short	(.L_2346 - .L_2345)


	//   ....[0]....
.L_2345:
        /*00d4*/ 	.word	0x00000490


	//   ....[1]....
        /*00d8*/ 	.word	0x00003b30


	//----- nvinfo : EIATTR_MAX_THREADS
	.align		4
.L_2346:
        /*00dc*/ 	.byte	0x04, 0x05
        /*00de*/ 	.short	(.L_2348 - .L_2347)
.L_2347:
        /*00e0*/ 	.word	0x00000080
        /*00e4*/ 	.word	0x00000001
        /*00e8*/ 	.word	0x00000001


	//----- nvinfo : EIATTR_CRS_STACK_SIZE
	.align		4
.L_2348:
        /*00ec*/ 	.byte	0x04, 0x1e
        /*00ee*/ 	.short	(.L_2350 - .L_2349)
.L_2349:
        /*00f0*/ 	.word	0x00000000


	//----- nvinfo : EIATTR_CBANK_PARAM_SIZE
	.align		4
.L_2350:
        /*00f4*/ 	.byte	0x03, 0x19
        /*00f6*/ 	.short	0x00e8


	//----- nvinfo : EIATTR_PARAM_CBANK
	.align		4
        /*00f8*/ 	.byte	0x04, 0x0a
        /*00fa*/ 	.short	(.L_2352 - .L_2351)
	.align		4
.L_2351:
        /*00fc*/ 	.word	index@(.nv.constant0._ZN10layer_norm13ln_fwd_kernelINS_13Kernel_traitsIf13__nv_bfloat16fS2_fjLj256ELj1ELj4ELj1ELj16ENS_18Kernel_traits_baseILj256EfS2_fS2_fjLj128EEEEELb1ELb1ELb0ELb0EEEvNS_9FwdParamsE)
        /*0100*/ 	.short	0x0380
        /*0102*/ 	.short	0x00e8


	//----- nvinfo : EIATTR_SW_WAR
	.align		4
.L_2352:
        /*0104*/ 	.byte	0x04, 0x36
        /*0106*/ 	.short	(.L_2354 - .L_2353)
.L_2353:
        /*0108*/ 	.word	0x00000008
.L_2354:


//--------------------- .nv.info._ZN10layer_norm13ln_fwd_kernelINS_13Kernel_traitsIf13__nv_bfloat16fS2_fjLj256ELj1ELj4ELj1ELj16ENS_18Kernel_traits_baseILj256EfS2_fS2_fjLj128EEEEELb1ELb1ELb0ELb1EEEvNS_9FwdParamsE --------------------------
	.section	.nv.info._ZN10layer_norm13ln_fwd_kernelINS_13Kernel_traitsIf13__nv_bfloat16fS2_fjLj256ELj1ELj4ELj1ELj16ENS_18Kernel_traits_baseILj256EfS2_fS2_fjLj128EEEEELb1ELb1ELb0ELb1EEEvNS_9FwdParamsE,"",@"SHT_CUDA_INFO"
	.sectionflags	@""
	.align	4


	//----- nvinfo : EIATTR_CUDA_API_VERSION
	.align		4
        /*0000*/ 	.byte	0x04, 0x37
        /*0002*/ 	.short	(.L_2356 - .L_2355)
.L_2355:
        /*0004*/ 	.word	0x00000082


	//----- nvinfo : EIATTR_KPARAM_INFO
	.align		4
.L_2356:
        /*0008*/ 	.byte	0x04, 0x17
        /*000a*/ 	.short	(.L_2358 - .L_2357)
.L_2357:
        /*000c*/ 	.word	0x00000000
        /*0010*/ 	.short	0x0000
        /*0012*/ 	.short	0x0000
        /*0014*/ 	.byte	0x00, 0xf0, 0xa1, 0x03


	//----- nvinfo : EIATTR_SPARSE_MMA_MASK
	.align		4
.L_2358:
        /*0018*/ 	.byte	0x03, 0x50
        /*001a*/ 	.short	0x0000


	//----- nvinfo : EIATTR_MAXREG_COUNT
	.align		4
        /*001c*/ 	.byte	0x03, 0x1b
        /*001e*/ 	.short	0x00ff


	//----- nvinfo : EIATTR_MERCURY_ISA_VERSION
	.align		4
        /*0020*/ 	.byte	0x03, 0x5f
        /*0022*/ 	.short	0x0101


	//----- nvinfo : EIATTR_COOP_GROUP_MASK_REGIDS
	.align		4
        /*0024*/ 	.byte	0x04, 0x29
        /*0026*/ 	.short	(.L_2360 - .L_2359)


	//   ....[0]....
.L_2359:
        /*0028*/ 	.word	0xffffffff


	//   ....[1]....
        /*002c*/ 	.word	0xffffffff


	//   ....[2]....
        /*0030*/ 	.word	0xffffffff


	//   ....[3]....
        /*0034*/ 	.word	0xffffffff


	//   ....[4]....
        /*0038*/ 	.word	0xffffffff


	//   ....[5]....
        /*003c*/ 	.word	0xffffffff


	//   ....[6]....
        /*0040*/ 	.word	0xffffffff


	//   ....[7]....
        /*0044*/ 	.word	0xffffffff


	//   ....[8]....
        /*0048*/ 	.word	0xffffffff


	//   ....[9]....
        /*004c*/ 	.word	0xffffffff


	//   ....[10]....
        /*0050*/ 	.word	0x05000031


	//   ....[11]....
        /*0054*/ 	.word	0x05000031


	//   ....[12]....
        /*0058*/ 	.word	0x05000031


	//   ....[13]....
        /*005c*/ 	.word	0x05000031


	//   ....[14]....
        /*0060*/ 	.word	0x05000031


	//   ....[15]....
        /*0064*/ 	.word	0x05000031


	//   ....[16]....
        /*0068*/ 	.word	0x05000031


	//   ....[17]....
        /*006c*/ 	.word	0x05000031


	//   ....[18]....
        /*0070*/ 	.word	0x05000031


	//   ....[19]....
        /*0074*/ 	.word	0x05000031


	//----- nvinfo : EIATTR_COOP_GROUP_INSTR_OFFSETS
	.align		4
.L_2360:
        /*0078*/ 	.byte	0x04, 0x28
        /*007a*/ 	.short	(.L_2362 - .L_2361)


	//   ....[0]....
.L_2361:
        /*007c*/ 	.word	0x00003500


	//   ....[1]....
        /*0080*/ 	.word	0x00003530


	//   ....[2]....
        /*0084*/ 	.word	0x00003550


	//   ....[3]....
        /*0088*/ 	.word	0x00003570


	//   ....[4]....
        /*008c*/ 	.word	0x00003590


	//   ....[5]....
        /*0090*/ 	.word	0x000036c0


	//   ....[6]....
        /*0094*/ 	.word	0x000036e0


	//   ....[7]....
        /*0098*/ 	.word	0x00003700


	//   ....[8]....
        /*009c*/ 	.word	0x00003720


	//   ....[9]....
        /*00a0*/ 	.word	0x00003740


	//   ....[10]....
        /*00a4*/ 	.word	0x00003af0


	//   ....[11]....
        /*00a8*/ 	.word	0x00003b90


	//   ....[12]....
        /*00ac*/ 	.word	0x00003be0


	//   ....[13]....
        /*00b0*/ 	.word	0x00003c40


	//   ....[14]....
        /*00b4*/ 	.word	0x00003ca0


	//   ....[15]....
        /*00b8*/ 	.word	0x00003e20


	//   ....[16]....
        /*00bc*/ 	.word	0x00003e70


	//   ....[17]....
        /*00c0*/ 	.word	0x00003ed0


	//   ....[18]....
        /*00c4*/ 	.word	0x00003f30


	//   ....[19]....
        /*00c8*/ 	.word	0x00003f90


	//----- nvinfo : EIATTR_VRC_CTA_INIT_COUNT
	.align		4
.L_2362:
        /*00cc*/ 	.byte	0x02, 0x4a
	.zero		1
	.zero		1


	//----- nvinfo : EIATTR_EXIT_INSTR_OFFSETS
	.align		4
        /*00d0*/ 	.byte	0x04, 0x1c
        /*00d2*/ 	.short	(.L_2364 - .L_2363)


	//   ....[0]....
.L_2363:
        /*00d4*/ 	.word	0x00000240


	//   ....[1]....
        /*00d8*/ 	.word	0x00003a80


	//----- nvinfo : EIATTR_MAX_THREADS
	.align		4
.L_2364:
        /*00dc*/ 	.byte	0x04, 0x05
        /*00de*/ 	.short	(.L_2366 - .L_2365)
.L_2365:
        /*00e0*/ 	.word	0x00000080
        /*00e4*/ 	.word	0x00000001
        /*00e8*/ 	.word	0x00000001


	//----- nvinfo : EIATTR_CRS_STACK_SIZE
	.align		4
.L_2366:
        /*00ec*/ 	.byte	0x04, 0x1e
        /*00ee*/ 	.short	(.L_2368 - .L_2367)
.L_2367:
        /*00f0*/ 	.word	0x00000000


	//----- nvinfo : EIATTR_CBANK_PARAM_SIZE
	.align		4
.L_2368:
        /*00f4*/ 	.byte	0x03, 0x19
        /*00f6*/ 	.short	0x00e8


	//----- nvinfo : EIATTR_PARAM_CBANK
	.align		4
        /*00f8*/ 	.byte	0x04, 0x0a
        /*00fa*/ 	.short	(.L_2370 - .L_2369)
	.align		4
.L_2369:
        /*00fc*/ 	.word	index@(.nv.constant0._ZN10layer_norm13ln_fwd_kernelINS_13Kernel_traitsIf13__nv_bfloat16fS2_fjLj256ELj1ELj4ELj1ELj16ENS_18Kernel_traits_baseILj256EfS2_fS2_fjLj128EEEEELb1ELb1ELb0ELb1EEEvNS_9FwdParamsE)
        /*0100*/ 	.short	0x0380
        /*0102*/ 	.short	0x00e8


	//----- nvinfo : EIATTR_SW_WAR
	.align		4
.L_2370:
        /*0104*/ 	.byte	0x04, 0x36
        /*0106*/ 	.short	(.L_2372 - .L_2371)
.L_2371:
        /*0108*/ 	.word	0x00000008
.L_2372:


//--------------------- .nv.info._ZN10layer_norm13ln_fwd_kernelINS_13Kernel_traitsIf13__nv_bfloat16fS2_fjLj256ELj1ELj4ELj1ELj16ENS_18Kernel_traits_baseILj256EfS2_fS2_fjLj128EEEEELb1ELb1ELb1ELb0EEEvNS_9FwdParamsE --------------------------
	.section	.nv.info._ZN10layer_norm13ln_fwd_kernelINS_13Kernel_traitsIf13__nv_bfloat16fS2_fjLj256ELj1ELj4ELj1ELj16ENS_18Kernel_traits_baseILj256EfS2_fS2_fjLj128EEEEELb1ELb1ELb1ELb0EEEvNS_9FwdParamsE,"",@"SHT_CUDA_INFO"
	.sectionflags	@""
	.align	4


	//----- nvinfo : EIATTR_CUDA_API_VERSION
	.align		4
        /*0000*/ 	.byte	0x04, 0x37
        /*0002*/ 	.short	(.L_2374 - .L_2373)
.L_2373:
        /*0004*/ 	.word	0x00000082


	//----- nvinfo : EIATTR_KPARAM_INFO
	.align		4
.L_2374:
        /*0008*/ 	.byte	0x04, 0x17
        /*000a*/ 	.short	(.L_2376 - .L_2375)
.L_2375:
        /*000c*/ 	.word	0x00000000
        /*0010*/ 	.short	0x0000
        /*0012*/ 	.short	0x0000
        /*0014*/ 	.byte	0x00, 0xf0, 0xa1, 0x03


	//----- nvinfo : EIATTR_SPARSE_MMA_MASK
	.align		4
.L_2376:
        /*0018*/ 	.byte	0x03, 0x50
        /*001a*/ 	.short	0x0000


	//----- nvinfo : EIATTR_MAXREG_COUNT
	.align		4
        /*001c*/ 	.byte	0x03, 0x1b
        /*001e*/ 	.short	0x00ff


	//----- nvinfo : EIATTR_MERCURY_ISA_VERSION
	.align		4
        /*0020*/ 	.byte	0x03, 0x5f
        /*0022*/ 	.short	0x0101


	//----- nvinfo : EIATTR_COOP_GROUP_MASK_REGIDS
	.align		4
        /*0024*/ 	.byte	0x04, 0x29
        /*0026*/ 	.short	(.L_2378 - .L_2377)


	//   ....[0]....
.L_2377:
        /*0028*/ 	.word	0xffffffff


	//   ....[1]....
        /*002c*/ 	.word	0xffffffff


	//   ....[2]....
        /*0030*/ 	.word	0xffffffff


	//   ....[3]....
        /*0034*/ 	.word	0xffffffff


	//   ....[4]....
        /*0038*/ 	.word	0xffffffff


	//   ....[5]....
        /*003c*/ 	.word	0xffffffff


	//   ....[6]....
        /*0040*/ 	.word	0xffffffff


	//   ....[7]....
        /*0044*/ 	.word	0xffffffff


	//   ....[8]....
        /*0048*/ 	.word	0xffffffff


	//   ....[9]....
        /*004c*/ 	.word	0xffffffff


	//   ....[10]....
        /*0050*/ 	.word	0x05000036


	//   ....[11]....
        /*0054*/ 	.word	0x05000036


	//   ....[12]....
        /*0058*/ 	.word	0x05000036


	//   ....[13]....
        /*005c*/ 	.word	0x05000036


	//   ....[14]....
        /*0060*/ 	.word	0x05000036


	//   ....[15]....
        /*0064*/ 	.word	0x05000036


	//   ....[16]....
        /*0068*/ 	.word	0x05000036


	//   ....[17]....
        /*006c*/ 	.word	0x05000036


	//   ....[18]....
        /*0070*/ 	.word	0x05000036


	//   ....[19]....
        /*0074*/ 	.word	0x05000036


	//----- nvinfo : EIATTR_COOP_GROUP_INSTR_OFFSETS
	.align		4
.L_2378:
        /*0078*/ 	.byte	0x04, 0x28
        /*007a*/ 	.short	(.L_2380 - .L_2379)


	//   ....[0]....
.L_2379:
        /*007c*/ 	.word	0x00003bc0


	//   ....[1]....
        /*0080*/ 	.word	0x00003bf0


	//   ....[2]....
        /*0084*/ 	.word	0x00003c10


	//   ....[3]....
        /*0088*/ 	.word	0x00003c30


	//   ....[4]....
        /*008c*/ 	.word	0x00003c50


	//   ....[5]....
        /*0090*/ 	.word	0x00003da0


	//   ....[6]....
        /*0094*/ 	.word	0x00003dc0


	//   ....[7]....
        /*0098*/ 	.word	0x00003de0


	//   ....[8]....
        /*009c*/ 	.word	0x00003e00


	//   ....[9]....
        /*00a0*/ 	.word	0x00003e20


	//   ....[10]....
        /*00a4*/ 	.word	0x00004260


	//   ....[11]....
        /*00a8*/ 	.word	0x000042f0


	//   ....[12]....
        /*00ac*/ 	.word	0x00004350


	//   ....[13]....
        /*00b0*/ 	.word	0x000043b0


	//   ....[14]....
        /*00b4*/ 	.word	0x00004410


	//   ....[15]....
        /*00b8*/ 	.word	0x000045a0


	//   ....[16]....
        /*00bc*/ 	.word	0x00004600


	//   ....[17]....
        /*00c0*/ 	.word	0x00004660


	//   ....[18]....
        /*00c4*/ 	.word	0x000046c0


	//   ....[19]....
        /*00c8*/ 	.word	0x00004720


	//----- nvinfo : EIATTR_VRC_CTA_INIT_COUNT
	.align		4
.L_2380:
        /*00cc*/ 	.byte	0x02, 0x4a
	.zero		1
	.zero		1


	//----- nvinfo : EIATTR_EXIT_INSTR_OFFSETS
	.align		4
        /*00d0*/ 	.byte	0x04, 0x1c
        /*00d2*/ 	.short	(.L_2382 - .L_2381)


	//   ....[0]....
.L_2381:
        /*00d4*/ 	.word	0x000004a0


	//   ....[1]....
        /*00d8*/ 	.word	0x000041f0


	//----- nvinfo : EIATTR_MAX_THREADS
	.align		4
.L_2382:
        /*00dc*/ 	.byte	0x04, 0x05
        /*00de*/ 	.short	(.L_2384 - .L_2383)
.L_2383:
        /*00e0*/ 	.word	0x00000080
        /*00e4*/ 	.word	0x00000001
        /*00e8*/ 	.word	0x00000001


	//----- nvinfo : EIATTR_CRS_STACK_SIZE
	.align		4
.L_2384:
        /*00ec*/ 	.byte	0x04, 0x1e
        /*00ee*/ 	.short	(.L_2386 - .L_2385)
.L_2385:
        /*00f0*/ 	.word	0x00000000


	//----- nvinfo : EIATTR_CBANK_PARAM_SIZE
	.align		4
.L_2386:
        /*00f4*/ 	.byte	0x03, 0x19
        /*00f6*/ 	.short	0x00e8


	//----- nvinfo : EIATTR_PARAM_CBANK
	.align		4
        /*00f8*/ 	.byte	0x04, 0x0a
        /*00fa*/ 	.short	(.L_2388 - .L_2387)
	.align		4
.L_2387:
        /*00fc*/ 	.word	index@(.nv.constant0._ZN10layer_norm13ln_fwd_kernelINS_13Kernel_traitsIf13__nv_bfloat16fS2_fjLj256ELj1ELj4ELj1ELj16ENS_18Kernel_traits_baseILj256EfS2_fS2_fjLj128EEEEELb1ELb1ELb1ELb0EEEvNS_9FwdParamsE)
        /*0100*/ 	.short	0x0380
        /*0102*/ 	.short	0x00e8


	//----- nvinfo : EIATTR_SW_WAR
	.align		4
.L_2388:
        /*0104*/ 	.byte	0x04, 0x36
        /*0106*/ 	.short	(.L_2390 - .L_2389)
.L_2389:
        /*0108*/ 	.word	0x00000008
.L_2390:


//--------------------- .nv.info._ZN10layer_norm13ln_fwd_kernelINS_13Kernel_traitsIf13__nv_bfloat16fS2_fjLj256ELj1ELj4ELj1ELj16ENS_18Kernel_traits_baseILj256EfS2_fS2_fjLj128EEEEELb1ELb1ELb1ELb1EEEvNS_9FwdParamsE --------------------------
	.section	.nv.info._ZN10layer_norm13ln_fwd_kernelINS_13Kernel_traitsIf13__nv_bfloat16fS2_fjLj256ELj1ELj4ELj1ELj16ENS_18Kernel_traits_baseILj256EfS2_fS2_fjLj128EEEEELb1ELb1ELb1ELb1EEEvNS_9FwdParamsE,"",@"SHT_CUDA_INFO"
	.sectionflags	@""
	.align	4


	//----- nvinfo : EIATTR_CUDA_API_VERSION
	.align		4
        /*0000*/ 	.byte	0x04, 0x37
        /*0002*/ 	.short	(.L_2392 - .L_2391)
.L_2391:
        /*0004*/ 	.word	0x00000082


	//----- nvinfo : EIATTR_KPARAM_INFO
	.align		4
.L_2392:
        /*0008*/ 	.byte	0x04, 0x17
        /*000a*/ 	.short	(.L_2394 - .L_2393)
.L_2393:
        /*000c*/ 	.word	0x00000000
        /*0010*/ 	.short	0x0000
        /*0012*/ 	.short	0x0000
        /*0014*/ 	.byte	0x00, 0xf0, 0xa1, 0x03


	//----- nvinfo : EIATTR_SPARSE_MMA_MASK
	.align		4
.L_2394:
        /*0018*/ 	.byte	0x03, 0x50
        /*001a*/ 	.short	0x0000


	//----- nvinfo : EIATTR_MAXREG_COUNT
	.align		4
        /*001c*/ 	.byte	0x03, 0x1b
        /*001e*/ 	.short	0x00ff


	//----- nvinfo : EIATTR_MERCURY_ISA_VERSION
	.align		4
        /*0020*/ 	.byte	0x03, 0x5f
        /*0022*/ 	.short	0x0101


	//----- nvinfo : EIATTR_COOP_GROUP_MASK_REGIDS
	.align		4
        /*0024*/ 	.byte	0x04, 0x29
        /*0026*/ 	.short	(.L_2396 - .L_2395)


	//   ....[0]....
.L_2395:
        /*0028*/ 	.word	0xffffffff


	//   ....[1]....
        /*002c*/ 	.word	0xffffffff


	//   ....[2]....
        /*0030*/ 	.word	0xffffffff


	//   ....[3]....
        /*0034*/ 	.word	0xffffffff


	//   ....[4]....
        /*0038*/ 	.word	0xffffffff


	//   ....[5]....
        /*003c*/ 	.word	0xffffffff


	//   ....[6]....
        /*0040*/ 	.word	0xffffffff


	//   ....[7]....
        /*0044*/ 	.word	0xffffffff


	//   ....[8]....
        /*0048*/ 	.word	0xffffffff


	//   ....[9]....
        /*004c*/ 	.word	0xffffffff


	//   ....[10]....
        /*0050*/ 	.word	0x0500003c


	//   ....[11]....
        /*0054*/ 	.word	0x0500003c


	//   ....[12]....
        /*0058*/ 	.word	0x0500003c


	//   ....[13]....
        /*005c*/ 	.word	0x0500003c


	//   ....[14]....
        /*0060*/ 	.word	0x0500003c


	//   ....[15]....
        /*0064*/ 	.word	0x0500003c


	//   ....[16]....
        /*0068*/ 	.word	0x0500003c


	//   ....[17]....
        /*006c*/ 	.word	0x0500003c


	//   ....[18]....
        /*0070*/ 	.word	0x0500003c


	//   ....[19]....
        /*0074*/ 	.word	0x0500003c


	//----- nvinfo : EIATTR_COOP_GROUP_INSTR_OFFSETS
	.align		4
.L_2396:
        /*0078*/ 	.byte	0x04, 0x28
        /*007a*/ 	.short	(.L_2398 - .L_2397)


	//   ....[0]....
.L_2397:
        /*007c*/ 	.word	0x00003a50


	//   ....[1]....
        /*0080*/ 	.word	0x00003a80


	//   ....[2]....
        /*0084*/ 	.word	0x00003aa0


	//   ....[3]....
        /*0088*/ 	.word	0x00003ac0


	//   ....[4]....
        /*008c*/ 	.word	0x00003ae0


	//   ....[5]....
        /*0090*/ 	.word	0x00003c10


	//   ....[6]....
        /*0094*/ 	.word	0x00003c30


	//   ....[7]....
        /*0098*/ 	.word	0x00003c50


	//   ....[8]....
        /*009c*/ 	.word	0x00003c70


	//   ....[9]....
        /*00a0*/ 	.word	0x00003c90


	//   ....[10]....
        /*00a4*/ 	.word	0x000040c0


	//   ....[11]....
        /*00a8*/ 	.word	0x00004150


	//   ....[12]....
        /*00ac*/ 	.word	0x000041b0


	//   ....[13]....
        /*00b0*/ 	.word	0x00004210


	//   ....[14]....
        /*00b4*/ 	.word	0x00004270


	//   ....[15]....
        /*00b8*/ 	.word	0x000043e0


	//   ....[16]....
        /*00bc*/ 	.word	0x00004440


	//   ....[17]....
        /*00c0*/ 	.word	0x000044a0


	//   ....[18]....
        /*00c4*/ 	.word	0x00004500


	//   ....[19]....
        /*00c8*/ 	.word	0x00004560


	//----- nvinfo : EIATTR_VRC_CTA_INIT_COUNT
	.align		4
.L_2398:
        /*00cc*/ 	.byte	0x02, 0x4a
	.zero		1
	.zero		1


	//----- nvinfo : EIATTR_EXIT_INSTR_OFFSETS
	.align		4
        /*00d0*/ 	.byte	0x04, 0x1c
        /*00d2*/ 	.short	(.L_2400 - .L_2399)


	//   ....[0]....
.L_2399:
        /*00d4*/ 	.word	0x00000220


	//   ....[1]....
        /*00d8*/ 	.word	0x00004050


	//----- nvinfo : EIATTR_MAX_THREADS
	.align		4
.L_2400:
        /*00dc*/ 	.byte	0x04, 0x05
        /*00de*/ 	.short	(.L_2402 - .L_2401)
.L_2401:
        /*00e0*/ 	.word	0x00000080
        /*00e4*/ 	.word	0x00000001
        /*00e8*/ 	.word	0x00000001


	//----- nvinfo : EIATTR_CRS_STACK_SIZE
	.align		4
.L_2402:
        /*00ec*/ 	.byte	0x04, 0x1e
        /*00ee*/ 	.short	(.L_2404 - .L_2403)
.L_2403:
        /*00f0*/ 	.word	0x00000000


	//----- nvinfo : EIATTR_CBANK_PARAM_SIZE
	.align		4
.L_2404:
        /*00f4*/ 	.byte	0x03, 0x19
        /*00f6*/ 	.short	0x00e8


	//----- nvinfo : EIATTR_PARAM_CBANK
	.align		4
        /*00f8*/ 	.byte	0x04, 0x0a
        /*00fa*/ 	.short	(.L_2406 - .L_2405)
	.align		4
.L_2405:
        /*00fc*/ 	.word	index@(.nv.constant0._ZN10layer_norm13ln_fwd_kernelINS_13Kernel_traitsIf13__nv_bfloat16fS2_fjLj256ELj1ELj4ELj1ELj16ENS_18Kernel_traits_baseILj256EfS2_fS2_fjLj128EEEEELb1ELb1ELb1ELb1EEEvNS_9FwdParamsE)
        /*0100*/ 	.short	0x0380
        /*0102*/ 	.short	0x00e8


	//----- nvinfo : EIATTR_SW_WAR
	.align		4
.L_2406:
        /*0104*/ 	.byte	0x04, 0x36
        /*0106*/ 	.short	(.L_2408 - .L_2407)
.L_2407:
        /*0108*/ 	.word	0x00000008
.L_2408:


//--------------------- .nv.info._ZN10layer_norm13ln_fwd_kernelINS_13Kernel_traitsIf6__halfS2_S2_fjLj256ELj1ELj4ELj1ELj16ENS_18Kernel_traits_baseILj256EfS2_S2_S2_fjLj128EEEEELb0ELb0ELb0ELb0EEEvNS_9FwdParamsE --------------------------
	.section	.nv.info._ZN10layer_norm13ln_fwd_kernelINS_13Kernel_traitsIf6__halfS2_S2_fjLj256ELj1ELj4ELj1ELj16ENS_18Kernel_traits_baseILj256EfS2_S2_S2_fjLj128EEEEELb0ELb0ELb0ELb0EEEvNS_9FwdParamsE,"",@"SHT_CUDA_INFO"
	.sectionflags	@""
	.align	4


	//----- nvinfo : EIATTR_CUDA_API_VERSION
	.align		4
        /*0000*/ 	.byte	0x04, 0x37
        /*0002*/ 	.short	(.L_2410 - .L_2409)
.L_2409:
        /*0004*/ 	.word	0x00000082


	//----- nvinfo : EIATTR_KPARAM_INFO
	.align		4
.L_2410:
        /*0008*/ 	.byte	0x04, 0x17
        /*000a*/ 	.short	(.L_2412 - .L_2411)
.L_2411:
        /*000c*/ 	.word	0x00000000
        /*0010*/ 	.short	0x0000
        /*0012*/ 	.short	0x0000
        /*0014*/ 	.byte	0x00, 0xf0, 0xa1, 0x03


	//----- nvinfo : EIATTR_SPARSE_MMA_MASK
	.align		4
.L_2412:
        /*0018*/ 	.byte	0x03, 0x50
        /*001a*/ 	.short	0x0000


	//----- nvinfo : EIATTR_MAXREG_COUNT
	.align		4
        /*001c*/ 	.byte	0x03, 0x1b
        /*001e*/ 	.short	0x00ff


	//----- nvinfo : EIATTR_MERCURY_ISA_VERSION
	.align		4
        /*0020*/ 	.byte	0x03, 0x5f
        /*0022*/ 	.short	0x0101


	//----- nvinfo : EIATTR_COOP_GROUP_MASK_REGIDS
	.align		4
        /*0024*/ 	.byte	0x04, 0x29
        /*0026*/ 	.short	(.L_2414 - .L_2413)


	//   ....[0]....
.L_2413:
        /*0028*/ 	.word	0xffffffff


	//   ....[1]....
        /*002c*/ 	.word	0xffffffff


	//   ....[2]....
        /*0030*/ 	.word	0xffffffff


	//   ....[3]....
        /*0034*/ 	.word	0xffffffff


	//   ....[4]....
        /*0038*/ 	.word	0xffffffff


	//   ....[5]....
        /*003c*/ 	.word	0xffffffff


	//   ....[6]....
        /*0040*/ 	.word	0xffffffff


	//   ....[7]....
        /*0044*/ 	.word	0xffffffff


	//   ....[8]....
        /*0048*/ 	.word	0xffffffff


	//   ....[9]....
        /*004c*/ 	.word	0xffffffff


	//   ....[10]....
        /*0050*/ 	.word	0x0500001d


	//   ....[11]....
        /*0054*/ 	.word	0x0500001d


	//   ....[12]....
        /*0058*/ 	.word	0x0500001d


	//   ....[13]....
        /*005c*/ 	.word	0x0500001d


	//   ....[14]....
        /*0060*/ 	.word	0x0500001d


	//   ....[15]....
        /*0064*/ 	.word	0x0500001d


	//   ....[16]....
        /*0068*/ 	.word	0x0500001d


	//   ....[17]....
        /*006c*/ 	.word	0x0500001d


	//   ....[18]....
        /*0070*/ 	.word	0x0500001d


	//   ....[19]....
        /*0074*/ 	.word	0x0500001d


	//----- nvinfo : EIATTR_COOP_GROUP_INSTR_OFFSETS
	.align		4
.L_2414:
        /*0078*/ 	.byte	0x04, 0x28
        /*007a*/ 	.short	(.L_2416 - .L_2415)


	//   ....[0]....
.L_2415:
        /*007c*/ 	.word	0x000009c0


	//   ....[1]....
        /*0080*/ 	.word	0x000009e0


	//   ....[2]....
        /*0084*/ 	.word	0x00000a10


	//   ....[3]....
        /*0088*/ 	.word	0x00000a30


	//   ....[4]....
        /*008c*/ 	.word	0x00000a50


	//   ....[5]....
        /*0090*/ 	.word	0x00000ba0


	//   ....[6]....
        /*0094*/ 	.word	0x00000bc0


	//   ....[7]....
        /*0098*/ 	.word	0x00000be0


	//   ....[8]....
        /*009c*/ 	.word	0x00000c00


	//   ....[9]....
        /*00a0*/ 	.word	0x00000c20


	//   ....[10]....
        /*00a4*/ 	.word	0x00000fd0


	//   ....[11]....
        /*00a8*/ 	.word	0x00001070


	//   ....[12]....
        /*00ac*/ 	.word	0x000010f0


	//   ....[13]....
        /*00b0*/ 	.word	0x00001160


	//   ....[14]....
        /*00b4*/ 	.word	0x000011d0


	//   ....[15]....
        /*00b8*/ 	.word	0x00001380


	//   ....[16]....
        /*00bc*/ 	.word	0x000013f0


	//   ....[17]....
        /*00c0*/ 	.word	0x00001460


	//   ....[18]....
        /*00c4*/ 	.word	0x000014d0


	//   ....[19]....
        /*00c8*/ 	.word	0x00001540


	//----- nvinfo : EIATTR_VRC_CTA_INIT_COUNT
	.align		4
.L_2416:
        /*00cc*/ 	.byte	0x02, 0x4a
	.zero		1
	.zero		1


	//----- nvinfo : EIATTR_EXIT_INSTR_OFFSETS
	.align		4
        /*00d0*/ 	.byte	0x04, 0x1c
        /*00d2*/ 	.short	(.L_2418 - .L_2417)


	//   ....[0]....
.L_2417:
        /*00d4*/ 	.word	0x00000220


	//   ....[1]....
        /*00d8*/ 	.word	0x00000f60


	//----- nvinfo : EIATTR_MAX_THREADS
	.align		4
.L_2418:
        /*00dc*/ 	.byte	0x04, 0x05
        /*00de*/ 	.short	(.L_2420 - .L_2419)
.L_2419:
        /*00e0*/ 	.word	0x00000080
        /*00e4*/ 	.word	0x00000001
        /*00e8*/ 	.word	0x00000001


	//----- nvinfo : EIATTR_CRS_STACK_SIZE
	.align		4
.L_2420:
        /*00ec*/ 	.byte	0x04, 0x1e
        /*00ee*/ 	.short	(.L_2422 - .L_2421)
.L_2421:
        /*00f0*/ 	.word	0x00000000


	//----- nvinfo : EIATTR_CBANK_PARAM_SIZE
	.align		4
.L_2422:
        /*00f4*/ 	.byte	0x03, 0x19
        /*00f6*/ 	.short	0x00e8


	//----- nvinfo : EIATTR_PARAM_CBANK
	.align		4
        /*00f8*/ 	.byte	0x04, 0x0a
        /*00fa*/ 	.short	(.L_2424 - .L_2423)
	.align		4
.L_2423:
        /*00fc*/ 	.word	index@(.nv.constant0._ZN10layer_norm13ln_fwd_kernelINS_13Kernel_traitsIf6__halfS2_S2_fjLj256ELj1ELj4ELj1ELj16ENS_18Kernel_traits_baseILj256EfS2_S2_S2_fjLj128EEEEELb0ELb0ELb0ELb0EEEvNS_9FwdParamsE)
        /*0100*/ 	.short	0x0380
        /*0102*/ 	.short	0x00e8


	//----- nvinfo : EIATTR_SW_WAR
	.align		4
.L_2424:
        /*0104*/ 	.byte	0x04, 0x36
        /*0106*/ 	.short	(.L_2426 - .L_2425)
.L_2425:
        /*0108*/ 	.word	0x00000008
.L_2426:


//--------------------- .nv.info._ZN10layer_norm13ln_fwd_kernelINS_13Kernel_traitsIf6__halfS2_S2_fjLj256ELj1ELj4ELj1ELj16ENS_18Kernel_traits_baseILj256EfS2_S2_S2_fjLj128EEEEELb0ELb0ELb0ELb1EEEvNS_9FwdParamsE --------------------------
	.section	.nv.info._ZN10layer_norm13ln_fwd_kernelINS_13Kernel_traitsIf6__halfS2_S2_fjLj256ELj1ELj4ELj1ELj16ENS_18Kernel_traits_baseILj256EfS2_S2_S2_fjLj128EEEEELb0ELb0ELb0ELb1EEEvNS_9FwdParamsE,"",@"SHT_CUDA_INFO"
	.sectionflags	@""
	.align	4


	//----- nvinfo : EIATTR_CUDA_API_VERSION
	.align		4
        /*0000*/ 	.byte	0x04, 0x37
        /*0002*/ 	.short	(.L_2428 - .L_2427)
.L_2427:
        /*0004*/ 	.word	0x00000082


	//----- nvinfo : EIATTR_KPARAM_INFO
	.align		4
.L_2428:
        /*0008*/ 	.byte	0x04, 0x17
        /*000a*/ 	.short	(.L_2430 - .L_2429)
.L_2429:
        /*000c*/ 	.word	0x00000000
        /*0010*/ 	.short	0x0000
        /*0012*/ 	.short	0x0000
        /*0014*/ 	.byte	0x00, 0xf0, 0xa1, 0x03


	//----- nvinfo : EIATTR_SPARSE_MMA_MASK
	.align		4
.L_2430:
        /*0018*/ 	.byte	0x03, 0x50
        /*001a*/ 	.short	0x0000


	//----- nvinfo : EIATTR_MAXREG_COUNT
	.align		4
        /*001c*/ 	.byte	0x03, 0x1b
        /*001e*/ 	.short	0x00ff


	//----- nvinfo : EIATTR_MERCURY_ISA_VERSION
	.align		4
        /*0020*/ 	.byte	0x03, 0x5f
        /*0022*/ 	.short	0x0101


	//----- nvinfo : EIATTR_COOP_GROUP_MASK_REGIDS
	.align		4
        /*0024*/ 	.byte	0x04, 0x29
        /*0026*/ 	.short	(.L_2432 - .L_2431)


	//   ....[0]....
.L_2431:
        /*0028*/ 	.word	0xffffffff


	//   ....[1]....
        /*002c*/ 	.word	0xffffffff


	//   ....[2]....
        /*0030*/ 	.word	0xffffffff


	//   ....[3]....
        /*0034*/ 	.word	0xffffffff


	//   ....[4]....
        /*0038*/ 	.word	0xffffffff


	//   ....[5]....
        /*003c*/ 	.word	0xffffffff


	//   ....[6]....
        /*0040*/ 	.word	0xffffffff


	//   ....[7]....
        /*0044*/ 	.word	0xffffffff


	//   ....[8]....
        /*0048*/ 	.word	0xffffffff


	//   ....[9]....
        /*004c*/ 	.word	0xffffffff


	//   ....[10]....
        /*0050*/ 	.word	0x05000019


	//   ....[11]....
        /*0054*/ 	.word	0x05000019


	//   ....[12]....
        /*0058*/ 	.word	0x05000019


	//   ....[13]....
        /*005c*/ 	.word	0x05000019


	//   ....[14]....
        /*0060*/ 	.word	0x05000019


	//   ....[15]....
        /*0064*/ 	.word	0x05000019


	//   ....[16]....
        /*0068*/ 	.word	0x05000019


	//   ....[17]....
        /*006c*/ 	.word	0x05000019


	//   ....[18]....
        /*0070*/ 	.word	0x05000019


	//   ....[19]....
        /*0074*/ 	.word	0x05000019


	//----- nvinfo : EIATTR_COOP_GROUP_INSTR_OFFSETS
	.align		4
.L_2432:
        /*0078*/ 	.byte	0x04, 0x28
        /*007a*/ 	.short	(.L_2434 - .L_2433)


	//   ....[0]....
.L_2433:
        /*007c*/ 	.word	0x000008f0


	//   ....[1]....
        /*0080*/ 	.word	0x00000920


	//   ....[2]....
        /*0084*/ 	.word	0x00000940


	//   ....[3]....
        /*0088*/ 	.word	0x00000960


	//   ....[4]....
        /*008c*/ 	.word	0x00000980


	//   ....[5]....
        /*0090*/ 	.word	0x00000ab0


	//   ....[6]....
        /*0094*/ 	.word	0x00000ad0


	//   ....[7]....
        /*0098*/ 	.word	0x00000af0


	//   ....[8]....
        /*009c*/ 	.word	0x00000b10


	//   ....[9]....
        /*00a0*/ 	.word	0x00000b30


	//   ....[10]....
        /*00a4*/ 	.word	0x00000eb0


	//   ....[11]....
        /*00a8*/ 	.word	0x00000f60


	//   ....[12]....
        /*00ac*/ 	.word	0x00000fd0


	//   ....[13]....
        /*00b0*/ 	.word	0x00001040


	//   ....[14]....
        /*00b4*/ 	.word	0x000010b0


	//   ....[15]....
        /*00b8*/ 	.word	0x00001240


	//   ....[16]....
        /*00bc*/ 	.word	0x000012b0


	//   ....[17]....
        /*00c0*/ 	.word	0x00001320


	//   ....[18]....
        /*00c4*/ 	.word	0x00001390


	//   ....[19]....
        /*00c8*/ 	.word	0x00001400


	//----- nvinfo : EIATTR_VRC_CTA_INIT_COUNT
	.align		4
.L_2434:
        /*00cc*/ 	.byte	0x02, 0x4a
	.zero		1
	.zero		1


	//----- nvinfo : EIATTR_EXIT_INSTR_OFFSETS
	.align		4
        /*00d0*/ 	.byte	0x04, 0x1c
        /*00d2*/ 	.short	(.L_2436 - .L_2435)


	//   ....[0]....
.L_2435:
        /*00d4*/ 	.word	0x000001a0


	//   ....[1]....
        /*00d8*/ 	.word	0x00000e40


	//----- nvinfo : EIATTR_MAX_THREADS
	.align		4
.L_2436:
        /*00dc*/ 	.byte	0x04, 0x05
        /*00de*/ 	.short	(.L_2438 - .L_2437)
.L_2437:
        /*00e0*/ 	.word	0x00000080
        /*00e4*/ 	.word	0x00000001
        /*00e8*/ 	.word	0x00000001


	//----- nvinfo : EIATTR_CRS_STACK_SIZE
	.align		4
.L_2438:
        /*00ec*/ 	.byte	0x04, 0x1e
        /*00ee*/ 	.short	(.L_2440 - .L_2439)
.L_2439:
        /*00f0*/ 	.word	0x00000000


	//----- nvinfo : EIATTR_CBANK_PARAM_SIZE
	.align		4
.L_2440:
        /*00f4*/ 	.byte	0x03, 0x19
        /*00f6*/ 	.short	0x00e8


	//----- nvinfo : EIATTR_PARAM_CBANK
	.align		4
        /*00f8*/ 	.byte	0x04, 0x0a
        /*00fa*/ 	.short	(.L_2442 - .L_2441)
	.align		4
.L_2441:
        /*00fc*/ 	.word	index@(.nv.constant0._ZN10layer_norm13ln_fwd_kernelINS_13Kernel_traitsIf6__halfS2_S2_fjLj256ELj1ELj4ELj1ELj16ENS_18Kernel_traits_baseILj256EfS2_S2_S2_fjLj128EEEEELb0ELb0ELb0ELb1EEEvNS_9FwdParamsE)
        /*0100*/ 	.short	0x0380
        /*0102*/ 	.short	0x00e8


	//----- nvinfo : EIATTR_SW_WAR
	.align		4
.L_2442:
        /*0104*/ 	.byte	0x04, 0x36
        /*0106*/ 	.short	(.L_2444 - .L_2443)
.L_2443:
        /*0108*/ 	.word	0x00000008
.L_2444:


//--------------------- .nv.info._ZN10layer_norm13ln_fwd_kernelINS_13Kernel_traitsIf6__halfS2_S2_fjLj256ELj1ELj4ELj1ELj16ENS_18Kernel_traits_baseILj256EfS2_S2_S2_fjLj128EEEEELb0ELb0ELb1ELb0EEEvNS_9FwdParamsE --------------------------
	.section	.nv.info._ZN10layer_norm13ln_fwd_kernelINS_13Kernel_traitsIf6__halfS2_S2_fjLj256ELj1ELj4ELj1ELj16ENS_18Kernel_traits_baseILj256EfS2_S2_S2_fjLj128EEEEELb0ELb0ELb1ELb0EEEvNS_9FwdParamsE,"",@"SHT_CUDA_INFO"
	.sectionflags	@""
	.align	4


	//----- nvinfo : EIATTR_CUDA_API_VERSION
	.align		4
        /*0000*/ 	.byte	0x04, 0x37
        /*0002*/ 	.short	(.L_2446 - .L_2445)
.L_2445:
        /*0004*/ 	.word	0x00000082


	//----- nvinfo : EIATTR_KPARAM_INFO
	.align		4
.L_2446:
        /*0008*/ 	.byte	0x04, 0x17
        /*000a*/ 	.short	(.L_2448 - .L_2447)
.L_2447:
        /*000c*/ 	.word	0x00000000
        /*0010*/ 	.short	0x0000
        /*0012*/ 	.short	0x0000
        /*0014*/ 	.byte	0x00, 0xf0, 0xa1, 0x03


	//----- nvinfo : EIATTR_SPARSE_MMA_MASK
	.align		4
.L_2448:
        /*0018*/ 	.byte	0x03, 0x50
        /*001a*/ 	.short	0x0000


	//----- nvinfo : EIATTR_MAXREG_COUNT
	.align		4
        /*001c*/ 	.byte	0x03, 0x1b
        /*001e*/ 	.short	0x00ff


	//----- nvinfo : EIATTR_MERCURY_ISA_VERSION
	.align		4
        /*0020*/ 	.byte	0x03, 0x5f
        /*0022*/ 	.short	0x0101


	//----- nvinfo : EIATTR_COOP_GROUP_MASK_REGIDS
	.align		4
        /*0024*/ 	.byte	0x04, 0x29
        /*0026*/ 	.short	(.L_2450 - .L_2449)


	//   ....[0]....
.L_2449:
        /*0028*/ 	.word	0xffffffff


	//   ....[1]....
        /*002c*/ 	.word	0xffffffff


	//   ....[2]....
        /*0030*/ 	.word	0xffffffff


	//   ....[3]....
        /*0034*/ 	.word	0xffffffff


	//   ....[4]....
        /*0038*/ 	.word	0xffffffff


	//   ....[5]....
        /*003c*/ 	.word	0xffffffff


	//   ....[6]....
        /*0040*/ 	.word	0xffffffff


	//   ....[7]....
        /*0044*/ 	.word	0xffffffff


	//   ....[8]....
        /*0048*/ 	.word	0xffffffff


	//   ....[9]....
        /*004c*/ 	.word	0xffffffff


	//   ....[10]....
        /*0050*/ 	.word	0xffffffff


	//   ....[11]....
        /*0054*/ 	.word	0xffffffff


	//   ....[12]....
        /*0058*/ 	.word	0xffffffff


	//   ....[13]....
        /*005c*/ 	.word	0xffffffff


	//   ....[14]....
        /*0060*/ 	.word	0xffffffff


	//   ....[15]....
        /*0064*/ 	.word	0xffffffff


	//   ....[16]....
        /*0068*/ 	.word	0xffffffff


	//   ....[17]....
        /*006c*/ 	.word	0xffffffff


	//   ....[18]....
        /*0070*/ 	.word	0xffffffff


	//   ....[19]....
        /*0074*/ 	.word	0xffffffff


	//   ....[20]....
        /*0078*/ 	.word	0x0500001c


	//   ....[21]....
        /*007c*/ 	.word	0x0500001c


	//   ....[22]....
        /*0080*/ 	.word	0x0500001c


	//   ....[23]....
        /*0084*/ 	.word	0x0500001c


	//   ....[24]....
        /*0088*/ 	.word	0x0500001c


	//   ....[25]....
        /*008c*/ 	.word	0x0500001c


	//   ....[26]....
        /*0090*/ 	.word	0x0500001c


	//   ....[27]....
        /*0094*/ 	.word	0x0500001c


	//   ....[28]....
        /*0098*/ 	.word	0x0500001c


	//   ....[29]....
        /*009c*/ 	.word	0x0500001c


	//   ....[30]....
        /*00a0*/ 	.word	0x0500001c


	//   ....[31]....
        /*00a4*/ 	.word	0x0500001c


	//   ....[32]....
        /*00a8*/ 	.word	0x0500001c


	//   ....[33]....
        /*00ac*/ 	.word	0x0500001c


	//   ....[34]....
        /*00b0*/ 	.word	0x0500001c


	//   ....[35]....
        /*00b4*/ 	.word	0x0500001c


	//   ....[36]....
        /*00b8*/ 	.word	0x0500001c


	//   ....[37]....
        /*00bc*/ 	.word	0x0500001c


	//   ....[38]....
        /*00c0*/ 	.word	0x0500001c


	//   ....[39]....
        /*00c4*/ 	.word	0x0500001c


	//----- nvinfo : EIATTR_COOP_GROUP_INSTR_OFFSETS
	.align		4
.L_2450:
        /*00c8*/ 	.byte	0x04, 0x28
        /*00ca*/ 	.short	(.L_2452 - .L_2451)


	//   ....[0]....
.L_2451:
        /*00cc*/ 	.word	0x00000810


	//   ....[1]....
        /*00d0*/ 	.word	0x00000840


	//   ....[2]....
        /*00d4*/ 	.word	0x00000860


	//   ....[3]....
        /*00d8*/ 	.word	0x00000880


	//   ....[4]....
        /*00dc*/ 	.word	0x000008a0


	//   ....[5]....
        /*00e0*/ 	.word	0x000009e0


	//   ....[6]....
        /*00e4*/ 	.word	0x00000a00


	//   ....[7]....
        /*00e8*/ 	.word	0x00000a20


	//   ....[8]....
        /*00ec*/ 	.word	0x00000a40


	//   ....[9]....
        /*00f0*/ 	.word	0x00000a60


	//   ....[10]....
        /*00f4*/ 	.word	0x00001340


	//   ....[11]....
        /*00f8*/ 	.word	0x00001370


	//   ....[12]....
        /*00fc*/ 	.word	0x00001390


	//   ....[13]....
        /*0100*/ 	.word	0x000013b0


	//   ....[14]....
        /*0104*/ 	.word	0x000013d0


	//   ....[15]....
        /*0108*/ 	.word	0x00001510


	//   ....[16]....
        /*010c*/ 	.word	0x00001530


	//   ....[17]....
        /*0110*/ 	.word	0x00001550


	//   ....[18]....
        /*0114*/ 	.word	0x00001570


	//   ....[19]....
        /*0118*/ 	.word	0x00001590


	//   ....[20]....
        /*011c*/ 	.word	0x000019b0


	//   ....[21]....
        /*0120*/ 	.word	0x00001a40


	//   ....[22]....
        /*0124*/ 	.word	0x00001aa0


	//   ....[23]....
        /*0128*/ 	.word	0x00001b00


	//   ....[24]....
        /*012c*/ 	.word	0x00001b60


	//   ....[25]....
        /*0130*/ 	.word	0x00001cf0


	//   ....[26]....
        /*0134*/ 	.word	0x00001d50


	//   ....[27]....
        /*0138*/ 	.word	0x00001db0


	//   ....[28]....
        /*013c*/ 	.word	0x00001e10


	//   ....[29]....
        /*0140*/ 	.word	0x00001e70


	//   ....[30]....
        /*0144*/ 	.word	0x00001ef0


	//   ....[31]....
        /*0148*/ 	.word	0x00001f80


	//   ....[32]....
        /*014c*/ 	.word	0x00001fe0


	//   ....[33]....
        /*0150*/ 	.word	0x00002040


	//   ....[34]....
        /*0154*/ 	.word	0x000020a0


	//   ....[35]....
        /*0158*/ 	.word	0x00002230


	//   ....[36]....
        /*015c*/ 	.word	0x00002290


	//   ....[37]....
        /*0160*/ 	.word	0x000022f0


	//   ....[38]....
        /*0164*/ 	.word	0x00002350


	//   ....[39]....
        /*0168*/ 	.word	0x000023b0


	//----- nvinfo : EIATTR_VRC_CTA_INIT_COUNT
	.align		4
.L_2452:
        /*016c*/ 	.byte	0x02, 0x4a
	.zero		1
	.zero		1


	//----- nvinfo : EIATTR_EXIT_INSTR_OFFSETS
	.align		4
        /*0170*/ 	.byte	0x04, 0x1c
        /*0172*/ 	.short	(.L_2454 - .L_2453)


	//   ....[0]....
.L_2453:
        /*0174*/ 	.word	0x00000220


	//   ....[1]....
        /*0178*/ 	.word	0x00000e20


	//   ....[2]....
        /*017c*/ 	.word	0x00001950


	//----- nvinfo : EIATTR_MAX_THREADS
	.align		4
.L_2454:
        /*0180*/ 	.byte	0x04, 0x05
        /*0182*/ 	.short	(.L_2456 - .L_2455)
.L_2455:
        /*0184*/ 	.word	0x00000080
        /*0188*/ 	.word	0x00000001
        /*018c*/ 	.word	0x00000001


	//----- nvinfo : EIATTR_CRS_STACK_SIZE
	.align		4
.L_2456:
        /*0190*/ 	.byte	0x04, 0x1e
        /*0192*/ 	.short	(.L_2458 - .L_2457)
.L_2457:
        /*0194*/ 	.word	0x00000000


	//----- nvinfo : EIATTR_CBANK_PARAM_SIZE
	.align		4
.L_2458:
        /*0198*/ 	.byte	0x03, 0x19
        /*019a*/ 	.short	0x00e8


	//----- nvinfo : EIATTR_PARAM_CBANK
	.align		4
        /*019c*/ 	.byte	0x04, 0x0a
        /*019e*/ 	.short	(.L_2460 - .L_2459)
	.align		4
.L_2459:
        /*01a0*/ 	.word	index@(.nv.constant0._ZN10layer_norm13ln_fwd_kernelINS_13Kernel_traitsIf6__halfS2_S2_fjLj256ELj1ELj4ELj1ELj16ENS_18Kernel_traits_baseILj256EfS2_S2_S2_fjLj128EEEEELb0ELb0ELb1ELb0EEEvNS_9FwdParamsE)
        /*01a4*/ 	.short	0x0380
        /*01a6*/ 	.short	0x00e8


	//----- nvinfo : EIATTR_SW_WAR
	.align		4
.L_2460:
        /*01a8*/ 	.byte	0x04, 0x36
        /*01aa*/ 	.short	(.L_2462 - .L_2461)
.L_2461:
        /*01ac*/ 	.word	0x00000008
.L_2462:


//--------------------- .nv.info._ZN10layer_norm13ln_fwd_kernelINS_13Kernel_traitsIf6__halfS2_S2_fjLj256ELj1ELj4ELj1ELj16ENS_18Kernel_traits_baseILj256EfS2_S2_S2_fjLj128EEEEELb0ELb0ELb1ELb1EEEvNS_9FwdParamsE --------------------------
	.section	.nv.info._ZN10layer_norm13ln_fwd_kernelINS_13Kernel_traitsIf6__halfS2_S2_fjLj256ELj1ELj4ELj1ELj16ENS_18Kernel_traits_baseILj256EfS2_S2_S2_fjLj128EEEEELb0ELb0ELb1ELb1EEEvNS_9FwdParamsE,"",@"SHT_CUDA_INFO"
	.sectionflags	@""
	.align	4


	//----- nvinfo : EIATTR_CUDA_API_VERSION
	.align		4
        /*0000*/ 	.byte	0x04, 0x37
        /*0002*/ 	.short	(.L_2464 - .L_2463)
.L_2463:
        /*0004*/ 	.word	0x00000082


	//----- nvinfo : EIATTR_KPARAM_INFO
	.align		4
.L_2464:
        /*0008*/ 	.byte	0x04, 0x17
        /*000a*/ 	.short	(.L_2466 - .L_2465)
.L_2465:
        /*000c*/ 	.word	0x00000000
        /*0010*/ 	.short	0x0000
        /*0012*/ 	.short	0x0000
        /*0014*/ 	.byte	0x00, 0xf0, 0xa1, 0x03


	//----- nvinfo : EIATTR_SPARSE_MMA_MASK
	.align		4
.L_2466:
        /*0018*/ 	.byte	0x03, 0x50
        /*001a*/ 	.short	0x0000


	//----- nvinfo : EIATTR_MAXREG_COUNT
	.align		4
        /*001c*/ 	.byte	0x03, 0x1b
        /*001e*/ 	.short	0x00ff


	//----- nvinfo : EIATTR_MERCURY_ISA_VERSION
	.align		4
        /*0020*/ 	.byte	0x03, 0x5f
        /*0022*/ 	.short	0x0101


	//----- nvinfo : EIATTR_COOP_GROUP_MASK_REGIDS
	.align		4
        /*0024*/ 	.byte	0x04, 0x29
        /*0026*/ 	.short	(.L_2468 - .L_2467)


	//   ....[0]....
.L_2467:
        /*0028*/ 	.word	0xffffffff


	//   ....[1]....
        /*002c*/ 	.word	0xffffffff


	//   ....[2]....
        /*0030*/ 	.word	0xffffffff


	//   ....[3]....
        /*0034*/ 	.word	0xffffffff


	//   ....[4]....
        /*0038*/ 	.word	0xffffffff


	//   ....[5]....
        /*003c*/ 	.word	0xffffffff


	//   ....[6]....
        /*0040*/ 	.word	0xffffffff


	//   ....[7]....
        /*0044*/ 	.word	0xffffffff


	//   ....[8]....
        /*0048*/ 	.word	0xffffffff


	//   ....[9]....
        /*004c*/ 	.word	0xffffffff


	//   ....[10]....
        /*0050*/ 	.word	0xffffffff


	//   ....[11]....
        /*0054*/ 	.word	0xffffffff


	//   ....[12]....
        /*0058*/ 	.word	0xffffffff


	//   ....[13]....
        /*005c*/ 	.word	0xffffffff


	//   ....[14]....
        /*0060*/ 	.word	0xffffffff


	//   ....[15]....
        /*0064*/ 	.word	0xffffffff


	//   ....[16]....
        /*0068*/ 	.word	0xffffffff


	//   ....[17]....
        /*006c*/ 	.word	0xffffffff


	//   ....[18]....
        /*0070*/ 	.word	0xffffffff


	//   ....[19]....
        /*0074*/ 	.word	0xffffffff


	//   ....[20]....
        /*0078*/ 	.word	0x0500001c


	//   ....[21]....
        /*007c*/ 	.word	0x0500001c


	//   ....[22]....
        /*0080*/ 	.word	0x0500001c


	//   ....[23]....
        /*0084*/ 	.word	0x0500001c


	//   ....[24]....
        /*0088*/ 	.word	0x0500001c


	//   ....[25]....
        /*008c*/ 	.word	0x0500001c


	//   ....[26]....
        /*0090*/ 	.word	0x0500001c


	//   ....[27]....
        /*0094*/ 	.word	0x0500001c


	//   ....[28]....
        /*0098*/ 	.word	0x0500001c


	//   ....[29]....
        /*009c*/ 	.word	0x0500001c


	//   ....[30]....
        /*00a0*/ 	.word	0x0500001c


	//   ....[31]....
        /*00a4*/ 	.word	0x0500001c


	//   ....[32]....
        /*00a8*/ 	.word	0x0500001c


	//   ....[33]....
        /*00ac*/ 	.word	0x0500001c


	//   ....[34]....
        /*00b0*/ 	.word	0x0500001c


	//   ....[35]....
        /*00b4*/ 	.word	0x0500001c


	//   ....[36]....
        /*00b8*/ 	.word	0x0500001c


	//   ....[37]....
        /*00bc*/ 	.word	0x0500001c


	//   ....[38]....
        /*00c0*/ 	.word	0x0500001c


	//   ....[39]....
        /*00c4*/ 	.word	0x0500001c


	//----- nvinfo : EIATTR_COOP_GROUP_INSTR_OFFSETS
	.align		4
.L_2468:
        /*00c8*/ 	.byte	0x04, 0x28
        /*00ca*/ 	.short	(.L_2470 - .L_2469)


	//   ....[0]....
.L_2469:
        /*00cc*/ 	.word	0x00000710


	//   ....[1]....
        /*00d0*/ 	.word	0x00000740


	//   ....[2]....
        /*00d4*/ 	.word	0x00000760


	//   ....[3]....
        /*00d8*/ 	.word	0x00000780


	//   ....[4]....
        /*00dc*/ 	.word	0x000007a0


	//   ....[5]....
        /*00e0*/ 	.word	0x000008d0


	//   ....[6]....
        /*00e4*/ 	.word	0x000008f0


	//   ....[7]....
        /*00e8*/ 	.word	0x00000910


	//   ....[8]....
        /*00ec*/ 	.word	0x00000930


	//   ....[9]....
        /*00f0*/ 	.word	0x00000950


	//   ....[10]....
        /*00f4*/ 	.word	0x000011b0


	//   ....[11]....
        /*00f8*/ 	.word	0x000011e0


	//   ....[12]....
        /*00fc*/ 	.word	0x00001200


	//   ....[13]....
        /*0100*/ 	.word	0x00001220


	//   ....[14]....
        /*0104*/ 	.word	0x00001240


	//   ....[15]....
        /*0108*/ 	.word	0x00001370


	//   ....[16]....
        /*010c*/ 	.word	0x00001390


	//   ....[17]....
        /*0110*/ 	.word	0x000013b0


	//   ....[18]....
        /*0114*/ 	.word	0x000013d0


	//   ....[19]....
        /*0118*/ 	.word	0x000013f0


	//   ....[20]....
        /*011c*/ 	.word	0x00001820


	//   ....[21]....
        /*0120*/ 	.word	0x000018b0


	//   ....[22]....
        /*0124*/ 	.word	0x00001910


	//   ....[23]....
        /*0128*/ 	.word	0x00001970


	//   ....[24]....
        /*012c*/ 	.word	0x000019d0


	//   ....[25]....
        /*0130*/ 	.word	0x00001b40


	//   ....[26]....
        /*0134*/ 	.word	0x00001ba0


	//   ....[27]....
        /*0138*/ 	.word	0x00001c00


	//   ....[28]....
        /*013c*/ 	.word	0x00001c60


	//   ....[29]....
        /*0140*/ 	.word	0x00001cc0


	//   ....[30]....
        /*0144*/ 	.word	0x00001d40


	//   ....[31]....
        /*0148*/ 	.word	0x00001dd0


	//   ....[32]....
        /*014c*/ 	.word	0x00001e30


	//   ....[33]....
        /*0150*/ 	.word	0x00001e90


	//   ....[34]....
        /*0154*/ 	.word	0x00001ef0


	//   ....[35]....
        /*0158*/ 	.word	0x00002050


	//   ....[36]....
        /*015c*/ 	.word	0x000020b0


	//   ....[37]....
        /*0160*/ 	.word	0x00002110


	//   ....[38]....
        /*0164*/ 	.word	0x00002170


	//   ....[39]....
        /*0168*/ 	.word	0x000021d0


	//----- nvinfo : EIATTR_VRC_CTA_INIT_COUNT
	.align		4
.L_2470:
        /*016c*/ 	.byte	0x02, 0x4a
	.zero		1
	.zero		1


	//----- nvinfo : EIATTR_EXIT_INSTR_OFFSETS
	.align		4
        /*0170*/ 	.byte	0x04, 0x1c
        /*0172*/ 	.short	(.L_2472 - .L_2471)


	//   ....[0]....
.L_2471:
        /*0174*/ 	.word	0x000001a0


	//   ....[1]....
        /*0178*/ 	.word	0x00000d00


	//   ....[2]....
        /*017c*/ 	.word	0x000017b0


	//----- nvinfo : EIATTR_MAX_THREADS
	.align		4
.L_2472:
        /*0180*/ 	.byte	0x04, 0x05
        /*0182*/ 	.short	(.L_2474 - .L_2473)
.L_2473:
        /*0184*/ 	.word	0x00000080
        /*0188*/ 	.word	0x00000001
        /*018c*/ 	.word	0x00000001


	//----- nvinfo : EIATTR_CRS_STACK_SIZE
	.align		4
.L_2474:
        /*0190*/ 	.byte	0x04, 0x1e
        /*0192*/ 	.short	(.L_2476 - .L_2475)
.L_2475:
        /*0194*/ 	.word	0x00000000


	//----- nvinfo : EIATTR_CBANK_PARAM_SIZE
	.align		4
.L_2476:
        /*0198*/ 	.byte	0x03, 0x19
        /*019a*/ 	.short	0x00e8


	//----- nvinfo : EIATTR_PARAM_CBANK
	.align		4
        /*019c*/ 	.byte	0x04, 0x0a
        /*019e*/ 	.short	(.L_2478 - .L_2477)
	.align		4
.L_2477:
        /*01a0*/ 	.word	index@(.nv.constant0._ZN10layer_norm13ln_fwd_kernelINS_13Kernel_traitsIf6__halfS2_S2_fjLj256ELj1ELj4ELj1ELj16ENS_18Kernel_traits_baseILj256EfS2_S2_S2_fjLj128EEEEELb0ELb0ELb1ELb1EEEvNS_9FwdParamsE)
        /*01a4*/ 	.short	0x0380
        /*01a6*/ 	.short	0x00e8


	//----- nvinfo : EIATTR_SW_WAR
	.align		4
.L_2478:
        /*01a8*/ 	.byte	0x04, 0x36
        /*01aa*/ 	.short	(.L_2480 - .L_2479)
.L_2479:
        /*01ac*/ 	.word	0x00000008
.L_2480:


//--------------------- .nv.info._ZN10layer_norm13ln_fwd_kernelINS_13Kernel_traitsIf6__halfS2_S2_fjLj256ELj1ELj4ELj1ELj16ENS_18Kernel_traits_baseILj256EfS2_S2_S2_fjLj128EEEEELb0ELb1ELb0ELb0EEEvNS_9FwdParamsE --------------------------
	.section	.nv.info._ZN10layer_norm13ln_fwd_kernelINS_13Kernel_traitsIf6__halfS2_S2_fjLj256ELj1ELj4ELj1ELj16ENS_18Kernel_traits_baseILj256EfS2_S2_S2_fjLj128EEEEELb0ELb1ELb0ELb0EEEvNS_9FwdParamsE,"",@"SHT_CUDA_INFO"
	.sectionflags	@""
	.align	4


	//----- nvinfo : EIATTR_CUDA_API_VERSION
	.align		4
        /*0000*/ 	.byte	0x04, 0x37
        /*0002*/ 	.short	(.L_2482 - .L_2481)
.L_2481:
        /*0004*/ 	.word	0x00000082


	//----- nvinfo : EIATTR_KPARAM_INFO
	.align		4
.L_2482:
        /*0008*/ 	.byte	0x04, 0x17
        /*000a*/ 	.short	(.L_2484 - .L_2483)
.L_2483:
        /*000c*/ 	.word	0x00000000
        /*0010*/ 	.short	0x0000
        /*0012*/ 	.short	0x0000
        /*0014*/ 	.byte	0x00, 0xf0, 0xa1, 0x03


	//----- nvinfo : EIATTR_SPARSE_MMA_MASK
	.align		4
.L_2484:
        /*0018*/ 	.byte	0x03, 0x50
        /*001a*/ 	.short	0x0000


	//----- nvinfo : EIATTR_MAXREG_COUNT
	.align		4
        /*001c*/ 	.byte	0x03, 0x1b
        /*001e*/ 	.short	0x00ff


	//----- nvinfo : EIATTR_MERCURY_ISA_VERSION
	.align		4
        /*0020*/ 	.byte	0x03, 0x5f
        /*0022*/ 	.short	0x0101


	//----- nvinfo : EIATTR_COOP_GROUP_MASK_REGIDS
	.align		4
        /*0024*/ 	.byte	0x04, 0x29
        /*0026*/ 	.short	(.L_2486 - .L_2485)


	//   ....[0]....
.L_2485:
        /*0028*/ 	.word	0xffffffff


	//   ....[1]....
        /*002c*/ 	.word	0xffffffff


	//   ....[2]....
        /*0030*/ 	.word	0xffffffff


	//   ....[3]....
        /*0034*/ 	.word	0xffffffff


	//   ....[4]....
        /*0038*/ 	.word	0xffffffff


	//   ....[5]....
        /*003c*/ 	.word	0xffffffff


	//   ....[6]....
        /*0040*/ 	.word	0xffffffff


	//   ....[7]....
        /*0044*/ 	.word	0xffffffff


	//   ....[8]....
        /*0048*/ 	.word	0xffffffff


	//   ....[9]....
        /*004c*/ 	.word	0xffffffff


	//   ....[10]....
        /*0050*/ 	.word	0x0500001d


	//   ....[11]....
        /*0054*/ 	.word	0x0500001d


	//   ....[12]....
        /*0058*/ 	.word	0x0500001d


	//   ....[13]....
        /*005c*/ 	.word	0x0500001d


	//   ....[14]....
        /*0060*/ 	.word	0x0500001d


	//   ....[15]....
        /*0064*/ 	.word	0x0500001d


	//   ....[16]....
        /*0068*/ 	.word	0x0500001d


	//   ....[17]....
        /*006c*/ 	.word	0x0500001d


	//   ....[18]....
        /*0070*/ 	.word	0x0500001d


	//   ....[19]....
        /*0074*/ 	.word	0x0500001d


	//----- nvinfo : EIATTR_COOP_GROUP_INSTR_OFFSETS
	.align		4
.L_2486:
        /*0078*/ 	.byte	0x04, 0x28
        /*007a*/ 	.short	(.L_2488 - .L_2487)


	//   ....[0]....
.L_2487:
        /*007c*/ 	.word	0x00000970


	//   ....[1]....
        /*0080*/ 	.word	0x000009a0


	//   ....[2]....
        /*0084*/ 	.word	0x000009c0


	//   ....[3]....
        /*0088*/ 	.word	0x000009e0


	//   ....[4]....
        /*008c*/ 	.word	0x00000a00


	//   ....[5]....
        /*0090*/ 	.word	0x00000b50


	//   ....[6]....
        /*0094*/ 	.word	0x00000b70


	//   ....[7]....
        /*0098*/ 	.word	0x00000b90


	//   ....[8]....
        /*009c*/ 	.word	0x00000bb0


	//   ....[9]....
        /*00a0*/ 	.word	0x00000bd0


	//   ....[10]....
        /*00a4*/ 	.word	0x00000f80


	//   ....[11]....
        /*00a8*/ 	.word	0x00001020


	//   ....[12]....
        /*00ac*/ 	.word	0x00001070


	//   ....[13]....
        /*00b0*/ 	.word	0x000010d0


	//   ....[14]....
        /*00b4*/ 	.word	0x00001130


	//   ....[15]....
        /*00b8*/ 	.word	0x000012d0


	//   ....[16]....
        /*00bc*/ 	.word	0x00001320


	//   ....[17]....
        /*00c0*/ 	.word	0x00001380


	//   ....[18]....
        /*00c4*/ 	.word	0x000013e0


	//   ....[19]....
        /*00c8*/ 	.word	0x00001440


	//----- nvinfo : EIATTR_VRC_CTA_INIT_COUNT
	.align		4
.L_2488:
        /*00cc*/ 	.byte	0x02, 0x4a
	.zero		1
	.zero		1


	//----- nvinfo : EIATTR_EXIT_INSTR_OFFSETS
	.align		4
        /*00d0*/ 	.byte	0x04, 0x1c
        /*00d2*/ 	.short	(.L_2490 - .L_2489)


	//   ....[0]....
.L_2489:
        /*00d4*/ 	.word	0x00000260


	//   ....[1]....
        /*00d8*/ 	.word	0x00000f10


	//----- nvinfo : EIATTR_MAX_THREADS
	.align		4
.L_2490:
        /*00dc*/ 	.byte	0x04, 0x05
        /*00de*/ 	.short	(.L_2492 - .L_2491)
.L_2491:
        /*00e0*/ 	.word	0x00000080
        /*00e4*/ 	.word	0x00000001
        /*00e8*/ 	.word	0x00000001


	//----- nvinfo : EIATTR_CRS_STACK_SIZE
	.align		4
.L_2492:
        /*00ec*/ 	.byte	0x04, 0x1e
        /*00ee*/ 	.short	(.L_2494 - .L_2493)
.L_2493:
        /*00f0*/ 	.word	0x00000000


	//----- nvinfo : EIATTR_CBANK_PARAM_SIZE
	.align		4
.L_2494:
        /*00f4*/ 	.byte	0x03, 0x19
        /*00f6*/ 	.short	0x00e8


	//----- nvinfo : EIATTR_PARAM_CBANK
	.align		4
        /*00f8*/ 	.byte	0x04, 0x0a
        /*00fa*/ 	.short	(.L_2496 - .L_2495)
	.align		4
.L_2495:
        /*00fc*/ 	.word	index@(.nv.constant0._ZN10layer_norm13ln_fwd_kernelINS_13Kernel_traitsIf6__halfS2_S2_fjLj256ELj1ELj4ELj1ELj16ENS_18Kernel_traits_baseILj256EfS2_S2_S2_fjLj128EEEEELb0ELb1ELb0ELb0EEEvNS_9FwdParamsE)
        /*0100*/ 	.short	0x0380
        /*0102*/ 	.short	0x00e8


	//----- nvinfo : EIATTR_SW_WAR
	.align		4
.L_2496:
        /*0104*/ 	.byte	0x04, 0x36
        /*0106*/ 	.short	(.L_2498 - .L_2497)
.L_2497:
        /*0108*/ 	.word	0x00000008
.L_2498:


//--------------------- .nv.info._ZN10layer_norm13ln_fwd_kernelINS_13Kernel_traitsIf6__halfS2_S2_fjLj256ELj1ELj4ELj1ELj16ENS_18Kernel_traits_baseILj256EfS2_S2_S2_fjLj128EEEEELb0ELb1ELb0ELb1EEEvNS_9FwdParamsE --------------------------
	.section	.nv.info._ZN10layer_norm13ln_fwd_kernelINS_13Kernel_traitsIf6__halfS2_S2_fjLj256ELj1ELj4ELj1ELj16ENS_18Kernel_traits_baseILj256EfS2_S2_S2_fjLj128EEEEELb0ELb1ELb0ELb1EEEvNS_9FwdParamsE,"",@"SHT_CUDA_INFO"
	.sectionflags	@""
	.align	4


	//----- nvinfo : EIATTR_CUDA_API_VERSION
	.align		4
        /*0000*/ 	.byte	0x04, 0x37
        /*0002*/ 	.short	(.L_2500 - .L_2499)
.L_2499:
        /*0004*/ 	.word	0x00000082


	//----- nvinfo : EIATTR_KPARAM_INFO
	.align		4
.L_2500:
        /*0008*/ 	.byte	0x04, 0x17
        /*000a*/ 	.short	(.L_2502 - .L_2501)
.L_2501:
        /*000c*/ 	.word	0x00000000
        /*0010*/ 	.short	0x0000
        /*0012*/ 	.short	0x0000
        /*0014*/ 	.byte	0x00, 0xf0, 0xa1, 0x03


	//----- nvinfo : EIATTR_SPARSE_MMA_MASK
	.align		4
.L_2502:
        /*0018*/ 	.byte	0x03, 0x50
        /*001a*/ 	.short	0x0000


	//----- nvinfo : EIATTR_MAXREG_COUNT
	.align		4
        /*001c*/ 	.byte	0x03, 0x1b
        /*001e*/ 	.short	0x00ff


	//----- nvinfo : EIATTR_MERCURY_ISA_VERSION
	.align		4
        /*0020*/ 	.byte	0x03, 0x5f
        /*0022*/ 	.short	0x0101


	//----- nvinfo : EIATTR_COOP_GROUP_MASK_REGIDS
	.align		4
        /*0024*/ 	.byte	0x04, 0x29
        /*0026*/ 	.short	(.L_2504 - .L_2503)


	//   ....[0]....
.L_2503:
        /*0028*/ 	.word	0xffffffff


	//   ....[1]....
        /*002c*/ 	.word	0xffffffff


	//   ....[2]....
        /*0030*/ 	.word	0xffffffff


	//   ....[3]....
        /*0034*/ 	.word	0xffffffff


	//   ....[4]....
        /*0038*/ 	.word	0xffffffff


	//   ....[5]....
        /*003c*/ 	.word	0xffffffff


	//   ....[6]....
        /*0040*/ 	.word	0xffffffff


	//   ....[7]....
        /*0044*/ 	.word	0xffffffff


	//   ....[8]....
        /*0048*/ 	.word	0xffffffff


	//   ....[9]....
        /*004c*/ 	.word	0xffffffff


	//   ....[10]....
        /*0050*/ 	.word	0xffffffff


	//   ....[11]....
        /*0054*/ 	.word	0xffffffff


	//   ....[12]....
        /*0058*/ 	.word	0xffffffff


	//   ....[13]....
        /*005c*/ 	.word	0xffffffff


	//   ....[14]....
        /*0060*/ 	.word	0xffffffff


	//   ....[15]....
        /*0064*/ 	.word	0xffffffff


	//   ....[16]....
        /*0068*/ 	.word	0xffffffff


	//   ....[17]....
        /*006c*/ 	.word	0xffffffff


	//   ....[18]....
        /*0070*/ 	.word	0xffffffff


	//   ....[19]....
        /*0074*/ 	.word	0xffffffff


	//   ....[20]....
        /*0078*/ 	.word	0xffffffff


	//   ....[21]....
        /*007c*/ 	.word	0xffffffff


	//   ....[22]....
        /*0080*/ 	.word	0xffffffff


	//   ....[23]....
        /*0084*/ 	.word	0xffffffff


	//   ....[24]....
        /*0088*/ 	.word	0xffffffff


	//   ....[25]....
        /*008c*/ 	.word	0xffffffff


	//   ....[26]....
        /*0090*/ 	.word	0xffffffff


	//   ....[27]....
        /*0094*/ 	.word	0xffffffff


	//   ....[28]....
        /*0098*/ 	.word	0xffffffff


	//   ....[29]....
        /*009c*/ 	.word	0xffffffff


	//   ....[30]....
        /*00a0*/ 	.word	0x0500001c


	//   ....[31]....
        /*00a4*/ 	.word	0x0500001c


	//   ....[32]....
        /*00a8*/ 	.word	0x0500001c


	//   ....[33]....
        /*00ac*/ 	.word	0x0500001c


	//   ....[34]....
        /*00b0*/ 	.word	0x0500001c


	//   ....[35]....
        /*00b4*/ 	.word	0x0500001c


	//   ....[36]....
        /*00b8*/ 	.word	0x0500001c


	//   ....[37]....
        /*00bc*/ 	.word	0x0500001c


	//   ....[38]....
        /*00c0*/ 	.word	0x0500001c


	//   ....[39]....
        /*00c4*/ 	.word	0x0500001c


	//   ....[40]....
        /*00c8*/ 	.word	0x0500001c


	//   ....[41]....
        /*00cc*/ 	.word	0x0500001c


	//   ....[42]....
        /*00d0*/ 	.word	0x0500001c


	//   ....[43]....
        /*00d4*/ 	.word	0x0500001c


	//   ....[44]....
        /*00d8*/ 	.word	0x0500001c


	//   ....[45]....
        /*00dc*/ 	.word	0x0500001c


	//   ....[46]....
        /*00e0*/ 	.word	0x0500001c


	//   ....[47]....
        /*00e4*/ 	.word	0x0500001c


	//   ....[48]....
        /*00e8*/ 	.word	0x0500001c


	//   ....[49]....
        /*00ec*/ 	.word	0x0500001c


	//   ....[50]....
        /*00f0*/ 	.word	0x0500001c


	//   ....[51]....
        /*00f4*/ 	.word	0x0500001c


	//   ....[52]....
        /*00f8*/ 	.word	0x0500001c


	//   ....[53]....
        /*00fc*/ 	.word	0x0500001c


	//   ....[54]....
        /*0100*/ 	.word	0x0500001c


	//   ....[55]....
        /*0104*/ 	.word	0x0500001c


	//   ....[56]....
        /*0108*/ 	.word	0x0500001c


	//   ....[57]....
        /*010c*/ 	.word	0x0500001c


	//   ....[58]....
        /*0110*/ 	.word	0x0500001c


	//   ....[59]....
        /*0114*/ 	.word	0x0500001c


	//----- nvinfo : EIATTR_COOP_GROUP_INSTR_OFFSETS
	.align		4
.L_2504:
        /*0118*/ 	.byte	0x04, 0x28
        /*011a*/ 	.short	(.L_2506 - .L_2505)


	//   ....[0]....
.L_2505:
        /*011c*/ 	.word	0x00000610


	//   ....[1]....
        /*0120*/ 	.word	0x00000640


	//   ....[2]....
        /*0124*/ 	.word	0x00000660


	//   ....[3]....
        /*0128*/ 	.word	0x00000680


	//   ....[4]....
        /*012c*/ 	.word	0x000006a0


	//   ....[5]....
        /*0130*/ 	.word	0x000007d0


	//   ....[6]....
        /*0134*/ 	.word	0x000007f0


	//   ....[7]....
        /*0138*/ 	.word	0x00000810


	//   ....[8]....
        /*013c*/ 	.word	0x00000830


	//   ....[9]....
        /*0140*/ 	.word	0x00000850


	//   ....[10]....
        /*0144*/ 	.word	0x00001000


	//   ....[11]....
        /*0148*/ 	.word	0x00001030


	//   ....[12]....
        /*014c*/ 	.word	0x00001050


	//   ....[13]....
        /*0150*/ 	.word	0x00001070


	//   ....[14]....
        /*0154*/ 	.word	0x00001090


	//   ....[15]....
        /*0158*/ 	.word	0x000011c0


	//   ....[16]....
        /*015c*/ 	.word	0x000011e0


	//   ....[17]....
        /*0160*/ 	.word	0x00001200


	//   ....[18]....
        /*0164*/ 	.word	0x00001220


	//   ....[19]....
        /*0168*/ 	.word	0x00001240


	//   ....[20]....
        /*016c*/ 	.word	0x000018b0


	//   ....[21]....
        /*0170*/ 	.word	0x000018e0


	//   ....[22]....
        /*0174*/ 	.word	0x00001900


	//   ....[23]....
        /*0178*/ 	.word	0x00001920


	//   ....[24]....
        /*017c*/ 	.word	0x00001940


	//   ....[25]....
        /*0180*/ 	.word	0x00001a70


	//   ....[26]....
        /*0184*/ 	.word	0x00001a90


	//   ....[27]....
        /*0188*/ 	.word	0x00001ab0


	//   ....[28]....
        /*018c*/ 	.word	0x00001ad0


	//   ....[29]....
        /*0190*/ 	.word	0x00001af0


	//   ....[30]....
        /*0194*/ 	.word	0x00001e80


	//   ....[31]....
        /*0198*/ 	.word	0x00001f10


	//   ....[32]....
        /*019c*/ 	.word	0x00001f70


	//   ....[33]....
        /*01a0*/ 	.word	0x00001fd0


	//   ....[34]....
        /*01a4*/ 	.word	0x00002030


	//   ....[35]....
        /*01a8*/ 	.word	0x000021a0


	//   ....[36]....
        /*01ac*/ 	.word	0x00002200


	//   ....[37]....
        /*01b0*/ 	.word	0x00002260


	//   ....[38]....
        /*01b4*/ 	.word	0x000022c0


	//   ....[39]....
        /*01b8*/ 	.word	0x00002320


	//   ....[40]....
        /*01bc*/ 	.word	0x000023b0


	//   ....[41]....
        /*01c0*/ 	.word	0x00002440


	//   ....[42]....
        /*01c4*/ 	.word	0x000024a0


	//   ....[43]....
        /*01c8*/ 	.word	0x00002500


	//   ....[44]....
        /*01cc*/ 	.word	0x00002560


	//   ....[45]....
        /*01d0*/ 	.word	0x000026d0


	//   ....[46]....
        /*01d4*/ 	.word	0x00002730


	//   ....[47]....
        /*01d8*/ 	.word	0x00002790


	//   ....[48]....
        /*01dc*/ 	.word	0x000027f0


	//   ....[49]....
        /*01e0*/ 	.word	0x00002850


	//   ....[50]....
        /*01e4*/ 	.word	0x000028e0


	//   ....[51]....
        /*01e8*/ 	.word	0x00002970


	//   ....[52]....
        /*01ec*/ 	.word	0x000029d0


	//   ....[53]....
        /*01f0*/ 	.word	0x00002a30


	//   ....[54]....
        /*01f4*/ 	.word	0x00002a90


	//   ....[55]....
        /*01f8*/ 	.word	0x00002c00


	//   ....[56]....
        /*01fc*/ 	.word	0x00002c60


	//   ....[57]....
        /*0200*/ 	.word	0x00002cc0


	//   ....[58]....
        /*0204*/ 	.word	0x00002d20


	//   ....[59]....
        /*0208*/ 	.word	0x00002d80


	//----- nvinfo : EIATTR_VRC_CTA_INIT_COUNT
	.align		4
.L_2506:
        /*020c*/ 	.byte	0x02, 0x4a
	.zero		1
	.zero		1


	//----- nvinfo : EIATTR_EXIT_INSTR_OFFSETS
	.align		4
        /*0210*/ 	.byte	0x04, 0x1c
        /*0212*/ 	.short	(.L_2508 - .L_2507)


	//   ....[0]....
.L_2507:
        /*0214*/ 	.word	0x000001a0


	//   ....[1]....
        /*0218*/ 	.word	0x00000b70


	//   ....[2]....
        /*021c*/ 	.word	0x00001560


	//   ....[3]....
        /*0220*/ 	.word	0x00001e10


	//----- nvinfo : EIATTR_MAX_THREADS
	.align		4
.L_2508:
        /*0224*/ 	.byte	0x04, 0x05
        /*0226*/ 	.short	(.L_2510 - .L_2509)
.L_2509:
        /*0228*/ 	.word	0x00000080
        /*022c*/ 	.word	0x00000001
        /*0230*/ 	.word	0x00000001


	//----- nvinfo : EIATTR_CRS_STACK_SIZE
	.align		4
.L_2510:
        /*0234*/ 	.byte	0x04, 0x1e
        /*0236*/ 	.short	(.L_2512 - .L_2511)
.L_2511:
        /*0238*/ 	.word	0x00000000


	//----- nvinfo : EIATTR_CBANK_PARAM_SIZE
	.align		4
.L_2512:
        /*023c*/ 	.byte	0x03, 0x19
        /*023e*/ 	.short	0x00e8


	//----- nvinfo : EIATTR_PARAM_CBANK
	.align		4
        /*0240*/ 	.byte	0x04, 0x0a
        /*0242*/ 	.short	(.L_2514 - .L_2513)
	.align		4
.L_2513:
        /*0244*/ 	.word	index@(.nv.constant0._ZN10layer_norm13ln_fwd_kernelINS_13Kernel_traitsIf6__halfS2_S2_fjLj256ELj1ELj4ELj1ELj16ENS_18Kernel_traits_baseILj256EfS2_S2_S2_fjLj128EEEEELb0ELb1ELb0ELb1EEEvNS_9FwdParamsE)
        /*0248*/ 	.short	0x0380
        /*024a*/ 	.short	0x00e8


	//----- nvinfo : EIATTR_SW_WAR
	.align		4
.L_2514:
        /*024c*/ 	.byte	0x04, 0x36
        /*024e*/ 	.short	(.L_2516 - .L_2515)
.L_2515:
        /*0250*/ 	.word	0x00000008
.L_2516:


//--------------------- .nv.info._ZN10layer_norm13ln_fwd_kernelINS_13Kernel_traitsIf6__halfS2_S2_fjLj256ELj1ELj4ELj1ELj16ENS_18Kernel_traits_baseILj256EfS2_S2_S2_fjLj128EEEEELb0ELb1ELb1ELb0EEEvNS_9FwdParamsE --------------------------
	.section	.nv.info._ZN10layer_norm13ln_fwd_kernelINS_13Kernel_traitsIf6__halfS2_S2_fjLj256ELj1ELj4ELj1ELj16ENS_18Kernel_traits_baseILj256EfS2_S2_S2_fjLj128EEEEELb0ELb1ELb1ELb0EEEvNS_9FwdParamsE,"",@"SHT_CUDA_INFO"
	.sectionflags	@""
	.align	4


	//----- nvinfo : EIATTR_CUDA_API_VERSION
	.align		4
        /*0000*/ 	.byte	0x04, 0x37
        /*0002*/ 	.short	(.L_2518 - .L_2517)
.L_2517:
        /*0004*/ 	.word	0x00000082


	//----- nvinfo : EIATTR_KPARAM_INFO
	.align		4
.L_2518:
        /*0008*/ 	.byte	0x04, 0x17
        /*000a*/ 	.short	(.L_2520 - .L_2519)
.L_2519:
        /*000c*/ 	.word	0x00000000
        /*0010*/ 	.short	0x0000
        /*0012*/ 	.short	0x0000
        /*0014*/ 	.byte	0x00, 0xf0, 0xa1, 0x03


	//----- nvinfo : EIATTR_SPARSE_MMA_MASK
	.align		4
.L_2520:
        /*0018*/ 	.byte	0x03, 0x50
        /*001a*/ 	.short	0x0000


	//----- nvinfo : EIATTR_MAXREG_COUNT
	.align		4
        /*001c*/ 	.byte	0x03, 0x1b
        /*001e*/ 	.short	0x00ff


	//----- nvinfo : EIATTR_MERCURY_ISA_VERSION
	.align		4
        /*0020*/ 	.byte	0x03, 0x5f
        /*0022*/ 	.short	0x0101


	//----- nvinfo : EIATTR_COOP_GROUP_MASK_REGIDS
	.align		4
        /*0024*/ 	.byte	0x04, 0x29
        /*0026*/ 	.short	(.L_2522 - .L_2521)


	//   ....[0]....
.L_2521:
        /*0028*/ 	.word	0xffffffff


	//   ....[1]....
        /*002c*/ 	.word	0xffffffff


	//   ....[2]....
        /*0030*/ 	.word	0xffffffff


	//   ....[3]....
        /*0034*/ 	.word	0xffffffff


	//   ....[4]....
        /*0038*/ 	.word	0xffffffff


	//   ....[5]....
        /*003c*/ 	.word	0xffffffff


	//   ....[6]....
        /*0040*/ 	.word	0xffffffff


	//   ....[7]....
        /*0044*/ 	.word	0xffffffff


	//   ....[8]....
        /*0048*/ 	.word	0xffffffff


	//   ....[9]....
        /*004c*/ 	.word	0xffffffff


	//   ....[10]....
        /*0050*/ 	.word	0xffffffff


	//   ....[11]....
        /*0054*/ 	.word	0xffffffff


	//   ....[12]....
        /*0058*/ 	.word	0xffffffff


	//   ....[13]....
        /*005c*/ 	.word	0xffffffff


	//   ....[14]....
        /*0060*/ 	.word	0xffffffff


	//   ....[15]....
        /*0064*/ 	.word	0xffffffff


	//   ....[16]....
        /*0068*/ 	.word	0xffffffff


	//   ....[17]....
        /*006c*/ 	.word	0xffffffff


	//   ....[18]....
        /*0070*/ 	.word	0xffffffff


	//   ....[19]....
        /*0074*/ 	.word	0xffffffff


	//   ....[20]....
        /*0078*/ 	.word	0x05000024


	//   ....[21]....
        /*007c*/ 	.word	0x05000024


	//   ....[22]....
        /*0080*/ 	.word	0x05000024


	//   ....[23]....
        /*0084*/ 	.word	0x05000024


	//   ....[24]....
        /*0088*/ 	.word	0x05000024


	//   ....[25]....
        /*008c*/ 	.word	0x05000024


	//   ....[26]....
        /*0090*/ 	.word	0x05000024


	//   ....[27]....
        /*0094*/ 	.word	0x05000024


	//   ....[28]....
        /*0098*/ 	.word	0x05000024


	//   ....[29]....
        /*009c*/ 	.word	0x05000024


	//   ....[30]....
        /*00a0*/ 	.word	0x05000024


	//   ....[31]....
        /*00a4*/ 	.word	0x05000024


	//   ....[32]....
        /*00a8*/ 	.word	0x05000024


	//   ....[33]....
        /*00ac*/ 	.word	0x05000024


	//   ....[34]....
        /*00b0*/ 	.word	0x05000024


	//   ....[35]....
        /*00b4*/ 	.word	0x05000024


	//   ....[36]....
        /*00b8*/ 	.word	0x05000024


	//   ....[37]....
        /*00bc*/ 	.word	0x05000024


	//   ....[38]....
        /*00c0*/ 	.word	0x05000024


	//   ....[39]....
        /*00c4*/ 	.word	0x05000024


	//----- nvinfo : EIATTR_COOP_GROUP_INSTR_OFFSETS
	.align		4
.L_2522:
        /*00c8*/ 	.byte	0x04, 0x28
        /*00ca*/ 	.short	(.L_2524 - .L_2523)


	//   ....[0]....
.L_2523:
        /*00cc*/ 	.word	0x000008e0


	//   ....[1]....
        /*00d0*/ 	.word	0x00000910


	//   ....[2]....
        /*00d4*/ 	.word	0x00000930


	//   ....[3]....
        /*00d8*/ 	.word	0x00000950


	//   ....[4]....
        /*00dc*/ 	.word	0x00000970


	//   ....[5]....
        /*00e0*/ 	.word	0x00000ab0


	//   ....[6]....
        /*00e4*/ 	.word	0x00000ad0


	//   ....[7]....
        /*00e8*/ 	.word	0x00000af0


	//   ....[8]....
        /*00ec*/ 	.word	0x00000b10


	//   ....[9]....
        /*00f0*/ 	.word	0x00000b30


	//   ....[10]....
        /*00f4*/ 	.word	0x00001480


	//   ....[11]....
        /*00f8*/ 	.word	0x000014b0


	//   ....[12]....
        /*00fc*/ 	.word	0x000014d0


	//   ....[13]....
        /*0100*/ 	.word	0x000014f0


	//   ....[14]....
        /*0104*/ 	.word	0x00001510


	//   ....[15]....
        /*0108*/ 	.word	0x00001650


	//   ....[16]....
        /*010c*/ 	.word	0x00001670


	//   ....[17]....
        /*0110*/ 	.word	0x00001690


	//   ....[18]....
        /*0114*/ 	.word	0x000016b0


	//   ....[19]....
        /*0118*/ 	.word	0x000016d0


	//   ....[20]....
        /*011c*/ 	.word	0x00001af0


	//   ....[21]....
        /*0120*/ 	.word	0x00001b80


	//   ....[22]....
        /*0124*/ 	.word	0x00001be0


	//   ....[23]....
        /*0128*/ 	.word	0x00001c40


	//   ....[24]....
        /*012c*/ 	.word	0x00001ca0


	//   ....[25]....
        /*0130*/ 	.word	0x00001e30


	//   ....[26]....
        /*0134*/ 	.word	0x00001e90


	//   ....[27]....
        /*0138*/ 	.word	0x00001ef0


	//   ....[28]....
        /*013c*/ 	.word	0x00001f50


	//   ....[29]....
        /*0140*/ 	.word	0x00001fb0


	//   ....[30]....
        /*0144*/ 	.word	0x00002030


	//   ....[31]....
        /*0148*/ 	.word	0x000020c0


	//   ....[32]....
        /*014c*/ 	.word	0x00002120


	//   ....[33]....
        /*0150*/ 	.word	0x00002180


	//   ....[34]....
        /*0154*/ 	.word	0x000021e0


	//   ....[35]....
        /*0158*/ 	.word	0x00002350


	//   ....[36]....
        /*015c*/ 	.word	0x000023b0


	//   ....[37]....
        /*0160*/ 	.word	0x00002410


	//   ....[38]....
        /*0164*/ 	.word	0x00002470


	//   ....[39]....
        /*0168*/ 	.word	0x000024d0


	//----- nvinfo : EIATTR_VRC_CTA_INIT_COUNT
	.align		4
.L_2524:
        /*016c*/ 	.byte	0x02, 0x4a
	.zero		1
	.zero		1


	//----- nvinfo : EIATTR_EXIT_INSTR_OFFSETS
	.align		4
        /*0170*/ 	.byte	0x04, 0x1c
        /*0172*/ 	.short	(.L_2526 - .L_2525)


	//   ....[0]....
.L_2525:
        /*0174*/ 	.word	0x00000260


	//   ....[1]....
        /*0178*/ 	.word	0x00000ef0


	//   ....[2]....
        /*017c*/ 	.word	0x00001a90


	//----- nvinfo : EIATTR_MAX_THREADS
	.align		4
.L_2526:
        /*0180*/ 	.byte	0x04, 0x05
        /*0182*/ 	.short	(.L_2528 - .L_2527)
.L_2527:
        /*0184*/ 	.word	0x00000080
        /*0188*/ 	.word	0x00000001
        /*018c*/ 	.word	0x00000001


	//----- nvinfo : EIATTR_CRS_STACK_SIZE
	.align		4
.L_2528:
        /*0190*/ 	.byte	0x04, 0x1e
        /*0192*/ 	.short	(.L_2530 - .L_2529)
.L_2529:
        /*0194*/ 	.word	0x00000000


	//----- nvinfo : EIATTR_CBANK_PARAM_SIZE
	.align		4
.L_2530:
        /*0198*/ 	.byte	0x03, 0x19
        /*019a*/ 	.short	0x00e8


	//----- nvinfo : EIATTR_PARAM_CBANK
	.align		4
        /*019c*/ 	.byte	0x04, 0x0a
        /*019e*/ 	.short	(.L_2532 - .L_2531)
	.align		4
.L_2531:
        /*01a0*/ 	.word	index@(.nv.constant0._ZN10layer_norm13ln_fwd_kernelINS_13Kernel_traitsIf6__halfS2_S2_fjLj256ELj1ELj4ELj1ELj16ENS_18Kernel_traits_baseILj256EfS2_S2_S2_fjLj128EEEEELb0ELb1ELb1ELb0EEEvNS_9FwdParamsE)
        /*01a4*/ 	.short	0x0380
        /*01a6*/ 	.short	0x00e8


	//----- nvinfo : EIATTR_SW_WAR
	.align		4
.L_2532:
        /*01a8*/ 	.byte	0x04, 0x36
        /*01aa*/ 	.short	(.L_2534 - .L_2533)
.L_2533:
        /*01ac*/ 	.word	0x00000008
.L_2534:


//--------------------- .nv.info._ZN10layer_norm13ln_fwd_kernelINS_13Kernel_traitsIf6__halfS2_S2_fjLj256ELj1ELj4ELj1ELj16ENS_18Kernel_traits_baseILj256EfS2_S2_S2_fjLj128EEEEELb0ELb1ELb1ELb1EEEvNS_9FwdParamsE --------------------------
	.section	.nv.info._ZN10layer_norm13ln_fwd_kernelINS_13Kernel_traitsIf6__halfS2_S2_fjLj256ELj1ELj4ELj1ELj16ENS_18Kernel_traits_baseILj256EfS2_S2_S2_fjLj128EEEEELb0ELb1ELb1ELb1EEEvNS_9FwdParamsE,"",@"SHT_CUDA_INFO"
	.sectionflags	@""
	.align	4


	//----- nvinfo : EIATTR_CUDA_API_VERSION
	.align		4
        /*0000*/ 	.byte	0x04, 0x37
        /*0002*/ 	.short	(.L_2536 - .L_2535)
.L_2535:
        /*0004*/ 	.word	0x00000082


	//----- nvinfo : EIATTR_KPARAM_INFO
	.align		4
.L_2536:
        /*0008*/ 	.byte	0x04, 0x17
        /*000a*/ 	.short	(.L_2538 - .L_2537)
.L_2537:
        /*000c*/ 	.word	0x00000000
        /*0010*/ 	.short	0x0000
        /*0012*/ 	.short	0x0000
        /*0014*/ 	.byte	0x00, 0xf0, 0xa1, 0x03


	//----- nvinfo : EIATTR_SPARSE_MMA_MASK
	.align		4
.L_2538:
        /*0018*/ 	.byte	0x03, 0x50
        /*001a*/ 	.short	0x0000


	//----- nvinfo : EIATTR_MAXREG_COUNT
	.align		4
        /*001c*/ 	.byte	0x03, 0x1b
        /*001e*/ 	.short	0x00ff


	//----- nvinfo : EIATTR_MERCURY_ISA_VERSION
	.align		4
        /*0020*/ 	.byte	0x03, 0x5f
        /*0022*/ 	.short	0x0101


	//----- nvinfo : EIATTR_COOP_GROUP_MASK_REGIDS
	.align		4
        /*0024*/ 	.byte	0x04, 0x29
        /*0026*/ 	.short	(.L_2540 - .L_2539)


	//   ....[0]....
.L_2539:
        /*0028*/ 	.word	0xffffffff


	//   ....[1]....
        /*002c*/ 	.word	0xffffffff


	//   ....[2]....
        /*0030*/ 	.word	0xffffffff


	//   ....[3]....
        /*0034*/ 	.word	0xffffffff


	//   ....[4]....
        /*0038*/ 	.word	0xffffffff


	//   ....[5]....
        /*003c*/ 	.word	0xffffffff


	//   ....[6]....
        /*0040*/ 	.word	0xffffffff


	//   ....[7]....
        /*0044*/ 	.word	0xffffffff


	//   ....[8]....
        /*0048*/ 	.word	0xffffffff


	//   ....[9]....
        /*004c*/ 	.word	0xffffffff


	//   ....[10]....
        /*0050*/ 	.word	0xffffffff


	//   ....[11]....
        /*0054*/ 	.word	0xffffffff


	//   ....[12]....
        /*0058*/ 	.word	0xffffffff


	//   ....[13]....
        /*005c*/ 	.word	0xffffffff


	//   ....[14]....
        /*0060*/ 	.word	0xffffffff


	//   ....[15]....
        /*0064*/ 	.word	0xffffffff


	//   ....[16]....
        /*0068*/ 	.word	0xffffffff


	//   ....[17]....
        /*006c*/ 	.word	0xffffffff


	//   ....[18]....
        /*0070*/ 	.word	0xffffffff


	//   ....[19]....
        /*0074*/ 	.word	0xffffffff


	//   ....[20]....
        /*0078*/ 	.word	0x05000024


	//   ....[21]....
        /*007c*/ 	.word	0x05000024


	//   ....[22]....
        /*0080*/ 	.word	0x05000024


	//   ....[23]....
        /*0084*/ 	.word	0x05000024


	//   ....[24]....
        /*0088*/ 	.word	0x05000024


	//   ....[25]....
        /*008c*/ 	.word	0x05000024


	//   ....[26]....
        /*0090*/ 	.word	0x05000024


	//   ....[27]....
        /*0094*/ 	.word	0x05000024


	//   ....[28]....
        /*0098*/ 	.word	0x05000024


	//   ....[29]....
        /*009c*/ 	.word	0x05000024


	//   ....[30]....
        /*00a0*/ 	.word	0x05000024


	//   ....[31]....
        /*00a4*/ 	.word	0x05000024


	//   ....[32]....
        /*00a8*/ 	.word	0x05000024


	//   ....[33]....
        /*00ac*/ 	.word	0x05000024


	//   ....[34]....
        /*00b0*/ 	.word	0x05000024


	//   ....[35]....
        /*00b4*/ 	.word	0x05000024


	//   ....[36]....
        /*00b8*/ 	.word	0x05000024


	//   ....[37]....
        /*00bc*/ 	.word	0x05000024


	//   ....[38]....
        /*00c0*/ 	.word	0x05000024


	//   ....[39]....
        /*00c4*/ 	.word	0x05000024


	//----- nvinfo : EIATTR_COOP_GROUP_INSTR_OFFSETS
	.align		4
.L_2540:
        /*00c8*/ 	.byte	0x04, 0x28
        /*00ca*/ 	.short	(.L_2542 - .L_2541)


	//   ....[0]....
.L_2541:
        /*00cc*/ 	.word	0x000007d0


	//   ....[1]....
        /*00d0*/ 	.word	0x00000800


	//   ....[2]....
        /*00d4*/ 	.word	0x00000820


	//   ....[3]....
        /*00d8*/ 	.word	0x00000840


	//   ....[4]....
        /*00dc*/ 	.word	0x00000860


	//   ....[5]....
        /*00e0*/ 	.word	0x00000990


	//   ....[6]....
        /*00e4*/ 	.word	0x000009b0


	//   ....[7]....
        /*00e8*/ 	.word	0x000009d0


	//   ....[8]....
        /*00ec*/ 	.word	0x000009f0


	//   ....[9]....
        /*00f0*/ 	.word	0x00000a10


	//   ....[10]....
        /*00f4*/ 	.word	0x000012f0


	//   ....[11]....
        /*00f8*/ 	.word	0x00001320


	//   ....[12]....
        /*00fc*/ 	.word	0x00001340


	//   ....[13]....
        /*0100*/ 	.word	0x00001360


	//   ....[14]....
        /*0104*/ 	.word	0x00001380


	//   ....[15]....
        /*0108*/ 	.word	0x000014b0


	//   ....[16]....
        /*010c*/ 	.word	0x000014d0


	//   ....[17]....
        /*0110*/ 	.word	0x000014f0


	//   ....[18]....
        /*0114*/ 	.word	0x00001510


	//   ....[19]....
        /*0118*/ 	.word	0x00001530


	//   ....[20]....
        /*011c*/ 	.word	0x00001960


	//   ....[21]....
        /*0120*/ 	.word	0x000019f0


	//   ....[22]....
        /*0124*/ 	.word	0x00001a50


	//   ....[23]....
        /*0128*/ 	.word	0x00001ab0


	//   ....[24]....
        /*012c*/ 	.word	0x00001b10


	//   ....[25]....
        /*0130*/ 	.word	0x00001c80


	//   ....[26]....
        /*0134*/ 	.word	0x00001ce0


	//   ....[27]....
        /*0138*/ 	.word	0x00001d40


	//   ....[28]....
        /*013c*/ 	.word	0x00001da0


	//   ....[29]....
        /*0140*/ 	.word	0x00001e00


	//   ....[30]....
        /*0144*/ 	.word	0x00001e80


	//   ....[31]....
        /*0148*/ 	.word	0x00001f10


	//   ....[32]....
        /*014c*/ 	.word	0x00001f70


	//   ....[33]....
        /*0150*/ 	.word	0x00001fd0


	//   ....[34]....
        /*0154*/ 	.word	0x00002030


	//   ....[35]....
        /*0158*/ 	.word	0x00002190


	//   ....[36]....
        /*015c*/ 	.word	0x000021f0


	//   ....[37]....
        /*0160*/ 	.word	0x00002250


	//   ....[38]....
        /*0164*/ 	.word	0x000022b0


	//   ....[39]....
        /*0168*/ 	.word	0x00002310


	//----- nvinfo : EIATTR_VRC_CTA_INIT_COUNT
	.align		4
.L_2542:
        /*016c*/ 	.byte	0x02, 0x4a
	.zero		1
	.zero		1


	//----- nvinfo : EIATTR_EXIT_INSTR_OFFSETS
	.align		4
        /*0170*/ 	.byte	0x04, 0x1c
        /*0172*/ 	.short	(.L_2544 - .L_2543)


	//   ....[0]....
.L_2543:
        /*0174*/ 	.word	0x000001a0


	//   ....[1]....
        /*0178*/ 	.word	0x00000dc0


	//   ....[2]....
        /*017c*/ 	.word	0x000018f0


	//----- nvinfo : EIATTR_MAX_THREADS
	.align		4
.L_2544:
        /*0180*/ 	.byte	0x04, 0x05
        /*0182*/ 	.short	(.L_2546 - .L_2545)
.L_2545:
        /*0184*/ 	.word	0x00000080
        /*0188*/ 	.word	0x00000001
        /*018c*/ 	.word	0x00000001


	//----- nvinfo : EIATTR_CRS_STACK_SIZE
	.align		4
.L_2546:
        /*0190*/ 	.byte	0x04, 0x1e
        /*0192*/ 	.short	(.L_2548 - .L_2547)
.L_2547:
        /*0194*/ 	.word	0x00000000


	//----- nvinfo : EIATTR_CBANK_PARAM_SIZE
	.align		4
.L_2548:
        /*0198*/ 	.byte	0x03, 0x19
        /*019a*/ 	.short	0x00e8


	//----- nvinfo : EIATTR_PARAM_CBANK
	.align		4
        /*019c*/ 	.byte	0x04, 0x0a
        /*019e*/ 	.short	(.L_2550 - .L_2549)
	.align		4
.L_2549:
        /*01a0*/ 	.word	index@(.nv.constant0._ZN10layer_norm13ln_fwd_kernelINS_13Kernel_traitsIf6__halfS2_S2_fjLj256ELj1ELj4ELj1ELj16ENS_18Kernel_traits_baseILj256EfS2_S2_S2_fjLj128EEEEELb0ELb1ELb1ELb1EEEvNS_9FwdParamsE)
        /*01a4*/ 	.short	0x0380
        /*01a6*/ 	.short	0x00e8


	//----- nvinfo : EIATTR_SW_WAR
	.align		4
.L_2550:
        /*01a8*/ 	.byte	0x04, 0x36
        /*01aa*/ 	.short	(.L_2552 - .L_2551)
.L_2551:
        /*01ac*/ 	.word	0x00000008
.L_2552:


//--------------------- .nv.info._ZN10layer_norm13ln_fwd_kernelINS_13Kernel_traitsIf6__halfS2_S2_fjLj256ELj1ELj4ELj1ELj16ENS_18Kernel_traits_baseILj256EfS2_S2_S2_fjLj128EEEEELb1ELb0ELb0ELb0EEEvNS_9FwdParamsE --------------------------
	.section	.nv.info._ZN10layer_norm13ln_fwd_kernelINS_13Kernel_traitsIf6__halfS2_S2_fjLj256ELj1ELj4ELj1ELj16ENS_18Kernel_traits_baseILj256EfS2_S2_S2_fjLj128EEEEELb1ELb0ELb0ELb0EEEvNS_9FwdParamsE,"",@"SHT_CUDA_INFO"
	.sectionflags	@""
	.align	4


	//----- nvinfo : EIATTR_CUDA_API_VERSION
	.align		4
        /*0000*/ 	.byte	0x04, 0x37
        /*0002*/ 	.short	(.L_2554 - .L_2553)
.L_2553:
        /*0004*/ 	.word	0x00000082


	//----- nvinfo : EIATTR_KPARAM_INFO
	.align		4
.L_2554:
        /*0008*/ 	.byte	0x04, 0x17
        /*000a*/ 	.short	(.L_2556 - .L_2555)
.L_2555:
        /*000c*/ 	.word	0x00000000
        /*0010*/ 	.short	0x0000
        /*0012*/ 	.short	0x0000
        /*0014*/ 	.byte	0x00, 0xf0, 0xa1, 0x03


	//----- nvinfo : EIATTR_SPARSE_MMA_MASK
	.align		4
.L_2556:
        /*0018*/ 	.byte	0x03, 0x50
        /*001a*/ 	.short	0x0000


	//----- nvinfo : EIATTR_MAXREG_COUNT
	.align		4
        /*001c*/ 	.byte	0x03, 0x1b
        /*001e*/ 	.short	0x00ff


	//----- nvinfo : EIATTR_MERCURY_ISA_VERSION
	.align		4
        /*0020*/ 	.byte	0x03, 0x5f
        /*0022*/ 	.short	0x0101


	//----- nvinfo : EIATTR_COOP_GROUP_MASK_REGIDS
	.align		4
        /*0024*/ 	.byte	0x04, 0x29
        /*0026*/ 	.short	(.L_2558 - .L_2557)


	//   ....[0]....
.L_2557:
        /*0028*/ 	.word	0xffffffff


	//   ....[1]....
        /*002c*/ 	.word	0xffffffff


	//   ....[2]....
        /*0030*/ 	.word	0xffffffff


	//   ....[3]....
        /*0034*/ 	.word	0xffffffff


	//   ....[4]....
        /*0038*/ 	.word	0xffffffff


	//   ....[5]....
        /*003c*/ 	.word	0xffffffff


	//   ....[6]....
        /*0040*/ 	.word	0xffffffff


	//   ....[7]....
        /*0044*/ 	.word	0xffffffff


	//   ....[8]....
        /*0048*/ 	.word	0xffffffff


	//   ....[9]....
        /*004c*/ 	.word	0xffffffff


	//   ....[10]....
        /*0050*/ 	.word	0x0500001e


	//   ....[11]....
        /*0054*/ 	.word	0x0500001e


	//   ....[12]....
        /*0058*/ 	.word	0x0500001e


	//   ....[13]....
        /*005c*/ 	.word	0x0500001e


	//   ....[14]....
        /*0060*/ 	.word	0x0500001e


	//   ....[15]....
        /*0064*/ 	.word	0x0500001e


	//   ....[16]....
        /*0068*/ 	.word	0x0500001e


	//   ....[17]....
        /*006c*/ 	.word	0x0500001e


	//   ....[18]....
        /*0070*/ 	.word	0x0500001e


	//   ....[19]....
        /*0074*/ 	.word	0x0500001e


	//----- nvinfo : EIATTR_COOP_GROUP_INSTR_OFFSETS
	.align		4
.L_2558:
        /*0078*/ 	.byte	0x04, 0x28
        /*007a*/ 	.short	(.L_2560 - .L_2559)


	//   ....[0]....
.L_2559:
        /*007c*/ 	.word	0x00003530


	//   ....[1]....
        /*0080*/ 	.word	0x00003560


	//   ....[2]....
        /*0084*/ 	.word	0x00003580


	//   ....[3]....
        /*0088*/ 	.word	0x000035a0


	//   ....[4]....
        /*008c*/ 	.word	0x000035c0


	//   ....[5]....
        /*0090*/ 	.word	0x00003710


	//   ....[6]....
        /*0094*/ 	.word	0x00003730


	//   ....[7]....
        /*0098*/ 	.word	0x00003750


	//   ....[8]....
        /*009c*/ 	.word	0x00003770


	//   ....[9]....
        /*00a0*/ 	.word	0x00003790


	//   ....[10]....
        /*00a4*/ 	.word	0x00003b70


	//   ....[11]....
        /*00a8*/ 	.word	0x00003c00


	//   ....[12]....
        /*00ac*/ 	.word	0x00003c60


	//   ....[13]....
        /*00b0*/ 	.word	0x00003cc0


	//   ....[14]....
        /*00b4*/ 	.word	0x00003d20


	//   ....[15]....
        /*00b8*/ 	.word	0x00003eb0


	//   ....[16]....
        /*00bc*/ 	.word	0x00003f10


	//   ....[17]....
        /*00c0*/ 	.word	0x00003f70


	//   ....[18]....
        /*00c4*/ 	.word	0x00003fd0


	//   ....[19]....
        /*00c8*/ 	.word	0x00004030


	//----- nvinfo : EIATTR_VRC_CTA_INIT_COUNT
	.align		4
.L_2560:
        /*00cc*/ 	.byte	0x02, 0x4a
	.zero		1
	.zero		1


	//----- nvinfo : EIATTR_EXIT_INSTR_OFFSETS
	.align		4
        /*00d0*/ 	.byte	0x04, 0x1c
        /*00d2*/ 	.short	(.L_2562 - .L_2561)


	//   ....[0]....
.L_2561:
        /*00d4*/ 	.word	0x00000450


	//   ....[1]....
        /*00d8*/ 	.word	0x00003b00


	//----- nvinfo : EIATTR_MAX_THREADS
	.align		4
.L_2562:
        /*00dc*/ 	.byte	0x04, 0x05
        /*00de*/ 	.short	(.L_2564 - .L_2563)
.L_2563:
        /*00e0*/ 	.word	0x00000080
        /*00e4*/ 	.word	0x00000001
        /*00e8*/ 	.word	0x00000001


	//----- nvinfo : EIATTR_CRS_STACK_SIZE
	.align		4
.L_2564:
        /*00ec*/ 	.byte	0x04, 0x1e
        /*00ee*/ 	.short	(.L_2566 - .L_2565)
.L_2565:
        /*00f0*/ 	.word	0x00000000


	//----- nvinfo : EIATTR_CBANK_PARAM_SIZE
	.align		4
.L_2566:
        /*00f4*/ 	.byte	0x03, 0x19
        /*00f6*/ 	.short	0x00e8


	//----- nvinfo : EIATTR_PARAM_CBANK
	.align		4
        /*00f8*/ 	.byte	0x04, 0x0a
        /*00fa*/ 	.short	(.L_2568 - .L_2567)
	.align		4
.L_2567:
        /*00fc*/ 	.word	index@(.nv.constant0._ZN10layer_norm13ln_fwd_kernelINS_13Kernel_traitsIf6__halfS2_S2_fjLj256ELj1ELj4ELj1ELj16ENS_18Kernel_traits_baseILj256EfS2_S2_S2_fjLj128EEEEELb1ELb0ELb0ELb0EEEvNS_9FwdParamsE)
        /*0100*/ 	.short	0x0380
        /*0102*/ 	.short	0x00e8


	//----- nvinfo : EIATTR_SW_WAR
	.align		4
.L_2568:
        /*0104*/ 	.byte	0x04, 0x36
        /*0106*/ 	.short	(.L_2570 - .L_2569)
.L_2569:
        /*0108*/ 	.word	0x00000008
.L_2570:


//--------------------- .nv.info._ZN10layer_norm13ln_fwd_kernelINS_13Kernel_traitsIf6__halfS2_S2_fjLj256ELj1ELj4ELj1ELj16ENS_18Kernel_traits_baseILj256EfS2_S2_S2_fjLj128EEEEELb1ELb0ELb0ELb1EEEvNS_9FwdParamsE --------------------------
	.section	.nv.info._ZN10layer_norm13ln_fwd_kernelINS_13Kernel_traitsIf6__halfS2_S2_fjLj256ELj1ELj4ELj1ELj16ENS_18Kernel_traits_baseILj256EfS2_S2_S2_fjLj128EEEEELb1ELb0ELb0ELb1EEEvNS_9FwdParamsE,"",@"SHT_CUDA_INFO"
	.sectionflags	@""
	.align	4


	//----- nvinfo : EIATTR_CUDA_API_VERSION
	.align		4
        /*0000*/ 	.byte	0x04, 0x37
        /*0002*/ 	.short	(.L_2572 - .L_2571)
.L_2571:
        /*0004*/ 	.word	0x00000082


	//----- nvinfo : EIATTR_KPARAM_INFO
	.align		4
.L_2572:
        /*0008*/ 	.byte	0x04, 0x17
        /*000a*/ 	.short	(.L_2574 - .L_2573)
.L_2573:
        /*000c*/ 	.word	0x00000000
        /*0010*/ 	.short	0x0000
        /*0012*/ 	.short	0x0000
        /*0014*/ 	.byte	0x00, 0xf0, 0xa1, 0x03


	//----- nvinfo : EIATTR_SPARSE_MMA_MASK
	.align		4
.L_2574:
        /*0018*/ 	.byte	0x03, 0x50
        /*001a*/ 	.short	0x0000


	//----- nvinfo : EIATTR_MAXREG_COUNT
	.align		4
        /*001c*/ 	.byte	0x03, 0x1b
        /*001e*/ 	.short	0x00ff


	//----- nvinfo : EIATTR_MERCURY_ISA_VERSION
	.align		4
        /*0020*/ 	.byte	0x03, 0x5f
        /*0022*/ 	.short	0x0101


	//----- nvinfo : EIATTR_COOP_GROUP_MASK_REGIDS
	.align		4
        /*0024*/ 	.byte	0x04, 0x29
        /*0026*/ 	.short	(.L_2576 - .L_2575)


	//   ....[0]....
.L_2575:
        /*0028*/ 	.word	0xffffffff


	//   ....[1]....
        /*002c*/ 	.word	0xffffffff


	//   ....[2]....
        /*0030*/ 	.word	0xffffffff


	//   ....[3]....
        /*0034*/ 	.word	0xffffffff


	//   ....[4]....
        /*0038*/ 	.word	0xffffffff


	//   ....[5]....
        /*003c*/ 	.word	0xffffffff


	//   ....[6]....
        /*0040*/ 	.word	0xffffffff


	//   ....[7]....
        /*0044*/ 	.word	0xffffffff


	//   ....[8]....
        /*0048*/ 	.word	0xffffffff


	//   ....[9]....
        /*004c*/ 	.word	0xffffffff


	//   ....[10]....
        /*0050*/ 	.word	0x0500001e


	//   ....[11]....
        /*0054*/ 	.word	0x0500001e


	//   ....[12]....
        /*0058*/ 	.word	0x0500001e


	//   ....[13]....
        /*005c*/ 	.word	0x0500001e


	//   ....[14]....
        /*0060*/ 	.word	0x0500001e


	//   ....[15]....
        /*0064*/ 	.word	0x0500001e


	//   ....[16]....
        /*0068*/ 	.word	0x0500001e


	//   ....[17]....
        /*006c*/ 	.word	0x0500001e


	//   ....[18]....
        /*0070*/ 	.word	0x0500001e


	//   ....[19]....
        /*0074*/ 	.word	0x0500001e


	//----- nvinfo : EIATTR_COOP_GROUP_INSTR_OFFSETS
	.align		4
.L_2576:
        /*0078*/ 	.byte	0x04, 0x28
        /*007a*/ 	.short	(.L_2578 - .L_2577)


	//   ....[0]....
.L_2577:
        /*007c*/ 	.word	0x00003490


	//   ....[1]....
        /*0080*/ 	.word	0x000034b0


	//   ....[2]....
        /*0084*/ 	.word	0x000034d0


	//   ....[3]....
        /*0088*/ 	.word	0x000034f0


	//   ....[4]....
        /*008c*/ 	.word	0x00003520


	//   ....[5]....
        /*0090*/ 	.word	0x00003650


	//   ....[6]....
        /*0094*/ 	.word	0x00003670


	//   ....[7]....
        /*0098*/ 	.word	0x00003690


	//   ....[8]....
        /*009c*/ 	.word	0x000036b0


	//   ....[9]....
        /*00a0*/ 	.word	0x000036d0


	//   ....[10]....
        /*00a4*/ 	.word	0x00003a80


	//   ....[11]....
        /*00a8*/ 	.word	0x00003b20


	//   ....[12]....
        /*00ac*/ 	.word	0x00003b90


	//   ....[13]....
        /*00b0*/ 	.word	0x00003c00


	//   ....[14]....
        /*00b4*/ 	.word	0x00003c80


	//   ....[15]....
        /*00b8*/ 	.word	0x00003e10


	//   ....[16]....
        /*00bc*/ 	.word	0x00003e80


	//   ....[17]....
        /*00c0*/ 	.word	0x00003ef0


	//   ....[18]....
        /*00c4*/ 	.word	0x00003f60


	//   ....[19]....
        /*00c8*/ 	.word	0x00003fd0


	//----- nvinfo : EIATTR_VRC_CTA_INIT_COUNT
	.align		4
.L_2578:
        /*00cc*/ 	.byte	0x02, 0x4a
	.zero		1
	.zero		1


	//----- nvinfo : EIATTR_EXIT_INSTR_OFFSETS
	.align		4
        /*00d0*/ 	.byte	0x04, 0x1c
        /*00d2*/ 	.short	(.L_2580 - .L_2579)


	//   ....[0]....
.L_2579:
        /*00d4*/ 	.word	0x00000240


	//   ....[1]....
        /*00d8*/ 	.word	0x00003a10


	//----- nvinfo : EIATTR_MAX_THREADS
	.align		4
.L_2580:
        /*00dc*/ 	.byte	0x04, 0x05
        /*00de*/ 	.short	(.L_2582 - .L_2581)
.L_2581:
        /*00e0*/ 	.word	0x00000080
        /*00e4*/ 	.word	0x00000001
        /*00e8*/ 	.word	0x00000001


	//----- nvinfo : EIATTR_CRS_STACK_SIZE
	.align		4
.L_2582:
        /*00ec*/ 	.byte	0x04, 0x1e
        /*00ee*/ 	.short	(.L_2584 - .L_2583)
.L_2583:
        /*00f0*/ 	.word	0x00000000


	//----- nvinfo : EIATTR_CBANK_PARAM_SIZE
	.align		4
.L_2584:
        /*00f4*/ 	.byte	0x03, 0x19
        /*00f6*/ 	.short	0x00e8


	//----- nvinfo : EIATTR_PARAM_CBANK
	.align		4
        /*00f8*/ 	.byte	0x04, 0x0a
        /*00fa*/ 	.short	(.L_2586 - .L_2585)
	.align		4
.L_2585:
        /*00fc*/ 	.word	index@(.nv.constant0._ZN10layer_norm13ln_fwd_kernelINS_13Kernel_traitsIf6__halfS2_S2_fjLj256ELj1ELj4ELj1ELj16ENS_18Kernel_traits_baseILj256EfS2_S2_S2_fjLj128EEEEELb1ELb0ELb0ELb1EEEvNS_9FwdParamsE)
        /*0100*/ 	.short	0x0380
        /*0102*/ 	.short	0x00e8


	//----- nvinfo : EIATTR_SW_WAR
	.align		4
.L_2586:
        /*0104*/ 	.byte	0x04, 0x36
        /*0106*/ 	.short	(.L_2588 - .L_2587)
.L_2587:
        /*0108*/ 	.word	0x00000008
.L_2588:


//--------------------- .nv.info._ZN10layer_norm13ln_fwd_kernelINS_13Kernel_traitsIf6__halfS2_S2_fjLj256ELj1ELj4ELj1ELj16ENS_18Kernel_traits_baseILj256EfS2_S2_S2_fjLj128EEEEELb1ELb0ELb1ELb0EEEvNS_9FwdParamsE --------------------------
	.section	.nv.info._ZN10layer_norm13ln_fwd_kernelINS_13Kernel_traitsIf6__halfS2_S2_fjLj256ELj1ELj4ELj1ELj16ENS_18Kernel_traits_baseILj256EfS2_S2_S2_fjLj128EEEEELb1ELb0ELb1ELb0EEEvNS_9FwdParamsE,"",@"SHT_CUDA_INFO"
	.sectionflags	@""
	.align	4


	//----- nvinfo : EIATTR_CUDA_API_VERSION
	.align		4
        /*0000*/ 	.byte	0x04, 0x37
        /*0002*/ 	.short	(.L_2590 - .L_2589)
.L_2589:
        /*0004*/ 	.word	0x00000082


	//----- nvinfo : EIATTR_KPARAM_INFO
	.align		4
.L_2590:
        /*0008*/ 	.byte	0x04, 0x17
        /*000a*/ 	.short	(.L_2592 - .L_2591)
.L_2591:
        /*000c*/ 	.word	0x00000000
        /*0010*/ 	.short	0x0000
        /*0012*/ 	.short	0x0000
        /*0014*/ 	.byte	0x00, 0xf0, 0xa1, 0x03


	//----- nvinfo : EIATTR_SPARSE_MMA_MASK
	.align		4
.L_2592:
        /*0018*/ 	.byte	0x03, 0x50
        /*001a*/ 	.short	0x0000


	//----- nvinfo : EIATTR_MAXREG_COUNT
	.align		4
        /*001c*/ 	.byte	0x03, 0x1b
        /*001e*/ 	.short	0x00ff


	//----- nvinfo : EIATTR_MERCURY_ISA_VERSION
	.align		4
        /*0020*/ 	.byte	0x03, 0x5f
        /*0022*/ 	.short	0x0101


	//----- nvinfo : EIATTR_COOP_GROUP_MASK_REGIDS
	.align		4
        /*0024*/ 	.byte	0x04, 0x29
        /*0026*/ 	.short	(.L_2594 - .L_2593)


	//   ....[0]....
.L_2593:
        /*0028*/ 	.word	0xffffffff


	//   ....[1]....
        /*002c*/ 	.word	0xffffffff


	//   ....[2]....
        /*0030*/ 	.word	0xffffffff


	//   ....[3]....
        /*0034*/ 	.word	0xffffffff


	//   ....[4]....
        /*0038*/ 	.word	0xffffffff


	//   ....[5]....
        /*003c*/ 	.word	0xffffffff


	//   ....[6]....
        /*0040*/ 	.word	0xffffffff


	//   ....[7]....
        /*0044*/ 	.word	0xffffffff


	//   ....[8]....
        /*0048*/ 	.word	0xffffffff


	//   ....[9]....
        /*004c*/ 	.word	0xffffffff


	//   ....[10]....
        /*0050*/ 	.word	0x05000032


	//   ....[11]....
        /*0054*/ 	.word	0x05000032


	//   ....[12]....
        /*0058*/ 	.word	0x05000032


	//   ....[13]....
        /*005c*/ 	.word	0x05000032


	//   ....[14]....
        /*0060*/ 	.word	0x05000032


	//   ....[15]....
        /*0064*/ 	.word	0x05000032


	//   ....[16]....
        /*0068*/ 	.word	0x05000032


	//   ....[17]....
        /*006c*/ 	.word	0x05000032


	//   ....[18]....
        /*0070*/ 	.word	0x05000032


	//   ....[19]....
        /*0074*/ 	.word	0x05000032


	//----- nvinfo : EIATTR_COOP_GROUP_INSTR_OFFSETS
	.align		4
.L_2594:
        /*0078*/ 	.byte	0x04, 0x28
        /*007a*/ 	.short	(.L_2596 - .L_2595)


	//   ....[0]....
.L_2595:
        /*007c*/ 	.word	0x00003d10


	//   ....[1]....
        /*0080*/ 	.word	0x00003d30


	//   ....[2]....
        /*0084*/ 	.word	0x00003d50


	//   ....[3]....
        /*0088*/ 	.word	0x00003d70


	//   ....[4]....
        /*008c*/ 	.word	0x00003da0


	//   ....[5]....
        /*0090*/ 	.word	0x00003ef0


	//   ....[6]....
        /*0094*/ 	.word	0x00003f10


	//   ....[7]....
        /*0098*/ 	.word	0x00003f30


	//   ....[8]....
        /*009c*/ 	.word	0x00003f50


	//   ....[9]....
        /*00a0*/ 	.word	0x00003f70


	//   ....[10]....
        /*00a4*/ 	.word	0x000043a0


	//   ....[11]....
        /*00a8*/ 	.word	0x00004440


	//   ....[12]....
        /*00ac*/ 	.word	0x000044b0


	//   ....[13]....
        /*00b0*/ 	.word	0x00004520


	//   ....[14]....
        /*00b4*/ 	.word	0x000045a0


	//   ....[15]....
        /*00b8*/ 	.word	0x00004750


	//   ....[16]....
        /*00bc*/ 	.word	0x000047c0


	//   ....[17]....
        /*00c0*/ 	.word	0x00004830


	//   ....[18]....
        /*00c4*/ 	.word	0x000048a0


	//   ....[19]....
        /*00c8*/ 	.word	0x00004910


	//----- nvinfo : EIATTR_VRC_CTA_INIT_COUNT
	.align		4
.L_2596:
        /*00cc*/ 	.byte	0x02, 0x4a
	.zero		1
	.zero		1


	//----- nvinfo : EIATTR_EXIT_INSTR_OFFSETS
	.align		4
        /*00d0*/ 	.byte	0x04, 0x1c
        /*00d2*/ 	.short	(.L_2598 - .L_2597)


	//   ....[0]....
.L_2597:
        /*00d4*/ 	.word	0x00000460


	//   ....[1]....
        /*00d8*/ 	.word	0x00004330


	//----- nvinfo : EIATTR_MAX_THREADS
	.align		4
.L_2598:
        /*00dc*/ 	.byte	0x04, 0x05
        /*00de*/ 	.short	(.L_2600 - .L_2599)
.L_2599:
        /*00e0*/ 	.word	0x00000080
        /*00e4*/ 	.word	0x00000001
        /*00e8*/ 	.word	0x00000001


	//----- nvinfo : EIATTR_CRS_STACK_SIZE
	.align		4
.L_2600:
        /*00ec*/ 	.byte	0x04, 0x1e
        /*00ee*/ 	.short	(.L_2602 - .L_2601)
.L_2601:
        /*00f0*/ 	.word	0x00000000


	//----- nvinfo : EIATTR_CBANK_PARAM_SIZE
	.align		4
.L_2602:
        /*00f4*/ 	.byte	0x03, 0x19
        /*00f6*/ 	.short	0x00e8


	//----- nvinfo : EIATTR_PARAM_CBANK
	.align		4
        /*00f8*/ 	.byte	0x04, 0x0a
        /*00fa*/ 	.short	(.L_2604 - .L_2603)
	.align		4
.L_2603:
        /*00fc*/ 	.word	index@(.nv.constant0._ZN10layer_norm13ln_fwd_kernelINS_13Kernel_traitsIf6__halfS2_S2_fjLj256ELj1ELj4ELj1ELj16ENS_18Kernel_traits_baseILj256EfS2_S2_S2_fjLj128EEEEELb1ELb0ELb1ELb0EEEvNS_9FwdParamsE)
        /*0100*/ 	.short	0x0380
        /*0102*/ 	.short	0x00e8


	//----- nvinfo : EIATTR_SW_WAR
	.align		4
.L_2604:
        /*0104*/ 	.byte	0x04, 0x36
        /*0106*/ 	.short	(.L_2606 - .L_2605)
.L_2605:
        /*0108*/ 	.word	0x00000008
.L_2606:


//--------------------- .nv.info._ZN10layer_norm13ln_fwd_kernelINS_13Kernel_traitsIf6__halfS2_S2_fjLj256ELj1ELj4ELj1ELj16ENS_18Kernel_traits_baseILj256EfS2_S2_S2_fjLj128EEEEELb1ELb0ELb1ELb1EEEvNS_9FwdParamsE --------------------------
	.section	.nv.info._ZN10layer_norm13ln_fwd_kernelINS_13Kernel_traitsIf6__halfS2_S2_fjLj256ELj1ELj4ELj1ELj16ENS_18Kernel_traits_baseILj256EfS2_S2_S2_fjLj128EEEEELb1ELb0ELb1ELb1EEEvNS_9FwdParamsE,"",@"SHT_CUDA_INFO"
	.sectionflags	@""
	.align	4


	//----- nvinfo : EIATTR_CUDA_API_VERSION
	.align		4
        /*0000*/ 	.byte	0x04, 0x37
        /*0002*/ 	.short	(.L_2608 - .L_2607)
.L_2607:
        /*0004*/ 	.word	0x00000082


	//----- nvinfo : EIATTR_KPARAM_INFO
	.align		4
.L_2608:
        /*0008*/ 	.byte	0x04, 0x17
        /*000a*/ 	.short	(.L_2610 - .L_2609)
.L_2609:
        /*000c*/ 	.word	0x00000000
        /*0010*/ 	.short	0x0000
        /*0012*/ 	.short	0x0000
        /*0014*/ 	.byte	0x00, 0xf0, 0xa1, 0x03


	//----- nvinfo : EIATTR_SPARSE_MMA_MASK
	.align		4
.L_2610:
        /*0018*/ 	.byte	0x03, 0x50
        /*001a*/ 	.short	0x0000


	//----- nvinfo : EIATTR_MAXREG_COUNT
	.align		4
        /*001c*/ 	.byte	0x03, 0x1b
        /*001e*/ 	.short	0x00ff


	//----- nvinfo : EIATTR_MERCURY_ISA_VERSION
	.align		4
        /*0020*/ 	.byte	0x03, 0x5f
        /*0022*/ 	.short	0x0101


	//----- nvinfo : EIATTR_COOP_GROUP_MASK_REGIDS
	.align		4
        /*0024*/ 	.byte	0x04, 0x29
        /*0026*/ 	.short	(.L_2612 - .L_2611)


	//   ....[0]....
.L_2611:
        /*0028*/ 	.word	0xffffffff


	//   ....[1]....
        /*002c*/ 	.word	0xffffffff


	//   ....[2]....
        /*0030*/ 	.word	0xffffffff


	//   ....[3]....
        /*0034*/ 	.word	0xffffffff


	//   ....[4]....
        /*0038*/ 	.word	0xffffffff


	//   ....[5]....
        /*003c*/ 	.word	0xffffffff


	//   ....[6]....
        /*0040*/ 	.word	0xffffffff


	//   ....[7]....
        /*0044*/ 	.word	0xffffffff


	//   ....[8]....
        /*0048*/ 	.word	0xffffffff


	//   ....[9]....
        /*004c*/ 	.word	0xffffffff


	//   ....[10]....
        /*0050*/ 	.word	0x0500003f


	//   ....[11]....
        /*0054*/ 	.word	0x0500003f


	//   ....[12]....
        /*0058*/ 	.word	0x0500003f


	//   ....[13]....
        /*005c*/ 	.word	0x0500003f


	//   ....[14]....
        /*0060*/ 	.word	0x0500003f


	//   ....[15]....
        /*0064*/ 	.word	0x0500003f


	//   ....[16]....
        /*0068*/ 	.word	0x0500003f


	//   ....[17]....
        /*006c*/ 	.word	0x0500003f


	//   ....[18]....
        /*0070*/ 	.word	0x0500003f


	//   ....[19]....
        /*0074*/ 	.word	0x0500003f


	//----- nvinfo : EIATTR_COOP_GROUP_INSTR_OFFSETS
	.align		4
.L_2612:
        /*0078*/ 	.byte	0x04, 0x28
        /*007a*/ 	.short	(.L_2614 - .L_2613)


	//   ....[0]....
.L_2613:
        /*007c*/ 	.word	0x00003bb0


	//   ....[1]....
        /*0080*/ 	.word	0x00003be0


	//   ....[2]....
        /*0084*/ 	.word	0x00003c00


	//   ....[3]....
        /*0088*/ 	.word	0x00003c20


	//   ....[4]....
        /*008c*/ 	.word	0x00003c40


	//   ....[5]....
        /*0090*/ 	.word	0x00003d70


	//   ....[6]....
        /*0094*/ 	.word	0x00003d90


	//   ....[7]....
        /*0098*/ 	.word	0x00003db0


	//   ....[8]....
        /*009c*/ 	.word	0x00003dd0


	//   ....[9]....
        /*00a0*/ 	.word	0x00003df0


	//   ....[10]....
        /*00a4*/ 	.word	0x00004200


	//   ....[11]....
        /*00a8*/ 	.word	0x000042b0


	//   ....[12]....
        /*00ac*/ 	.word	0x00004320


	//   ....[13]....
        /*00b0*/ 	.word	0x00004390


	//   ....[14]....
        /*00b4*/ 	.word	0x00004400


	//   ....[15]....
        /*00b8*/ 	.word	0x00004580


	//   ....[16]....
        /*00bc*/ 	.word	0x000045f0


	//   ....[17]....
        /*00c0*/ 	.word	0x00004660


	//   ....[18]....
        /*00c4*/ 	.word	0x000046d0


	//   ....[19]....
        /*00c8*/ 	.word	0x00004740


	//----- nvinfo : EIATTR_VRC_CTA_INIT_COUNT
	.align		4
.L_2614:
        /*00cc*/ 	.byte	0x02, 0x4a
	.zero		1
	.zero		1


	//----- nvinfo : EIATTR_EXIT_INSTR_OFFSETS
	.align		4
        /*00d0*/ 	.byte	0x04, 0x1c
        /*00d2*/ 	.short	(.L_2616 - .L_2615)


	//   ....[0]....
.L_2615:
        /*00d4*/ 	.word	0x00000240


	//   ....[1]....
        /*00d8*/ 	.word	0x000041a0


	//----- nvinfo : EIATTR_MAX_THREADS
	.align		4
.L_2616:
        /*00dc*/ 	.byte	0x04, 0x05
        /*00de*/ 	.short	(.L_2618 - .L_2617)
.L_2617:
        /*00e0*/ 	.word	0x00000080
        /*00e4*/ 	.word	0x00000001
        /*00e8*/ 	.word	0x00000001


	//----- nvinfo : EIATTR_CRS_STACK_SIZE
	.align		4
.L_2618:
        /*00ec*/ 	.byte	0x04, 0x1e
        /*00ee*/ 	.short	(.L_2620 - .L_2619)
.L_2619:
        /*00f0*/ 	.word	0x00000000


	//----- nvinfo : EIATTR_CBANK_PARAM_SIZE
	.align		4
.L_2620:
        /*00f4*/ 	.byte	0x03, 0x19
        /*00f6*/ 	.short	0x00e8


	//----- nvinfo : EIATTR_PARAM_CBANK
	.align		4
        /*00f8*/ 	.byte	0x04, 0x0a
        /*00fa*/ 	.short	(.L_2622 - .L_2621)
	.align		4
.L_2621:
        /*00fc*/ 	.word	index@(.nv.constant0._ZN10layer_norm13ln_fwd_kernelINS_13Kernel_traitsIf6__halfS2_S2_fjLj256ELj1ELj4ELj1ELj16ENS_18Kernel_traits_baseILj256EfS2_S2_S2_fjLj128EEEEELb1ELb0ELb1ELb1EEEvNS_9FwdParamsE)
        /*0100*/ 	.short	0x0380
        /*0102*/ 	.short	0x00e8


	//----- nvinfo : EIATTR_SW_WAR
	.align		4
.L_2622:
        /*0104*/ 	.byte	0x04, 0x36
        /*0106*/ 	.short	(.L_2624 - .L_2623)
.L_2623:
        /*0108*/ 	.word	0x00000008
.L_2624:


//--------------------- .nv.info._ZN10layer_norm13ln_fwd_kernelINS_13Kernel_traitsIf6__halfS2_S2_fjLj256ELj1ELj4ELj1ELj16ENS_18Kernel_traits_baseILj256EfS2_S2_S2_fjLj128EEEEELb1ELb1ELb0ELb0EEEvNS_9FwdParamsE --------------------------
	.section	.nv.info._ZN10layer_norm13ln_fwd_kernelINS_13Kernel_traitsIf6__halfS2_S2_fjLj256ELj1ELj4ELj1ELj16ENS_18Kernel_traits_baseILj256EfS2_S2_S2_fjLj128EEEEELb1ELb1ELb0ELb0EEEvNS_9FwdParamsE,"",@"SHT_CUDA_INFO"
	.sectionflags	@""
	.align	4


	//----- nvinfo : EIATTR_CUDA_API_VERSION
	.align		4
        /*0000*/ 	.byte	0x04, 0x37
        /*0002*/ 	.short	(.L_2626 - .L_2625)
.L_2625:
        /*0004*/ 	.word	0x00000082


	//----- nvinfo : EIATTR_KPARAM_INFO
	.align		4
.L_2626:
        /*0008*/ 	.byte	0x04, 0x17
        /*000a*/ 	.short	(.L_2628 - .L_2627)
.L_2627:
        /*000c*/ 	.word	0x00000000
        /*0010*/ 	.short	0x0000
        /*0012*/ 	.short	0x0000
        /*0014*/ 	.byte	0x00, 0xf0, 0xa1, 0x03


	//----- nvinfo : EIATTR_SPARSE_MMA_MASK
	.align		4
.L_2628:
        /*0018*/ 	.byte	0x03, 0x50
        /*001a*/ 	.short	0x0000


	//----- nvinfo : EIATTR_MAXREG_COUNT
	.align		4
        /*001c*/ 	.byte	0x03, 0x1b
        /*001e*/ 	.short	0x00ff


	//----- nvinfo : EIATTR_MERCURY_ISA_VERSION
	.align		4
        /*0020*/ 	.byte	0x03, 0x5f
        /*0022*/ 	.short	0x0101


	//----- nvinfo : EIATTR_COOP_GROUP_MASK_REGIDS
	.align		4
        /*0024*/ 	.byte	0x04, 0x29
        /*0026*/ 	.short	(.L_2630 - .L_2629)


	//   ....[0]....
.L_2629:
        /*0028*/ 	.word	0xffffffff


	//   ....[1]....
        /*002c*/ 	.word	0xffffffff


	//   ....[2]....
        /*0030*/ 	.word	0xffffffff


	//   ....[3]....
        /*0034*/ 	.word	0xffffffff


	//   ....[4]....
        /*0038*/ 	.word	0xffffffff


	//   ....[5]....
        /*003c*/ 	.word	0xffffffff


	//   ....[6]....
        /*0040*/ 	.word	0xffffffff


	//   ....[7]....
        /*0044*/ 	.word	0xffffffff


	//   ....[8]....
        /*0048*/ 	.word	0xffffffff


	//   ....[9]....
        /*004c*/ 	.word	0xffffffff


	//   ....[10]....
        /*0050*/ 	.word	0x05000026


	//   ....[11]....
        /*0054*/ 	.word	0x05000026


	//   ....[12]....
        /*0058*/ 	.word	0x05000026


	//   ....[13]....
        /*005c*/ 	.word	0x05000026


	//   ....[14]....
        /*0060*/ 	.word	0x05000026


	//   ....[15]....
        /*0064*/ 	.word	0x05000026


	//   ....[16]....
        /*0068*/ 	.word	0x05000026


	//   ....[17]....
        /*006c*/ 	.word	0x05000026


	//   ....[18]....
        /*0070*/ 	.word	0x05000026


	//   ....[19]....
        /*0074*/ 	.word	0x05000026


	//----- nvinfo : EIATTR_COOP_GROUP_INSTR_OFFSETS
	.align		4
.L_2630:
        /*0078*/ 	.byte	0x04, 0x28
        /*007a*/ 	.short	(.L_2632 - .L_2631)


	//   ....[0]....
.L_2631:
        /*007c*/ 	.word	0x000035f0


	//   ....[1]....
        /*0080*/ 	.word	0x00003620


	//   ....[2]....
        /*0084*/ 	.word	0x00003640


	//   ....[3]....
        /*0088*/ 	.word	0x00003660


	//   ....[4]....
        /*008c*/ 	.word	0x00003680


	//   ....[5]....
        /*0090*/ 	.word	0x000037d0


	//   ....[6]....
        /*0094*/ 	.word	0x000037f0


	//   ....[7]....
        /*0098*/ 	.word	0x00003810


	//   ....[8]....
        /*009c*/ 	.word	0x00003830


	//   ....[9]....
        /*00a0*/ 	.word	0x00003850


	//   ....[10]....
        /*00a4*/ 	.word	0x00003c30


	//   ....[11]....
        /*00a8*/ 	.word	0x00003cc0


	//   ....[12]....
        /*00ac*/ 	.word	0x00003d20


	//   ....[13]....
        /*00b0*/ 	.word	0x00003d80


	//   ....[14]....
        /*00b4*/ 	.word	0x00003de0


	//   ....[15]....
        /*00b8*/ 	.word	0x00003f70


	//   ....[16]....
        /*00bc*/ 	.word	0x00003fd0


	//   ....[17]....
        /*00c0*/ 	.word	0x00004030


	//   ....[18]....
        /*00c4*/ 	.word	0x00004090


	//   ....[19]....
        /*00c8*/ 	.word	0x000040f0


	//----- nvinfo : EIATTR_VRC_CTA_INIT_COUNT
	.align		4
.L_2632:
        /*00cc*/ 	.byte	0x02, 0x4a
	.zero		1
	.zero		1


	//----- nvinfo : EIATTR_EXIT_INSTR_OFFSETS
	.align		4
        /*00d0*/ 	.byte	0x04, 0x1c
        /*00d2*/ 	.short	(.L_2634 - .L_2633)


	//   ....[0]....
.L_2633:
        /*00d4*/ 	.word	0x00000490


	//   ....[1]....
        /*00d8*/ 	.word	0x00003bc0


	//----- nvinfo : EIATTR_MAX_THREADS
	.align		4
.L_2634:
        /*00dc*/ 	.byte	0x04, 0x05
        /*00de*/ 	.short	(.L_2636 - .L_2635)
.L_2635:
        /*00e0*/ 	.word	0x00000080
        /*00e4*/ 	.word	0x00000001
        /*00e8*/ 	.word	0x00000001


	//----- nvinfo : EIATTR_CRS_STACK_SIZE
	.align		4
.L_2636:
        /*00ec*/ 	.byte	0x04, 0x1e
        /*00ee*/ 	.short	(.L_2638 - .L_2637)
.L_2637:
        /*00f0*/ 	.word	0x00000000


	//----- nvinfo : EIATTR_CBANK_PARAM_SIZE
	.align		4
.L_2638:
        /*00f4*/ 	.byte	0x03, 0x19
        /*00f6*/ 	.short	0x00e8


	//----- nvinfo : EIATTR_PARAM_CBANK
	.align		4
        /*00f8*/ 	.byte	0x04, 0x0a
        /*00fa*/ 	.short	(.L_2640 - .L_2639)
	.align		4
.L_2639:
        /*00fc*/ 	.word	index@(.nv.constant0._ZN10layer_norm13ln_fwd_kernelINS_13Kernel_traitsIf6__halfS2_S2_fjLj256ELj1ELj4ELj1ELj16ENS_18Kernel_traits_baseILj256EfS2_S2_S2_fjLj128EEEEELb1ELb1ELb0ELb0EEEvNS_9FwdParamsE)
        /*0100*/ 	.short	0x0380
        /*0102*/ 	.short	0x00e8


	//----- nvinfo : EIATTR_SW_WAR
	.align		4
.L_2640:
        /*0104*/ 	.byte	0x04, 0x36
        /*0106*/ 	.short	(.L_2642 - .L_2641)
.L_2641:
        /*0108*/ 	.word	0x00000008
.L_2642:


//--------------------- .nv.info._ZN10layer_norm13ln_fwd_kernelINS_13Kernel_traitsIf6__halfS2_S2_fjLj256ELj1ELj4ELj1ELj16ENS_18Kernel_traits_baseILj256EfS2_S2_S2_fjLj128EEEEELb1ELb1ELb0ELb1EEEvNS_9FwdParamsE --------------------------
	.section	.nv.info._ZN10layer_norm13ln_fwd_kernelINS_13Kernel_traitsIf6__halfS2_S2_fjLj256ELj1ELj4ELj1ELj16ENS_18Kernel_traits_baseILj256EfS2_S2_S2_fjLj128EEEEELb1ELb1ELb0ELb1EEEvNS_9FwdParamsE,"",@"SHT_CUDA_INFO"
	.sectionflags	@""
	.align	4


	//----- nvinfo : EIATTR_CUDA_API_VERSION
	.align		4
        /*0000*/ 	.byte	0x04, 0x37
        /*0002*/ 	.short	(.L_2644 - .L_2643)
.L_2643:
        /*0004*/ 	.word	0x00000082


	//----- nvinfo : EIATTR_KPARAM_INFO
	.align		4
.L_2644:
        /*0008*/ 	.byte	0x04, 0x17
        /*000a*/ 	.short	(.L_2646 - .L_2645)
.L_2645:
        /*000c*/ 	.word	0x00000000
        /*0010*/ 	.short	0x0000
        /*0012*/ 	.short	0x0000
        /*0014*/ 	.byte	0x00, 0xf0, 0xa1, 0x03


	//----- nvinfo : EIATTR_SPARSE_MMA_MASK
	.align		4
.L_2646:
        /*0018*/ 	.byte	0x03, 0x50
        /*001a*/ 	.short	0x0000


	//----- nvinfo : EIATTR_MAXREG_COUNT
	.align		4
        /*001c*/ 	.byte	0x03, 0x1b
        /*001e*/ 	.short	0x00ff


	//----- nvinfo : EIATTR_MERCURY_ISA_VERSION
	.align		4
        /*0020*/ 	.byte	0x03, 0x5f
        /*0022*/ 	.short	0x0101


	//----- nvinfo : EIATTR_COOP_GROUP_MASK_REGIDS
	.align		4
        /*0024*/ 	.byte	0x04, 0x29
        /*0026*/ 	.short	(.L_2648 - .L_2647)


	//   ....[0]....
.L_2647:
        /*0028*/ 	.word	0xffffffff


	//   ....[1]....
        /*002c*/ 	.word	0xffffffff


	//   ....[2]....
        /*0030*/ 	.word	0xffffffff


	//   ....[3]....
        /*0034*/ 	.word	0xffffffff


	//   ....[4]....
        /*0038*/ 	.word	0xffffffff


	//   ....[5]....
        /*003c*/ 	.word	0xffffffff


	//   ....[6]....
        /*0040*/ 	.word	0xffffffff


	//   ....[7]....
        /*0044*/ 	.word	0xffffffff


	//   ....[8]....
        /*0048*/ 	.word	0xffffffff


	//   ....[9]....
        /*004c*/ 	.word	0xffffffff


	//   ....[10]....
        /*0050*/ 	.word	0x05000026


	//   ....[11]....
        /*0054*/ 	.word	0x05000026


	//   ....[12]....
        /*0058*/ 	.word	0x05000026


	//   ....[13]....
        /*005c*/ 	.word	0x05000026


	//   ....[14]....
        /*0060*/ 	.word	0x05000026


	//   ....[15]....
        /*0064*/ 	.word	0x05000026


	//   ....[16]....
        /*0068*/ 	.word	0x05000026


	//   ....[17]....
        /*006c*/ 	.word	0x05000026


	//   ....[18]....
        /*0070*/ 	.word	0x05000026


	//   ....[19]....
        /*0074*/ 	.word	0x05000026


	//----- nvinfo : EIATTR_COOP_GROUP_INSTR_OFFSETS
	.align		4
.L_2648:
        /*0078*/ 	.byte	0x04, 0x28
        /*007a*/ 	.short	(.L_2650 - .L_2649)


	//   ....[0]....
.L_2649:
        /*007c*/ 	.word	0x00003530


	//   ....[1]....
        /*0080*/ 	.word	0x00003550


	//   ....[2]....
        /*0084*/ 	.word	0x00003570


	//   ....[3]....
        /*0088*/ 	.word	0x00003590


	//   ....[4]....
        /*008c*/ 	.word	0x000035c0


	//   ....[5]....
        /*0090*/ 	.word	0x000036f0


	//   ....[6]....
        /*0094*/ 	.word	0x00003710


	//   ....[7]....
        /*0098*/ 	.word	0x00003730


	//   ....[8]....
        /*009c*/ 	.word	0x00003750


	//   ....[9]....
        /*00a0*/ 	.word	0x00003770


	//   ....[10]....
        /*00a4*/ 	.word	0x00003b20


	//   ....[11]....
        /*00a8*/ 	.word	0x00003bc0


	//   ....[12]....
        /*00ac*/ 	.word	0x00003c30


	//   ....[13]....
        /*00b0*/ 	.word	0x00003ca0


	//   ....[14]....
        /*00b4*/ 	.word	0x00003d20


	//   ....[15]....
        /*00b8*/ 	.word	0x00003eb0


	//   ....[16]....
        /*00bc*/ 	.word	0x00003f20


	//   ....[17]....
        /*00c0*/ 	.word	0x00003f90


	//   ....[18]....
        /*00c4*/ 	.word	0x00004000


	//   ....[19]....
        /*00c8*/ 	.word	0x00004070


	//----- nvinfo : EIATTR_VRC_CTA_INIT_COUNT
	.align		4
.L_2650:
        /*00cc*/ 	.byte	0x02, 0x4a
	.zero		1
	.zero		1


	//----- nvinfo : EIATTR_EXIT_INSTR_OFFSETS
	.align		4
        /*00d0*/ 	.byte	0x04, 0x1c
        /*00d2*/ 	.short	(.L_2652 - .L_2651)


	//   ....[0]....
.L_2651:
        /*00d4*/ 	.word	0x00000240


	//   ....[1]....
        /*00d8*/ 	.word	0x00003ab0


	//----- nvinfo : EIATTR_MAX_THREADS
	.align		4
.L_2652:
        /*00dc*/ 	.byte	0x04, 0x05
        /*00de*/ 	.short	(.L_2654 - .L_2653)
.L_2653:
        /*00e0*/ 	.word	0x00000080
        /*00e4*/ 	.word	0x00000001
        /*00e8*/ 	.word	0x00000001


	//----- nvinfo : EIATTR_CRS_STACK_SIZE
	.align		4
.L_2654:
        /*00ec*/ 	.byte	0x04, 0x1e
        /*00ee*/ 	.short	(.L_2656 - .L_2655)
.L_2655:
        /*00f0*/ 	.word	0x00000000


	//----- nvinfo : EIATTR_CBANK_PARAM_SIZE
	.align		4
.L_2656:
        /*00f4*/ 	.byte	0x03, 0x19
        /*00f6*/ 	.short	0x00e8


	//----- nvinfo : EIATTR_PARAM_CBANK
	.align		4
        /*00f8*/ 	.byte	0x04, 0x0a
        /*00fa*/ 	.short	(.L_2658 - .L_2657)
	.align		4
.L_2657:
        /*00fc*/ 	.word	index@(.nv.constant0._ZN10layer_norm13ln_fwd_kernelINS_13Kernel_traitsIf6__halfS2_S2_fjLj256ELj1ELj4ELj1ELj16ENS_18Kernel_traits_baseILj256EfS2_S2_S2_fjLj128EEEEELb1ELb1ELb0ELb1EEEvNS_9FwdParamsE)
        /*0100*/ 	.short	0x0380
        /*0102*/ 	.short	0x00e8


	//----- nvinfo : EIATTR_SW_WAR
	.align		4
.L_2658:
        /*0104*/ 	.byte	0x04, 0x36
        /*0106*/ 	.short	(.L_2660 - .L_2659)
.L_2659:
        /*0108*/ 	.word	0x00000008
.L_2660:


//--------------------- .nv.info._ZN10layer_norm13ln_fwd_kernelINS_13Kernel_traitsIf6__halfS2_S2_fjLj256ELj1ELj4ELj1ELj16ENS_18Kernel_traits_baseILj256EfS2_S2_S2_fjLj128EEEEELb1ELb1ELb1ELb0EEEvNS_9FwdParamsE --------------------------
	.section	.nv.info._ZN10layer_norm13ln_fwd_kernelINS_13Kernel_traitsIf6__halfS2_S2_fjLj256ELj1ELj4ELj1ELj16ENS_18Kernel_traits_baseILj256EfS2_S2_S2_fjLj128EEEEELb1ELb1ELb1ELb0EEEvNS_9FwdParamsE,"",@"SHT_CUDA_INFO"
	.sectionflags	@""
	.align	4


	//----- nvinfo : EIATTR_CUDA_API_VERSION
	.align		4
        /*0000*/ 	.byte	0x04, 0x37
        /*0002*/ 	.short	(.L_2662 - .L_2661)
.L_2661:
        /*0004*/ 	.word	0x00000082


	//----- nvinfo : EIATTR_KPARAM_INFO
	.align		4
.L_2662:
        /*0008*/ 	.byte	0x04, 0x17
        /*000a*/ 	.short	(.L_2664 - .L_2663)
.L_2663:
        /*000c*/ 	.word	0x00000000
        /*0010*/ 	.short	0x0000
        /*0012*/ 	.short	0x0000
        /*0014*/ 	.byte	0x00, 0xf0, 0xa1, 0x03


	//----- nvinfo : EIATTR_SPARSE_MMA_MASK
	.align		4
.L_2664:
        /*0018*/ 	.byte	0x03, 0x50
        /*001a*/ 	.short	0x0000


	//----- nvinfo : EIATTR_MAXREG_COUNT
	.align		4
        /*001c*/ 	.byte	0x03, 0x1b
        /*001e*/ 	.short	0x00ff


	//----- nvinfo : EIATTR_MERCURY_ISA_VERSION
	.align		4
        /*0020*/ 	.byte	0x03, 0x5f
        /*0022*/ 	.short	0x0101


	//----- nvinfo : EIATTR_COOP_GROUP_MASK_REGIDS
	.align		4
        /*0024*/ 	.byte	0x04, 0x29
        /*0026*/ 	.short	(.L_2666 - .L_2665)


	//   ....[0]....
.L_2665:
        /*0028*/ 	.word	0xffffffff


	//   ....[1]....
        /*002c*/ 	.word	0xffffffff


	//   ....[2]....
        /*0030*/ 	.word	0xffffffff


	//   ....[3]....
        /*0034*/ 	.word	0xffffffff


	//   ....[4]....
        /*0038*/ 	.word	0xffffffff


	//   ....[5]....
        /*003c*/ 	.word	0xffffffff


	//   ....[6]....
        /*0040*/ 	.word	0xffffffff


	//   ....[7]....
        /*0044*/ 	.word	0xffffffff


	//   ....[8]....
        /*0048*/ 	.word	0xffffffff


	//   ....[9]....
        /*004c*/ 	.word	0xffffffff


	//   ....[10]....
        /*0050*/ 	.word	0x0500002a


	//   ....[11]....
        /*0054*/ 	.word	0x0500002a


	//   ....[12]....
        /*0058*/ 	.word	0x0500002a


	//   ....[13]....
        /*005c*/ 	.word	0x0500002a


	//   ....[14]....
        /*0060*/ 	.word	0x0500002a


	//   ....[15]....
        /*0064*/ 	.word	0x0500002a


	//   ....[16]....
        /*0068*/ 	.word	0x0500002a


	//   ....[17]....
        /*006c*/ 	.word	0x0500002a


	//   ....[18]....
        /*0070*/ 	.word	0x0500002a


	//   ....[19]....
        /*0074*/ 	.word	0x0500002a


	//----- nvinfo : EIATTR_COOP_GROUP_INSTR_OFFSETS
	.align		4
.L_2666:
        /*0078*/ 	.byte	0x04, 0x28
        /*007a*/ 	.short	(.L_2668 - .L_2667)


	//   ....[0]....
.L_2667:
        /*007c*/ 	.word	0x00003e60


	//   ....[1]....
        /*0080*/ 	.word	0x00003e90


	//   ....[2]....
        /*0084*/ 	.word	0x00003eb0


	//   ....[3]....
        /*0088*/ 	.word	0x00003ed0


	//   ....[4]....
        /*008c*/ 	.word	0x00003ef0


	//   ....[5]....
        /*0090*/ 	.word	0x00004040


	//   ....[6]....
        /*0094*/ 	.word	0x00004060


	//   ....[7]....
        /*0098*/ 	.word	0x00004080


	//   ....[8]....
        /*009c*/ 	.word	0x000040a0


	//   ....[9]....
        /*00a0*/ 	.word	0x000040c0


	//   ....[10]....
        /*00a4*/ 	.word	0x00004520


	//   ....[11]....
        /*00a8*/ 	.word	0x000045b0


	//   ....[12]....
        /*00ac*/ 	.word	0x00004610


	//   ....[13]....
        /*00b0*/ 	.word	0x00004670


	//   ....[14]....
        /*00b4*/ 	.word	0x000046d0


	//   ....[15]....
        /*00b8*/ 	.word	0x00004860


	//   ....[16]....
        /*00bc*/ 	.word	0x000048c0


	//   ....[17]....
        /*00c0*/ 	.word	0x00004920


	//   ....[18]....
        /*00c4*/ 	.word	0x00004980


	//   ....[19]....
        /*00c8*/ 	.word	0x000049d0


	//----- nvinfo : EIATTR_VRC_CTA_INIT_COUNT
	.align		4
.L_2668:
        /*00cc*/ 	.byte	0x02, 0x4a
	.zero		1
	.zero		1


	//----- nvinfo : EIATTR_EXIT_INSTR_OFFSETS
	.align		4
        /*00d0*/ 	.byte	0x04, 0x1c
        /*00d2*/ 	.short	(.L_2670 - .L_2669)


	//   ....[0]....
.L_2669:
        /*00d4*/ 	.word	0x000004a0


	//   ....[1]....
        /*00d8*/ 	.word	0x000044b0


	//----- nvinfo : EIATTR_MAX_THREADS
	.align		4
.L_2670:
        /*00dc*/ 	.byte	0x04, 0x05
        /*00de*/ 	.short	(.L_2672 - .L_2671)
.L_2671:
        /*00e0*/ 	.word	0x00000080
        /*00e4*/ 	.word	0x00000001
        /*00e8*/ 	.word	0x00000001


	//----- nvinfo : EIATTR_CRS_STACK_SIZE
	.align		4
.L_2672:
        /*00ec*/ 	.byte	0x04, 0x1e
        /*00ee*/ 	.short	(.L_2674 - .L_2673)
.L_2673:
        /*00f0*/ 	.word	0x00000000


	//----- nvinfo : EIATTR_CBANK_PARAM_SIZE
	.align		4
.L_2674:
        /*00f4*/ 	.byte	0x03, 0x19
        /*00f6*/ 	.short	0x00e8


	//----- nvinfo : EIATTR_PARAM_CBANK
	.align		4
        /*00f8*/ 	.byte	0x04, 0x0a
        /*00fa*/ 	.short	(.L_2676 - .L_2675)
	.align		4
.L_2675:
        /*00fc*/ 	.word	index@(.nv.constant0._ZN10layer_norm13ln_fwd_kernelINS_13Kernel_traitsIf6__halfS2_S2_fjLj256ELj1ELj4ELj1ELj16ENS_18Kernel_traits_baseILj256EfS2_S2_S2_fjLj128EEEEELb1ELb1ELb1ELb0EEEvNS_9FwdParamsE)
        /*0100*/ 	.short	0x0380
        /*0102*/ 	.short	0x00e8


	//----- nvinfo : EIATTR_SW_WAR
	.align		4
.L_2676:
        /*0104*/ 	.byte	0x04, 0x36
        /*0106*/ 	.short	(.L_2678 - .L_2677)
.L_2677:
        /*0108*/ 	.word	0x00000008
.L_2678:


//--------------------- .nv.info._ZN10layer_norm13ln_fwd_kernelINS_13Kernel_traitsIf6__halfS2_S2_fjLj256ELj1ELj4ELj1ELj16ENS_18Kernel_traits_baseILj256EfS2_S2_S2_fjLj128EEEEELb1ELb1ELb1ELb1EEEvNS_9FwdParamsE --------------------------
	.section	.nv.info._ZN10layer_norm13ln_fwd_kernelINS_13Kernel_traitsIf6__halfS2_S2_fjLj256ELj1ELj4ELj1ELj16ENS_18Kernel_traits_baseILj256EfS2_S2_S2_fjLj128EEEEELb1ELb1ELb1ELb1EEEvNS_9FwdParamsE,"",@"SHT_CUDA_INFO"
	.sectionflags	@""
	.align	4


	//----- nvinfo : EIATTR_CUDA_API_VERSION
	.align		4
        /*0000*/ 	.byte	0x04, 0x37
        /*0002*/ 	.short	(.L_2680 - .L_2679)
.L_2679:
        /*0004*/ 	.word	0x00000082


	//----- nvinfo : EIATTR_KPARAM_INFO
	.align		4
.L_2680:
        /*0008*/ 	.byte	0x04, 0x17
        /*000a*/ 	.short	(.L_2682 - .L_2681)
.L_2681:
        /*000c*/ 	.word	0x00000000
        /*0010*/ 	.short	0x0000
        /*0012*/ 	.short	0x0000
        /*0014*/ 	.byte	0x00, 0xf0, 0xa1, 0x03


	//----- nvinfo : EIATTR_SPARSE_MMA_MASK
	.align		4
.L_2682:
        /*0018*/ 	.byte	0x03, 0x50
        /*001a*/ 	.short	0x0000


	//----- nvinfo : EIATTR_MAXREG_COUNT
	.align		4
        /*001c*/ 	.byte	0x03, 0x1b
        /*001e*/ 	.short	0x00ff


	//----- nvinfo : EIATTR_MERCURY_ISA_VERSION
	.align		4
        /*0020*/ 	.byte	0x03, 0x5f
        /*0022*/ 	.short	0x0101


	//----- nvinfo : EIATTR_COOP_GROUP_MASK_REGIDS
	.align		4
        /*0024*/ 	.byte	0x04, 0x29
        /*0026*/ 	.short	(.L_2684 - .L_2683)


	//   ....[0]....
.L_2683:
        /*0028*/ 	.word	0xffffffff


	//   ....[1]....
        /*002c*/ 	.word	0xffffffff


	//   ....[2]....
        /*0030*/ 	.word	0xffffffff


	//   ....[3]....
        /*0034*/ 	.word	0xffffffff


	//   ....[4]....
        /*0038*/ 	.word	0xffffffff


	//   ....[5]....
        /*003c*/ 	.word	0xffffffff


	//   ....[6]....
        /*0040*/ 	.word	0xffffffff


	//   ....[7]....
        /*0044*/ 	.word	0xffffffff


	//   ....[8]....
        /*0048*/ 	.word	0xffffffff


	//   ....[9]....
        /*004c*/ 	.word	0xffffffff


	//   ....[10]....
        /*0050*/ 	.word	0x05000029


	//   ....[11]....
        /*0054*/ 	.word	0x05000029


	//   ....[12]....
        /*0058*/ 	.word	0x05000029


	//   ....[13]....
        /*005c*/ 	.word	0x05000029


	//   ....[14]....
        /*0060*/ 	.word	0x05000029


	//   ....[15]....
        /*0064*/ 	.word	0x05000029


	//   ....[16]....
        /*0068*/ 	.word	0x05000029


	//   ....[17]....
        /*006c*/ 	.word	0x05000029


	//   ....[18]....
        /*0070*/ 	.word	0x05000029


	//   ....[19]....
        /*0074*/ 	.word	0x05000029


	//----- nvinfo : EIATTR_COOP_GROUP_INSTR_OFFSETS
	.align		4
.L_2684:
        /*0078*/ 	.byte	0x04, 0x28
        /*007a*/ 	.short	(.L_2686 - .L_2685)


	//   ....[0]....
.L_2685:
        /*007c*/ 	.word	0x00003d10


	//   ....[1]....
        /*0080*/ 	.word	0x00003d40


	//   ....[2]....
        /*0084*/ 	.word	0x00003d60


	//   ....[3]....
        /*0088*/ 	.word	0x00003d80


	//   ....[4]....
        /*008c*/ 	.word	0x00003da0


	//   ....[5]....
        /*0090*/ 	.word	0x00003ed0


	//   ....[6]....
        /*0094*/ 	.word	0x00003ef0


	//   ....[7]....
        /*0098*/ 	.word	0x00003f10


	//   ....[8]....
        /*009c*/ 	.word	0x00003f30


	//   ....[9]....
        /*00a0*/ 	.word	0x00003f50


	//   ....[10]....
        /*00a4*/ 	.word	0x000043a0


	//   ....[11]....
        /*00a8*/ 	.word	0x00004430


	//   ....[12]....
        /*00ac*/ 	.word	0x00004490


	//   ....[13]....
        /*00b0*/ 	.word	0x000044f0


	//   ....[14]....
        /*00b4*/ 	.word	0x00004550


	//   ....[15]....
        /*00b8*/ 	.word	0x000046c0


	//   ....[16]....
        /*00bc*/ 	.word	0x00004720


	//   ....[17]....
        /*00c0*/ 	.word	0x00004780


	//   ....[18]....
        /*00c4*/ 	.word	0x000047e0


	//   ....[19]....
        /*00c8*/ 	.word	0x00004840


	//----- nvinfo : EIATTR_VRC_CTA_INIT_COUNT
	.align		4
.L_2686:
        /*00cc*/ 	.byte	0x02, 0x4a
	.zero		1
	.zero		1


	//----- nvinfo : EIATTR_EXIT_INSTR_OFFSETS
	.align		4
        /*00d0*/ 	.byte	0x04, 0x1c
        /*00d2*/ 	.short	(.L_2688 - .L_2687)


	//   ....[0]....
.L_2687:
        /*00d4*/ 	.word	0x00000230


	//   ....[1]....
        /*00d8*/ 	.word	0x00004330


	//----- nvinfo : EIATTR_MAX_THREADS
	.align		4
.L_2688:
        /*00dc*/ 	.byte	0x04, 0x05
        /*00de*/ 	.short	(.L_2690 - .L_2689)
.L_2689:
        /*00e0*/ 	.word	0x00000080
        /*00e4*/ 	.word	0x00000001
        /*00e8*/ 	.word	0x00000001


	//----- nvinfo : EIATTR_CRS_STACK_SIZE
	.align		4
.L_2690:
        /*00ec*/ 	.byte	0x04, 0x1e
        /*00ee*/ 	.short	(.L_2692 - .L_2691)
.L_2691:
        /*00f0*/ 	.word	0x00000000


	//----- nvinfo : EIATTR_CBANK_PARAM_SIZE
	.align		4
.L_2692:
        /*00f4*/ 	.byte	0x03, 0x19
        /*00f6*/ 	.short	0x00e8


	//----- nvinfo : EIATTR_PARAM_CBANK
	.align		4
        /*00f8*/ 	.byte	0x04, 0x0a
        /*00fa*/ 	.short	(.L_2694 - .L_2693)
	.align		4
.L_2693:
        /*00fc*/ 	.word	index@(.nv.constant0._ZN10layer_norm13ln_fwd_kernelINS_13Kernel_traitsIf6__halfS2_S2_fjLj256ELj1ELj4ELj1ELj16ENS_18Kernel_traits_baseILj256EfS2_S2_S2_fjLj128EEEEELb1ELb1ELb1ELb1EEEvNS_9FwdParamsE)
        /*0100*/ 	.short	0x0380
        /*0102*/ 	.short	0x00e8


	//----- nvinfo : EIATTR_SW_WAR
	.align		4
.L_2694:
        /*0104*/ 	.byte	0x04, 0x36
        /*0106*/ 	.short	(.L_2696 - .L_2695)
.L_2695:
        /*0108*/ 	.word	0x00000008
.L_2696:


//--------------------- .nv.info._ZN10layer_norm13ln_fwd_kernelINS_13Kernel_traitsI6__halfS2_fS2_fjLj256ELj1ELj4ELj1ELj16ENS_18Kernel_traits_baseILj256ES2_S2_fS2_fjLj128EEEEELb0ELb0ELb0ELb0EEEvNS_9FwdParamsE --------------------------
	.section	.nv.info._ZN10layer_norm13ln_fwd_kernelINS_13Kernel_traitsI6__halfS2_fS2_fjLj256ELj1ELj4ELj1ELj16ENS_18Kernel_traits_baseILj256ES2_S2_fS2_fjLj128EEEEELb0ELb0ELb0ELb0EEEvNS_9FwdParamsE,"",@"SHT_CUDA_INFO"
	.sectionflags	@""
	.align	4


	//----- nvinfo : EIATTR_CUDA_API_VERSION
	.align		4
        /*0000*/ 	.byte	0x04, 0x37
        /*0002*/ 	.short	(.L_2698 - .L_2697)
.L_2697:
        /*0004*/ 	.word	0x00000082


	//----- nvinfo : EIATTR_KPARAM_INFO
	.align		4
.L_2698:
        /*0008*/ 	.byte	0x04, 0x17
        /*000a*/ 	.short	(.L_2700 - .L_2699)
.L_2699:
        /*000c*/ 	.word	0x00000000
        /*0010*/ 	.short	0x0000
        /*0012*/ 	.short	0x0000
        /*0014*/ 	.byte	0x00, 0xf0, 0xa1, 0x03


	//----- nvinfo : EIATTR_SPARSE_MMA_MASK
	.align		4
.L_2700:
        /*0018*/ 	.byte	0x03, 0x50
        /*001a*/ 	.short	0x0000


	//----- nvinfo : EIATTR_MAXREG_COUNT
	.align		4
        /*001c*/ 	.byte	0x03, 0x1b
        /*001e*/ 	.short	0x00ff


	//----- nvinfo : EIATTR_MERCURY_ISA_VERSION
	.align		4
        /*0020*/ 	.byte	0x03, 0x5f
        /*0022*/ 	.short	0x0101


	//----- nvinfo : EIATTR_COOP_GROUP_MASK_REGIDS
	.align		4
        /*0024*/ 	.byte	0x04, 0x29
        /*0026*/ 	.short	(.L_2702 - .L_2701)


	//   ....[0]....
.L_2701:
        /*0028*/ 	.word	0xffffffff


	//   ....[1]....
        /*002c*/ 	.word	0xffffffff


	//   ....[2]....
        /*0030*/ 	.word	0xffffffff


	//   ....[3]....
        /*0034*/ 	.word	0xffffffff


	//   ....[4]....
        /*0038*/ 	.word	0xffffffff


	//   ....[5]....
        /*003c*/ 	.word	0xffffffff


	//   ....[6]....
        /*0040*/ 	.word	0xffffffff


	//   ....[7]....
        /*0044*/ 	.word	0xffffffff


	//   ....[8]....
        /*0048*/ 	.word	0xffffffff


	//   ....[9]....
        /*004c*/ 	.word	0xffffffff


	//   ....[10]....
        /*0050*/ 	.word	0x0500001c


	//   ....[11]....
        /*0054*/ 	.word	0x0500001c


	//   ....[12]....
        /*0058*/ 	.word	0x0500001c


	//   ....[13]....
        /*005c*/ 	.word	0x0500001c


	//   ....[14]....
        /*0060*/ 	.word	0x0500001c


	//   ....[15]....
        /*0064*/ 	.word	0x0500001c


	//   ....[16]....
        /*0068*/ 	.word	0x0500001c


	//   ....[17]....
        /*006c*/ 	.word	0x0500001c


	//   ....[18]....
        /*0070*/ 	.word	0x0500001c


	//   ....[19]....
        /*0074*/ 	.word	0x0500001c


	//----- nvinfo : EIATTR_COOP_GROUP_INSTR_OFFSETS
	.align		4
.L_2702:
        /*0078*/ 	.byte	0x04, 0x28
        /*007a*/ 	.short	(.L_2704 - .L_2703)


	//   ....[0]....
.L_2703:
        /*007c*/ 	.word	0x00000710


	//   ....[1]....
        /*0080*/ 	.word	0x00000730


	//   ....[2]....
        /*0084*/ 	.word	0x00000750


	//   ....[3]....
        /*0088*/ 	.word	0x00000770


	//   ....[4]....
        /*008c*/ 	.word	0x000007a0


	//   ....[5]....
        /*0090*/ 	.word	0x000008f0


	//   ....[6]....
        /*0094*/ 	.word	0x00000910


	//   ....[7]....
        /*0098*/ 	.word	0x00000930


	//   ....[8]....
        /*009c*/ 	.word	0x00000950


	//   ....[9]....
        /*00a0*/ 	.word	0x00000970


	//   ....[10]....
        /*00a4*/ 	.word	0x00000e20


	//   ....[11]....
        /*00a8*/ 	.word	0x00000ec0


	//   ....[12]....
        /*00ac*/ 	.word	0x00000f30


	//   ....[13]....
        /*00b0*/ 	.word	0x00000fa0


	//   ....[14]....
        /*00b4*/ 	.word	0x00001020


	//   ....[15]....
        /*00b8*/ 	.word	0x000011c0


	//   ....[16]....
        /*00bc*/ 	.word	0x00001230


	//   ....[17]....
        /*00c0*/ 	.word	0x000012a0


	//   ....[18]....
        /*00c4*/ 	.word	0x00001310


	//   ....[19]....
        /*00c8*/ 	.word	0x00001380


	//----- nvinfo : EIATTR_VRC_CTA_INIT_COUNT
	.align		4
.L_2704:
        /*00cc*/ 	.byte	0x02, 0x4a
	.zero		1
	.zero		1


	//----- nvinfo : EIATTR_EXIT_INSTR_OFFSETS
	.align		4
        /*00d0*/ 	.byte	0x04, 0x1c
        /*00d2*/ 	.short	(.L_2706 - .L_2705)


	//   ....[0]....
.L_2705:
        /*00d4*/ 	.word	0x000001e0


	//   ....[1]....
        /*00d8*/ 	.word	0x00000db0


	//----- nvinfo : EIATTR_MAX_THREADS
	.align		4
.L_2706:
        /*00dc*/ 	.byte	0x04, 0x05
        /*00de*/ 	.short	(.L_2708 - .L_2707)
.L_2707:
        /*00e0*/ 	.word	0x00000080
        /*00e4*/ 	.word	0x00000001
        /*00e8*/ 	.word	0x00000001


	//----- nvinfo : EIATTR_CRS_STACK_SIZE
	.align		4
.L_2708:
        /*00ec*/ 	.byte	0x04, 0x1e
        /*00ee*/ 	.short	(.L_2710 - .L_2709)
.L_2709:
        /*00f0*/ 	.word	0x00000000


	//----- nvinfo : EIATTR_CBANK_PARAM_SIZE
	.align		4
.L_2710:
        /*00f4*/ 	.byte	0x03, 0x19
        /*00f6*/ 	.short	0x00e8


	//----- nvinfo : EIATTR_PARAM_CBANK
	.align		4
        /*00f8*/ 	.byte	0x04, 0x0a
        /*00fa*/ 	.short	(.L_2712 - .L_2711)
	.align		4
.L_2711:
        /*00fc*/ 	.word	index@(.nv.constant0._ZN10layer_norm13ln_fwd_kernelINS_13Kernel_traitsI6__halfS2_fS2_fjLj256ELj1ELj4ELj1ELj16ENS_18Kernel_traits_baseILj256ES2_S2_fS2_fjLj128EEEEELb0ELb0ELb0ELb0EEEvNS_9FwdParamsE)
        /*0100*/ 	.short	0x0380
        /*0102*/ 	.short	0x00e8


	//----- nvinfo : EIATTR_SW_WAR
	.align		4
.L_2712:
        /*0104*/ 	.byte	0x04, 0x36
        /*0106*/ 	.short	(.L_2714 - .L_2713)
.L_2713:
        /*0108*/ 	.word	0x00000008
.L_2714:


//--------------------- .nv.info._ZN10layer_norm13ln_fwd_kernelINS_13Kernel_traitsI6__halfS2_fS2_fjLj256ELj1ELj4ELj1ELj16ENS_18Kernel_traits_baseILj256ES2_S2_fS2_fjLj128EEEEELb0ELb0ELb0ELb1EEEvNS_9FwdParamsE --------------------------
	.section	.nv.info._ZN10layer_norm13ln_fwd_kernelINS_13Kernel_traitsI6__halfS2_fS2_fjLj256ELj1ELj4ELj1ELj16ENS_18Kernel_traits_baseILj256ES2_S2_fS2_fjLj128EEEEELb0ELb0ELb0ELb1EEEvNS_9FwdParamsE,"",@"SHT_CUDA_INFO"
	.sectionflags	@""
	.align	4


	//----- nvinfo : EIATTR_CUDA_API_VERSION
	.align		4
        /*0000*/ 	.byte	0x04, 0x37
        /*0002*/ 	.short	(.L_2716 - .L_2715)
.L_2715:
        /*0004*/ 	.word	0x00000082


	//----- nvinfo : EIATTR_KPARAM_INFO
	.align		4
.L_2716:
        /*0008*/ 	.byte	0x04, 0x17
        /*000a*/ 	.short	(.L_2718 - .L_2717)
.L_2717:
        /*000c*/ 	.word	0x00000000
        /*0010*/ 	.short	0x0000
        /*0012*/ 	.short	0x0000
        /*0014*/ 	.byte	0x00, 0xf0, 0xa1, 0x03


	//----- nvinfo : EIATTR_SPARSE_MMA_MASK
	.align		4
.L_2718:
        /*0018*/ 	.byte	0x03, 0x50
        /*001a*/ 	.short	0x0000


	//----- nvinfo : EIATTR_MAXREG_COUNT
	.align		4
        /*001c*/ 	.byte	0x03, 0x1b
        /*001e*/ 	.short	0x00ff


	//----- nvinfo : EIATTR_MERCURY_ISA_VERSION
	.align		4
        /*0020*/ 	.byte	0x03, 0x5f
        /*0022*/ 	.short	0x0101


	//----- nvinfo : EIATTR_COOP_GROUP_MASK_REGIDS
	.align		4
        /*0024*/ 	.byte	0x04, 0x29
        /*0026*/ 	.short	(.L_2720 - .L_2719)


	//   ....[0]....
.L_2719:
        /*0028*/ 	.word	0xffffffff


	//   ....[1]....
        /*002c*/ 	.word	0xffffffff


	//   ....[2]....
        /*0030*/ 	.word	0xffffffff


	//   ....[3]....
        /*0034*/ 	.word	0xffffffff


	//   ....[4]....
        /*0038*/ 	.word	0xffffffff


	//   ....[5]....
        /*003c*/ 	.word	0xffffffff


	//   ....[6]....
        /*0040*/ 	.word	0xffffffff


	//   ....[7]....
        /*0044*/ 	.word	0xffffffff


	//   ....[8]....
        /*0048*/ 	.word	0xffffffff


	//   ....[9]....
        /*004c*/ 	.word	0xffffffff


	//   ....[10]....
        /*0050*/ 	.word	0xffffffff


	//   ....[11]....
        /*0054*/ 	.word	0xffffffff


	//   ....[12]....
        /*0058*/ 	.word	0xffffffff


	//   ....[13]....
        /*005c*/ 	.word	0xffffffff


	//   ....[14]....
        /*0060*/ 	.word	0xffffffff


	//   ....[15]....
        /*0064*/ 	.word	0xffffffff


	//   ....[16]....
        /*0068*/ 	.word	0xffffffff


	//   ....[17]....
        /*006c*/ 	.word	0xffffffff


	//   ....[18]....
        /*0070*/ 	.word	0xffffffff


	//   ....[19]....
        /*0074*/ 	.word	0xffffffff


	//   ....[20]....
        /*0078*/ 	.word	0xffffffff


	//   ....[21]....
        /*007c*/ 	.word	0xffffffff


	//   ....[22]....
        /*0080*/ 	.word	0xffffffff


	//   ....[23]....
        /*0084*/ 	.word	0xffffffff


	//   ....[24]....
        /*0088*/ 	.word	0xffffffff


	//   ....[25]....
        /*008c*/ 	.word	0xffffffff


	//   ....[26]....
        /*0090*/ 	.word	0xffffffff


	//   ....[27]....
        /*0094*/ 	.word	0xffffffff


	//   ....[28]....
        /*0098*/ 	.word	0xffffffff


	//   ....[29]....
        /*009c*/ 	.word	0xffffffff


	//   ....[30]....
        /*00a0*/ 	.word	0x0500000b


	//   ....[31]....
        /*00a4*/ 	.word	0x0500000b


	//   ....[32]....
        /*00a8*/ 	.word	0x0500000b


	//   ....[33]....
        /*00ac*/ 	.word	0x0500000b


	//   ....[34]....
        /*00b0*/ 	.word	0x0500000b


	//   ....[35]....
        /*00b4*/ 	.word	0x0500000b


	//   ....[36]....
        /*00b8*/ 	.word	0x0500000b


	//   ....[37]....
        /*00bc*/ 	.word	0x0500000b


	//   ....[38]....
        /*00c0*/ 	.word	0x0500000b


	//   ....[39]....
        /*00c4*/ 	.word	0x0500000b


	//   ....[40]....
        /*00c8*/ 	.word	0x0500000b


	//   ....[41]....
        /*00cc*/ 	.word	0x0500000b


	//   ....[42]....
        /*00d0*/ 	.word	0x0500000b


	//   ....[43]....
        /*00d4*/ 	.word	0x0500000b


	//   ....[44]....
        /*00d8*/ 	.word	0x0500000b


	//   ....[45]....
        /*00dc*/ 	.word	0x0500000b


	//   ....[46]....
        /*00e0*/ 	.word	0x0500000b


	//   ....[47]....
        /*00e4*/ 	.word	0x0500000b


	//   ....[48]....
        /*00e8*/ 	.word	0x0500000b


	//   ....[49]....
        /*00ec*/ 	.word	0x0500000b


	//   ....[50]....
        /*00f0*/ 	.word	0x0500000b


	//   ....[51]....
        /*00f4*/ 	.word	0x0500000b


	//   ....[52]....
        /*00f8*/ 	.word	0x0500000b


	//   ....[53]....
        /*00fc*/ 	.word	0x0500000b


	//   ....[54]....
        /*0100*/ 	.word	0x0500000b


	//   ....[55]....
        /*0104*/ 	.word	0x0500000b


	//   ....[56]....
        /*0108*/ 	.word	0x0500000b


	//   ....[57]....
        /*010c*/ 	.word	0x0500000b


	//   ....[58]....
        /*0110*/ 	.word	0x0500000b


	//   ....[59]....
        /*0114*/ 	.word	0x0500000b


	//----- nvinfo : EIATTR_COOP_GROUP_INSTR_OFFSETS
	.align		4
.L_2720:
        /*0118*/ 	.byte	0x04, 0x28
        /*011a*/ 	.short	(.L_2722 - .L_2721)


	//   ....[0]....
.L_2721:
        /*011c*/ 	.word	0x000005e0


	//   ....[1]....
        /*0120*/ 	.word	0x00000610


	//   ....[2]....
        /*0124*/ 	.word	0x00000630


	//   ....[3]....
        /*0128*/ 	.word	0x00000650


	//   ....[4]....
        /*012c*/ 	.word	0x00000670


	//   ....[5]....
        /*0130*/ 	.word	0x000007a0


	//   ....[6]....
        /*0134*/ 	.word	0x000007c0


	//   ....[7]....
        /*0138*/ 	.word	0x000007e0


	//   ....[8]....
        /*013c*/ 	.word	0x00000800


	//   ....[9]....
        /*0140*/ 	.word	0x00000820


	//   ....[10]....
        /*0144*/ 	.word	0x00000f90


	//   ....[11]....
        /*0148*/ 	.word	0x00000fc0


	//   ....[12]....
        /*014c*/ 	.word	0x00000fe0


	//   ....[13]....
        /*0150*/ 	.word	0x00001000


	//   ....[14]....
        /*0154*/ 	.word	0x00001020


	//   ....[15]....
        /*0158*/ 	.word	0x00001150


	//   ....[16]....
        /*015c*/ 	.word	0x00001170


	//   ....[17]....
        /*0160*/ 	.word	0x00001190


	//   ....[18]....
        /*0164*/ 	.word	0x000011b0


	//   ....[19]....
        /*0168*/ 	.word	0x000011d0


	//   ....[20]....
        /*016c*/ 	.word	0x000018c0


	//   ....[21]....
        /*0170*/ 	.word	0x000018f0


	//   ....[22]....
        /*0174*/ 	.word	0x00001910


	//   ....[23]....
        /*0178*/ 	.word	0x00001930


	//   ....[24]....
        /*017c*/ 	.word	0x00001950


	//   ....[25]....
        /*0180*/ 	.word	0x00001a80


	//   ....[26]....
        /*0184*/ 	.word	0x00001aa0


	//   ....[27]....
        /*0188*/ 	.word	0x00001ac0


	//   ....[28]....
        /*018c*/ 	.word	0x00001ae0


	//   ....[29]....
        /*0190*/ 	.word	0x00001b00


	//   ....[30]....
        /*0194*/ 	.word	0x00001e90


	//   ....[31]....
        /*0198*/ 	.word	0x00001f20


	//   ....[32]....
        /*019c*/ 	.word	0x00001f80


	//   ....[33]....
        /*01a0*/ 	.word	0x00001fe0


	//   ....[34]....
        /*01a4*/ 	.word	0x00002040


	//   ....[35]....
        /*01a8*/ 	.word	0x000021a0


	//   ....[36]....
        /*01ac*/ 	.word	0x00002200


	//   ....[37]....
        /*01b0*/ 	.word	0x00002260


	//   ....[38]....
        /*01b4*/ 	.word	0x000022c0


	//   ....[39]....
        /*01b8*/ 	.word	0x00002320


	//   ....[40]....
        /*01bc*/ 	.word	0x000023b0


	//   ....[41]....
        /*01c0*/ 	.word	0x00002440


	//   ....[42]....
        /*01c4*/ 	.word	0x000024a0


	//   ....[43]....
        /*01c8*/ 	.word	0x00002500


	//   ....[44]....
        /*01cc*/ 	.word	0x00002560


	//   ....[45]....
        /*01d0*/ 	.word	0x000026c0


	//   ....[46]....
        /*01d4*/ 	.word	0x00002720


	//   ....[47]....
        /*01d8*/ 	.word	0x00002780


	//   ....[48]....
        /*01dc*/ 	.word	0x000027e0


	//   ....[49]....
        /*01e0*/ 	.word	0x00002840


	//   ....[50]....
        /*01e4*/ 	.word	0x000028c0


	//   ....[51]....
        /*01e8*/ 	.word	0x00002960


	//   ....[52]....
        /*01ec*/ 	.word	0x000029c0


	//   ....[53]....
        /*01f0*/ 	.word	0x00002a20


	//   ....[54]....
        /*01f4*/ 	.word	0x00002a80


	//   ....[55]....
        /*01f8*/ 	.word	0x00002be0


	//   ....[56]....
        /*01fc*/ 	.word	0x00002c40


	//   ....[57]....
        /*0200*/ 	.word	0x00002ca0


	//   ....[58]....
        /*0204*/ 	.word	0x00002d00


	//   ....[59]....
        /*0208*/ 	.word	0x00002d60


	//----- nvinfo : EIATTR_VRC_CTA_INIT_COUNT
	.align		4
.L_2722:
        /*020c*/ 	.byte	0x02, 0x4a
	.zero		1
	.zero		1


	//----- nvinfo : EIATTR_EXIT_INSTR_OFFSETS
	.align		4
        /*0210*/ 	.byte	0x04, 0x1c
        /*0212*/ 	.short	(.L_2724 - .L_2723)


	//   ....[0]....
.L_2723:
        /*0214*/ 	.word	0x00000170


	//   ....[1]....
        /*0218*/ 	.word	0x00000b40


	//   ....[2]....
        /*021c*/ 	.word	0x000014f0


	//   ....[3]....
        /*0220*/ 	.word	0x00001e20


	//----- nvinfo : EIATTR_MAX_THREADS
	.align		4
.L_2724:
        /*0224*/ 	.byte	0x04, 0x05
        /*0226*/ 	.short	(.L_2726 - .L_2725)
.L_2725:
        /*0228*/ 	.word	0x00000080
        /*022c*/ 	.word	0x00000001
        /*0230*/ 	.word	0x00000001


	//----- nvinfo : EIATTR_CRS_STACK_SIZE
	.align		4
.L_2726:
        /*0234*/ 	.byte	0x04, 0x1e
        /*0236*/ 	.short	(.L_2728 - .L_2727)
.L_2727:
        /*0238*/ 	.word	0x00000000


	//----- nvinfo : EIATTR_CBANK_PARAM_SIZE
	.align		4
.L_2728:
        /*023c*/ 	.byte	0x03, 0x19
        /*023e*/ 	.short	0x00e8


	//----- nvinfo : EIATTR_PARAM_CBANK
	.align		4
        /*0240*/ 	.byte	0x04, 0x0a
        /*0242*/ 	.short	(.L_2730 - .L_2729)
	.align		4
.L_2729:
        /*0244*/ 	.word	index@(.nv.constant0._ZN10layer_norm13ln_fwd_kernelINS_13Kernel_traitsI6__halfS2_fS2_fjLj256ELj1ELj4ELj1ELj16ENS_18Kernel_traits_baseILj256ES2_S2_fS2_fjLj128EEEEELb0ELb0ELb0ELb1EEEvNS_9FwdParamsE)
        /*0248*/ 	.short	0x0380
        /*024a*/ 	.short	0x00e8


	//----- nvinfo : EIATTR_SW_WAR
	.align		4
.L_2730:
        /*024c*/ 	.byte	0x04, 0x36
        /*024e*/ 	.short	(.L_2732 - .L_2731)
.L_2731:
        /*0250*/ 	.word	0x00000008
.L_2732:


//--------------------- .nv.info._ZN10layer_norm13ln_fwd_kernelINS_13Kernel_traitsI6__halfS2_fS2_fjLj256ELj1ELj4ELj1ELj16ENS_18Kernel_traits_baseILj256ES2_S2_fS2_fjLj128EEEEELb0ELb0ELb1ELb0EEEvNS_9FwdParamsE --------------------------
	.section	.nv.info._ZN10layer_norm13ln_fwd_kernelINS_13Kernel_traitsI6__halfS2_fS2_fjLj256ELj1ELj4ELj1ELj16ENS_18Kernel_traits_baseILj256ES2_S2_fS2_fjLj128EEEEELb0ELb0ELb1ELb0EEEvNS_9FwdParamsE,"",@"SHT_CUDA_INFO"
	.sectionflags	@""
	.align	4


	//----- nvinfo : EIATTR_CUDA_API_VERSION
	.align		4
        /*0000*/ 	.byte	0x04, 0x37
        /*0002*/ 	.short	(.L_2734 - .L_2733)
.L_2733:
        /*0004*/ 	.word	0x00000082


	//----- nvinfo : EIATTR_KPARAM_INFO
	.align		4
.L_2734:
        /*0008*/ 	.byte	0x04, 0x17
        /*000a*/ 	.short	(.L_2736 - .L_2735)
.L_2735:
        /*000c*/ 	.word	0x00000000
        /*0010*/ 	.short	0x0000
        /*0012*/ 	.short	0x0000
        /*0014*/ 	.byte	0x00, 0xf0, 0xa1, 0x03


	//----- nvinfo : EIATTR_SPARSE_MMA_MASK
	.align		4
.L_2736:
        /*0018*/ 	.byte	0x03, 0x50
        /*001a*/ 	.short	0x0000


	//----- nvinfo : EIATTR_MAXREG_COUNT
	.align		4
        /*001c*/ 	.byte	0x03, 0x1b
        /*001e*/ 	.short	0x00ff


	//----- nvinfo : EIATTR_MERCURY_ISA_VERSION
	.align		4
        /*0020*/ 	.byte	0x03, 0x5f
        /*0022*/ 	.short	0x0101


	//----- nvinfo : EIATTR_COOP_GROUP_MASK_REGIDS
	.align		4
        /*0024*/ 	.byte	0x04, 0x29
        /*0026*/ 	.short	(.L_2738 - .L_2737)


	//   ....[0]....
.L_2737:
        /*0028*/ 	.word	0xffffffff


	//   ....[1]....
        /*002c*/ 	.word	0xffffffff


	//   ....[2]....
        /*0030*/ 	.word	0xffffffff


	//   ....[3]....
        /*0034*/ 	.word	0xffffffff


	//   ....[4]....
        /*0038*/ 	.word	0xffffffff


	//   ....[5]....
        /*003c*/ 	.word	0xffffffff


	//   ....[6]....
        /*0040*/ 	.word	0xffffffff


	//   ....[7]....
        /*0044*/ 	.word	0xffffffff


	//   ....[8]....
        /*0048*/ 	.word	0xffffffff


	//   ....[9]....
        /*004c*/ 	.word	0xffffffff


	//   ....[10]....
        /*0050*/ 	.word	0xffffffff


	//   ....[11]....
        /*0054*/ 	.word	0xffffffff


	//   ....[12]....
        /*0058*/ 	.word	0xffffffff


	//   ....[13]....
        /*005c*/ 	.word	0xffffffff


	//   ....[14]....
        /*0060*/ 	.word	0xffffffff


	//   ....[15]....
        /*0064*/ 	.word	0xffffffff


	//   ....[16]....
        /*0068*/ 	.word	0xffffffff


	//   ....[17]....
        /*006c*/ 	.word	0xffffffff


	//   ....[18]....
        /*0070*/ 	.word	0xffffffff


	//   ....[19]....
        /*0074*/ 	.word	0xffffffff


	//   ....[20]....
        /*0078*/ 	.word	0x0500001d


	//   ....[21]....
        /*007c*/ 	.word	0x0500001d


	//   ....[22]....
        /*0080*/ 	.word	0x0500001d


	//   ....[23]....
        /*0084*/ 	.word	0x0500001d


	//   ....[24]....
        /*0088*/ 	.word	0x0500001d


	//   ....[25]....
        /*008c*/ 	.word	0x0500001d


	//   ....[26]....
        /*0090*/ 	.word	0x0500001d


	//   ....[27]....
        /*0094*/ 	.word	0x0500001d


	//   ....[28]....
        /*0098*/ 	.word	0x0500001d


	//   ....[29]....
        /*009c*/ 	.word	0x0500001d


	//   ....[30]....
        /*00a0*/ 	.word	0x0500001d


	//   ....[31]....
        /*00a4*/ 	.word	0x0500001d


	//   ....[32]....
        /*00a8*/ 	.word	0x0500001d


	//   ....[33]....
        /*00ac*/ 	.word	0x0500001d


	//   ....[34]....
        /*00b0*/ 	.word	0x0500001d


	//   ....[35]....
        /*00b4*/ 	.word	0x0500001d


	//   ....[36]....
        /*00b8*/ 	.word	0x0500001d


	//   ....[37]....
        /*00bc*/ 	.word	0x0500001d


	//   ....[38]....
        /*00c0*/ 	.word	0x0500001d


	//   ....[39]....
        /*00c4*/ 	.word	0x0500001d


	//----- nvinfo : EIATTR_COOP_GROUP_INSTR_OFFSETS
	.align		4
.L_2738:
        /*00c8*/ 	.byte	0x04, 0x28
        /*00ca*/ 	.short	(.L_2740 - .L_2739)


	//   ....[0]....
.L_2739:
        /*00cc*/ 	.word	0x00000750


	//   ....[1]....
        /*00d0*/ 	.word	0x00000780


	//   ....[2]....
        /*00d4*/ 	.word	0x000007a0


	//   ....[3]....
        /*00d8*/ 	.word	0x000007c0


	//   ....[4]....
        /*00dc*/ 	.word	0x000007e0


	//   ....[5]....
        /*00e0*/ 	.word	0x00000920


	//   ....[6]....
        /*00e4*/ 	.word	0x00000940


	//   ....[7]....
        /*00e8*/ 	.word	0x00000960


	//   ....[8]....
        /*00ec*/ 	.word	0x00000980


	//   ....[9]....
        /*00f0*/ 	.word	0x000009a0


	//   ....[10]....
        /*00f4*/ 	.word	0x00001350


	//   ....[11]....
        /*00f8*/ 	.word	0x00001380


	//   ....[12]....
        /*00fc*/ 	.word	0x000013a0


	//   ....[13]....
        /*0100*/ 	.word	0x000013c0


	//   ....[14]....
        /*0104*/ 	.word	0x000013e0


	//   ....[15]....
        /*0108*/ 	.word	0x00001520


	//   ....[16]....
        /*010c*/ 	.word	0x00001540


	//   ....[17]....
        /*0110*/ 	.word	0x00001560


	//   ....[18]....
        /*0114*/ 	.word	0x00001580


	//   ....[19]....
        /*0118*/ 	.word	0x000015a0


	//   ....[20]....
        /*011c*/ 	.word	0x00001ac0


	//   ....[21]....
        /*0120*/ 	.word	0x00001b50


	//   ....[22]....
        /*0124*/ 	.word	0x00001bb0


	//   ....[23]....
        /*0128*/ 	.word	0x00001c10


	//   ....[24]....
        /*012c*/ 	.word	0x00001c70


	//   ....[25]....
        /*0130*/ 	.word	0x00001de0


	//   ....[26]....
        /*0134*/ 	.word	0x00001e40


	//   ....[27]....
        /*0138*/ 	.word	0x00001ea0


	//   ....[28]....
        /*013c*/ 	.word	0x00001f00


	//   ....[29]....
        /*0140*/ 	.word	0x00001f60


	//   ....[30]....
        /*0144*/ 	.word	0x00001fe0


	//   ....[31]....
        /*0148*/ 	.word	0x00002070


	//   ....[32]....
        /*014c*/ 	.word	0x000020d0


	//   ....[33]....
        /*0150*/ 	.word	0x00002130


	//   ....[34]....
        /*0154*/ 	.word	0x00002190


	//   ....[35]....
        /*0158*/ 	.word	0x00002300


	//   ....[36]....
        /*015c*/ 	.word	0x00002360


	//   ....[37]....
        /*0160*/ 	.word	0x000023c0


	//   ....[38]....
        /*0164*/ 	.word	0x00002420


	//   ....[39]....
        /*0168*/ 	.word	0x00002480


	//----- nvinfo : EIATTR_VRC_CTA_INIT_COUNT
	.align		4
.L_2740:
        /*016c*/ 	.byte	0x02, 0x4a
	.zero		1
	.zero		1


	//----- nvinfo : EIATTR_EXIT_INSTR_OFFSETS
	.align		4
        /*0170*/ 	.byte	0x04, 0x1c
        /*0172*/ 	.short	(.L_2742 - .L_2741)


	//   ....[0]....
.L_2741:
        /*0174*/ 	.word	0x000001e0


	//   ....[1]....
        /*0178*/ 	.word	0x00000e60


	//   ....[2]....
        /*017c*/ 	.word	0x00001a60


	//----- nvinfo : EIATTR_MAX_THREADS
	.align		4
.L_2742:
        /*0180*/ 	.byte	0x04, 0x05
        /*0182*/ 	.short	(.L_2744 - .L_2743)
.L_2743:
        /*0184*/ 	.word	0x00000080
        /*0188*/ 	.word	0x00000001
        /*018c*/ 	.word	0x00000001


	//----- nvinfo : EIATTR_CRS_STACK_SIZE
	.align		4
.L_2744:
        /*0190*/ 	.byte	0x04, 0x1e
        /*0192*/ 	.short	(.L_2746 - .L_2745)
.L_2745:
        /*0194*/ 	.word	0x00000000


	//----- nvinfo : EIATTR_CBANK_PARAM_SIZE
	.align		4
.L_2746:
        /*0198*/ 	.byte	0x03, 0x19
        /*019a*/ 	.short	0x00e8


	//----- nvinfo : EIATTR_PARAM_CBANK
	.align		4
        /*019c*/ 	.byte	0x04, 0x0a
        /*019e*/ 	.short	(.L_2748 - .L_2747)
	.align		4
.L_2747:
        /*01a0*/ 	.word	index@(.nv.constant0._ZN10layer_norm13ln_fwd_kernelINS_13Kernel_traitsI6__halfS2_fS2_fjLj256ELj1ELj4ELj1ELj16ENS_18Kernel_traits_baseILj256ES2_S2_fS2_fjLj128EEEEELb0ELb0ELb1ELb0EEEvNS_9FwdParamsE)
        /*01a4*/ 	.short	0x0380
        /*01a6*/ 	.short	0x00e8


	//----- nvinfo : EIATTR_SW_WAR
	.align		4
.L_2748:
        /*01a8*/ 	.byte	0x04, 0x36
        /*01aa*/ 	.short	(.L_2750 - .L_2749)
.L_2749:
        /*01ac*/ 	.word	0x00000008
.L_2750:


//--------------------- .nv.info._ZN10layer_norm13ln_fwd_kernelINS_13Kernel_traitsI6__halfS2_fS2_fjLj256ELj1ELj4ELj1ELj16ENS_18Kernel_traits_baseILj256ES2_S2_fS2_fjLj128EEEEELb0ELb0ELb1ELb1EEEvNS_9FwdParamsE --------------------------
	.section	.nv.info._ZN10layer_norm13ln_fwd_kernelINS_13Kernel_traitsI6__halfS2_fS2_fjLj256ELj1ELj4ELj1ELj16ENS_18Kernel_traits_baseILj256ES2_S2_fS2_fjLj128EEEEELb0ELb0ELb1ELb1EEEvNS_9FwdParamsE,"",@"SHT_CUDA_INFO"
	.sectionflags	@""
	.align	4


	//----- nvinfo : EIATTR_CUDA_API_VERSION
	.align		4
        /*0000*/ 	.byte	0x04, 0x37
        /*0002*/ 	.short	(.L_2752 - .L_2751)
.L_2751:
        /*0004*/ 	.word	0x00000082


	//----- nvinfo : EIATTR_KPARAM_INFO
	.align		4
.L_2752:
        /*0008*/ 	.byte	0x04, 0x17
        /*000a*/ 	.short	(.L_2754 - .L_2753)
.L_2753:
        /*000c*/ 	.word	0x00000000
        /*0010*/ 	.short	0x0000
        /*0012*/ 	.short	0x0000
        /*0014*/ 	.byte	0x00, 0xf0, 0xa1, 0x03


	//----- nvinfo : EIATTR_SPARSE_MMA_MASK
	.align		4
.L_2754:
        /*0018*/ 	.byte	0x03, 0x50
        /*001a*/ 	.short	0x0000


	//----- nvinfo : EIATTR_MAXREG_COUNT
	.align		4
        /*001c*/ 	.byte	0x03, 0x1b
        /*001e*/ 	.short	0x00ff


	//----- nvinfo : EIATTR_MERCURY_ISA_VERSION
	.align		4
        /*0020*/ 	.byte	0x03, 0x5f
        /*0022*/ 	.short	0x0101


	//----- nvinfo : EIATTR_COOP_GROUP_MASK_REGIDS
	.align		4
        /*0024*/ 	.byte	0x04, 0x29
        /*0026*/ 	.short	(.L_2756 - .L_2755)


	//   ....[0]....
.L_2755:
        /*0028*/ 	.word	0xffffffff


	//   ....[1]....
        /*002c*/ 	.word	0xffffffff


	//   ....[2]....
        /*0030*/ 	.word	0xffffffff


	//   ....[3]....
        /*0034*/ 	.word	0xffffffff


	//   ....[4]....
        /*0038*/ 	.word	0xffffffff


	//   ....[5]....
        /*003c*/ 	.word	0xffffffff


	//   ....[6]....
        /*0040*/ 	.word	0xffffffff


	//   ....[7]....
        /*0044*/ 	.word	0xffffffff


	//   ....[8]....
        /*0048*/ 	.word	0xffffffff


	//   ....[9]....
        /*004c*/ 	.word	0xffffffff


	//   ....[10]....
        /*0050*/ 	.word	0xffffffff


	//   ....[11]....
        /*0054*/ 	.word	0xffffffff


	//   ....[12]....
        /*0058*/ 	.word	0xffffffff


	//   ....[13]....
        /*005c*/ 	.word	0xffffffff


	//   ....[14]....
        /*0060*/ 	.word	0xffffffff


	//   ....[15]....
        /*0064*/ 	.word	0xffffffff


	//   ....[16]....
        /*0068*/ 	.word	0xffffffff


	//   ....[17]....
        /*006c*/ 	.word	0xffffffff


	//   ....[18]....
        /*0070*/ 	.word	0xffffffff


	//   ....[19]....
        /*0074*/ 	.word	0xffffffff


	//   ....[20]....
        /*0078*/ 	.word	0x05000018


	//   ....[21]....
        /*007c*/ 	.word	0x05000018


	//   ....[22]....
        /*0080*/ 	.word	0x05000018


	//   ....[23]....
        /*0084*/ 	.word	0x05000018


	//   ....[24]....
        /*0088*/ 	.word	0x05000018


	//   ....[25]....
        /*008c*/ 	.word	0x05000018


	//   ....[26]....
        /*0090*/ 	.word	0x05000018


	//   ....[27]....
        /*0094*/ 	.word	0x05000018


	//   ....[28]....
        /*0098*/ 	.word	0x05000018


	//   ....[29]....
        /*009c*/ 	.word	0x05000018


	//   ....[30]....
        /*00a0*/ 	.word	0x05000018


	//   ....[31]....
        /*00a4*/ 	.word	0x05000018


	//   ....[32]....
        /*00a8*/ 	.word	0x05000018


	//   ....[33]....
        /*00ac*/ 	.word	0x05000018


	//   ....[34]....
        /*00b0*/ 	.word	0x05000018


	//   ....[35]....
        /*00b4*/ 	.word	0x05000018


	//   ....[36]....
        /*00b8*/ 	.word	0x05000018


	//   ....[37]....
        /*00bc*/ 	.word	0x05000018


	//   ....[38]....
        /*00c0*/ 	.word	0x05000018


	//   ....[39]....
        /*00c4*/ 	.word	0x05000018


	//----- nvinfo : EIATTR_COOP_GROUP_INSTR_OFFSETS
	.align		4
.L_2756:
        /*00c8*/ 	.byte	0x04, 0x28
        /*00ca*/ 	.short	(.L_2758 - .L_2757)


	//   ....[0]....
.L_2757:
        /*00cc*/ 	.word	0x00000630


	//   ....[1]....
        /*00d0*/ 	.word	0x00000660


	//   ....[2]....
        /*00d4*/ 	.word	0x00000680


	//   ....[3]....
        /*00d8*/ 	.word	0x000006a0


	//   ....[4]....
        /*00dc*/ 	.word	0x000006c0


	//   ....[5]....
        /*00e0*/ 	.word	0x000007f0


	//   ....[6]....
        /*00e4*/ 	.word	0x00000810


	//   ....[7]....
        /*00e8*/ 	.word	0x00000830


	//   ....[8]....
        /*00ec*/ 	.word	0x00000850


	//   ....[9]....
        /*00f0*/ 	.word	0x00000870


	//   ....[10]....
        /*00f4*/ 	.word	0x00001190


	//   ....[11]....
        /*00f8*/ 	.word	0x000011c0


	//   ....[12]....
        /*00fc*/ 	.word	0x000011e0


	//   ....[13]....
        /*0100*/ 	.word	0x00001200


	//   ....[14]....
        /*0104*/ 	.word	0x00001220


	//   ....[15]....
        /*0108*/ 	.word	0x00001350


	//   ....[16]....
        /*010c*/ 	.word	0x00001370


	//   ....[17]....
        /*0110*/ 	.word	0x00001390


	//   ....[18]....
        /*0114*/ 	.word	0x000013b0


	//   ....[19]....
        /*0118*/ 	.word	0x000013d0


	//   ....[20]....
        /*011c*/ 	.word	0x00001900


	//   ....[21]....
        /*0120*/ 	.word	0x00001990


	//   ....[22]....
        /*0124*/ 	.word	0x000019f0


	//   ....[23]....
        /*0128*/ 	.word	0x00001a50


	//   ....[24]....
        /*012c*/ 	.word	0x00001ab0


	//   ....[25]....
        /*0130*/ 	.word	0x00001c20


	//   ....[26]....
        /*0134*/ 	.word	0x00001c80


	//   ....[27]....
        /*0138*/ 	.word	0x00001ce0


	//   ....[28]....
        /*013c*/ 	.word	0x00001d40


	//   ....[29]....
        /*0140*/ 	.word	0x00001da0


	//   ....[30]....
        /*0144*/ 	.word	0x00001e20


	//   ....[31]....
        /*0148*/ 	.word	0x00001eb0


	//   ....[32]....
        /*014c*/ 	.word	0x00001f10


	//   ....[33]....
        /*0150*/ 	.word	0x00001f70


	//   ....[34]....
        /*0154*/ 	.word	0x00001fd0


	//   ....[35]....
        /*0158*/ 	.word	0x00002140


	//   ....[36]....
        /*015c*/ 	.word	0x000021a0


	//   ....[37]....
        /*0160*/ 	.word	0x00002200


	//   ....[38]....
        /*0164*/ 	.word	0x00002260


	//   ....[39]....
        /*0168*/ 	.word	0x000022c0


	//----- nvinfo : EIATTR_VRC_CTA_INIT_COUNT
	.align		4
.L_2758:
        /*016c*/ 	.byte	0x02, 0x4a
	.zero		1
	.zero		1


	//----- nvinfo : EIATTR_EXIT_INSTR_OFFSETS
	.align		4
        /*0170*/ 	.byte	0x04, 0x1c
        /*0172*/ 	.short	(.L_2760 - .L_2759)


	//   ....[0]....
.L_2759:
        /*0174*/ 	.word	0x00000170


	//   ....[1]....
        /*0178*/ 	.word	0x00000d20


	//   ....[2]....
        /*017c*/ 	.word	0x00001890


	//----- nvinfo : EIATTR_MAX_THREADS
	.align		4
.L_2760:
        /*0180*/ 	.byte	0x04, 0x05
        /*0182*/ 	.short	(.L_2762 - .L_2761)
.L_2761:
        /*0184*/ 	.word	0x00000080
        /*0188*/ 	.word	0x00000001
        /*018c*/ 	.word	0x00000001


	//----- nvinfo : EIATTR_CRS_STACK_SIZE
	.align		4
.L_2762:
        /*0190*/ 	.byte	0x04, 0x1e
        /*0192*/ 	.short	(.L_2764 - .L_2763)
.L_2763:
        /*0194*/ 	.word	0x00000000


	//----- nvinfo : EIATTR_CBANK_PARAM_SIZE
	.align		4
.L_2764:
        /*0198*/ 	.byte	0x03, 0x19
        /*019a*/ 	.short	0x00e8


	//----- nvinfo : EIATTR_PARAM_CBANK
	.align		4
        /*019c*/ 	.byte	0x04, 0x0a
        /*019e*/ 	.short	(.L_2766 - .L_2765)
	.align		4
.L_2765:
        /*01a0*/ 	.word	index@(.nv.constant0._ZN10layer_norm13ln_fwd_kernelINS_13Kernel_traitsI6__halfS2_fS2_fjLj256ELj1ELj4ELj1ELj16ENS_18Kernel_traits_baseILj256ES2_S2_fS2_fjLj128EEEEELb0ELb0ELb1ELb1EEEvNS_9FwdParamsE)
        /*01a4*/ 	.short	0x0380
        /*01a6*/ 	.short	0x00e8


	//----- nvinfo : EIATTR_SW_WAR
	.align		4
.L_2766:
        /*01a8*/ 	.byte	0x04, 0x36
        /*01aa*/ 	.short	(.L_2768 - .L_2767)
.L_2767:
        /*01ac*/ 	.word	0x00000008
.L_2768:


//--------------------- .nv.info._ZN10layer_norm13ln_fwd_kernelINS_13Kernel_traitsI6__halfS2_fS2_fjLj256ELj1ELj4ELj1ELj16ENS_18Kernel_traits_baseILj256ES2_S2_fS2_fjLj128EEEEELb0ELb1ELb0ELb0EEEvNS_9FwdParamsE --------------------------
	.section	.nv.info._ZN10layer_norm13ln_fwd_kernelINS_13Kernel_traitsI6__halfS2_fS2_fjLj256ELj1ELj4ELj1ELj16ENS_18Kernel_traits_baseILj256ES2_S2_fS2_fjLj128EEEEELb0ELb1ELb0ELb0EEEvNS_9FwdParamsE,"",@"SHT_CUDA_INFO"
	.sectionflags	@""
	.align	4


	//----- nvinfo : EIATTR_CUDA_API_VERSION
	.align		4
        /*0000*/ 	.byte	0x04, 0x37
        /*0002*/ 	.short	(.L_2770 - .L_2769)
.L_2769:
        /*0004*/ 	.word	0x00000082


	//----- nvinfo : EIATTR_KPARAM_INFO
	.align		4
.L_2770:
        /*0008*/ 	.byte	0x04, 0x17
        /*000a*/ 	.short	(.L_2772 - .L_2771)
.L_2771:
        /*000c*/ 	.word	0x00000000
        /*0010*/ 	.short	0x0000
        /*0012*/ 	.short	0x0000
        /*0014*/ 	.byte	0x00, 0xf0, 0xa1, 0x03


	//----- nvinfo : EIATTR_SPARSE_MMA_MASK
	.align		4
.L_2772:
        /*0018*/ 	.byte	0x03, 0x50
        /*001a*/ 	.short	0x0000


	//----- nvinfo : EIATTR_MAXREG_COUNT
	.align		4
        /*001c*/ 	.byte	0x03, 0x1b
        /*001e*/ 	.short	0x00ff


	//----- nvinfo : EIATTR_MERCURY_ISA_VERSION
	.align		4
        /*0020*/ 	.byte	0x03, 0x5f
        /*0022*/ 	.short	0x0101


	//----- nvinfo : EIATTR_COOP_GROUP_MASK_REGIDS
	.align		4
        /*0024*/ 	.byte	0x04, 0x29
        /*0026*/ 	.short	(.L_2774 - .L_2773)


	//   ....[0]....
.L_2773:
        /*0028*/ 	.word	0xffffffff


	//   ....[1]....
        /*002c*/ 	.word	0xffffffff


	//   ....[2]....
        /*0030*/ 	.word	0xffffffff


	//   ....[3]....
        /*0034*/ 	.word	0xffffffff


	//   ....[4]....
        /*0038*/ 	.word	0xffffffff


	//   ....[5]....
        /*003c*/ 	.word	0xffffffff


	//   ....[6]....
        /*0040*/ 	.word	0xffffffff


	//   ....[7]....
        /*0044*/ 	.word	0xffffffff


	//   ....[8]....
        /*0048*/ 	.word	0xffffffff


	//   ....[9]....
        /*004c*/ 	.word	0xffffffff


	//   ....[10]....
        /*0050*/ 	.word	0x05000011


	//   ....[11]....
        /*0054*/ 	.word	0x05000011


	//   ....[12]....
        /*0058*/ 	.word	0x05000011


	//   ....[13]....
        /*005c*/ 	.word	0x05000011


	//   ....[14]....
        /*0060*/ 	.word	0x05000011


	//   ....[15]....
        /*0064*/ 	.word	0x05000011


	//   ....[16]....
        /*0068*/ 	.word	0x05000011


	//   ....[17]....
        /*006c*/ 	.word	0x05000011


	//   ....[18]....
        /*0070*/ 	.word	0x05000011


	//   ....[19]....
        /*0074*/ 	.word	0x05000011


	//----- nvinfo : EIATTR_COOP_GROUP_INSTR_OFFSETS
	.align		4
.L_2774:
        /*0078*/ 	.byte	0x04, 0x28
        /*007a*/ 	.short	(.L_2776 - .L_2775)


	//   ....[0]....
.L_2775:
        /*007c*/ 	.word	0x00000940


	//   ....[1]....
        /*0080*/ 	.word	0x00000960


	//   ....[2]....
        /*0084*/ 	.word	0x00000980


	//   ....[3]....
        /*0088*/ 	.word	0x000009a0


	//   ....[4]....
        /*008c*/ 	.word	0x000009d0


	//   ....[5]....
        /*0090*/ 	.word	0x00000b20


	//   ....[6]....
        /*0094*/ 	.word	0x00000b40


	//   ....[7]....
        /*0098*/ 	.word	0x00000b60


	//   ....[8]....
        /*009c*/ 	.word	0x00000b80


	//   ....[9]....
        /*00a0*/ 	.word	0x00000ba0


	//   ....[10]....
        /*00a4*/ 	.word	0x00001050


	//   ....[11]....
        /*00a8*/ 	.word	0x000010f0


	//   ....[12]....
        /*00ac*/ 	.word	0x00001160


	//   ....[13]....
        /*00b0*/ 	.word	0x000011d0


	//   ....[14]....
        /*00b4*/ 	.word	0x00001250


	//   ....[15]....
        /*00b8*/ 	.word	0x00001400


	//   ....[16]....
        /*00bc*/ 	.word	0x00001470


	//   ....[17]....
        /*00c0*/ 	.word	0x000014e0


	//   ....[18]....
        /*00c4*/ 	.word	0x00001550


	//   ....[19]....
        /*00c8*/ 	.word	0x000015c0


	//----- nvinfo : EIATTR_VRC_CTA_INIT_COUNT
	.align		4
.L_2776:
        /*00cc*/ 	.byte	0x02, 0x4a
	.zero		1
	.zero		1


	//----- nvinfo : EIATTR_EXIT_INSTR_OFFSETS
	.align		4
        /*00d0*/ 	.byte	0x04, 0x1c
        /*00d2*/ 	.short	(.L_2778 - .L_2777)


	//   ....[0]....
.L_2777:
        /*00d4*/ 	.word	0x00000210


	//   ....[1]....
        /*00d8*/ 	.word	0x00000fe0


	//----- nvinfo : EIATTR_MAX_THREADS
	.align		4
.L_2778:
        /*00dc*/ 	.byte	0x04, 0x05
        /*00de*/ 	.short	(.L_2780 - .L_2779)
.L_2779:
        /*00e0*/ 	.word	0x00000080
        /*00e4*/ 	.word	0x00000001
        /*00e8*/ 	.word	0x00000001


	//----- nvinfo : EIATTR_CRS_STACK_SIZE
	.align		4
.L_2780:
        /*00ec*/ 	.byte	0x04, 0x1e
        /*00ee*/ 	.short	(.L_2782 - .L_2781)
.L_2781:
        /*00f0*/ 	.word	0x00000000


	//----- nvinfo : EIATTR_CBANK_PARAM_SIZE
	.align		4
.L_2782:
        /*00f4*/ 	.byte	0x03, 0x19
        /*00f6*/ 	.short	0x00e8


	//----- nvinfo : EIATTR_PARAM_CBANK
	.align		4
        /*00f8*/ 	.byte	0x04, 0x0a
        /*00fa*/ 	.short	(.L_2784 - .L_2783)
	.align		4
.L_2783:
        /*00fc*/ 	.word	index@(.nv.constant0._ZN10layer_norm13ln_fwd_kernelINS_13Kernel_traitsI6__halfS2_fS2_fjLj256ELj1ELj4ELj1ELj16ENS_18Kernel_traits_baseILj256ES2_S2_fS2_fjLj128EEEEELb0ELb1ELb0ELb0EEEvNS_9FwdParamsE)
        /*0100*/ 	.short	0x0380
        /*0102*/ 	.short	0x00e8


	//----- nvinfo : EIATTR_SW_WAR
	.align		4
.L_2784:
        /*0104*/ 	.byte	0x04, 0x36
        /*0106*/ 	.short	(.L_2786 - .L_2785)
.L_2785:
        /*0108*/ 	.word	0x00000008
.L_2786:


//--------------------- .nv.info._ZN10layer_norm13ln_fwd_kernelINS_13Kernel_traitsI6__halfS2_fS2_fjLj256ELj1ELj4ELj1ELj16ENS_18Kernel_traits_baseILj256ES2_S2_fS2_fjLj128EEEEELb0ELb1ELb0ELb1EEEvNS_9FwdParamsE --------------------------
	.section	.nv.info._ZN10layer_norm13ln_fwd_kernelINS_13Kernel_traitsI6__halfS2_fS2_fjLj256ELj1ELj4ELj1ELj16ENS_18Kernel_traits_baseILj256ES2_S2_fS2_fjLj128EEEEELb0ELb1ELb0ELb1EEEvNS_9FwdParamsE,"",@"SHT_CUDA_INFO"
	.sectionflags	@""
	.align	4


	//----- nvinfo : EIATTR_CUDA_API_VERSION
	.align		4
        /*0000*/ 	.byte	0x04, 0x37
        /*0002*/ 	.short	(.L_2788 - .L_2787)
.L_2787:
        /*0004*/ 	.word	0x00000082


	//----- nvinfo : EIATTR_KPARAM_INFO
	.align		4
.L_2788:
        /*0008*/ 	.byte	0x04, 0x17
        /*000a*/ 	.short	(.L_2790 - .L_2789)
.L_2789:
        /*000c*/ 	.word	0x00000000
        /*0010*/ 	.short	0x0000
        /*0012*/ 	.short	0x0000
        /*0014*/ 	.byte	0x00, 0xf0, 0xa1, 0x03


	//----- nvinfo : EIATTR_SPARSE_MMA_MASK
	.align		4
.L_2790:
        /*0018*/ 	.byte	0x03, 0x50
        /*001a*/ 	.short	0x0000


	//----- nvinfo : EIATTR_MAXREG_COUNT
	.align		4
        /*001c*/ 	.byte	0x03, 0x1b
        /*001e*/ 	.short	0x00ff


	//----- nvinfo : EIATTR_MERCURY_ISA_VERSION
	.align		4
        /*0020*/ 	.byte	0x03, 0x5f
        /*0022*/ 	.short	0x0101


	//----- nvinfo : EIATTR_COOP_GROUP_MASK_REGIDS
	.align		4
        /*0024*/ 	.byte	0x04, 0x29
        /*0026*/ 	.short	(.L_2792 - .L_2791)


	//   ....[0]....
.L_2791:
        /*0028*/ 	.word	0xffffffff


	//   ....[1]....
        /*002c*/ 	.word	0xffffffff


	//   ....[2]....
        /*0030*/ 	.word	0xffffffff


	//   ....[3]....
        /*0034*/ 	.word	0xffffffff


	//   ....[4]....
        /*0038*/ 	.word	0xffffffff


	//   ....[5]....
        /*003c*/ 	.word	0xffffffff


	//   ....[6]....
        /*0040*/ 	.word	0xffffffff


	//   ....[7]....
        /*0044*/ 	.word	0xffffffff


	//   ....[8]....
        /*0048*/ 	.word	0xffffffff


	//   ....[9]....
        /*004c*/ 	.word	0xffffffff


	//   ....[10]....
        /*0050*/ 	.word	0xffffffff


	//   ....[11]....
        /*0054*/ 	.word	0xffffffff


	//   ....[12]....
        /*0058*/ 	.word	0xffffffff


	//   ....[13]....
        /*005c*/ 	.word	0xffffffff


	//   ....[14]....
        /*0060*/ 	.word	0xffffffff


	//   ....[15]....
        /*0064*/ 	.word	0xffffffff


	//   ....[16]....
        /*0068*/ 	.word	0xffffffff


	//   ....[17]....
        /*006c*/ 	.word	0xffffffff


	//   ....[18]....
        /*0070*/ 	.word	0xffffffff


	//   ....[19]....
        /*0074*/ 	.word	0xffffffff


	//   ....[20]....
        /*0078*/ 	.word	0xffffffff


	//   ....[21]....
        /*007c*/ 	.word	0xffffffff


	//   ....[22]....
        /*0080*/ 	.word	0xffffffff


	//   ....[23]....
        /*0084*/ 	.word	0xffffffff


	//   ....[24]....
        /*0088*/ 	.word	0xffffffff


	//   ....[25]....
        /*008c*/ 	.word	0xffffffff


	//   ....[26]....
        /*0090*/ 	.word	0xffffffff


	//   ....[27]....
        /*0094*/ 	.word	0xffffffff


	//   ....[28]....
        /*0098*/ 	.word	0xffffffff


	//   ....[29]....
        /*009c*/ 	.word	0xffffffff


	//   ....[30]....
        /*00a0*/ 	.word	0x05000008


	//   ....[31]....
        /*00a4*/ 	.word	0x05000008


	//   ....[32]....
        /*00a8*/ 	.word	0x05000008


	//   ....[33]....
        /*00ac*/ 	.word	0x05000008


	//   ....[34]....
        /*00b0*/ 	.word	0x05000008


	//   ....[35]....
        /*00b4*/ 	.word	0x05000008


	//   ....[36]....
        /*00b8*/ 	.word	0x05000008


	//   ....[37]....
        /*00bc*/ 	.word	0x05000008


	//   ....[38]....
        /*00c0*/ 	.word	0x05000008


	//   ....[39]....
        /*00c4*/ 	.word	0x05000008


	//   ....[40]....
        /*00c8*/ 	.word	0x05000008


	//   ....[41]....
        /*00cc*/ 	.word	0x05000008


	//   ....[42]....
        /*00d0*/ 	.word	0x05000008


	//   ....[43]....
        /*00d4*/ 	.word	0x05000008


	//   ....[44]....
        /*00d8*/ 	.word	0x05000008


	//   ....[45]....
        /*00dc*/ 	.word	0x05000008


	//   ....[46]....
        /*00e0*/ 	.word	0x05000008


	//   ....[47]....
        /*00e4*/ 	.word	0x05000008


	//   ....[48]....
        /*00e8*/ 	.word	0x05000008


	//   ....[49]....
        /*00ec*/ 	.word	0x05000008


	//   ....[50]....
        /*00f0*/ 	.word	0x05000008


	//   ....[51]....
        /*00f4*/ 	.word	0x05000008


	//   ....[52]....
        /*00f8*/ 	.word	0x05000008


	//   ....[53]....
        /*00fc*/ 	.word	0x05000008


	//   ....[54]....
        /*0100*/ 	.word	0x05000008


	//   ....[55]....
        /*0104*/ 	.word	0x05000008


	//   ....[56]....
        /*0108*/ 	.word	0x05000008


	//   ....[57]....
        /*010c*/ 	.word	0x05000008


	//   ....[58]....
        /*0110*/ 	.word	0x05000008


	//   ....[59]....
        /*0114*/ 	.word	0x05000008


	//----- nvinfo : EIATTR_COOP_GROUP_INSTR_OFFSETS
	.align		4
.L_2792:
        /*0118*/ 	.byte	0x04, 0x28
        /*011a*/ 	.short	(.L_2794 - .L_2793)


	//   ....[0]....
.L_2793:
        /*011c*/ 	.word	0x00000710


	//   ....[1]....
        /*0120*/ 	.word	0x00000740


	//   ....[2]....
        /*0124*/ 	.word	0x00000760


	//   ....[3]....
        /*0128*/ 	.word	0x00000780


	//   ....[4]....
        /*012c*/ 	.word	0x000007a0


	//   ....[5]....
        /*0130*/ 	.word	0x000008d0


	//   ....[6]....
        /*0134*/ 	.word	0x000008f0


	//   ....[7]....
        /*0138*/ 	.word	0x00000910


	//   ....[8]....
        /*013c*/ 	.word	0x00000930


	//   ....[9]....
        /*0140*/ 	.word	0x00000950


	//   ....[10]....
        /*0144*/ 	.word	0x000011c0


	//   ....[11]....
        /*0148*/ 	.word	0x000011f0


	//   ....[12]....
        /*014c*/ 	.word	0x00001210


	//   ....[13]....
        /*0150*/ 	.word	0x00001230


	//   ....[14]....
        /*0154*/ 	.word	0x00001250


	//   ....[15]....
        /*0158*/ 	.word	0x00001380


	//   ....[16]....
        /*015c*/ 	.word	0x000013a0


	//   ....[17]....
        /*0160*/ 	.word	0x000013c0


	//   ....[18]....
        /*0164*/ 	.word	0x000013e0


	//   ....[19]....
        /*0168*/ 	.word	0x00001400


	//   ....[20]....
        /*016c*/ 	.word	0x00001b70


	//   ....[21]....
        /*0170*/ 	.word	0x00001ba0


	//   ....[22]....
        /*0174*/ 	.word	0x00001bc0


	//   ....[23]....
        /*0178*/ 	.word	0x00001be0


	//   ....[24]....
        /*017c*/ 	.word	0x00001c00


	//   ....[25]....
        /*0180*/ 	.word	0x00001d30


	//   ....[26]....
        /*0184*/ 	.word	0x00001d50


	//   ....[27]....
        /*0188*/ 	.word	0x00001d70


	//   ....[28]....
        /*018c*/ 	.word	0x00001d90


	//   ....[29]....
        /*0190*/ 	.word	0x00001db0


	//   ....[30]....
        /*0194*/ 	.word	0x00002130


	//   ....[31]....
        /*0198*/ 	.word	0x000021c0


	//   ....[32]....
        /*019c*/ 	.word	0x00002220


	//   ....[33]....
        /*01a0*/ 	.word	0x00002280


	//   ....[34]....
        /*01a4*/ 	.word	0x000022e0


	//   ....[35]....
        /*01a8*/ 	.word	0x00002450


	//   ....[36]....
        /*01ac*/ 	.word	0x000024b0


	//   ....[37]....
        /*01b0*/ 	.word	0x00002510


	//   ....[38]....
        /*01b4*/ 	.word	0x00002570


	//   ....[39]....
        /*01b8*/ 	.word	0x000025d0


	//   ....[40]....
        /*01bc*/ 	.word	0x00002650


	//   ....[41]....
        /*01c0*/ 	.word	0x000026e0


	//   ....[42]....
        /*01c4*/ 	.word	0x00002740


	//   ....[43]....
        /*01c8*/ 	.word	0x000027a0


	//   ....[44]....
        /*01cc*/ 	.word	0x00002800


	//   ....[45]....
        /*01d0*/ 	.word	0x00002970


	//   ....[46]....
        /*01d4*/ 	.word	0x000029d0


	//   ....[47]....
        /*01d8*/ 	.word	0x00002a30


	//   ....[48]....
        /*01dc*/ 	.word	0x00002a90


	//   ....[49]....
        /*01e0*/ 	.word	0x00002af0


	//   ....[50]....
        /*01e4*/ 	.word	0x00002b70


	//   ....[51]....
        /*01e8*/ 	.word	0x00002c00


	//   ....[52]....
        /*01ec*/ 	.word	0x00002c60


	//   ....[53]....
        /*01f0*/ 	.word	0x00002cc0


	//   ....[54]....
        /*01f4*/ 	.word	0x00002d20


	//   ....[55]....
        /*01f8*/ 	.word	0x00002e90


	//   ....[56]....
        /*01fc*/ 	.word	0x00002ef0


	//   ....[57]....
        /*0200*/ 	.word	0x00002f50


	//   ....[58]....
        /*0204*/ 	.word	0x00002fb0


	//   ....[59]....
        /*0208*/ 	.word	0x00003010


	//----- nvinfo : EIATTR_VRC_CTA_INIT_COUNT
	.align		4
.L_2794:
        /*020c*/ 	.byte	0x02, 0x4a
	.zero		1
	.zero		1


	//----- nvinfo : EIATTR_EXIT_INSTR_OFFSETS
	.align		4
        /*0210*/ 	.byte	0x04, 0x1c
        /*0212*/ 	.short	(.L_2796 - .L_2795)


	//   ....[0]....
.L_2795:
        /*0214*/ 	.word	0x00000170


	//   ....[1]....
        /*0218*/ 	.word	0x00000c70


	//   ....[2]....
        /*021c*/ 	.word	0x00001720


	//   ....[3]....
        /*0220*/ 	.word	0x000020d0


	//----- nvinfo : EIATTR_MAX_THREADS
	.align		4
.L_2796:
        /*0224*/ 	.byte	0x04, 0x05
        /*0226*/ 	.short	(.L_2798 - .L_2797)
.L_2797:
        /*0228*/ 	.word	0x00000080
        /*022c*/ 	.word	0x00000001
        /*0230*/ 	.word	0x00000001


	//----- nvinfo : EIATTR_CRS_STACK_SIZE
	.align		4
.L_2798:
        /*0234*/ 	.byte	0x04, 0x1e
        /*0236*/ 	.short	(.L_2800 - .L_2799)
.L_2799:
        /*0238*/ 	.word	0x00000000


	//----- nvinfo : EIATTR_CBANK_PARAM_SIZE
	.align		4
.L_2800:
        /*023c*/ 	.byte	0x03, 0x19
        /*023e*/ 	.short	0x00e8


	//----- nvinfo : EIATTR_PARAM_CBANK
	.align		4
        /*0240*/ 	.byte	0x04, 0x0a
        /*0242*/ 	.short	(.L_2802 - .L_2801)
	.align		4
.L_2801:
        /*0244*/ 	.word	index@(.nv.constant0._ZN10layer_norm13ln_fwd_kernelINS_13Kernel_traitsI6__halfS2_fS2_fjLj256ELj1ELj4ELj1ELj16ENS_18Kernel_traits_baseILj256ES2_S2_fS2_fjLj128EEEEELb0ELb1ELb0ELb1EEEvNS_9FwdParamsE)
        /*0248*/ 	.short	0x0380
        /*024a*/ 	.short	0x00e8


	//----- nvinfo : EIATTR_SW_WAR
	.align		4
.L_2802:
        /*024c*/ 	.byte	0x04, 0x36
        /*024e*/ 	.short	(.L_2804 - .L_2803)
.L_2803:
        /*0250*/ 	.word	0x00000008
.L_2804:


//--------------------- .nv.info._ZN10layer_norm13ln_fwd_kernelINS_13Kernel_traitsI6__halfS2_fS2_fjLj256ELj1ELj4ELj1ELj16ENS_18Kernel_traits_baseILj256ES2_S2_fS2_fjLj128EEEEELb0ELb1ELb1ELb0EEEvNS_9FwdParamsE --------------------------
	.section	.nv.info._ZN10layer_norm13ln_fwd_kernelINS_13Kernel_traitsI6__halfS2_fS2_fjLj256ELj1ELj4ELj1ELj16ENS_18Kernel_traits_baseILj256ES2_S2_fS2_fjLj128EEEEELb0ELb1ELb1ELb0EEEvNS_9FwdParamsE,"",@"SHT_CUDA_INFO"
	.sectionflags	@""
	.align	4


	//----- nvinfo : EIATTR_CUDA_API_VERSION
	.align		4
        /*0000*/ 	.byte	0x04, 0x37
        /*0002*/ 	.short	(.L_2806 - .L_2805)
.L_2805:
        /*0004*/ 	.word	0x00000082


	//----- nvinfo : EIATTR_KPARAM_INFO
	.align		4
.L_2806:
        /*0008*/ 	.byte	0x04, 0x17
        /*000a*/ 	.short	(.L_2808 - .L_2807)
.L_2807:
        /*000c*/ 	.word	0x00000000
        /*0010*/ 	.short	0x0000
        /*0012*/ 	.short	0x0000
        /*0014*/ 	.byte	0x00, 0xf0, 0xa1, 0x03


	//----- nvinfo : EIATTR_SPARSE_MMA_MASK
	.align		4
.L_2808:
        /*0018*/ 	.byte	0x03, 0x50
        /*001a*/ 	.short	0x0000


	//----- nvinfo : EIATTR_MAXREG_COUNT
	.align		4
        /*001c*/ 	.byte	0x03, 0x1b
        /*001e*/ 	.short	0x00ff


	//----- nvinfo : EIATTR_MERCURY_ISA_VERSION
	.align		4
        /*0020*/ 	.byte	0x03, 0x5f
        /*0022*/ 	.short	0x0101


	//----- nvinfo : EIATTR_COOP_GROUP_MASK_REGIDS
	.align		4
        /*0024*/ 	.byte	0x04, 0x29
        /*0026*/ 	.short	(.L_2810 - .L_2809)


	//   ....[0]....
.L_2809:
        /*0028*/ 	.word	0xffffffff


	//   ....[1]....
        /*002c*/ 	.word	0xffffffff


	//   ....[2]....
        /*0030*/ 	.word	0xffffffff


	//   ....[3]....
        /*0034*/ 	.word	0xffffffff


	//   ....[4]....
        /*0038*/ 	.word	0xffffffff


	//   ....[5]....
        /*003c*/ 	.word	0xffffffff


	//   ....[6]....
        /*0040*/ 	.word	0xffffffff


	//   ....[7]....
        /*0044*/ 	.word	0xffffffff


	//   ....[8]....
        /*0048*/ 	.word	0xffffffff


	//   ....[9]....
        /*004c*/ 	.word	0xffffffff


	//   ....[10]....
        /*0050*/ 	.word	0xffffffff


	//   ....[11]....
        /*0054*/ 	.word	0xffffffff


	//   ....[12]....
        /*0058*/ 	.word	0xffffffff


	//   ....[13]....
        /*005c*/ 	.word	0xffffffff


	//   ....[14]....
        /*0060*/ 	.word	0xffffffff


	//   ....[15]....
        /*0064*/ 	.word	0xffffffff


	//   ....[16]....
        /*0068*/ 	.word	0xffffffff


	//   ....[17]....
        /*006c*/ 	.word	0xffffffff


	//   ....[18]....
        /*0070*/ 	.word	0xffffffff


	//   ....[19]....
        /*0074*/ 	.word	0xffffffff


	//   ....[20]....
        /*0078*/ 	.word	0x0500001d


	//   ....[21]....
        /*007c*/ 	.word	0x0500001d


	//   ....[22]....
        /*0080*/ 	.word	0x0500001d


	//   ....[23]....
        /*0084*/ 	.word	0x0500001d


	//   ....[24]....
        /*0088*/ 	.word	0x0500001d


	//   ....[25]....
        /*008c*/ 	.word	0x0500001d


	//   ....[26]....
        /*0090*/ 	.word	0x0500001d


	//   ....[27]....
        /*0094*/ 	.word	0x0500001d


	//   ....[28]....
        /*0098*/ 	.word	0x0500001d


	//   ....[29]....
        /*009c*/ 	.word	0x0500001d


	//   ....[30]....
        /*00a0*/ 	.word	0x0500001d


	//   ....[31]....
        /*00a4*/ 	.word	0x0500001d


	//   ....[32]....
        /*00a8*/ 	.word	0x0500001d


	//   ....[33]....
        /*00ac*/ 	.word	0x0500001d


	//   ....[34]....
        /*00b0*/ 	.word	0x0500001d


	//   ....[35]....
        /*00b4*/ 	.word	0x0500001d


	//   ....[36]....
        /*00b8*/ 	.word	0x0500001d


	//   ....[37]....
        /*00bc*/ 	.word	0x0500001d


	//   ....[38]....
        /*00c0*/ 	.word	0x0500001d


	//   ....[39]....
        /*00c4*/ 	.word	0x0500001d


	//----- nvinfo : EIATTR_COOP_GROUP_INSTR_OFFSETS
	.align		4
.L_2810:
        /*00c8*/ 	.byte	0x04, 0x28
        /*00ca*/ 	.short	(.L_2812 - .L_2811)


	//   ....[0]....
.L_2811:
        /*00cc*/ 	.word	0x00000860


	//   ....[1]....
        /*00d0*/ 	.word	0x00000890


	//   ....[2]....
        /*00d4*/ 	.word	0x000008b0


	//   ....[3]....
        /*00d8*/ 	.word	0x000008d0


	//   ....[4]....
        /*00dc*/ 	.word	0x000008f0


	//   ....[5]....
        /*00e0*/ 	.word	0x00000a30


	//   ....[6]....
        /*00e4*/ 	.word	0x00000a50


	//   ....[7]....
        /*00e8*/ 	.word	0x00000a70


	//   ....[8]....
        /*00ec*/ 	.word	0x00000a90


	//   ....[9]....
        /*00f0*/ 	.word	0x00000ab0


	//   ....[10]....
        /*00f4*/ 	.word	0x00001540


	//   ....[11]....
        /*00f8*/ 	.word	0x00001570


	//   ....[12]....
        /*00fc*/ 	.word	0x00001590


	//   ....[13]....
        /*0100*/ 	.word	0x000015b0


	//   ....[14]....
        /*0104*/ 	.word	0x000015d0


	//   ....[15]....
        /*0108*/ 	.word	0x00001710


	//   ....[16]....
        /*010c*/ 	.word	0x00001730


	//   ....[17]....
        /*0110*/ 	.word	0x00001750


	//   ....[18]....
        /*0114*/ 	.word	0x00001770


	//   ....[19]....
        /*0118*/ 	.word	0x00001790


	//   ....[20]....
        /*011c*/ 	.word	0x00001cb0


	//   ....[21]....
        /*0120*/ 	.word	0x00001d40


	//   ....[22]....
        /*0124*/ 	.word	0x00001da0


	//   ....[23]....
        /*0128*/ 	.word	0x00001e00


	//   ....[24]....
        /*012c*/ 	.word	0x00001e60


	//   ....[25]....
        /*0130*/ 	.word	0x00001fe0


	//   ....[26]....
        /*0134*/ 	.word	0x00002040


	//   ....[27]....
        /*0138*/ 	.word	0x000020a0


	//   ....[28]....
        /*013c*/ 	.word	0x00002100


	//   ....[29]....
        /*0140*/ 	.word	0x00002160


	//   ....[30]....
        /*0144*/ 	.word	0x000021e0


	//   ....[31]....
        /*0148*/ 	.word	0x00002270


	//   ....[32]....
        /*014c*/ 	.word	0x000022d0


	//   ....[33]....
        /*0150*/ 	.word	0x00002330


	//   ....[34]....
        /*0154*/ 	.word	0x00002390


	//   ....[35]....
        /*0158*/ 	.word	0x00002500


	//   ....[36]....
        /*015c*/ 	.word	0x00002560


	//   ....[37]....
        /*0160*/ 	.word	0x000025c0


	//   ....[38]....
        /*0164*/ 	.word	0x00002620


	//   ....[39]....
        /*0168*/ 	.word	0x00002680


	//----- nvinfo : EIATTR_VRC_CTA_INIT_COUNT
	.align		4
.L_2812:
        /*016c*/ 	.byte	0x02, 0x4a
	.zero		1
	.zero		1


	//----- nvinfo : EIATTR_EXIT_INSTR_OFFSETS
	.align		4
        /*0170*/ 	.byte	0x04, 0x1c
        /*0172*/ 	.short	(.L_2814 - .L_2813)


	//   ....[0]....
.L_2813:
        /*0174*/ 	.word	0x00000210


	//   ....[1]....
        /*0178*/ 	.word	0x00000f70


	//   ....[2]....
        /*017c*/ 	.word	0x00001c50


	//----- nvinfo : EIATTR_MAX_THREADS
	.align		4
.L_2814:
        /*0180*/ 	.byte	0x04, 0x05
        /*0182*/ 	.short	(.L_2816 - .L_2815)
.L_2815:
        /*0184*/ 	.word	0x00000080
        /*0188*/ 	.word	0x00000001
        /*018c*/ 	.word	0x00000001


	//----- nvinfo : EIATTR_CRS_STACK_SIZE
	.align		4
.L_2816:
        /*0190*/ 	.byte	0x04, 0x1e
        /*0192*/ 	.short	(.L_2818 - .L_2817)
.L_2817:
        /*0194*/ 	.word	0x00000000


	//----- nvinfo : EIATTR_CBANK_PARAM_SIZE
	.align		4
.L_2818:
        /*0198*/ 	.byte	0x03, 0x19
        /*019a*/ 	.short	0x00e8


	//----- nvinfo : EIATTR_PARAM_CBANK
	.align		4
        /*019c*/ 	.byte	0x04, 0x0a
        /*019e*/ 	.short	(.L_2820 - .L_2819)
	.align		4
.L_2819:
        /*01a0*/ 	.word	index@(.nv.constant0._ZN10layer_norm13ln_fwd_kernelINS_13Kernel_traitsI6__halfS2_fS2_fjLj256ELj1ELj4ELj1ELj16ENS_18Kernel_traits_baseILj256ES2_S2_fS2_fjLj128EEEEELb0ELb1ELb1ELb0EEEvNS_9FwdParamsE)
        /*01a4*/ 	.short	0x0380
        /*01a6*/ 	.short	0x00e8


	//----- nvinfo : EIATTR_SW_WAR
	.align		4
.L_2820:
        /*01a8*/ 	.byte	0x04, 0x36
        /*01aa*/ 	.short	(.L_2822 - .L_2821)
.L_2821:
        /*01ac*/ 	.word	0x00000008
.L_2822:


//--------------------- .nv.info._ZN10layer_norm13ln_fwd_kernelINS_13Kernel_traitsI6__halfS2_fS2_fjLj256ELj1ELj4ELj1ELj16ENS_18Kernel_traits_baseILj256ES2_S2_fS2_fjLj128EEEEELb0ELb1ELb1ELb1EEEvNS_9FwdParamsE --------------------------
	.section	.nv.info._ZN10layer_norm13ln_fwd_kernelINS_13Kernel_traitsI6__halfS2_fS2_fjLj256ELj1ELj4ELj1ELj16ENS_18Kernel_traits_baseILj256ES2_S2_fS2_fjLj128EEEEELb0ELb1ELb1ELb1EEEvNS_9FwdParamsE,"",@"SHT_CUDA_INFO"
	.sectionflags	@""
	.align	4


	//----- nvinfo : EIATTR_CUDA_API_VERSION
	.align		4
        /*0000*/ 	.byte	0x04, 0x37
        /*0002*/ 	.short	(.L_2824 - .L_2823)
.L_2823:
        /*0004*/ 	.word	0x00000082


	//----- nvinfo : EIATTR_KPARAM_INFO
	.align		4
.L_2824:
        /*0008*/ 	.byte	0x04, 0x17
        /*000a*/ 	.short	(.L_2826 - .L_2825)
.L_2825:
        /*000c*/ 	.word	0x00000000
        /*0010*/ 	.short	0x0000
        /*0012*/ 	.short	0x0000
        /*0014*/ 	.byte	0x00, 0xf0, 0xa1, 0x03


	//----- nvinfo : EIATTR_SPARSE_MMA_MASK
	.align		4
.L_2826:
        /*0018*/ 	.byte	0x03, 0x50
        /*001a*/ 	.short	0x0000


	//----- nvinfo : EIATTR_MAXREG_COUNT
	.align		4
        /*001c*/ 	.byte	0x03, 0x1b
        /*001e*/ 	.short	0x00ff


	//----- nvinfo : EIATTR_MERCURY_ISA_VERSION
	.align		4
        /*0020*/ 	.byte	0x03, 0x5f
        /*0022*/ 	.short	0x0101


	//----- nvinfo : EIATTR_COOP_GROUP_MASK_REGIDS
	.align		4
        /*0024*/ 	.byte	0x04, 0x29
        /*0026*/ 	.short	(.L_2828 - .L_2827)


	//   ....[0]....
.L_2827:
        /*0028*/ 	.word	0xffffffff


	//   ....[1]....
        /*002c*/ 	.word	0xffffffff


	//   ....[2]....
        /*0030*/ 	.word	0xffffffff


	//   ....[3]....
        /*0034*/ 	.word	0xffffffff


	//   ....[4]....
        /*0038*/ 	.word	0xffffffff


	//   ....[5]....
        /*003c*/ 	.word	0xffffffff


	//   ....[6]....
        /*0040*/ 	.word	0xffffffff


	//   ....[7]....
        /*0044*/ 	.word	0xffffffff


	//   ....[8]....
        /*0048*/ 	.word	0xffffffff


	//   ....[9]....
        /*004c*/ 	.word	0xffffffff


	//   ....[10]....
        /*0050*/ 	.word	0xffffffff


	//   ....[11]....
        /*0054*/ 	.word	0xffffffff


	//   ....[12]....
        /*0058*/ 	.word	0xffffffff


	//   ....[13]....
        /*005c*/ 	.word	0xffffffff


	//   ....[14]....
        /*0060*/ 	.word	0xffffffff


	//   ....[15]....
        /*0064*/ 	.word	0xffffffff


	//   ....[16]....
        /*0068*/ 	.word	0xffffffff


	//   ....[17]....
        /*006c*/ 	.word	0xffffffff


	//   ....[18]....
        /*0070*/ 	.word	0xffffffff


	//   ....[19]....
        /*0074*/ 	.word	0xffffffff


	//   ....[20]....
        /*0078*/ 	.word	0x0500001d


	//   ....[21]....
        /*007c*/ 	.word	0x0500001d


	//   ....[22]....
        /*0080*/ 	.word	0x0500001d


	//   ....[23]....
        /*0084*/ 	.word	0x0500001d


	//   ....[24]....
        /*0088*/ 	.word	0x0500001d


	//   ....[25]....
        /*008c*/ 	.word	0x0500001d


	//   ....[26]....
        /*0090*/ 	.word	0x0500001d


	//   ....[27]....
        /*0094*/ 	.word	0x0500001d


	//   ....[28]....
        /*0098*/ 	.word	0x0500001d


	//   ....[29]....
        /*009c*/ 	.word	0x0500001d


	//   ....[30]....
        /*00a0*/ 	.word	0x0500001d


	//   ....[31]....
        /*00a4*/ 	.word	0x0500001d


	//   ....[32]....
        /*00a8*/ 	.word	0x0500001d


	//   ....[33]....
        /*00ac*/ 	.word	0x0500001d


	//   ....[34]....
        /*00b0*/ 	.word	0x0500001d


	//   ....[35]....
        /*00b4*/ 	.word	0x0500001d


	//   ....[36]....
        /*00b8*/ 	.word	0x0500001d


	//   ....[37]....
        /*00bc*/ 	.word	0x0500001d


	//   ....[38]....
        /*00c0*/ 	.word	0x0500001d


	//   ....[39]....
        /*00c4*/ 	.word	0x0500001d


	//----- nvinfo : EIATTR_COOP_GROUP_INSTR_OFFSETS
	.align		4
.L_2828:
        /*00c8*/ 	.byte	0x04, 0x28
        /*00ca*/ 	.short	(.L_2830 - .L_2829)


	//   ....[0]....
.L_2829:
        /*00cc*/ 	.word	0x00000760


	//   ....[1]....
        /*00d0*/ 	.word	0x00000790


	//   ....[2]....
        /*00d4*/ 	.word	0x000007b0


	//   ....[3]....
        /*00d8*/ 	.word	0x000007d0


	//   ....[4]....
        /*00dc*/ 	.word	0x000007f0


	//   ....[5]....
        /*00e0*/ 	.word	0x00000920


	//   ....[6]....
        /*00e4*/ 	.word	0x00000940


	//   ....[7]....
        /*00e8*/ 	.word	0x00000960


	//   ....[8]....
        /*00ec*/ 	.word	0x00000980


	//   ....[9]....
        /*00f0*/ 	.word	0x000009a0


	//   ....[10]....
        /*00f4*/ 	.word	0x000013c0


	//   ....[11]....
        /*00f8*/ 	.word	0x000013f0


	//   ....[12]....
        /*00fc*/ 	.word	0x00001410


	//   ....[13]....
        /*0100*/ 	.word	0x00001430


	//   ....[14]....
        /*0104*/ 	.word	0x00001450


	//   ....[15]....
        /*0108*/ 	.word	0x00001580


	//   ....[16]....
        /*010c*/ 	.word	0x000015a0


	//   ....[17]....
        /*0110*/ 	.word	0x000015c0


	//   ....[18]....
        /*0114*/ 	.word	0x000015e0


	//   ....[19]....
        /*0118*/ 	.word	0x00001600


	//   ....[20]....
        /*011c*/ 	.word	0x00001b20


	//   ....[21]....
        /*0120*/ 	.word	0x00001bc0


	//   ....[22]....
        /*0124*/ 	.word	0x00001c20


	//   ....[23]....
        /*0128*/ 	.word	0x00001c80


	//   ....[24]....
        /*012c*/ 	.word	0x00001ce0


	//   ....[25]....
        /*0130*/ 	.word	0x00001e40


	//   ....[26]....
        /*0134*/ 	.word	0x00001ea0


	//   ....[27]....
        /*0138*/ 	.word	0x00001f00


	//   ....[28]....
        /*013c*/ 	.word	0x00001f60


	//   ....[29]....
        /*0140*/ 	.word	0x00001fc0


	//   ....[30]....
        /*0144*/ 	.word	0x00002050


	//   ....[31]....
        /*0148*/ 	.word	0x000020e0


	//   ....[32]....
        /*014c*/ 	.word	0x00002140


	//   ....[33]....
        /*0150*/ 	.word	0x000021a0


	//   ....[34]....
        /*0154*/ 	.word	0x00002200


	//   ....[35]....
        /*0158*/ 	.word	0x00002360


	//   ....[36]....
        /*015c*/ 	.word	0x000023c0


	//   ....[37]....
        /*0160*/ 	.word	0x00002420


	//   ....[38]....
        /*0164*/ 	.word	0x00002480


	//   ....[39]....
        /*0168*/ 	.word	0x000024e0


	//----- nvinfo : EIATTR_VRC_CTA_INIT_COUNT
	.align		4
.L_2830:
        /*016c*/ 	.byte	0x02, 0x4a
	.zero		1
	.zero		1


	//----- nvinfo : EIATTR_EXIT_INSTR_OFFSETS
	.align		4
        /*0170*/ 	.byte	0x04, 0x1c
        /*0172*/ 	.short	(.L_2832 - .L_2831)


	//   ....[0]....
.L_2831:
        /*0174*/ 	.word	0x00000170


	//   ....[1]....
        /*0178*/ 	.word	0x00000e50


	//   ....[2]....
        /*017c*/ 	.word	0x00001ac0


	//----- nvinfo : EIATTR_MAX_THREADS
	.align		4
.L_2832:
        /*0180*/ 	.byte	0x04, 0x05
        /*0182*/ 	.short	(.L_2834 - .L_2833)
.L_2833:
        /*0184*/ 	.word	0x00000080
        /*0188*/ 	.word	0x00000001
        /*018c*/ 	.word	0x00000001


	//----- nvinfo : EIATTR_CRS_STACK_SIZE
	.align		4
.L_2834:
        /*0190*/ 	.byte	0x04, 0x1e
        /*0192*/ 	.short	(.L_2836 - .L_2835)
.L_2835:
        /*0194*/ 	.word	0x00000000


	//----- nvinfo : EIATTR_CBANK_PARAM_SIZE
	.align		4
.L_2836:
        /*0198*/ 	.byte	0x03, 0x19
        /*019a*/ 	.short	0x00e8


	//----- nvinfo : EIATTR_PARAM_CBANK
	.align		4
        /*019c*/ 	.byte	0x04, 0x0a
        /*019e*/ 	.short	(.L_2838 - .L_2837)
	.align		4
.L_2837:
        /*01a0*/ 	.word	index@(.nv.constant0._ZN10layer_norm13ln_fwd_kernelINS_13Kernel_traitsI6__halfS2_fS2_fjLj256ELj1ELj4ELj1ELj16ENS_18Kernel_traits_baseILj256ES2_S2_fS2_fjLj128EEEEELb0ELb1ELb1ELb1EEEvNS_9FwdParamsE)
        /*01a4*/ 	.short	0x0380
        /*01a6*/ 	.short	0x00e8


	//----- nvinfo : EIATTR_SW_WAR
	.align		4
.L_2838:
        /*01a8*/ 	.byte	0x04, 0x36
        /*01aa*/ 	.short	(.L_2840 - .L_2839)
.L_2839:
        /*01ac*/ 	.word	0x00000008
.L_2840:


//--------------------- .nv.info._ZN10layer_norm13ln_fwd_kernelINS_13Kernel_traitsI6__halfS2_fS2_fjLj256ELj1ELj4ELj1ELj16ENS_18Kernel_traits_baseILj256ES2_S2_fS2_fjLj128EEEEELb1ELb0ELb0ELb0EEEvNS_9FwdParamsE --------------------------
	.section	.nv.info._ZN10layer_norm13ln_fwd_kernelINS_13Kernel_traitsI6__halfS2_fS2_fjLj256ELj1ELj4ELj1ELj16ENS_18Kernel_traits_baseILj256ES2_S2_fS2_fjLj128EEEEELb1ELb0ELb0ELb0EEEvNS_9FwdParamsE,"",@"SHT_CUDA_INFO"
	.sectionflags	@""
	.align	4


	//----- nvinfo : EIATTR_CUDA_API_VERSION
	.align		4
        /*0000*/ 	.byte	0x04, 0x37
        /*0002*/ 	.short	(.L_2842 - .L_2841)
.L_2841:
        /*0004*/ 	.word	0x00000082


	//----- nvinfo : EIATTR_KPARAM_INFO
	.align		4
.L_2842:
        /*0008*/ 	.byte	0x04, 0x17
        /*000a*/ 	.short	(.L_2844 - .L_2843)
.L_2843:
        /*000c*/ 	.word	0x00000000
        /*0010*/ 	.short	0x0000
        /*0012*/ 	.short	0x0000
        /*0014*/ 	.byte	0x00, 0xf0, 0xa1, 0x03


	//----- nvinfo : EIATTR_SPARSE_MMA_MASK
	.align		4
.L_2844:
        /*0018*/ 	.byte	0x03, 0x50
        /*001a*/ 	.short	0x0000


	//----- nvinfo : EIATTR_MAXREG_COUNT
	.align		4
        /*001c*/ 	.byte	0x03, 0x1b
        /*001e*/ 	.short	0x00ff


	//----- nvinfo : EIATTR_MERCURY_ISA_VERSION
	.align		4
        /*0020*/ 	.byte	0x03, 0x5f
        /*0022*/ 	.short	0x0101


	//----- nvinfo : EIATTR_COOP_GROUP_MASK_REGIDS
	.align		4
        /*0024*/ 	.byte	0x04, 0x29
        /*0026*/ 	.short	(.L_2846 - .L_2845)


	//   ....[0]....
.L_2845:
        /*0028*/ 	.word	0xffffffff


	//   ....[1]....
        /*002c*/ 	.word	0xffffffff


	//   ....[2]....
        /*0030*/ 	.word	0xffffffff


	//   ....[3]....
        /*0034*/ 	.word	0xffffffff


	//   ....[4]....
        /*0038*/ 	.word	0xffffffff


	//   ....[5]....
        /*003c*/ 	.word	0xffffffff


	//   ....[6]....
        /*0040*/ 	.word	0xffffffff


	//   ....[7]....
        /*0044*/ 	.word	0xffffffff


	//   ....[8]....
        /*0048*/ 	.word	0xffffffff


	//   ....[9]....
        /*004c*/ 	.word	0xffffffff


	//   ....[10]....
        /*0050*/ 	.word	0x0500002f


	//   ....[11]....
        /*0054*/ 	.word	0x0500002f


	//   ....[12]....
        /*0058*/ 	.word	0x0500002f


	//   ....[13]....
        /*005c*/ 	.word	0x0500002f


	//   ....[14]....
        /*0060*/ 	.word	0x0500002f


	//   ....[15]....
        /*0064*/ 	.word	0x0500002f


	//   ....[16]....
        /*0068*/ 	.word	0x0500002f


	//   ....[17]....
        /*006c*/ 	.word	0x0500002f


	//   ....[18]....
        /*0070*/ 	.word	0x0500002f


	//   ....[19]....
        /*0074*/ 	.word	0x0500002f


	//----- nvinfo : EIATTR_COOP_GROUP_INSTR_OFFSETS
	.align		4
.L_2846:
        /*0078*/ 	.byte	0x04, 0x28
        /*007a*/ 	.short	(.L_2848 - .L_2847)


	//   ....[0]....
.L_2847:
        /*007c*/ 	.word	0x00003400


	//   ....[1]....
        /*0080*/ 	.word	0x00003420


	//   ....[2]....
        /*0084*/ 	.word	0x00003440


	//   ....[3]....
        /*0088*/ 	.word	0x00003460


	//   ....[4]....
        /*008c*/ 	.word	0x00003490


	//   ....[5]....
        /*0090*/ 	.word	0x000035e0


	//   ....[6]....
        /*0094*/ 	.word	0x00003600


	//   ....[7]....
        /*0098*/ 	.word	0x00003620


	//   ....[8]....
        /*009c*/ 	.word	0x00003640


	//   ....[9]....
        /*00a0*/ 	.word	0x00003660


	//   ....[10]....
        /*00a4*/ 	.word	0x00003b40


	//   ....[11]....
        /*00a8*/ 	.word	0x00003be0


	//   ....[12]....
        /*00ac*/ 	.word	0x00003c50


	//   ....[13]....
        /*00b0*/ 	.word	0x00003cc0


	//   ....[14]....
        /*00b4*/ 	.word	0x00003d40


	//   ....[15]....
        /*00b8*/ 	.word	0x00003ed0


	//   ....[16]....
        /*00bc*/ 	.word	0x00003f40


	//   ....[17]....
        /*00c0*/ 	.word	0x00003fb0


	//   ....[18]....
        /*00c4*/ 	.word	0x00004020


	//   ....[19]....
        /*00c8*/ 	.word	0x00004090


	//----- nvinfo : EIATTR_VRC_CTA_INIT_COUNT
	.align		4
.L_2848:
        /*00cc*/ 	.byte	0x02, 0x4a
	.zero		1
	.zero		1


	//----- nvinfo : EIATTR_EXIT_INSTR_OFFSETS
	.align		4
        /*00d0*/ 	.byte	0x04, 0x1c
        /*00d2*/ 	.short	(.L_2850 - .L_2849)


	//   ....[0]....
.L_2849:
        /*00d4*/ 	.word	0x00000410


	//   ....[1]....
        /*00d8*/ 	.word	0x00003ad0


	//----- nvinfo : EIATTR_MAX_THREADS
	.align		4
.L_2850:
        /*00dc*/ 	.byte	0x04, 0x05
        /*00de*/ 	.short	(.L_2852 - .L_2851)
.L_2851:
        /*00e0*/ 	.word	0x00000080
        /*00e4*/ 	.word	0x00000001
        /*00e8*/ 	.word	0x00000001


	//----- nvinfo : EIATTR_CRS_STACK_SIZE
	.align		4
.L_2852:
        /*00ec*/ 	.byte	0x04, 0x1e
        /*00ee*/ 	.short	(.L_2854 - .L_2853)
.L_2853:
        /*00f0*/ 	.word	0x00000000


	//----- nvinfo : EIATTR_CBANK_PARAM_SIZE
	.align		4
.L_2854:
        /*00f4*/ 	.byte	0x03, 0x19
        /*00f6*/ 	.short	0x00e8


	//----- nvinfo : EIATTR_PARAM_CBANK
	.align		4
        /*00f8*/ 	.byte	0x04, 0x0a
        /*00fa*/ 	.short	(.L_2856 - .L_2855)
	.align		4
.L_2855:
        /*00fc*/ 	.word	index@(.nv.constant0._ZN10layer_norm13ln_fwd_kernelINS_13Kernel_traitsI6__halfS2_fS2_fjLj256ELj1ELj4ELj1ELj16ENS_18Kernel_traits_baseILj256ES2_S2_fS2_fjLj128EEEEELb1ELb0ELb0ELb0EEEvNS_9FwdParamsE)
        /*0100*/ 	.short	0x0380
        /*0102*/ 	.short	0x00e8


	//----- nvinfo : EIATTR_SW_WAR
	.align		4
.L_2856:
        /*0104*/ 	.byte	0x04, 0x36
        /*0106*/ 	.short	(.L_2858 - .L_2857)
.L_2857:
        /*0108*/ 	.word	0x00000008
.L_2858:


//--------------------- .nv.info._ZN10layer_norm13ln_fwd_kernelINS_13Kernel_traitsI6__halfS2_fS2_fjLj256ELj1ELj4ELj1ELj16ENS_18Kernel_traits_baseILj256ES2_S2_fS2_fjLj128EEEEELb1ELb0ELb0ELb1EEEvNS_9FwdParamsE --------------------------
	.section	.nv.info._ZN10layer_norm13ln_fwd_kernelINS_13Kernel_traitsI6__halfS2_fS2_fjLj256ELj1ELj4ELj1ELj16ENS_18Kernel_traits_baseILj256ES2_S2_fS2_fjLj128EEEEELb1ELb0ELb0ELb1EEEvNS_9FwdParamsE,"",@"SHT_CUDA_INFO"
	.sectionflags	@""
	.align	4


	//----- nvinfo : EIATTR_CUDA_API_VERSION
	.align		4
        /*0000*/ 	.byte	0x04, 0x37
        /*0002*/ 	.short	(.L_2860 - .L_2859)
.L_2859:
        /*0004*/ 	.word	0x00000082


	//----- nvinfo : EIATTR_KPARAM_INFO
	.align		4
.L_2860:
        /*0008*/ 	.byte	0x04, 0x17
        /*000a*/ 	.short	(.L_2862 - .L_2861)
.L_2861:
        /*000c*/ 	.word	0x00000000
        /*0010*/ 	.short	0x0000
        /*0012*/ 	.short	0x0000
        /*0014*/ 	.byte	0x00, 0xf0, 0xa1, 0x03


	//----- nvinfo : EIATTR_SPARSE_MMA_MASK
	.align		4
.L_2862:
        /*0018*/ 	.byte	0x03, 0x50
        /*001a*/ 	.short	0x0000


	//----- nvinfo : EIATTR_MAXREG_COUNT
	.align		4
        /*001c*/ 	.byte	0x03, 0x1b
        /*001e*/ 	.short	0x00ff


	//----- nvinfo : EIATTR_MERCURY_ISA_VERSION
	.align		4
        /*0020*/ 	.byte	0x03, 0x5f
        /*0022*/ 	.short	0x0101


	//----- nvinfo : EIATTR_COOP_GROUP_MASK_REGIDS
	.align		4
        /*0024*/ 	.byte	0x04, 0x29
        /*0026*/ 	.short	(.L_2864 - .L_2863)


	//   ....[0]....
.L_2863:
        /*0028*/ 	.word	0xffffffff


	//   ....[1]....
        /*002c*/ 	.word	0xffffffff


	//   ....[2]....
        /*0030*/ 	.word	0xffffffff


	//   ....[3]....
        /*0034*/ 	.word	0xffffffff


	//   ....[4]....
        /*0038*/ 	.word	0xffffffff


	//   ....[5]....
        /*003c*/ 	.word	0xffffffff


	//   ....[6]....
        /*0040*/ 	.word	0xffffffff


	//   ....[7]....
        /*0044*/ 	.word	0xffffffff


	//   ....[8]....
        /*0048*/ 	.word	0xffffffff


	//   ....[9]....
        /*004c*/ 	.word	0xffffffff


	//   ....[10]....
        /*0050*/ 	.word	0x0500002e


	//   ....[11]....
        /*0054*/ 	.word	0x0500002e


	//   ....[12]....
        /*0058*/ 	.word	0x0500002e


	//   ....[13]....
        /*005c*/ 	.word	0x0500002e


	//   ....[14]....
        /*0060*/ 	.word	0x0500002e


	//   ....[15]....
        /*0064*/ 	.word	0x0500002e


	//   ....[16]....
        /*0068*/ 	.word	0x0500002e


	//   ....[17]....
        /*006c*/ 	.word	0x0500002e


	//   ....[18]....
        /*0070*/ 	.word	0x0500002e


	//   ....[19]....
        /*0074*/ 	.word	0x0500002e


	//----- nvinfo : EIATTR_COOP_GROUP_INSTR_OFFSETS
	.align		4
.L_2864:
        /*0078*/ 	.byte	0x04, 0x28
        /*007a*/ 	.short	(.L_2866 - .L_2865)


	//   ....[0]....
.L_2865:
        /*007c*/ 	.word	0x00003440


	//   ....[1]....
        /*0080*/ 	.word	0x00003470


	//   ....[2]....
        /*0084*/ 	.word	0x00003490


	//   ....[3]....
        /*0088*/ 	.word	0x000034b0


	//   ....[4]....
        /*008c*/ 	.word	0x000034d0


	//   ....[5]....
        /*0090*/ 	.word	0x00003600


	//   ....[6]....
        /*0094*/ 	.word	0x00003620


	//   ....[7]....
        /*0098*/ 	.word	0x00003640


	//   ....[8]....
        /*009c*/ 	.word	0x00003660


	//   ....[9]....
        /*00a0*/ 	.word	0x00003680


	//   ....[10]....
        /*00a4*/ 	.word	0x00003a30


	//   ....[11]....
        /*00a8*/ 	.word	0x00003ad0


	//   ....[12]....
        /*00ac*/ 	.word	0x00003b30


	//   ....[13]....
        /*00b0*/ 	.word	0x00003b90


	//   ....[14]....
        /*00b4*/ 	.word	0x00003bf0


	//   ....[15]....
        /*00b8*/ 	.word	0x00003d70


	//   ....[16]....
        /*00bc*/ 	.word	0x00003dd0


	//   ....[17]....
        /*00c0*/ 	.word	0x00003e30


	//   ....[18]....
        /*00c4*/ 	.word	0x00003e90


	//   ....[19]....
        /*00c8*/ 	.word	0x00003ef0


	//----- nvinfo : EIATTR_VRC_CTA_INIT_COUNT
	.align		4
.L_2866:
        /*00cc*/ 	.byte	0x02, 0x4a
	.zero		1
	.zero		1


	//----- nvinfo : EIATTR_EXIT_INSTR_OFFSETS
	.align		4
        /*00d0*/ 	.byte	0x04, 0x1c
        /*00d2*/ 	.short	(.L_2868 - .L_2867)


	//   ....[0]....
.L_2867:
        /*00d4*/ 	.word	0x000001f0


	//   ....[1]....
        /*00d8*/ 	.word	0x000039c0


	//----- nvinfo : EIATTR_MAX_THREADS
	.align		4
.L_2868:
        /*00dc*/ 	.byte	0x04, 0x05
        /*00de*/ 	.short	(.L_2870 - .L_2869)
.L_2869:
        /*00e0*/ 	.word	0x00000080
        /*00e4*/ 	.word	0x00000001
        /*00e8*/ 	.word	0x00000001


	//----- nvinfo : EIATTR_CRS_STACK_SIZE
	.align		4
.L_2870:
        /*00ec*/ 	.byte	0x04, 0x1e
        /*00ee*/ 	.short	(.L_2872 - .L_2871)
.L_2871:
        /*00f0*/ 	.word	0x00000000


	//----- nvinfo : EIATTR_CBANK_PARAM_SIZE
	.align		4
.L_2872:
        /*00f4*/ 	.byte	0x03, 0x19
        /*00f6*/ 	.short	0x00e8


	//----- nvinfo : EIATTR_PARAM_CBANK
	.align		4
        /*00f8*/ 	.byte	0x04, 0x0a
        /*00fa*/ 	.short	(.L_2874 - .L_2873)
	.align		4
.L_2873:
        /*00fc*/ 	.word	index@(.nv.constant0._ZN10layer_norm13ln_fwd_kernelINS_13Kernel_traitsI6__halfS2_fS2_fjLj256ELj1ELj4ELj1ELj16ENS_18Kernel_traits_baseILj256ES2_S2_fS2_fjLj128EEEEELb1ELb0ELb0ELb1EEEvNS_9FwdParamsE)
        /*0100*/ 	.short	0x0380
        /*0102*/ 	.short	0x00e8


	//----- nvinfo : EIATTR_SW_WAR
	.align		4
.L_2874:
        /*0104*/ 	.byte	0x04, 0x36
        /*0106*/ 	.short	(.L_2876 - .L_2875)
.L_2875:
        /*0108*/ 	.word	0x00000008
.L_2876:


//--------------------- .nv.info._ZN10layer_norm13ln_fwd_kernelINS_13Kernel_traitsI6__halfS2_fS2_fjLj256ELj1ELj4ELj1ELj16ENS_18Kernel_traits_baseILj256ES2_S2_fS2_fjLj128EEEEELb1ELb0ELb1ELb0EEEvNS_9FwdParamsE --------------------------
	.section	.nv.info._ZN10layer_norm13ln_fwd_kernelINS_13Kernel_traitsI6__halfS2_fS2_fjLj256ELj1ELj4ELj1ELj16ENS_18Kernel_traits_baseILj256ES2_S2_fS2_fjLj128EEEEELb1ELb0ELb1ELb0EEEvNS_9FwdParamsE,"",@"SHT_CUDA_INFO"
	.sectionflags	@""
	.align	4


	//----- nvinfo : EIATTR_CUDA_API_VERSION
	.align		4
        /*0000*/ 	.byte	0x04, 0x37
        /*0002*/ 	.short	(.L_2878 - .L_2877)
.L_2877:
        /*0004*/ 	.word	0x00000082


	//----- nvinfo : EIATTR_KPARAM_INFO
	.align		4
.L_2878:
        /*0008*/ 	.byte	0x04, 0x17
        /*000a*/ 	.short	(.L_2880 - .L_2879)
.L_2879:
        /*000c*/ 	.word	0x00000000
        /*0010*/ 	.short	0x0000
        /*0012*/ 	.short	0x0000
        /*0014*/ 	.byte	0x00, 0xf0, 0xa1, 0x03


	//----- nvinfo : EIATTR_SPARSE_MMA_MASK
	.align		4
.L_2880:
        /*0018*/ 	.byte	0x03, 0x50
        /*001a*/ 	.short	0x0000


	//----- nvinfo : EIATTR_MAXREG_COUNT
	.align		4
        /*001c*/ 	.byte	0x03, 0x1b
        /*001e*/ 	.short	0x00ff


	//----- nvinfo : EIATTR_MERCURY_ISA_VERSION
	.align		4
        /*0020*/ 	.byte	0x03, 0x5f
        /*0022*/ 	.short	0x0101


	//----- nvinfo : EIATTR_COOP_GROUP_MASK_REGIDS
	.align		4
        /*0024*/ 	.byte	0x04, 0x29
        /*0026*/ 	.short	(.L_2882 - .L_2881)


	//   ....[0]....
.L_2881:
        /*0028*/ 	.word	0xffffffff


	//   ....[1]....
        /*002c*/ 	.word	0xffffffff


	//   ....[2]....
        /*0030*/ 	.word	0xffffffff


	//   ....[3]....
        /*0034*/ 	.word	0xffffffff


	//   ....[4]....
        /*0038*/ 	.word	0xffffffff


	//   ....[5]....
        /*003c*/ 	.word	0xffffffff


	//   ....[6]....
        /*0040*/ 	.word	0xffffffff


	//   ....[7]....
        /*0044*/ 	.word	0xffffffff


	//   ....[8]....
        /*0048*/ 	.word	0xffffffff


	//   ....[9]....
        /*004c*/ 	.word	0xffffffff


	//   ....[10]....
        /*0050*/ 	.word	0x05000026


	//   ....[11]....
        /*0054*/ 	.word	0x05000026


	//   ....[12]....
        /*0058*/ 	.word	0x05000026


	//   ....[13]....
        /*005c*/ 	.word	0x05000026


	//   ....[14]....
        /*0060*/ 	.word	0x05000026


	//   ....[15]....
        /*0064*/ 	.word	0x05000026


	//   ....[16]....
        /*0068*/ 	.word	0x05000026


	//   ....[17]....
        /*006c*/ 	.word	0x05000026


	//   ....[18]....
        /*0070*/ 	.word	0x05000026


	//   ....[19]....
        /*0074*/ 	.word	0x05000026


	//----- nvinfo : EIATTR_COOP_GROUP_INSTR_OFFSETS
	.align		4
.L_2882:
        /*0078*/ 	.byte	0x04, 0x28
        /*007a*/ 	.short	(.L_2884 - .L_2883)


	//   ....[0]....
.L_2883:
        /*007c*/ 	.word	0x00003800


	//   ....[1]....
        /*0080*/ 	.word	0x00003830


	//   ....[2]....
        /*0084*/ 	.word	0x00003850


	//   ....[3]....
        /*0088*/ 	.word	0x00003870


	//   ....[4]....
        /*008c*/ 	.word	0x00003890


	//   ....[5]....
        /*0090*/ 	.word	0x000039e0


	//   ....[6]....
        /*0094*/ 	.word	0x00003a00


	//   ....[7]....
        /*0098*/ 	.word	0x00003a20


	//   ....[8]....
        /*009c*/ 	.word	0x00003a40


	//   ....[9]....
        /*00a0*/ 	.word	0x00003a60


	//   ....[10]....
        /*00a4*/ 	.word	0x00003f90


	//   ....[11]....
        /*00a8*/ 	.word	0x00004020


	//   ....[12]....
        /*00ac*/ 	.word	0x00004080


	//   ....[13]....
        /*00b0*/ 	.word	0x000040e0


	//   ....[14]....
        /*00b4*/ 	.word	0x00004140


	//   ....[15]....
        /*00b8*/ 	.word	0x000042d0


	//   ....[16]....
        /*00bc*/ 	.word	0x00004330


	//   ....[17]....
        /*00c0*/ 	.word	0x00004390


	//   ....[18]....
        /*00c4*/ 	.word	0x000043f0


	//   ....[19]....
        /*00c8*/ 	.word	0x00004450


	//----- nvinfo : EIATTR_VRC_CTA_INIT_COUNT
	.align		4
.L_2884:
        /*00cc*/ 	.byte	0x02, 0x4a
	.zero		1
	.zero		1


	//----- nvinfo : EIATTR_EXIT_INSTR_OFFSETS
	.align		4
        /*00d0*/ 	.byte	0x04, 0x1c
        /*00d2*/ 	.short	(.L_2886 - .L_2885)


	//   ....[0]....
.L_2885:
        /*00d4*/ 	.word	0x00000420


	//   ....[1]....
        /*00d8*/ 	.word	0x00003f20


	//----- nvinfo : EIATTR_MAX_THREADS
	.align		4
.L_2886:
        /*00dc*/ 	.byte	0x04, 0x05
        /*00de*/ 	.short	(.L_2888 - .L_2887)
.L_2887:
        /*00e0*/ 	.word	0x00000080
        /*00e4*/ 	.word	0x00000001
        /*00e8*/ 	.word	0x00000001


	//----- nvinfo : EIATTR_CRS_STACK_SIZE
	.align		4
.L_2888:
        /*00ec*/ 	.byte	0x04, 0x1e
        /*00ee*/ 	.short	(.L_2890 - .L_2889)
.L_2889:
        /*00f0*/ 	.word	0x00000000


	//----- nvinfo : EIATTR_CBANK_PARAM_SIZE
	.align		4
.L_2890:
        /*00f4*/ 	.byte	0x03, 0x19
        /*00f6*/ 	.short	0x00e8


	//----- nvinfo : EIATTR_PARAM_CBANK
	.align		4
        /*00f8*/ 	.byte	0x04, 0x0a
        /*00fa*/ 	.short	(.L_2892 - .L_2891)
	.align		4
.L_2891:
        /*00fc*/ 	.word	index@(.nv.constant0._ZN10layer_norm13ln_fwd_kernelINS_13Kernel_traitsI6__halfS2_fS2_fjLj256ELj1ELj4ELj1ELj16ENS_18Kernel_traits_baseILj256ES2_S2_fS2_fjLj128EEEEELb1ELb0ELb1ELb0EEEvNS_9FwdParamsE)
        /*0100*/ 	.short	0x0380
        /*0102*/ 	.short	0x00e8


	//----- nvinfo : EIATTR_SW_WAR
	.align		4
.L_2892:
        /*0104*/ 	.byte	0x04, 0x36
        /*0106*/ 	.short	(.L_2894 - .L_2893)
.L_2893:
        /*0108*/ 	.word	0x00000008
.L_2894:


//--------------------- .nv.info._ZN10layer_norm13ln_fwd_kernelINS_13Kernel_traitsI6__halfS2_fS2_fjLj256ELj1ELj4ELj1ELj16ENS_18Kernel_traits_baseILj256ES2_S2_fS2_fjLj128EEEEELb1ELb0ELb1ELb1EEEvNS_9FwdParamsE --------------------------
	.section	.nv.info._ZN10layer_norm13ln_fwd_kernelINS_13Kernel_traitsI6__halfS2_fS2_fjLj256ELj1ELj4ELj1ELj16ENS_18Kernel_traits_baseILj256ES2_S2_fS2_fjLj128EEEEELb1ELb0ELb1ELb1EEEvNS_9FwdParamsE,"",@"SHT_CUDA_INFO"
	.sectionflags	@""
	.align	4


	//----- nvinfo : EIATTR_CUDA_API_VERSION
	.align		4
        /*0000*/ 	.byte	0x04, 0x37
        /*0002*/ 	.short	(.L_2896 - .L_2895)
.L_2895:
        /*0004*/ 	.word	0x00000082


	//----- nvinfo : EIATTR_KPARAM_INFO
	.align		4
.L_2896:
        /*0008*/ 	.byte	0x04, 0x17
        /*000a*/ 	.short	(.L_2898 - .L_2897)
.L_2897:
        /*000c*/ 	.word	0x00000000
        /*0010*/ 	.short	0x0000
        /*0012*/ 	.short	0x0000
        /*0014*/ 	.byte	0x00, 0xf0, 0xa1, 0x03


	//----- nvinfo : EIATTR_SPARSE_MMA_MASK
	.align		4
.L_2898:
        /*0018*/ 	.byte	0x03, 0x50
        /*001a*/ 	.short	0x0000


	//----- nvinfo : EIATTR_MAXREG_COUNT
	.align		4
        /*001c*/ 	.byte	0x03, 0x1b
        /*001e*/ 	.short	0x00ff


	//----- nvinfo : EIATTR_MERCURY_ISA_VERSION
	.align		4
        /*0020*/ 	.byte	0x03, 0x5f
        /*0022*/ 	.short	0x0101


	//----- nvinfo : EIATTR_COOP_GROUP_MASK_REGIDS
	.align		4
        /*0024*/ 	.byte	0x04, 0x29
        /*0026*/ 	.short	(.L_2900 - .L_2899)


	//   ....[0]....
.L_2899:
        /*0028*/ 	.word	0xffffffff


	//   ....[1]....
        /*002c*/ 	.word	0xffffffff


	//   ....[2]....
        /*0030*/ 	.word	0xffffffff


	//   ....[3]....
        /*0034*/ 	.word	0xffffffff


	//   ....[4]....
        /*0038*/ 	.word	0xffffffff


	//   ....[5]....
        /*003c*/ 	.word	0xffffffff


	//   ....[6]....
        /*0040*/ 	.word	0xffffffff


	//   ....[7]....
        /*0044*/ 	.word	0xffffffff


	//   ....[8]....
        /*0048*/ 	.word	0xffffffff


	//   ....[9]....
        /*004c*/ 	.word	0xffffffff


	//   ....[10]....
        /*0050*/ 	.word	0x0500002c


	//   ....[11]....
        /*0054*/ 	.word	0x0500002c


	//   ....[12]....
        /*0058*/ 	.word	0x0500002c


	//   ....[13]....
        /*005c*/ 	.word	0x0500002c


	//   ....[14]....
        /*0060*/ 	.word	0x0500002c


	//   ....[15]....
        /*0064*/ 	.word	0x0500002c


	//   ....[16]....
        /*0068*/ 	.word	0x0500002c


	//   ....[17]....
        /*006c*/ 	.word	0x0500002c


	//   ....[18]....
        /*0070*/ 	.word	0x0500002c


	//   ....[19]....
        /*0074*/ 	.word	0x0500002c


	//----- nvinfo : EIATTR_COOP_GROUP_INSTR_OFFSETS
	.align		4
.L_2900:
        /*0078*/ 	.byte	0x04, 0x28
        /*007a*/ 	.short	(.L_2902 - .L_2901)


	//   ....[0]....
.L_2901:
        /*007c*/ 	.word	0x00003720


	//   ....[1]....
        /*0080*/ 	.word	0x00003750


	//   ....[2]....
        /*0084*/ 	.word	0x00003770


	//   ....[3]....
        /*0088*/ 	.word	0x00003790


	//   ....[4]....
        /*008c*/ 	.word	0x000037b0


	//   ....[5]....
        /*0090*/ 	.word	0x000038e0


	//   ....[6]....
        /*0094*/ 	.word	0x00003900


	//   ....[7]....
        /*0098*/ 	.word	0x00003920


	//   ....[8]....
        /*009c*/ 	.word	0x00003940


	//   ....[9]....
        /*00a0*/ 	.word	0x00003960


	//   ....[10]....
        /*00a4*/ 	.word	0x00003e80


	//   ....[11]....
        /*00a8*/ 	.word	0x00003f20


	//   ....[12]....
        /*00ac*/ 	.word	0x00003f80


	//   ....[13]....
        /*00b0*/ 	.word	0x00003fe0


	//   ....[14]....
        /*00b4*/ 	.word	0x00004040


	//   ....[15]....
        /*00b8*/ 	.word	0x000041c0


	//   ....[16]....
        /*00bc*/ 	.word	0x00004220


	//   ....[17]....
        /*00c0*/ 	.word	0x00004280


	//   ....[18]....
        /*00c4*/ 	.word	0x000042e0


	//   ....[19]....
        /*00c8*/ 	.word	0x00004340


	//----- nvinfo : EIATTR_VRC_CTA_INIT_COUNT
	.align		4
.L_2902:
        /*00cc*/ 	.byte	0x02, 0x4a
	.zero		1
	.zero		1


	//----- nvinfo : EIATTR_EXIT_INSTR_OFFSETS
	.align		4
        /*00d0*/ 	.byte	0x04, 0x1c
        /*00d2*/ 	.short	(.L_2904 - .L_2903)


	//   ....[0]....
.L_2903:
        /*00d4*/ 	.word	0x000001f0


	//   ....[1]....
        /*00d8*/ 	.word	0x00003e10


	//----- nvinfo : EIATTR_MAX_THREADS
	.align		4
.L_2904:
        /*00dc*/ 	.byte	0x04, 0x05
        /*00de*/ 	.short	(.L_2906 - .L_2905)
.L_2905:
        /*00e0*/ 	.word	0x00000080
        /*00e4*/ 	.word	0x00000001
        /*00e8*/ 	.word	0x00000001


	//----- nvinfo : EIATTR_CRS_STACK_SIZE
	.align		4
.L_2906:
        /*00ec*/ 	.byte	0x04, 0x1e
        /*00ee*/ 	.short	(.L_2908 - .L_2907)
.L_2907:
        /*00f0*/ 	.word	0x00000000


	//----- nvinfo : EIATTR_CBANK_PARAM_SIZE
	.align		4
.L_2908:
        /*00f4*/ 	.byte	0x03, 0x19
        /*00f6*/ 	.short	0x00e8


	//----- nvinfo : EIATTR_PARAM_CBANK
	.align		4
        /*00f8*/ 	.byte	0x04, 0x0a
        /*00fa*/ 	.short	(.L_2910 - .L_2909)
	.align		4
.L_2909:
        /*00fc*/ 	.word	index@(.nv.constant0._ZN10layer_norm13ln_fwd_kernelINS_13Kernel_traitsI6__halfS2_fS2_fjLj256ELj1ELj4ELj1ELj16ENS_18Kernel_traits_baseILj256ES2_S2_fS2_fjLj128EEEEELb1ELb0ELb1ELb1EEEvNS_9FwdParamsE)
        /*0100*/ 	.short	0x0380
        /*0102*/ 	.short	0x00e8


	//----- nvinfo : EIATTR_SW_WAR
	.align		4
.L_2910:
        /*0104*/ 	.byte	0x04, 0x36
        /*0106*/ 	.short	(.L_2912 - .L_2911)
.L_2911:
        /*0108*/ 	.word	0x00000008
.L_2912:


//--------------------- .nv.info._ZN10layer_norm13ln_fwd_kernelINS_13Kernel_traitsI6__halfS2_fS2_fjLj256ELj1ELj4ELj1ELj16ENS_18Kernel_traits_baseILj256ES2_S2_fS2_fjLj128EEEEELb1ELb1ELb0ELb0EEEvNS_9FwdParamsE --------------------------
	.section	.nv.info._ZN10layer_norm13ln_fwd_kernelINS_13Kernel_traitsI6__halfS2_fS2_fjLj256ELj1ELj4ELj1ELj16ENS_18Kernel_traits_baseILj256ES2_S2_fS2_fjLj128EEEEELb1ELb1ELb0ELb0EEEvNS_9FwdParamsE,"",@"SHT_CUDA_INFO"
	.sectionflags	@""
	.align	4


	//----- nvinfo : EIATTR_CUDA_API_VERSION
	.align		4
        /*0000*/ 	.byte	0x04, 0x37
        /*0002*/ 	.short	(.L_2914 - .L_2913)
.L_2913:
        /*0004*/ 	.word	0x00000082


	//----- nvinfo : EIATTR_KPARAM_INFO
	.align		4
.L_2914:
        /*0008*/ 	.byte	0x04, 0x17
        /*000a*/ 	.short	(.L_2916 - .L_2915)
.L_2915:
        /*000c*/ 	.word	0x00000000
        /*0010*/ 	.short	0x0000
        /*0012*/ 	.short	0x0000
        /*0014*/ 	.byte	0x00, 0xf0, 0xa1, 0x03


	//----- nvinfo : EIATTR_SPARSE_MMA_MASK
	.align		4
.L_2916:
        /*0018*/ 	.byte	0x03, 0x50
        /*001a*/ 	.short	0x0000


	//----- nvinfo : EIATTR_MAXREG_COUNT
	.align		4
        /*001c*/ 	.byte	0x03, 0x1b
        /*001e*/ 	.short	0x00ff


	//----- nvinfo : EIATTR_MERCURY_ISA_VERSION
	.align		4
        /*0020*/ 	.byte	0x03, 0x5f
        /*0022*/ 	.short	0x0101


	//----- nvinfo : EIATTR_COOP_GROUP_MASK_REGIDS
	.align		4
        /*0024*/ 	.byte	0x04, 0x29
        /*0026*/ 	.short	(.L_2918 - .L_2917)


	//   ....[0]....
.L_2917:
        /*0028*/ 	.word	0xffffffff


	//   ....[1]....
        /*002c*/ 	.word	0xffffffff


	//   ....[2]....
        /*0030*/ 	.word	0xffffffff


	//   ....[3]....
        /*0034*/ 	.word	0xffffffff


	//   ....[4]....
        /*0038*/ 	.word	0xffffffff


	//   ....[5]....
        /*003c*/ 	.word	0xffffffff


	//   ....[6]....
        /*0040*/ 	.word	0xffffffff


	//   ....[7]....
        /*0044*/ 	.word	0xffffffff


	//   ....[8]....
        /*0048*/ 	.word	0xffffffff


	//   ....[9]....
        /*004c*/ 	.word	0xffffffff


	//   ....[10]....
        /*0050*/ 	.word	0x05000026


	//   ....[11]....
        /*0054*/ 	.word	0x05000026


	//   ....[12]....
        /*0058*/ 	.word	0x05000026


	//   ....[13]....
        /*005c*/ 	.word	0x05000026


	//   ....[14]....
        /*0060*/ 	.word	0x05000026


	//   ....[15]....
        /*0064*/ 	.word	0x05000026


	//   ....[16]....
        /*0068*/ 	.word	0x05000026


	//   ....[17]....
        /*006c*/ 	.word	0x05000026


	//   ....[18]....
        /*0070*/ 	.word	0x05000026


	//   ....[19]....
        /*0074*/ 	.word	0x05000026


	//----- nvinfo : EIATTR_COOP_GROUP_INSTR_OFFSETS
	.align		4
.L_2918:
        /*0078*/ 	.byte	0x04, 0x28
        /*007a*/ 	.short	(.L_2920 - .L_2919)


	//   ....[0]....
.L_2919:
        /*007c*/ 	.word	0x000035f0


	//   ....[1]....
        /*0080*/ 	.word	0x00003620


	//   ....[2]....
        /*0084*/ 	.word	0x00003640


	//   ....[3]....
        /*0088*/ 	.word	0x00003660


	//   ....[4]....
        /*008c*/ 	.word	0x00003680


	//   ....[5]....
        /*0090*/ 	.word	0x000037d0


	//   ....[6]....
        /*0094*/ 	.word	0x000037f0


	//   ....[7]....
        /*0098*/ 	.word	0x00003810


	//   ....[8]....
        /*009c*/ 	.word	0x00003830


	//   ....[9]....
        /*00a0*/ 	.word	0x00003850


	//   ....[10]....
        /*00a4*/ 	.word	0x00003d30


	//   ....[11]....
        /*00a8*/ 	.word	0x00003dd0


	//   ....[12]....
        /*00ac*/ 	.word	0x00003e30


	//   ....[13]....
        /*00b0*/ 	.word	0x00003e90


	//   ....[14]....
        /*00b4*/ 	.word	0x00003ef0


	//   ....[15]....
        /*00b8*/ 	.word	0x00004090


	//   ....[16]....
        /*00bc*/ 	.word	0x000040f0


	//   ....[17]....
        /*00c0*/ 	.word	0x00004150


	//   ....[18]....
        /*00c4*/ 	.word	0x000041b0


	//   ....[19]....
        /*00c8*/ 	.word	0x00004210


	//----- nvinfo : EIATTR_VRC_CTA_INIT_COUNT
	.align		4
.L_2920:
        /*00cc*/ 	.byte	0x02, 0x4a
	.zero		1
	.zero		1


	//----- nvinfo : EIATTR_EXIT_INSTR_OFFSETS
	.align		4
        /*00d0*/ 	.byte	0x04, 0x1c
        /*00d2*/ 	.short	(.L_2922 - .L_2921)


	//   ....[0]....
.L_2921:
        /*00d4*/ 	.word	0x00000460


	//   ....[1]....
        /*00d8*/ 	.word	0x00003cc0


	//----- nvinfo : EIATTR_MAX_THREADS
	.align		4
.L_2922:
        /*00dc*/ 	.byte	0x04, 0x05
        /*00de*/ 	.short	(.L_2924 - .L_2923)
.L_2923:
        /*00e0*/ 	.word	0x00000080
        /*00e4*/ 	.word	0x00000001
        /*00e8*/ 	.word	0x00000001


	//----- nvinfo : EIATTR_CRS_STACK_SIZE
	.align		4
.L_2924:
        /*00ec*/ 	.byte	0x04, 0x1e
        /*00ee*/ 	.short	(.L_2926 - .L_2925)
.L_2925:
        /*00f0*/ 	.word	0x00000000


	//----- nvinfo : EIATTR_CBANK_PARAM_SIZE
	.align		4
.L_2926:
        /*00f4*/ 	.byte	0x03, 0x19
        /*00f6*/ 	.short	0x00e8


	//----- nvinfo : EIATTR_PARAM_CBANK
	.align		4
        /*00f8*/ 	.byte	0x04, 0x0a
        /*00fa*/ 	.short	(.L_2928 - .L_2927)
	.align		4
.L_2927:
        /*00fc*/ 	.word	index@(.nv.constant0._ZN10layer_norm13ln_fwd_kernelINS_13Kernel_traitsI6__halfS2_fS2_fjLj256ELj1ELj4ELj1ELj16ENS_18Kernel_traits_baseILj256ES2_S2_fS2_fjLj128EEEEELb1ELb1ELb0ELb0EEEvNS_9FwdParamsE)
        /*0100*/ 	.short	0x0380
        /*0102*/ 	.short	0x00e8


	//----- nvinfo : EIATTR_SW_WAR
	.align		4
.L_2928:
        /*0104*/ 	.byte	0x04, 0x36
        /*0106*/ 	.short	(.L_2930 - .L_2929)
.L_2929:
        /*0108*/ 	.word	0x00000008
.L_2930:


//--------------------- .nv.info._ZN10layer_norm13ln_fwd_kernelINS_13Kernel_traitsI6__halfS2_fS2_fjLj256ELj1ELj4ELj1ELj16ENS_18Kernel_traits_baseILj256ES2_S2_fS2_fjLj128EEEEELb1ELb1ELb0ELb1EEEvNS_9FwdParamsE --------------------------
	.section	.nv.info._ZN10layer_norm13ln_fwd_kernelINS_13Kernel_traitsI6__halfS2_fS2_fjLj256ELj1ELj4ELj1ELj16ENS_18Kernel_traits_baseILj256ES2_S2_fS2_fjLj128EEEEELb1ELb1ELb0ELb1EEEvNS_9FwdParamsE,"",@"SHT_CUDA_INFO"
	.sectionflags	@""
	.align	4


	//----- nvinfo : EIATTR_CUDA_API_VERSION
	.align		4
        /*0000*/ 	.byte	0x04, 0x37
        /*0002*/ 	.short	(.L_2932 - .L_2931)
.L_2931:
        /*0004*/ 	.word	0x00000082


	//----- nvinfo : EIATTR_KPARAM_INFO
	.align		4
.L_2932:
        /*0008*/ 	.byte	0x04, 0x17
        /*000a*/ 	.short	(.L_2934 - .L_2933)
.L_2933:
        /*000c*/ 	.word	0x00000000
        /*0010*/ 	.short	0x0000
        /*0012*/ 	.short	0x0000
        /*0014*/ 	.byte	0x00, 0xf0, 0xa1, 0x03


	//----- nvinfo : EIATTR_SPARSE_MMA_MASK
	.align		4
.L_2934:
        /*0018*/ 	.byte	0x03, 0x50
        /*001a*/ 	.short	0x0000


	//----- nvinfo : EIATTR_MAXREG_COUNT
	.align		4
        /*001c*/ 	.byte	0x03, 0x1b
        /*001e*/ 	.short	0x00ff


	//----- nvinfo : EIATTR_MERCURY_ISA_VERSION
	.align		4
        /*0020*/ 	.byte	0x03, 0x5f
        /*0022*/ 	.short	0x0101


	//----- nvinfo : EIATTR_COOP_GROUP_MASK_REGIDS
	.align		4
        /*0024*/ 	.byte	0x04, 0x29
        /*0026*/ 	.short	(.L_2936 - .L_2935)


	//   ....[0]....
.L_2935:
        /*0028*/ 	.word	0xffffffff


	//   ....[1]....
        /*002c*/ 	.word	0xffffffff


	//   ....[2]....
        /*0030*/ 	.word	0xffffffff


	//   ....[3]....
        /*0034*/ 	.word	0xffffffff


	//   ....[4]....
        /*0038*/ 	.word	0xffffffff


	//   ....[5]....
        /*003c*/ 	.word	0xffffffff


	//   ....[6]....
        /*0040*/ 	.word	0xffffffff


	//   ....[7]....
        /*0044*/ 	.word	0xffffffff


	//   ....[8]....
        /*0048*/ 	.word	0xffffffff


	//   ....[9]....
        /*004c*/ 	.word	0xffffffff


	//   ....[10]....
        /*0050*/ 	.word	0x05000022


	//   ....[11]....
        /*0054*/ 	.word	0x05000022


	//   ....[12]....
        /*0058*/ 	.word	0x05000022


	//   ....[13]....
        /*005c*/ 	.word	0x05000022


	//   ....[14]....
        /*0060*/ 	.word	0x05000022


	//   ....[15]....
        /*0064*/ 	.word	0x05000022


	//   ....[16]....
        /*0068*/ 	.word	0x05000022


	//   ....[17]....
        /*006c*/ 	.word	0x05000022


	//   ....[18]....
        /*0070*/ 	.word	0x05000022


	//   ....[19]....
        /*0074*/ 	.word	0x05000022


	//----- nvinfo : EIATTR_COOP_GROUP_INSTR_OFFSETS
	.align		4
.L_2936:
        /*0078*/ 	.byte	0x04, 0x28
        /*007a*/ 	.short	(.L_2938 - .L_2937)


	//   ....[0]....
.L_2937:
        /*007c*/ 	.word	0x000035b0


	//   ....[1]....
        /*0080*/ 	.word	0x000035e0


	//   ....[2]....
        /*0084*/ 	.word	0x00003600


	//   ....[3]....
        /*0088*/ 	.word	0x00003620


	//   ....[4]....
        /*008c*/ 	.word	0x00003640


	//   ....[5]....
        /*0090*/ 	.word	0x00003770


	//   ....[6]....
        /*0094*/ 	.word	0x00003790


	//   ....[7]....
        /*0098*/ 	.word	0x000037b0


	//   ....[8]....
        /*009c*/ 	.word	0x000037d0


	//   ....[9]....
        /*00a0*/ 	.word	0x000037f0


	//   ....[10]....
        /*00a4*/ 	.word	0x00003b90


	//   ....[11]....
        /*00a8*/ 	.word	0x00003c30


	//   ....[12]....
        /*00ac*/ 	.word	0x00003c90


	//   ....[13]....
        /*00b0*/ 	.word	0x00003cf0


	//   ....[14]....
        /*00b4*/ 	.word	0x00003d50


	//   ....[15]....
        /*00b8*/ 	.word	0x00003ed0


	//   ....[16]....
        /*00bc*/ 	.word	0x00003f30


	//   ....[17]....
        /*00c0*/ 	.word	0x00003f90


	//   ....[18]....
        /*00c4*/ 	.word	0x00003fe0


	//   ....[19]....
        /*00c8*/ 	.word	0x00004030


	//----- nvinfo : EIATTR_VRC_CTA_INIT_COUNT
	.align		4
.L_2938:
        /*00cc*/ 	.byte	0x02, 0x4a
	.zero		1
	.zero		1


	//----- nvinfo : EIATTR_EXIT_INSTR_OFFSETS
	.align		4
        /*00d0*/ 	.byte	0x04, 0x1c
        /*00d2*/ 	.short	(.L_2940 - .L_2939)


	//   ....[0]....
.L_2939:
        /*00d4*/ 	.word	0x00000200


	//   ....[1]....
        /*00d8*/ 	.word	0x00003b30


	//----- nvinfo : EIATTR_MAX_THREADS
	.align		4
.L_2940:
        /*00dc*/ 	.byte	0x04, 0x05
        /*00de*/ 	.short	(.L_2942 - .L_2941)
.L_2941:
        /*00e0*/ 	.word	0x00000080
        /*00e4*/ 	.word	0x00000001
        /*00e8*/ 	.word	0x00000001


	//----- nvinfo : EIATTR_CRS_STACK_SIZE
	.align		4
.L_2942:
        /*00ec*/ 	.byte	0x04, 0x1e
        /*00ee*/ 	.short	(.L_2944 - .L_2943)
.L_2943:
        /*00f0*/ 	.word	0x00000000


	//----- nvinfo : EIATTR_CBANK_PARAM_SIZE
	.align		4
.L_2944:
        /*00f4*/ 	.byte	0x03, 0x19
        /*00f6*/ 	.short	0x00e8


	//----- nvinfo : EIATTR_PARAM_CBANK
	.align		4
        /*00f8*/ 	.byte	0x04, 0x0a
        /*00fa*/ 	.short	(.L_2946 - .L_2945)
	.align		4
.L_2945:
        /*00fc*/ 	.word	index@(.nv.constant0._ZN10layer_norm13ln_fwd_kernelINS_13Kernel_traitsI6__halfS2_fS2_fjLj256ELj1ELj4ELj1ELj16ENS_18Kernel_traits_baseILj256ES2_S2_fS2_fjLj128EEEEELb1ELb1ELb0ELb1EEEvNS_9FwdParamsE)
        /*0100*/ 	.short	0x0380
        /*0102*/ 	.short	0x00e8


	//----- nvinfo : EIATTR_SW_WAR
	.align		4
.L_2946:
        /*0104*/ 	.byte	0x04, 0x36
        /*0106*/ 	.short	(.L_2948 - .L_2947)
.L_2947:
        /*0108*/ 	.word	0x00000008
.L_2948:


//--------------------- .nv.info._ZN10layer_norm13ln_fwd_kernelINS_13Kernel_traitsI6__halfS2_fS2_fjLj256ELj1ELj4ELj1ELj16ENS_18Kernel_traits_baseILj256ES2_S2_fS2_fjLj128EEEEELb1ELb1ELb1ELb0EEEvNS_9FwdParamsE --------------------------
	.section	.nv.info._ZN10layer_norm13ln_fwd_kernelINS_13Kernel_traitsI6__halfS2_fS2_fjLj256ELj1ELj4ELj1ELj16ENS_18Kernel_traits_baseILj256ES2_S2_fS2_fjLj128EEEEELb1ELb1ELb1ELb0EEEvNS_9FwdParamsE,"",@"SHT_CUDA_INFO"
	.sectionflags	@""
	.align	4


	//----- nvinfo : EIATTR_CUDA_API_VERSION
	.align		4
        /*0000*/ 	.byte	0x04, 0x37
        /*0002*/ 	.short	(.L_2950 - .L_2949)
.L_2949:
        /*0004*/ 	.word	0x00000082


	//----- nvinfo : EIATTR_KPARAM_INFO
	.align		4
.L_2950:
        /*0008*/ 	.byte	0x04, 0x17
        /*000a*/ 	.short	(.L_2952 - .L_2951)
.L_2951:
        /*000c*/ 	.word	0x00000000
        /*0010*/ 	.short	0x0000
        /*0012*/ 	.short	0x0000
        /*0014*/ 	.byte	0x00, 0xf0, 0xa1, 0x03


	//----- nvinfo : EIATTR_SPARSE_MMA_MASK
	.align		4
.L_2952:
        /*0018*/ 	.byte	0x03, 0x50
        /*001a*/ 	.short	0x0000


	//----- nvinfo : EIATTR_MAXREG_COUNT
	.align		4
        /*001c*/ 	.byte	0x03, 0x1b
        /*001e*/ 	.short	0x00ff


	//----- nvinfo : EIATTR_MERCURY_ISA_VERSION
	.align		4
        /*0020*/ 	.byte	0x03, 0x5f
        /*0022*/ 	.short	0x0101


	//----- nvinfo : EIATTR_COOP_GROUP_MASK_REGIDS
	.align		4
        /*0024*/ 	.byte	0x04, 0x29
        /*0026*/ 	.short	(.L_2954 - .L_2953)


	//   ....[0]....
.L_2953:
        /*0028*/ 	.word	0xffffffff


	//   ....[1]....
        /*002c*/ 	.word	0xffffffff


	//   ....[2]....
        /*0030*/ 	.word	0xffffffff


	//   ....[3]....
        /*0034*/ 	.word	0xffffffff


	//   ....[4]....
        /*0038*/ 	.word	0xffffffff


	//   ....[5]....
        /*003c*/ 	.word	0xffffffff


	//   ....[6]....
        /*0040*/ 	.word	0xffffffff


	//   ....[7]....
        /*0044*/ 	.word	0xffffffff


	//   ....[8]....
        /*0048*/ 	.word	0xffffffff


	//   ....[9]....
        /*004c*/ 	.word	0xffffffff


	//   ....[10]....
        /*0050*/ 	.word	0x05000034


	//   ....[11]....
        /*0054*/ 	.word	0x05000034


	//   ....[12]....
        /*0058*/ 	.word	0x05000034


	//   ....[13]....
        /*005c*/ 	.word	0x05000034


	//   ....[14]....
        /*0060*/ 	.word	0x05000034


	//   ....[15]....
        /*0064*/ 	.word	0x05000034


	//   ....[16]....
        /*0068*/ 	.word	0x05000034


	//   ....[17]....
        /*006c*/ 	.word	0x05000034


	//   ....[18]....
        /*0070*/ 	.word	0x05000034


	//   ....[19]....
        /*0074*/ 	.word	0x05000034


	//----- nvinfo : EIATTR_COOP_GROUP_INSTR_OFFSETS
	.align		4
.L_2954:
        /*0078*/ 	.byte	0x04, 0x28
        /*007a*/ 	.short	(.L_2956 - .L_2955)


	//   ....[0]....
.L_2955:
        /*007c*/ 	.word	0x00003ba0


	//   ....[1]....
        /*0080*/ 	.word	0x00003bc0


	//   ....[2]....
        /*0084*/ 	.word	0x00003be0


	//   ....[3]....
        /*0088*/ 	.word	0x00003c00


	//   ....[4]....
        /*008c*/ 	.word	0x00003c30


	//   ....[5]....
        /*0090*/ 	.word	0x00003d80


	//   ....[6]....
        /*0094*/ 	.word	0x00003da0


	//   ....[7]....
        /*0098*/ 	.word	0x00003dc0


	//   ....[8]....
        /*009c*/ 	.word	0x00003de0


	//   ....[9]....
        /*00a0*/ 	.word	0x00003e00


	//   ....[10]....
        /*00a4*/ 	.word	0x00004340


	//   ....[11]....
        /*00a8*/ 	.word	0x000043e0


	//   ....[12]....
        /*00ac*/ 	.word	0x00004450


	//   ....[13]....
        /*00b0*/ 	.word	0x000044c0


	//   ....[14]....
        /*00b4*/ 	.word	0x00004540


	//   ....[15]....
        /*00b8*/ 	.word	0x000046f0


	//   ....[16]....
        /*00bc*/ 	.word	0x00004760


	//   ....[17]....
        /*00c0*/ 	.word	0x000047d0


	//   ....[18]....
        /*00c4*/ 	.word	0x00004840


	//   ....[19]....
        /*00c8*/ 	.word	0x000048b0


	//----- nvinfo : EIATTR_VRC_CTA_INIT_COUNT
	.align		4
.L_2956:
        /*00cc*/ 	.byte	0x02, 0x4a
	.zero		1
	.zero		1


	//----- nvinfo : EIATTR_EXIT_INSTR_OFFSETS
	.align		4
        /*00d0*/ 	.byte	0x04, 0x1c
        /*00d2*/ 	.short	(.L_2958 - .L_2957)


	//   ....[0]....
.L_2957:
        /*00d4*/ 	.word	0x00000450


	//   ....[1]....
        /*00d8*/ 	.word	0x000042d0


	//----- nvinfo : EIATTR_MAX_THREADS
	.align		4
.L_2958:
        /*00dc*/ 	.byte	0x04, 0x05
        /*00de*/ 	.short	(.L_2960 - .L_2959)
.L_2959:
        /*00e0*/ 	.word	0x00000080
        /*00e4*/ 	.word	0x00000001
        /*00e8*/ 	.word	0x00000001


	//----- nvinfo : EIATTR_CRS_STACK_SIZE
	.align		4
.L_2960:
        /*00ec*/ 	.byte	0x04, 0x1e
        /*00ee*/ 	.short	(.L_2962 - .L_2961)
.L_2961:
        /*00f0*/ 	.word	0x00000000


	//----- nvinfo : EIATTR_CBANK_PARAM_SIZE
	.align		4
.L_2962:
        /*00f4*/ 	.byte	0x03, 0x19
        /*00f6*/ 	.short	0x00e8


	//----- nvinfo : EIATTR_PARAM_CBANK
	.align		4
        /*00f8*/ 	.byte	0x04, 0x0a
        /*00fa*/ 	.short	(.L_2964 - .L_2963)
	.align		4
.L_2963:
        /*00fc*/ 	.word	index@(.nv.constant0._ZN10layer_norm13ln_fwd_kernelINS_13Kernel_traitsI6__halfS2_fS2_fjLj256ELj1ELj4ELj1ELj16ENS_18Kernel_traits_baseILj256ES2_S2_fS2_fjLj128EEEEELb1ELb1ELb1ELb0EEEvNS_9FwdParamsE)
        /*0100*/ 	.short	0x0380
        /*0102*/ 	.short	0x00e8


	//----- nvinfo : EIATTR_SW_WAR
	.align		4
.L_2964:
        /*0104*/ 	.byte	0x04, 0x36
        /*0106*/ 	.short	(.L_2966 - .L_2965)
.L_2965:
        /*0108*/ 	.word	0x00000008
.L_2966:


//--------------------- .nv.info._ZN10layer_norm13ln_fwd_kernelINS_13Kernel_traitsI6__halfS2_fS2_fjLj256ELj1ELj4ELj1ELj16ENS_18Kernel_traits_baseILj256ES2_S2_fS2_fjLj128EEEEELb1ELb1ELb1ELb1EEEvNS_9FwdParamsE --------------------------
	.section	.nv.info._ZN10layer_norm13ln_fwd_kernelINS_13Kernel_traitsI6__halfS2_fS2_fjLj256ELj1ELj4ELj1ELj16ENS_18Kernel_traits_baseILj256ES2_S2_fS2_fjLj128EEEEELb1ELb1ELb1ELb1EEEvNS_9FwdParamsE,"",@"SHT_CUDA_INFO"
	.sectionflags	@""
	.align	4


	//----- nvinfo : EIATTR_CUDA_API_VERSION
	.align		4
        /*0000*/ 	.byte	0x04, 0x37
        /*0002*/ 	.short	(.L_2968 - .L_2967)
.L_2967:
        /*0004*/ 	.word	0x00000082


	//----- nvinfo : EIATTR_KPARAM_INFO
	.align		4
.L_2968:
        /*0008*/ 	.byte	0x04, 0x17
        /*000a*/ 	.short	(.L_2970 - .L_2969)
.L_2969:
        /*000c*/ 	.word	0x00000000
        /*0010*/ 	.short	0x0000
        /*0012*/ 	.short	0x0000
        /*0014*/ 	.byte	0x00, 0xf0, 0xa1, 0x03


	//----- nvinfo : EIATTR_SPARSE_MMA_MASK
	.align		4
.L_2970:
        /*0018*/ 	.byte	0x03, 0x50
        /*001a*/ 	.short	0x0000


	//----- nvinfo : EIATTR_MAXREG_COUNT
	.align		4
        /*001c*/ 	.byte	0x03, 0x1b
        /*001e*/ 	.short	0x00ff


	//----- nvinfo : EIATTR_MERCURY_ISA_VERSION
	.align		4
        /*0020*/ 	.byte	0x03, 0x5f
        /*0022*/ 	.short	0x0101


	//----- nvinfo : EIATTR_COOP_GROUP_MASK_REGIDS
	.align		4
        /*0024*/ 	.byte	0x04, 0x29
        /*0026*/ 	.short	(.L_2972 - .L_2971)


	//   ....[0]....
.L_2971:
        /*0028*/ 	.word	0xffffffff


	//   ....[1]....
        /*002c*/ 	.word	0xffffffff


	//   ....[2]....
        /*0030*/ 	.word	0xffffffff


	//   ....[3]....
        /*0034*/ 	.word	0xffffffff


	//   ....[4]....
        /*0038*/ 	.word	0xffffffff


	//   ....[5]....
        /*003c*/ 	.word	0xffffffff


	//   ....[6]....
        /*0040*/ 	.word	0xffffffff


	//   ....[7]....
        /*0044*/ 	.word	0xffffffff


	//   ....[8]....
        /*0048*/ 	.word	0xffffffff


	//   ....[9]....
        /*004c*/ 	.word	0xffffffff


	//   ....[10]....
        /*0050*/ 	.word	0x0500003d


	//   ....[11]....
        /*0054*/ 	.word	0x0500003d


	//   ....[12]....
        /*0058*/ 	.word	0x0500003d


	//   ....[13]....
        /*005c*/ 	.word	0x0500003d


	//   ....[14]....
        /*0060*/ 	.word	0x0500003d


	//   ....[15]....
        /*0064*/ 	.word	0x0500003d


	//   ....[16]....
        /*0068*/ 	.word	0x0500003d


	//   ....[17]....
        /*006c*/ 	.word	0x0500003d


	//   ....[18]....
        /*0070*/ 	.word	0x0500003d


	//   ....[19]....
        /*0074*/ 	.word	0x0500003d


	//----- nvinfo : EIATTR_COOP_GROUP_INSTR_OFFSETS
	.align		4
.L_2972:
        /*0078*/ 	.byte	0x04, 0x28
        /*007a*/ 	.short	(.L_2974 - .L_2973)


	//   ....[0]....
.L_2973:
        /*007c*/ 	.word	0x00003a70


	//   ....[1]....
        /*0080*/ 	.word	0x00003aa0


	//   ....[2]....
        /*0084*/ 	.word	0x00003ac0


	//   ....[3]....
        /*0088*/ 	.word	0x00003ae0


	//   ....[4]....
        /*008c*/ 	.word	0x00003b00


	//   ....[5]....
        /*0090*/ 	.word	0x00003c30


	//   ....[6]....
        /*0094*/ 	.word	0x00003c50


	//   ....[7]....
        /*0098*/ 	.word	0x00003c70


	//   ....[8]....
        /*009c*/ 	.word	0x00003c90


	//   ....[9]....
        /*00a0*/ 	.word	0x00003cb0


	//   ....[10]....
        /*00a4*/ 	.word	0x000041d0


	//   ....[11]....
        /*00a8*/ 	.word	0x00004280


	//   ....[12]....
        /*00ac*/ 	.word	0x000042f0


	//   ....[13]....
        /*00b0*/ 	.word	0x00004360


	//   ....[14]....
        /*00b4*/ 	.word	0x000043d0


	//   ....[15]....
        /*00b8*/ 	.word	0x00004550


	//   ....[16]....
        /*00bc*/ 	.word	0x000045c0


	//   ....[17]....
        /*00c0*/ 	.word	0x00004630


	//   ....[18]....
        /*00c4*/ 	.word	0x000046a0


	//   ....[19]....
        /*00c8*/ 	.word	0x00004710


	//----- nvinfo : EIATTR_VRC_CTA_INIT_COUNT
	.align		4
.L_2974:
        /*00cc*/ 	.byte	0x02, 0x4a
	.zero		1
	.zero		1


	//----- nvinfo : EIATTR_EXIT_INSTR_OFFSETS
	.align		4
        /*00d0*/ 	.byte	0x04, 0x1c
        /*00d2*/ 	.short	(.L_2976 - .L_2975)


	//   ....[0]....
.L_2975:
        /*00d4*/ 	.word	0x00000210


	//   ....[1]....
        /*00d8*/ 	.word	0x00004170


	//----- nvinfo : EIATTR_MAX_THREADS
	.align		4
.L_2976:
        /*00dc*/ 	.byte	0x04, 0x05
        /*00de*/ 	.short	(.L_2978 - .L_2977)
.L_2977:
        /*00e0*/ 	.word	0x00000080
        /*00e4*/ 	.word	0x00000001
        /*00e8*/ 	.word	0x00000001


	//----- nvinfo : EIATTR_CRS_STACK_SIZE
	.align		4
.L_2978:
        /*00ec*/ 	.byte	0x04, 0x1e
        /*00ee*/ 	.short	(.L_2980 - .L_2979)
.L_2979:
        /*00f0*/ 	.word	0x00000000


	//----- nvinfo : EIATTR_CBANK_PARAM_SIZE
	.align		4
.L_2980:
        /*00f4*/ 	.byte	0x03, 0x19
        /*00f6*/ 	.short	0x00e8


	//----- nvinfo : EIATTR_PARAM_CBANK
	.align		4
        /*00f8*/ 	.byte	0x04, 0x0a
        /*00fa*/ 	.short	(.L_2982 - .L_2981)
	.align		4
.L_2981:
        /*00fc*/ 	.word	index@(.nv.constant0._ZN10layer_norm13ln_fwd_kernelINS_13Kernel_traitsI6__halfS2_fS2_fjLj256ELj1ELj4ELj1ELj16ENS_18Kernel_traits_baseILj256ES2_S2_fS2_fjLj128EEEEELb1ELb1ELb1ELb1EEEvNS_9FwdParamsE)
        /*0100*/ 	.short	0x0380
        /*0102*/ 	.short	0x00e8


	//----- nvinfo : EIATTR_SW_WAR
	.align		4
.L_2982:
        /*0104*/ 	.byte	0x04, 0x36
        /*0106*/ 	.short	(.L_2984 - .L_2983)
.L_2983:
        /*0108*/ 	.word	0x00000008
.L_2984:


//--------------------- .nv.info._ZN10layer_norm13ln_fwd_kernelINS_13Kernel_traitsIf6__halffS2_fjLj256ELj1ELj4ELj1ELj16ENS_18Kernel_traits_baseILj256EfS2_fS2_fjLj128EEEEELb0ELb0ELb0ELb0EEEvNS_9FwdParamsE --------------------------
	.section	.nv.info._ZN10layer_norm13ln_fwd_kernelINS_13Kernel_traitsIf6__halffS2_fjLj256ELj1ELj4ELj1ELj16ENS_18Kernel_traits_baseILj256EfS2_fS2_fjLj128EEEEELb0ELb0ELb0ELb0EEEvNS_9FwdParamsE,"",@"SHT_CUDA_INFO"
	.sectionflags	@""
	.align	4


	//----- nvinfo : EIATTR_CUDA_API_VERSION
	.align		4
        /*0000*/ 	.byte	0x04, 0x37
        /*0002*/ 	.short	(.L_2986 - .L_2985)
.L_2985:
        /*0004*/ 	.word	0x00000082


	//----- nvinfo : EIATTR_KPARAM_INFO
	.align		4
.L_2986:
        /*0008*/ 	.byte	0x04, 0x17
        /*000a*/ 	.short	(.L_2988 - .L_2987)
.L_2987:
        /*000c*/ 	.word	0x00000000
        /*0010*/ 	.short	0x0000
        /*0012*/ 	.short	0x0000
        /*0014*/ 	.byte	0x00, 0xf0, 0xa1, 0x03


	//----- nvinfo : EIATTR_SPARSE_MMA_MASK
	.align		4
.L_2988:
        /*0018*/ 	.byte	0x03, 0x50
        /*001a*/ 	.short	0x0000


	//----- nvinfo : EIATTR_MAXREG_COUNT
	.align		4
        /*001c*/ 	.byte	0x03, 0x1b
        /*001e*/ 	.short	0x00ff


	//----- nvinfo : EIATTR_MERCURY_ISA_VERSION
	.align		4
        /*0020*/ 	.byte	0x03, 0x5f
        /*0022*/ 	.short	0x0101


	//----- nvinfo : EIATTR_COOP_GROUP_MASK_REGIDS
	.align		4
        /*0024*/ 	.byte	0x04, 0x29
        /*0026*/ 	.short	(.L_2990 - .L_2989)


	//   ....[0]....
.L_2989:
        /*0028*/ 	.word	0xffffffff


	//   ....[1]....
        /*002c*/ 	.word	0xffffffff


	//   ....[2]....
        /*0030*/ 	.word	0xffffffff


	//   ....[3]....
        /*0034*/ 	.word	0xffffffff


	//   ....[4]....
        /*0038*/ 	.word	0xffffffff


	//   ....[5]....
        /*003c*/ 	.word	0xffffffff


	//   ....[6]....
        /*0040*/ 	.word	0xffffffff


	//   ....[7]....
        /*0044*/ 	.word	0xffffffff


	//   ....[8]....
        /*0048*/ 	.word	0xffffffff


	//   ....[9]....
        /*004c*/ 	.word	0xffffffff


	//   ....[10]....
        /*0050*/ 	.word	0x05000015


	//   ....[11]....
        /*0054*/ 	.word	0x05000015


	//   ....[12]....
        /*0058*/ 	.word	0x05000015


	//   ....[13]....
        /*005c*/ 	.word	0x05000015


	//   ....[14]....
        /*0060*/ 	.word	0x05000015


	//   ....[15]....
        /*0064*/ 	.word	0x05000015


	//   ....[16]....
        /*0068*/ 	.word	0x05000015


	//   ....[17]....
        /*006c*/ 	.word	0x05000015


	//   ....[18]....
        /*0070*/ 	.word	0x05000015


	//   ....[19]....
        /*0074*/ 	.word	0x05000015


	//----- nvinfo : EIATTR_COOP_GROUP_INSTR_OFFSETS
	.align		4
.L_2990:
        /*0078*/ 	.byte	0x04, 0x28
        /*007a*/ 	.short	(.L_2992 - .L_2991)


	//   ....[0]....
.L_2991:
        /*007c*/ 	.word	0x00000750


	//   ....[1]....
        /*0080*/ 	.word	0x00000780


	//   ....[2]....
        /*0084*/ 	.word	0x000007a0


	//   ....[3]....
        /*0088*/ 	.word	0x000007c0


	//   ....[4]....
        /*008c*/ 	.word	0x000007e0


	//   ....[5]....
        /*0090*/ 	.word	0x00000930


	//   ....[6]....
        /*0094*/ 	.word	0x00000950


	//   ....[7]....
        /*0098*/ 	.word	0x00000970


	//   ....[8]....
        /*009c*/ 	.word	0x00000990


	//   ....[9]....
        /*00a0*/ 	.word	0x000009b0


	//   ....[10]....
        /*00a4*/ 	.word	0x00000d60


	//   ....[11]....
        /*00a8*/ 	.word	0x00000e00


	//   ....[12]....
        /*00ac*/ 	.word	0x00000e50


	//   ....[13]....
        /*00b0*/ 	.word	0x00000eb0


	//   ....[14]....
        /*00b4*/ 	.word	0x00000f10


	//   ....[15]....
        /*00b8*/ 	.word	0x000010b0


	//   ....[16]....
        /*00bc*/ 	.word	0x00001100


	//   ....[17]....
        /*00c0*/ 	.word	0x00001160


	//   ....[18]....
        /*00c4*/ 	.word	0x000011c0


	//   ....[19]....
        /*00c8*/ 	.word	0x00001220


	//----- nvinfo : EIATTR_VRC_CTA_INIT_COUNT
	.align		4
.L_2992:
        /*00cc*/ 	.byte	0x02, 0x4a
	.zero		1
	.zero		1


	//----- nvinfo : EIATTR_EXIT_INSTR_OFFSETS
	.align		4
        /*00d0*/ 	.byte	0x04, 0x1c
        /*00d2*/ 	.short	(.L_2994 - .L_2993)


	//   ....[0]....
.L_2993:
        /*00d4*/ 	.word	0x00000220


	//   ....[1]....
        /*00d8*/ 	.word	0x00000cf0


	//----- nvinfo : EIATTR_MAX_THREADS
	.align		4
.L_2994:
        /*00dc*/ 	.byte	0x04, 0x05
        /*00de*/ 	.short	(.L_2996 - .L_2995)
.L_2995:
        /*00e0*/ 	.word	0x00000080
        /*00e4*/ 	.word	0x00000001
        /*00e8*/ 	.word	0x00000001


	//----- nvinfo : EIATTR_CRS_STACK_SIZE
	.align		4
.L_2996:
        /*00ec*/ 	.byte	0x04, 0x1e
        /*00ee*/ 	.short	(.L_2998 - .L_2997)
.L_2997:
        /*00f0*/ 	.word	0x00000000


	//----- nvinfo : EIATTR_CBANK_PARAM_SIZE
	.align		4
.L_2998:
        /*00f4*/ 	.byte	0x03, 0x19
        /*00f6*/ 	.short	0x00e8


	//----- nvinfo : EIATTR_PARAM_CBANK
	.align		4
        /*00f8*/ 	.byte	0x04, 0x0a
        /*00fa*/ 	.short	(.L_3000 - .L_2999)
	.align		4
.L_2999:
        /*00fc*/ 	.word	index@(.nv.constant0._ZN10layer_norm13ln_fwd_kernelINS_13Kernel_traitsIf6__halffS2_fjLj256ELj1ELj4ELj1ELj16ENS_18Kernel_traits_baseILj256EfS2_fS2_fjLj128EEEEELb0ELb0ELb0ELb0EEEvNS_9FwdParamsE)
        /*0100*/ 	.short	0x0380
        /*0102*/ 	.short	0x00e8


	//----- nvinfo : EIATTR_SW_WAR
	.align		4
.L_3000:
        /*0104*/ 	.byte	0x04, 0x36
        /*0106*/ 	.short	(.L_3002 - .L_3001)
.L_3001:
        /*0108*/ 	.word	0x00000008
.L_3002:


//--------------------- .nv.info._ZN10layer_norm13ln_fwd_kernelINS_13Kernel_traitsIf6__halffS2_fjLj256ELj1ELj4ELj1ELj16ENS_18Kernel_traits_baseILj256EfS2_fS2_fjLj128EEEEELb0ELb0ELb0ELb1EEEvNS_9FwdParamsE --------------------------
	.section	.nv.info._ZN10layer_norm13ln_fwd_kernelINS_13Kernel_traitsIf6__halffS2_fjLj256ELj1ELj4ELj1ELj16ENS_18Kernel_traits_baseILj256EfS2_fS2_fjLj128EEEEELb0ELb0ELb0ELb1EEEvNS_9FwdParamsE,"",@"SHT_CUDA_INFO"
	.sectionflags	@""
	.align	4


	//----- nvinfo : EIATTR_CUDA_API_VERSION
	.align		4
        /*0000*/ 	.byte	0x04, 0x37
        /*0002*/ 	.short	(.L_3004 - .L_3003)
.L_3003:
        /*0004*/ 	.word	0x00000082


	//----- nvinfo : EIATTR_KPARAM_INFO
	.align		4
.L_3004:
        /*0008*/ 	.byte	0x04, 0x17
        /*000a*/ 	.short	(.L_3006 - .L_3005)
.L_3005:
        /*000c*/ 	.word	0x00000000
        /*0010*/ 	.short	0x0000
        /*0012*/ 	.short	0x0000
        /*0014*/ 	.byte	0x00, 0xf0, 0xa1, 0x03


	//----- nvinfo : EIATTR_SPARSE_MMA_MASK
	.align		4
.L_3006:
        /*0018*/ 	.byte	0x03, 0x50
        /*001a*/ 	.short	0x0000


	//----- nvinfo : EIATTR_MAXREG_COUNT
	.align		4
        /*001c*/ 	.byte	0x03, 0x1b
        /*001e*/ 	.short	0x00ff


	//----- nvinfo : EIATTR_MERCURY_ISA_VERSION
	.align		4
        /*0020*/ 	.byte	0x03, 0x5f
        /*0022*/ 	.short	0x0101


	//----- nvinfo : EIATTR_COOP_GROUP_MASK_REGIDS
	.align		4
        /*0024*/ 	.byte	0x04, 0x29
        /*0026*/ 	.short	(.L_3008 - .L_3007)


	//   ....[0]....
.L_3007:
        /*0028*/ 	.word	0xffffffff


	//   ....[1]....
        /*002c*/ 	.word	0xffffffff


	//   ....[2]....
        /*0030*/ 	.word	0xffffffff


	//   ....[3]....
        /*0034*/ 	.word	0xffffffff


	//   ....[4]....
        /*0038*/ 	.word	0xffffffff


	//   ....[5]....
        /*003c*/ 	.word	0xffffffff


	//   ....[6]....
        /*0040*/ 	.word	0xffffffff


	//   ....[7]....
        /*0044*/ 	.word	0xffffffff


	//   ....[8]....
        /*0048*/ 	.word	0xffffffff


	//   ....[9]....
        /*004c*/ 	.word	0xffffffff


	//   ....[10]....
        /*0050*/ 	.word	0xffffffff


	//   ....[11]....
        /*0054*/ 	.word	0xffffffff


	//   ....[12]....
        /*0058*/ 	.word	0xffffffff


	//   ....[13]....
        /*005c*/ 	.word	0xffffffff


	//   ....[14]....
        /*0060*/ 	.word	0xffffffff


	//   ....[15]....
        /*0064*/ 	.word	0xffffffff


	//   ....[16]....
        /*0068*/ 	.word	0xffffffff


	//   ....[17]....
        /*006c*/ 	.word	0xffffffff


	//   ....[18]....
        /*0070*/ 	.word	0xffffffff


	//   ....[19]....
        /*0074*/ 	.word	0xffffffff


	//   ....[20]....
        /*0078*/ 	.word	0xffffffff


	//   ....[21]....
        /*007c*/ 	.word	0xffffffff


	//   ....[22]....
        /*0080*/ 	.word	0xffffffff


	//   ....[23]....
        /*0084*/ 	.word	0xffffffff


	//   ....[24]....
        /*0088*/ 	.word	0xffffffff


	//   ....[25]....
        /*008c*/ 	.word	0xffffffff


	//   ....[26]....
        /*0090*/ 	.word	0xffffffff


	//   ....[27]....
        /*0094*/ 	.word	0xffffffff


	//   ....[28]....
        /*0098*/ 	.word	0xffffffff


	//   ....[29]....
        /*009c*/ 	.word	0xffffffff


	//   ....[30]....
        /*00a0*/ 	.word	0x05000022


	//   ....[31]....
        /*00a4*/ 	.word	0x05000022


	//   ....[32]....
        /*00a8*/ 	.word	0x05000022


	//   ....[33]....
        /*00ac*/ 	.word	0x05000022


	//   ....[34]....
        /*00b0*/ 	.word	0x05000022


	//   ....[35]....
        /*00b4*/ 	.word	0x05000022


	//   ....[36]....
        /*00b8*/ 	.word	0x05000022


	//   ....[37]....
        /*00bc*/ 	.word	0x05000022


	//   ....[38]....
        /*00c0*/ 	.word	0x05000022


	//   ....[39]....
        /*00c4*/ 	.word	0x05000022


	//   ....[40]....
        /*00c8*/ 	.word	0x05000022


	//   ....[41]....
        /*00cc*/ 	.word	0x05000022


	//   ....[42]....
        /*00d0*/ 	.word	0x05000022


	//   ....[43]....
        /*00d4*/ 	.word	0x05000022


	//   ....[44]....
        /*00d8*/ 	.word	0x05000022


	//   ....[45]....
        /*00dc*/ 	.word	0x05000022


	//   ....[46]....
        /*00e0*/ 	.word	0x05000022


	//   ....[47]....
        /*00e4*/ 	.word	0x05000022


	//   ....[48]....
        /*00e8*/ 	.word	0x05000022


	//   ....[49]....
        /*00ec*/ 	.word	0x05000022


	//   ....[50]....
        /*00f0*/ 	.word	0x05000022


	//   ....[51]....
        /*00f4*/ 	.word	0x05000022


	//   ....[52]....
        /*00f8*/ 	.word	0x05000022


	//   ....[53]....
        /*00fc*/ 	.word	0x05000022


	//   ....[54]....
        /*0100*/ 	.word	0x05000022


	//   ....[55]....
        /*0104*/ 	.word	0x05000022


	//   ....[56]....
        /*0108*/ 	.word	0x05000022


	//   ....[57]....
        /*010c*/ 	.word	0x05000022


	//   ....[58]....
        /*0110*/ 	.word	0x05000022


	//   ....[59]....
        /*0114*/ 	.word	0x05000022


	//----- nvinfo : EIATTR_COOP_GROUP_INSTR_OFFSETS
	.align		4
.L_3008:
        /*0118*/ 	.byte	0x04, 0x28
        /*011a*/ 	.short	(.L_3010 - .L_3009)


	//   ....[0]....
.L_3009:
        /*011c*/ 	.word	0x00000520


	//   ....[1]....
        /*0120*/ 	.word	0x00000550


	//   ....[2]....
        /*0124*/ 	.word	0x00000570


	//   ....[3]....
        /*0128*/ 	.word	0x00000590


	//   ....[4]....
        /*012c*/ 	.word	0x000005b0


	//   ....[5]....
        /*0130*/ 	.word	0x000006e0


	//   ....[6]....
        /*0134*/ 	.word	0x00000700


	//   ....[7]....
        /*0138*/ 	.word	0x00000720


	//   ....[8]....
        /*013c*/ 	.word	0x00000740


	//   ....[9]....
        /*0140*/ 	.word	0x00000760


	//   ....[10]....
        /*0144*/ 	.word	0x00000dd0


	//   ....[11]....
        /*0148*/ 	.word	0x00000e00


	//   ....[12]....
        /*014c*/ 	.word	0x00000e20


	//   ....[13]....
        /*0150*/ 	.word	0x00000e40


	//   ....[14]....
        /*0154*/ 	.word	0x00000e60


	//   ....[15]....
        /*0158*/ 	.word	0x00000f90


	//   ....[16]....
        /*015c*/ 	.word	0x00000fb0


	//   ....[17]....
        /*0160*/ 	.word	0x00000fd0


	//   ....[18]....
        /*0164*/ 	.word	0x00000ff0


	//   ....[19]....
        /*0168*/ 	.word	0x00001010


	//   ....[20]....
        /*016c*/ 	.word	0x00001600


	//   ....[21]....
        /*0170*/ 	.word	0x00001630


	//   ....[22]....
        /*0174*/ 	.word	0x00001650


	//   ....[23]....
        /*0178*/ 	.word	0x00001670


	//   ....[24]....
        /*017c*/ 	.word	0x00001690


	//   ....[25]....
        /*0180*/ 	.word	0x000017c0


	//   ....[26]....
        /*0184*/ 	.word	0x000017e0


	//   ....[27]....
        /*0188*/ 	.word	0x00001800


	//   ....[28]....
        /*018c*/ 	.word	0x00001820


	//   ....[29]....
        /*0190*/ 	.word	0x00001840


	//   ....[30]....
        /*0194*/ 	.word	0x00001bc0


	//   ....[31]....
        /*0198*/ 	.word	0x00001c50


	//   ....[32]....
        /*019c*/ 	.word	0x00001cb0


	//   ....[33]....
        /*01a0*/ 	.word	0x00001d10


	//   ....[34]....
        /*01a4*/ 	.word	0x00001d70


	//   ....[35]....
        /*01a8*/ 	.word	0x00001ee0


	//   ....[36]....
        /*01ac*/ 	.word	0x00001f40


	//   ....[37]....
        /*01b0*/ 	.word	0x00001fa0


	//   ....[38]....
        /*01b4*/ 	.word	0x00002000


	//   ....[39]....
        /*01b8*/ 	.word	0x00002060


	//   ....[40]....
        /*01bc*/ 	.word	0x000020e0


	//   ....[41]....
        /*01c0*/ 	.word	0x00002170


	//   ....[42]....
        /*01c4*/ 	.word	0x000021d0


	//   ....[43]....
        /*01c8*/ 	.word	0x00002230


	//   ....[44]....
        /*01cc*/ 	.word	0x00002290


	//   ....[45]....
        /*01d0*/ 	.word	0x00002400


	//   ....[46]....
        /*01d4*/ 	.word	0x00002460


	//   ....[47]....
        /*01d8*/ 	.word	0x000024c0


	//   ....[48]....
        /*01dc*/ 	.word	0x00002520


	//   ....[49]....
        /*01e0*/ 	.word	0x00002580


	//   ....[50]....
        /*01e4*/ 	.word	0x00002610


	//   ....[51]....
        /*01e8*/ 	.word	0x000026a0


	//   ....[52]....
        /*01ec*/ 	.word	0x00002700


	//   ....[53]....
        /*01f0*/ 	.word	0x00002760


	//   ....[54]....
        /*01f4*/ 	.word	0x000027c0


	//   ....[55]....
        /*01f8*/ 	.word	0x00002930


	//   ....[56]....
        /*01fc*/ 	.word	0x00002990


	//   ....[57]....
        /*0200*/ 	.word	0x000029f0


	//   ....[58]....
        /*0204*/ 	.word	0x00002a50


	//   ....[59]....
        /*0208*/ 	.word	0x00002ab0


	//----- nvinfo : EIATTR_VRC_CTA_INIT_COUNT
	.align		4
.L_3010:
        /*020c*/ 	.byte	0x02, 0x4a
	.zero		1
	.zero		1


	//----- nvinfo : EIATTR_EXIT_INSTR_OFFSETS
	.align		4
        /*0210*/ 	.byte	0x04, 0x1c
        /*0212*/ 	.short	(.L_3012 - .L_3011)


	//   ....[0]....
.L_3011:
        /*0214*/ 	.word	0x000001a0


	//   ....[1]....
        /*0218*/ 	.word	0x00000a80


	//   ....[2]....
        /*021c*/ 	.word	0x00001330


	//   ....[3]....
        /*0220*/ 	.word	0x00001b60


	//----- nvinfo : EIATTR_MAX_THREADS
	.align		4
.L_3012:
        /*0224*/ 	.byte	0x04, 0x05
        /*0226*/ 	.short	(.L_3014 - .L_3013)
.L_3013:
        /*0228*/ 	.word	0x00000080
        /*022c*/ 	.word	0x00000001
        /*0230*/ 	.word	0x00000001


	//----- nvinfo : EIATTR_CRS_STACK_SIZE
	.align		4
.L_3014:
        /*0234*/ 	.byte	0x04, 0x1e
        /*0236*/ 	.short	(.L_3016 - .L_3015)
.L_3015:
        /*0238*/ 	.word	0x00000000


	//----- nvinfo : EIATTR_CBANK_PARAM_SIZE
	.align		4
.L_3016:
        /*023c*/ 	.byte	0x03, 0x19
        /*023e*/ 	.short	0x00e8


	//----- nvinfo : EIATTR_PARAM_CBANK
	.align		4
        /*0240*/ 	.byte	0x04, 0x0a
        /*0242*/ 	.short	(.L_3018 - .L_3017)
	.align		4
.L_3017:
        /*0244*/ 	.word	index@(.nv.constant0._ZN10layer_norm13ln_fwd_kernelINS_13Kernel_traitsIf6__halffS2_fjLj256ELj1ELj4ELj1ELj16ENS_18Kernel_traits_baseILj256EfS2_fS2_fjLj128EEEEELb0ELb0ELb0ELb1EEEvNS_9FwdParamsE)
        /*0248*/ 	.short	0x0380
        /*024a*/ 	.short	0x00e8


	//----- nvinfo : EIATTR_SW_WAR
	.align		4
.L_3018:
        /*024c*/ 	.byte	0x04, 0x36
        /*024e*/ 	.short	(.L_3020 - .L_3019)
.L_3019:
        /*0250*/ 	.word	0x00000008
.L_3020:


//--------------------- .nv.info._ZN10layer_norm13ln_fwd_kernelINS_13Kernel_traitsIf6__halffS2_fjLj256ELj1ELj4ELj1ELj16ENS_18Kernel_traits_baseILj256EfS2_fS2_fjLj128EEEEELb0ELb0ELb1ELb0EEEvNS_9FwdParamsE --------------------------
	.section	.nv.info._ZN10layer_norm13ln_fwd_kernelINS_13Kernel_traitsIf6__halffS2_fjLj256ELj1ELj4ELj1ELj16ENS_18Kernel_traits_baseILj256EfS2_fS2_fjLj128EEEEELb0ELb0ELb1ELb0EEEvNS_9FwdParamsE,"",@"SHT_CUDA_INFO"
	.sectionflags	@""
	.align	4


	//----- nvinfo : EIATTR_CUDA_API_VERSION
	.align		4
        /*0000*/ 	.byte	0x04, 0x37
        /*0002*/ 	.short	(.L_3022 - .L_3021)
.L_3021:
        /*0004*/ 	.word	0x00000082


	//----- nvinfo : EIATTR_KPARAM_INFO
	.align		4
.L_3022:
        /*0008*/ 	.byte	0x04, 0x17
        /*000a*/ 	.short	(.L_3024 - .L_3023)
.L_3023:
        /*000c*/ 	.word	0x00000000
        /*0010*/ 	.short	0x0000
        /*0012*/ 	.short	0x0000
        /*0014*/ 	.byte	0x00, 0xf0, 0xa1, 0x03


	//----- nvinfo : EIATTR_SPARSE_MMA_MASK
	.align		4
.L_3024:
        /*0018*/ 	.byte	0x03, 0x50
        /*001a*/ 	.short	0x0000


	//----- nvinfo : EIATTR_MAXREG_COUNT
	.align		4
        /*001c*/ 	.byte	0x03, 0x1b
        /*001e*/ 	.short	0x00ff


	//----- nvinfo : EIATTR_MERCURY_ISA_VERSION
	.align		4
        /*0020*/ 	.byte	0x03, 0x5f
        /*0022*/ 	.short	0x0101


	//----- nvinfo : EIATTR_COOP_GROUP_MASK_REGIDS
	.align		4
        /*0024*/ 	.byte	0x04, 0x29
        /*0026*/ 	.short	(.L_3026 - .L_3025)


	//   ....[0]....
.L_3025:
        /*0028*/ 	.word	0xffffffff


	//   ....[1]....
        /*002c*/ 	.word	0xffffffff


	//   ....[2]....
        /*0030*/ 	.word	0xffffffff


	//   ....[3]....
        /*0034*/ 	.word	0xffffffff


	//   ....[4]....
        /*0038*/ 	.word	0xffffffff


	//   ....[5]....
        /*003c*/ 	.word	0xffffffff


	//   ....[6]....
        /*0040*/ 	.word	0xffffffff


	//   ....[7]....
        /*0044*/ 	.word	0xffffffff


	//   ....[8]....
        /*0048*/ 	.word	0xffffffff


	//   ....[9]....
        /*004c*/ 	.word	0xffffffff


	//   ....[10]....
        /*0050*/ 	.word	0xffffffff


	//   ....[11]....
        /*0054*/ 	.word	0xffffffff


	//   ....[12]....
        /*0058*/ 	.word	0xffffffff


	//   ....[13]....
        /*005c*/ 	.word	0xffffffff


	//   ....[14]....
        /*0060*/ 	.word	0xffffffff


	//   ....[15]....
        /*0064*/ 	.word	0xffffffff


	//   ....[16]....
        /*0068*/ 	.word	0xffffffff


	//   ....[17]....
        /*006c*/ 	.word	0xffffffff


	//   ....[18]....
        /*0070*/ 	.word	0xffffffff


	//   ....[19]....
        /*0074*/ 	.word	0xffffffff


	//   ....[20]....
        /*0078*/ 	.word	0x05000025


	//   ....[21]....
        /*007c*/ 	.word	0x05000025


	//   ....[22]....
        /*0080*/ 	.word	0x05000025


	//   ....[23]....
        /*0084*/ 	.word	0x05000025


	//   ....[24]....
        /*0088*/ 	.word	0x05000025


	//   ....[25]....
        /*008c*/ 	.word	0x05000025


	//   ....[26]....
        /*0090*/ 	.word	0x05000025


	//   ....[27]....
        /*0094*/ 	.word	0x05000025


	//   ....[28]....
        /*0098*/ 	.word	0x05000025


	//   ....[29]....
        /*009c*/ 	.word	0x05000025


	//   ....[30]....
        /*00a0*/ 	.word	0x05000025


	//   ....[31]....
        /*00a4*/ 	.word	0x05000025


	//   ....[32]....
        /*00a8*/ 	.word	0x05000025


	//   ....[33]....
        /*00ac*/ 	.word	0x05000025


	//   ....[34]....
        /*00b0*/ 	.word	0x05000025


	//   ....[35]....
        /*00b4*/ 	.word	0x05000025


	//   ....[36]....
        /*00b8*/ 	.word	0x05000025


	//   ....[37]....
        /*00bc*/ 	.word	0x05000025


	//   ....[38]....
        /*00c0*/ 	.word	0x05000025


	//   ....[39]....
        /*00c4*/ 	.word	0x05000025


	//----- nvinfo : EIATTR_COOP_GROUP_INSTR_OFFSETS
	.align		4
.L_3026:
        /*00c8*/ 	.byte	0x04, 0x28
        /*00ca*/ 	.short	(.L_3028 - .L_3027)


	//   ....[0]....
.L_3027:
        /*00cc*/ 	.word	0x00000790


	//   ....[1]....
        /*00d0*/ 	.word	0x000007c0


	//   ....[2]....
        /*00d4*/ 	.word	0x000007e0


	//   ....[3]....
        /*00d8*/ 	.word	0x00000800


	//   ....[4]....
        /*00dc*/ 	.word	0x00000820


	//   ....[5]....
        /*00e0*/ 	.word	0x00000960


	//   ....[6]....
        /*00e4*/ 	.word	0x00000980


	//   ....[7]....
        /*00e8*/ 	.word	0x000009a0


	//   ....[8]....
        /*00ec*/ 	.word	0x000009c0


	//   ....[9]....
        /*00f0*/ 	.word	0x000009e0


	//   ....[10]....
        /*00f4*/ 	.word	0x00001290


	//   ....[11]....
        /*00f8*/ 	.word	0x000012c0


	//   ....[12]....
        /*00fc*/ 	.word	0x000012e0


	//   ....[13]....
        /*0100*/ 	.word	0x00001300


	//   ....[14]....
        /*0104*/ 	.word	0x00001320


	//   ....[15]....
        /*0108*/ 	.word	0x00001460


	//   ....[16]....
        /*010c*/ 	.word	0x00001480


	//   ....[17]....
        /*0110*/ 	.word	0x000014a0


	//   ....[18]....
        /*0114*/ 	.word	0x000014c0


	//   ....[19]....
        /*0118*/ 	.word	0x000014e0


	//   ....[20]....
        /*011c*/ 	.word	0x00001900


	//   ....[21]....
        /*0120*/ 	.word	0x00001990


	//   ....[22]....
        /*0124*/ 	.word	0x000019f0


	//   ....[23]....
        /*0128*/ 	.word	0x00001a50


	//   ....[24]....
        /*012c*/ 	.word	0x00001ab0


	//   ....[25]....
        /*0130*/ 	.word	0x00001c20


	//   ....[26]....
        /*0134*/ 	.word	0x00001c80


	//   ....[27]....
        /*0138*/ 	.word	0x00001ce0


	//   ....[28]....
        /*013c*/ 	.word	0x00001d40


	//   ....[29]....
        /*0140*/ 	.word	0x00001da0


	//   ....[30]....
        /*0144*/ 	.word	0x00001e20


	//   ....[31]....
        /*0148*/ 	.word	0x00001eb0


	//   ....[32]....
        /*014c*/ 	.word	0x00001f10


	//   ....[33]....
        /*0150*/ 	.word	0x00001f70


	//   ....[34]....
        /*0154*/ 	.word	0x00001fd0


	//   ....[35]....
        /*0158*/ 	.word	0x00002140


	//   ....[36]....
        /*015c*/ 	.word	0x000021a0


	//   ....[37]....
        /*0160*/ 	.word	0x00002200


	//   ....[38]....
        /*0164*/ 	.word	0x00002260


	//   ....[39]....
        /*0168*/ 	.word	0x000022c0


	//----- nvinfo : EIATTR_VRC_CTA_INIT_COUNT
	.align		4
.L_3028:
        /*016c*/ 	.byte	0x02, 0x4a
	.zero		1
	.zero		1


	//----- nvinfo : EIATTR_EXIT_INSTR_OFFSETS
	.align		4
        /*0170*/ 	.byte	0x04, 0x1c
        /*0172*/ 	.short	(.L_3030 - .L_3029)


	//   ....[0]....
.L_3029:
        /*0174*/ 	.word	0x00000220


	//   ....[1]....
        /*0178*/ 	.word	0x00000da0


	//   ....[2]....
        /*017c*/ 	.word	0x000018a0


	//----- nvinfo : EIATTR_MAX_THREADS
	.align		4
.L_3030:
        /*0180*/ 	.byte	0x04, 0x05
        /*0182*/ 	.short	(.L_3032 - .L_3031)
.L_3031:
        /*0184*/ 	.word	0x00000080
        /*0188*/ 	.word	0x00000001
        /*018c*/ 	.word	0x00000001


	//----- nvinfo : EIATTR_CRS_STACK_SIZE
	.align		4
.L_3032:
        /*0190*/ 	.byte	0x04, 0x1e
        /*0192*/ 	.short	(.L_3034 - .L_3033)
.L_3033:
        /*0194*/ 	.word	0x00000000


	//----- nvinfo : EIATTR_CBANK_PARAM_SIZE
	.align		4
.L_3034:
        /*0198*/ 	.byte	0x03, 0x19
        /*019a*/ 	.short	0x00e8


	//----- nvinfo : EIATTR_PARAM_CBANK
	.align		4
        /*019c*/ 	.byte	0x04, 0x0a
        /*019e*/ 	.short	(.L_3036 - .L_3035)
	.align		4
.L_3035:
        /*01a0*/ 	.word	index@(.nv.constant0._ZN10layer_norm13ln_fwd_kernelINS_13Kernel_traitsIf6__halffS2_fjLj256ELj1ELj4ELj1ELj16ENS_18Kernel_traits_baseILj256EfS2_fS2_fjLj128EEEEELb0ELb0ELb1ELb0EEEvNS_9FwdParamsE)
        /*01a4*/ 	.short	0x0380
        /*01a6*/ 	.short	0x00e8


	//----- nvinfo : EIATTR_SW_WAR
	.align		4
.L_3036:
        /*01a8*/ 	.byte	0x04, 0x36
        /*01aa*/ 	.short	(.L_3038 - .L_3037)
.L_3037:
        /*01ac*/ 	.word	0x00000008
.L_3038:


//--------------------- .nv.info._ZN10layer_norm13ln_fwd_kernelINS_13Kernel_traitsIf6__halffS2_fjLj256ELj1ELj4ELj1ELj16ENS_18Kernel_traits_baseILj256EfS2_fS2_fjLj128EEEEELb0ELb0ELb1ELb1EEEvNS_9FwdParamsE --------------------------
	.section	.nv.info._ZN10layer_norm13ln_fwd_kernelINS_13Kernel_traitsIf6__halffS2_fjLj256ELj1ELj4ELj1ELj16ENS_18Kernel_traits_baseILj256EfS2_fS2_fjLj128EEEEELb0ELb0ELb1ELb1EEEvNS_9FwdParamsE,"",@"SHT_CUDA_INFO"
	.sectionflags	@""
	.align	4


	//----- nvinfo : EIATTR_CUDA_API_VERSION
	.align		4
        /*0000*/ 	.byte	0x04, 0x37
        /*0002*/ 	.short	(.L_3040 - .L_3039)
.L_3039:
        /*0004*/ 	.word	0x00000082


	//----- nvinfo : EIATTR_KPARAM_INFO
	.align		4
.L_3040:
        /*0008*/ 	.byte	0x04, 0x17
        /*000a*/ 	.short	(.L_3042 - .L_3041)
.L_3041:
        /*000c*/ 	.word	0x00000000
        /*0010*/ 	.short	0x0000
        /*0012*/ 	.short	0x0000
        /*0014*/ 	.byte	0x00, 0xf0, 0xa1, 0x03


	//----- nvinfo : EIATTR_SPARSE_MMA_MASK
	.align		4
.L_3042:
        /*0018*/ 	.byte	0x03, 0x50
        /*001a*/ 	.short	0x0000


	//----- nvinfo : EIATTR_MAXREG_COUNT
	.align		4
        /*001c*/ 	.byte	0x03, 0x1b
        /*001e*/ 	.short	0x00ff


	//----- nvinfo : EIATTR_MERCURY_ISA_VERSION
	.align		4
        /*0020*/ 	.byte	0x03, 0x5f
        /*0022*/ 	.short	0x0101


	//----- nvinfo : EIATTR_COOP_GROUP_MASK_REGIDS
	.align		4
        /*0024*/ 	.byte	0x04, 0x29
        /*0026*/ 	.short	(.L_3044 - .L_3043)


	//   ....[0]....
.L_3043:
        /*0028*/ 	.word	0xffffffff


	//   ....[1]....
        /*002c*/ 	.word	0xffffffff


	//   ....[2]....
        /*0030*/ 	.word	0xffffffff


	//   ....[3]....
        /*0034*/ 	.word	0xffffffff


	//   ....[4]....
        /*0038*/ 	.word	0xffffffff


	//   ....[5]....
        /*003c*/ 	.word	0xffffffff


	//   ....[6]....
        /*0040*/ 	.word	0xffffffff


	//   ....[7]....
        /*0044*/ 	.word	0xffffffff


	//   ....[8]....
        /*0048*/ 	.word	0xffffffff


	//   ....[9]....
        /*004c*/ 	.word	0xffffffff


	//   ....[10]....
        /*0050*/ 	.word	0xffffffff


	//   ....[11]....
        /*0054*/ 	.word	0xffffffff


	//   ....[12]....
        /*0058*/ 	.word	0xffffffff


	//   ....[13]....
        /*005c*/ 	.word	0xffffffff


	//   ....[14]....
        /*0060*/ 	.word	0xffffffff


	//   ....[15]....
        /*0064*/ 	.word	0xffffffff


	//   ....[16]....
        /*0068*/ 	.word	0xffffffff


	//   ....[17]....
        /*006c*/ 	.word	0xffffffff


	//   ....[18]....
        /*0070*/ 	.word	0xffffffff


	//   ....[19]....
        /*0074*/ 	.word	0xffffffff


	//   ....[20]....
        /*0078*/ 	.word	0x0500001d


	//   ....[21]....
        /*007c*/ 	.word	0x0500001d


	//   ....[22]....
        /*0080*/ 	.word	0x0500001d


	//   ....[23]....
        /*0084*/ 	.word	0x0500001d


	//   ....[24]....
        /*0088*/ 	.word	0x0500001d


	//   ....[25]....
        /*008c*/ 	.word	0x0500001d


	//   ....[26]....
        /*0090*/ 	.word	0x0500001d


	//   ....[27]....
        /*0094*/ 	.word	0x0500001d


	//   ....[28]....
        /*0098*/ 	.word	0x0500001d


	//   ....[29]....
        /*009c*/ 	.word	0x0500001d


	//   ....[30]....
        /*00a0*/ 	.word	0x0500001d


	//   ....[31]....
        /*00a4*/ 	.word	0x0500001d


	//   ....[32]....
        /*00a8*/ 	.word	0x0500001d


	//   ....[33]....
        /*00ac*/ 	.word	0x0500001d


	//   ....[34]....
        /*00b0*/ 	.word	0x0500001d


	//   ....[35]....
        /*00b4*/ 	.word	0x0500001d


	//   ....[36]....
        /*00b8*/ 	.word	0x0500001d


	//   ....[37]....
        /*00bc*/ 	.word	0x0500001d


	//   ....[38]....
        /*00c0*/ 	.word	0x0500001d


	//   ....[39]....
        /*00c4*/ 	.word	0x0500001d


	//----- nvinfo : EIATTR_COOP_GROUP_INSTR_OFFSETS
	.align		4
.L_3044:
        /*00c8*/ 	.byte	0x04, 0x28
        /*00ca*/ 	.short	(.L_3046 - .L_3045)


	//   ....[0]....
.L_3045:
        /*00cc*/ 	.word	0x00000670


	//   ....[1]....
        /*00d0*/ 	.word	0x000006a0


	//   ....[2]....
        /*00d4*/ 	.word	0x000006c0


	//   ....[3]....
        /*00d8*/ 	.word	0x000006e0


	//   ....[4]....
        /*00dc*/ 	.word	0x00000700


	//   ....[5]....
        /*00e0*/ 	.word	0x00000830


	//   ....[6]....
        /*00e4*/ 	.word	0x00000850


	//   ....[7]....
        /*00e8*/ 	.word	0x00000870


	//   ....[8]....
        /*00ec*/ 	.word	0x00000890


	//   ....[9]....
        /*00f0*/ 	.word	0x000008b0


	//   ....[10]....
        /*00f4*/ 	.word	0x000010f0


	//   ....[11]....
        /*00f8*/ 	.word	0x00001120


	//   ....[12]....
        /*00fc*/ 	.word	0x00001140


	//   ....[13]....
        /*0100*/ 	.word	0x00001160


	//   ....[14]....
        /*0104*/ 	.word	0x00001180


	//   ....[15]....
        /*0108*/ 	.word	0x000012b0


	//   ....[16]....
        /*010c*/ 	.word	0x000012d0


	//   ....[17]....
        /*0110*/ 	.word	0x000012f0


	//   ....[18]....
        /*0114*/ 	.word	0x00001310


	//   ....[19]....
        /*0118*/ 	.word	0x00001330


	//   ....[20]....
        /*011c*/ 	.word	0x00001780


	//   ....[21]....
        /*0120*/ 	.word	0x00001800


	//   ....[22]....
        /*0124*/ 	.word	0x00001860


	//   ....[23]....
        /*0128*/ 	.word	0x000018c0


	//   ....[24]....
        /*012c*/ 	.word	0x00001920


	//   ....[25]....
        /*0130*/ 	.word	0x00001a80


	//   ....[26]....
        /*0134*/ 	.word	0x00001ad0


	//   ....[27]....
        /*0138*/ 	.word	0x00001b20


	//   ....[28]....
        /*013c*/ 	.word	0x00001b70


	//   ....[29]....
        /*0140*/ 	.word	0x00001bc0


	//   ....[30]....
        /*0144*/ 	.word	0x00001c50


	//   ....[31]....
        /*0148*/ 	.word	0x00001cd0


	//   ....[32]....
        /*014c*/ 	.word	0x00001d30


	//   ....[33]....
        /*0150*/ 	.word	0x00001d90


	//   ....[34]....
        /*0154*/ 	.word	0x00001df0


	//   ....[35]....
        /*0158*/ 	.word	0x00001f50


	//   ....[36]....
        /*015c*/ 	.word	0x00001fa0


	//   ....[37]....
        /*0160*/ 	.word	0x00001ff0


	//   ....[38]....
        /*0164*/ 	.word	0x00002040


	//   ....[39]....
        /*0168*/ 	.word	0x00002090


	//----- nvinfo : EIATTR_VRC_CTA_INIT_COUNT
	.align		4
.L_3046:
        /*016c*/ 	.byte	0x02, 0x4a
	.zero		1
	.zero		1


	//----- nvinfo : EIATTR_EXIT_INSTR_OFFSETS
	.align		4
        /*0170*/ 	.byte	0x04, 0x1c
        /*0172*/ 	.short	(.L_3048 - .L_3047)


	//   ....[0]....
.L_3047:
        /*0174*/ 	.word	0x000001a0


	//   ....[1]....
        /*0178*/ 	.word	0x00000c80


	//   ....[2]....
        /*017c*/ 	.word	0x00001710


	//----- nvinfo : EIATTR_MAX_THREADS
	.align		4
.L_3048:
        /*0180*/ 	.byte	0x04, 0x05
        /*0182*/ 	.short	(.L_3050 - .L_3049)
.L_3049:
        /*0184*/ 	.word	0x00000080
        /*0188*/ 	.word	0x00000001
        /*018c*/ 	.word	0x00000001


	//----- nvinfo : EIATTR_CRS_STACK_SIZE
	.align		4
.L_3050:
        /*0190*/ 	.byte	0x04, 0x1e
        /*0192*/ 	.short	(.L_3052 - .L_3051)
.L_3051:
        /*0194*/ 	.word	0x00000000


	//----- nvinfo : EIATTR_CBANK_PARAM_SIZE
	.align		4
.L_3052:
        /*0198*/ 	.byte	0x03, 0x19
        /*019a*/ 	.short	0x00e8


	//----- nvinfo : EIATTR_PARAM_CBANK
	.align		4
        /*019c*/ 	.byte	0x04, 0x0a
        /*019e*/ 	.short	(.L_3054 - .L_3053)
	.align		4
.L_3053:
        /*01a0*/ 	.word	index@(.nv.constant0._ZN10layer_norm13ln_fwd_kernelINS_13Kernel_traitsIf6__halffS2_fjLj256ELj1ELj4ELj1ELj16ENS_18Kernel_traits_baseILj256EfS2_fS2_fjLj128EEEEELb0ELb0ELb1ELb1EEEvNS_9FwdParamsE)
        /*01a4*/ 	.short	0x0380
        /*01a6*/ 	.short	0x00e8


	//----- nvinfo : EIATTR_SW_WAR
	.align		4
.L_3054:
        /*01a8*/ 	.byte	0x04, 0x36
        /*01aa*/ 	.short	(.L_3056 - .L_3055)
.L_3055:
        /*01ac*/ 	.word	0x00000008
.L_3056:


//--------------------- .nv.info._ZN10layer_norm13ln_fwd_kernelINS_13Kernel_traitsIf6__halffS2_fjLj256ELj1ELj4ELj1ELj16ENS_18Kernel_traits_baseILj256EfS2_fS2_fjLj128EEEEELb0ELb1ELb0ELb0EEEvNS_9FwdParamsE --------------------------
	.section	.nv.info._ZN10layer_norm13ln_fwd_kernelINS_13Kernel_traitsIf6__halffS2_fjLj256ELj1ELj4ELj1ELj16ENS_18Kernel_traits_baseILj256EfS2_fS2_fjLj128EEEEELb0ELb1ELb0ELb0EEEvNS_9FwdParamsE,"",@"SHT_CUDA_INFO"
	.sectionflags	@""
	.align	4


	//----- nvinfo : EIATTR_CUDA_API_VERSION
	.align		4
        /*0000*/ 	.byte	0x04, 0x37
        /*0002*/ 	.short	(.L_3058 - .L_3057)
.L_3057:
        /*0004*/ 	.word	0x00000082


	//----- nvinfo : EIATTR_KPARAM_INFO
	.align		4
.L_3058:
        /*0008*/ 	.byte	0x04, 0x17
        /*000a*/ 	.short	(.L_3060 - .L_3059)
.L_3059:
        /*000c*/ 	.word	0x00000000
        /*0010*/ 	.short	0x0000
        /*0012*/ 	.short	0x0000
        /*0014*/ 	.byte	0x00, 0xf0, 0xa1, 0x03


	//----- nvinfo : EIATTR_SPARSE_MMA_MASK
	.align		4
.L_3060:
        /*0018*/ 	.byte	0x03, 0x50
        /*001a*/ 	.short	0x0000


	//----- nvinfo : EIATTR_MAXREG_COUNT
	.align		4
        /*001c*/ 	.byte	0x03, 0x1b
        /*001e*/ 	.short	0x00ff


	//----- nvinfo : EIATTR_MERCURY_ISA_VERSION
	.align		4
        /*0020*/ 	.byte	0x03, 0x5f
        /*0022*/ 	.short	0x0101


	//----- nvinfo : EIATTR_COOP_GROUP_MASK_REGIDS
	.align		4
        /*0024*/ 	.byte	0x04, 0x29
        /*0026*/ 	.short	(.L_3062 - .L_3061)


	//   ....[0]....
.L_3061:
        /*0028*/ 	.word	0xffffffff


	//   ....[1]....
        /*002c*/ 	.word	0xffffffff


	//   ....[2]....
        /*0030*/ 	.word	0xffffffff


	//   ....[3]....
        /*0034*/ 	.word	0xffffffff


	//   ....[4]....
        /*0038*/ 	.word	0xffffffff


	//   ....[5]....
        /*003c*/ 	.word	0xffffffff


	//   ....[6]....
        /*0040*/ 	.word	0xffffffff


	//   ....[7]....
        /*0044*/ 	.word	0xffffffff


	//   ....[8]....
        /*0048*/ 	.word	0xffffffff


	//   ....[9]....
        /*004c*/ 	.word	0xffffffff


	//   ....[10]....
        /*0050*/ 	.word	0x05000025


	//   ....[11]....
        /*0054*/ 	.word	0x05000025


	//   ....[12]....
        /*0058*/ 	.word	0x05000025


	//   ....[13]....
        /*005c*/ 	.word	0x05000025


	//   ....[14]....
        /*0060*/ 	.word	0x05000025


	//   ....[15]....
        /*0064*/ 	.word	0x05000025


	//   ....[16]....
        /*0068*/ 	.word	0x05000025


	//   ....[17]....
        /*006c*/ 	.word	0x05000025


	//   ....[18]....
        /*0070*/ 	.word	0x05000025


	//   ....[19]....
        /*0074*/ 	.word	0x05000025


	//----- nvinfo : EIATTR_COOP_GROUP_INSTR_OFFSETS
	.align		4
.L_3062:
        /*0078*/ 	.byte	0x04, 0x28
        /*007a*/ 	.short	(.L_3064 - .L_3063)


	//   ....[0]....
.L_3063:
        /*007c*/ 	.word	0x00000890


	//   ....[1]....
        /*0080*/ 	.word	0x000008c0


	//   ....[2]....
        /*0084*/ 	.word	0x000008e0


	//   ....[3]....
        /*0088*/ 	.word	0x00000900


	//   ....[4]....
        /*008c*/ 	.word	0x00000920


	//   ....[5]....
        /*0090*/ 	.word	0x00000a70


	//   ....[6]....
        /*0094*/ 	.word	0x00000a90


	//   ....[7]....
        /*0098*/ 	.word	0x00000ab0


	//   ....[8]....
        /*009c*/ 	.word	0x00000ad0


	//   ....[9]....
        /*00a0*/ 	.word	0x00000af0


	//   ....[10]....
        /*00a4*/ 	.word	0x00000ea0


	//   ....[11]....
        /*00a8*/ 	.word	0x00000f40


	//   ....[12]....
        /*00ac*/ 	.word	0x00000f90


	//   ....[13]....
        /*00b0*/ 	.word	0x00000ff0


	//   ....[14]....
        /*00b4*/ 	.word	0x00001050


	//   ....[15]....
        /*00b8*/ 	.word	0x000011f0


	//   ....[16]....
        /*00bc*/ 	.word	0x00001240


	//   ....[17]....
        /*00c0*/ 	.word	0x000012a0


	//   ....[18]....
        /*00c4*/ 	.word	0x00001300


	//   ....[19]....
        /*00c8*/ 	.word	0x00001360


	//----- nvinfo : EIATTR_VRC_CTA_INIT_COUNT
	.align		4
.L_3064:
        /*00cc*/ 	.byte	0x02, 0x4a
	.zero		1
	.zero		1


	//----- nvinfo : EIATTR_EXIT_INSTR_OFFSETS
	.align		4
        /*00d0*/ 	.byte	0x04, 0x1c
        /*00d2*/ 	.short	(.L_3066 - .L_3065)


	//   ....[0]....
.L_3065:
        /*00d4*/ 	.word	0x00000260


	//   ....[1]....
        /*00d8*/ 	.word	0x00000e30


	//----- nvinfo : EIATTR_MAX_THREADS
	.align		4
.L_3066:
        /*00dc*/ 	.byte	0x04, 0x05
        /*00de*/ 	.short	(.L_3068 - .L_3067)
.L_3067:
        /*00e0*/ 	.word	0x00000080
        /*00e4*/ 	.word	0x00000001
        /*00e8*/ 	.word	0x00000001


	//----- nvinfo : EIATTR_CRS_STACK_SIZE
	.align		4
.L_3068:
        /*00ec*/ 	.byte	0x04, 0x1e
        /*00ee*/ 	.short	(.L_3070 - .L_3069)
.L_3069:
        /*00f0*/ 	.word	0x00000000


	//----- nvinfo : EIATTR_CBANK_PARAM_SIZE
	.align		4
.L_3070:
        /*00f4*/ 	.byte	0x03, 0x19
        /*00f6*/ 	.short	0x00e8


	//----- nvinfo : EIATTR_PARAM_CBANK
	.align		4
        /*00f8*/ 	.byte	0x04, 0x0a
        /*00fa*/ 	.short	(.L_3072 - .L_3071)
	.align		4
.L_3071:
        /*00fc*/ 	.word	index@(.nv.constant0._ZN10layer_norm13ln_fwd_kernelINS_13Kernel_traitsIf6__halffS2_fjLj256ELj1ELj4ELj1ELj16ENS_18Kernel_traits_baseILj256EfS2_fS2_fjLj128EEEEELb0ELb1ELb0ELb0EEEvNS_9FwdParamsE)
        /*0100*/ 	.short	0x0380
        /*0102*/ 	.short	0x00e8


	//----- nvinfo : EIATTR_SW_WAR
	.align		4
.L_3072:
        /*0104*/ 	.byte	0x04, 0x36
        /*0106*/ 	.short	(.L_3074 - .L_3073)
.L_3073:
        /*0108*/ 	.word	0x00000008
.L_3074:


//--------------------- .nv.info._ZN10layer_norm13ln_fwd_kernelINS_13Kernel_traitsIf6__halffS2_fjLj256ELj1ELj4ELj1ELj16ENS_18Kernel_traits_baseILj256EfS2_fS2_fjLj128EEEEELb0ELb1ELb0ELb1EEEvNS_9FwdParamsE --------------------------
	.section	.nv.info._ZN10layer_norm13ln_fwd_kernelINS_13Kernel_traitsIf6__halffS2_fjLj256ELj1ELj4ELj1ELj16ENS_18Kernel_traits_baseILj256EfS2_fS2_fjLj128EEEEELb0ELb1ELb0ELb1EEEvNS_9FwdParamsE,"",@"SHT_CUDA_INFO"
	.sectionflags	@""
	.align	4


	//----- nvinfo : EIATTR_CUDA_API_VERSION
	.align		4
        /*0000*/ 	.byte	0x04, 0x37
        /*0002*/ 	.short	(.L_3076 - .L_3075)
.L_3075:
        /*0004*/ 	.word	0x00000082


	//----- nvinfo : EIATTR_KPARAM_INFO
	.align		4
.L_3076:
        /*0008*/ 	.byte	0x04, 0x17
        /*000a*/ 	.short	(.L_3078 - .L_3077)
.L_3077:
        /*000c*/ 	.word	0x00000000
        /*0010*/ 	.short	0x0000
        /*0012*/ 	.short	0x0000
        /*0014*/ 	.byte	0x00, 0xf0, 0xa1, 0x03


	//----- nvinfo : EIATTR_SPARSE_MMA_MASK
	.align		4
.L_3078:
        /*0018*/ 	.byte	0x03, 0x50
        /*001a*/ 	.short	0x0000


	//----- nvinfo : EIATTR_MAXREG_COUNT
	.align		4
        /*001c*/ 	.byte	0x03, 0x1b
        /*001e*/ 	.short	0x00ff


	//----- nvinfo : EIATTR_MERCURY_ISA_VERSION
	.align		4
        /*0020*/ 	.byte	0x03, 0x5f
        /*0022*/ 	.short	0x0101


	//----- nvinfo : EIATTR_COOP_GROUP_MASK_REGIDS
	.align		4
        /*0024*/ 	.byte	0x04, 0x29
        /*0026*/ 	.short	(.L_3080 - .L_3079)


	//   ....[0]....
.L_3079:
        /*0028*/ 	.word	0xffffffff


	//   ....[1]....
        /*002c*/ 	.word	0xffffffff


	//   ....[2]....
        /*0030*/ 	.word	0xffffffff


	//   ....[3]....
        /*0034*/ 	.word	0xffffffff


	//   ....[4]....
        /*0038*/ 	.word	0xffffffff


	//   ....[5]....
        /*003c*/ 	.word	0xffffffff


	//   ....[6]....
        /*0040*/ 	.word	0xffffffff


	//   ....[7]....
        /*0044*/ 	.word	0xffffffff


	//   ....[8]....
        /*0048*/ 	.word	0xffffffff


	//   ....[9]....
        /*004c*/ 	.word	0xffffffff


	//   ....[10]....
        /*0050*/ 	.word	0xffffffff


	//   ....[11]....
        /*0054*/ 	.word	0xffffffff


	//   ....[12]....
        /*0058*/ 	.word	0xffffffff


	//   ....[13]....
        /*005c*/ 	.word	0xffffffff


	//   ....[14]....
        /*0060*/ 	.word	0xffffffff


	//   ....[15]....
        /*0064*/ 	.word	0xffffffff


	//   ....[16]....
        /*0068*/ 	.word	0xffffffff


	//   ....[17]....
        /*006c*/ 	.word	0xffffffff


	//   ....[18]....
        /*0070*/ 	.word	0xffffffff


	//   ....[19]....
        /*0074*/ 	.word	0xffffffff


	//   ....[20]....
        /*0078*/ 	.word	0xffffffff


	//   ....[21]....
        /*007c*/ 	.word	0xffffffff


	//   ....[22]....
        /*0080*/ 	.word	0xffffffff


	//   ....[23]....
        /*0084*/ 	.word	0xffffffff


	//   ....[24]....
        /*0088*/ 	.word	0xffffffff


	//   ....[25]....
        /*008c*/ 	.word	0xffffffff


	//   ....[26]....
        /*0090*/ 	.word	0xffffffff


	//   ....[27]....
        /*0094*/ 	.word	0xffffffff


	//   ....[28]....
        /*0098*/ 	.word	0xffffffff


	//   ....[29]....
        /*009c*/ 	.word	0xffffffff


	//   ....[30]....
        /*00a0*/ 	.word	0x0500002a


	//   ....[31]....
        /*00a4*/ 	.word	0x0500002a


	//   ....[32]....
        /*00a8*/ 	.word	0x0500002a


	//   ....[33]....
        /*00ac*/ 	.word	0x0500002a


	//   ....[34]....
        /*00b0*/ 	.word	0x0500002a


	//   ....[35]....
        /*00b4*/ 	.word	0x0500002a


	//   ....[36]....
        /*00b8*/ 	.word	0x0500002a


	//   ....[37]....
        /*00bc*/ 	.word	0x0500002a


	//   ....[38]....
        /*00c0*/ 	.word	0x0500002a


	//   ....[39]....
        /*00c4*/ 	.word	0x0500002a


	//   ....[40]....
        /*00c8*/ 	.word	0x0500002a


	//   ....[41]....
        /*00cc*/ 	.word	0x0500002a


	//   ....[42]....
        /*00d0*/ 	.word	0x0500002a


	//   ....[43]....
        /*00d4*/ 	.word	0x0500002a


	//   ....[44]....
        /*00d8*/ 	.word	0x0500002a


	//   ....[45]....
        /*00dc*/ 	.word	0x0500002a


	//   ....[46]....
        /*00e0*/ 	.word	0x0500002a


	//   ....[47]....
        /*00e4*/ 	.word	0x0500002a


	//   ....[48]....
        /*00e8*/ 	.word	0x0500002a


	//   ....[49]....
        /*00ec*/ 	.word	0x0500002a


	//   ....[50]....
        /*00f0*/ 	.word	0x0500002a


	//   ....[51]....
        /*00f4*/ 	.word	0x0500002a


	//   ....[52]....
        /*00f8*/ 	.word	0x0500002a


	//   ....[53]....
        /*00fc*/ 	.word	0x0500002a


	//   ....[54]....
        /*0100*/ 	.word	0x0500002a


	//   ....[55]....
        /*0104*/ 	.word	0x0500002a


	//   ....[56]....
        /*0108*/ 	.word	0x0500002a


	//   ....[57]....
        /*010c*/ 	.word	0x0500002a


	//   ....[58]....
        /*0110*/ 	.word	0x0500002a


	//   ....[59]....
        /*0114*/ 	.word	0x0500002a


	//----- nvinfo : EIATTR_COOP_GROUP_INSTR_OFFSETS
	.align		4
.L_3080:
        /*0118*/ 	.byte	0x04, 0x28
        /*011a*/ 	.short	(.L_3082 - .L_3081)


	//   ....[0]....
.L_3081:
        /*011c*/ 	.word	0x000005e0


	//   ....[1]....
        /*0120*/ 	.word	0x00000610


	//   ....[2]....
        /*0124*/ 	.word	0x00000630


	//   ....[3]....
        /*0128*/ 	.word	0x00000650


	//   ....[4]....
        /*012c*/ 	.word	0x00000670


	//   ....[5]....
        /*0130*/ 	.word	0x000007a0


	//   ....[6]....
        /*0134*/ 	.word	0x000007c0


	//   ....[7]....
        /*0138*/ 	.word	0x000007e0


	//   ....[8]....
        /*013c*/ 	.word	0x00000800


	//   ....[9]....
        /*0140*/ 	.word	0x00000820


	//   ....[10]....
        /*0144*/ 	.word	0x00000f10


	//   ....[11]....
        /*0148*/ 	.word	0x00000f40


	//   ....[12]....
        /*014c*/ 	.word	0x00000f60


	//   ....[13]....
        /*0150*/ 	.word	0x00000f80


	//   ....[14]....
        /*0154*/ 	.word	0x00000fa0


	//   ....[15]....
        /*0158*/ 	.word	0x000010d0


	//   ....[16]....
        /*015c*/ 	.word	0x000010f0


	//   ....[17]....
        /*0160*/ 	.word	0x00001110


	//   ....[18]....
        /*0164*/ 	.word	0x00001130


	//   ....[19]....
        /*0168*/ 	.word	0x00001150


	//   ....[20]....
        /*016c*/ 	.word	0x00001740


	//   ....[21]....
        /*0170*/ 	.word	0x00001770


	//   ....[22]....
        /*0174*/ 	.word	0x00001790


	//   ....[23]....
        /*0178*/ 	.word	0x000017b0


	//   ....[24]....
        /*017c*/ 	.word	0x000017d0


	//   ....[25]....
        /*0180*/ 	.word	0x00001900


	//   ....[26]....
        /*0184*/ 	.word	0x00001920


	//   ....[27]....
        /*0188*/ 	.word	0x00001940


	//   ....[28]....
        /*018c*/ 	.word	0x00001960


	//   ....[29]....
        /*0190*/ 	.word	0x00001980


	//   ....[30]....
        /*0194*/ 	.word	0x00001d00


	//   ....[31]....
        /*0198*/ 	.word	0x00001d90


	//   ....[32]....
        /*019c*/ 	.word	0x00001df0


	//   ....[33]....
        /*01a0*/ 	.word	0x00001e50


	//   ....[34]....
        /*01a4*/ 	.word	0x00001eb0


	//   ....[35]....
        /*01a8*/ 	.word	0x00002020


	//   ....[36]....
        /*01ac*/ 	.word	0x00002080


	//   ....[37]....
        /*01b0*/ 	.word	0x000020e0


	//   ....[38]....
        /*01b4*/ 	.word	0x00002140


	//   ....[39]....
        /*01b8*/ 	.word	0x000021a0


	//   ....[40]....
        /*01bc*/ 	.word	0x00002220


	//   ....[41]....
        /*01c0*/ 	.word	0x000022b0


	//   ....[42]....
        /*01c4*/ 	.word	0x00002310


	//   ....[43]....
        /*01c8*/ 	.word	0x00002370


	//   ....[44]....
        /*01cc*/ 	.word	0x000023d0


	//   ....[45]....
        /*01d0*/ 	.word	0x00002540


	//   ....[46]....
        /*01d4*/ 	.word	0x000025a0


	//   ....[47]....
        /*01d8*/ 	.word	0x00002600


	//   ....[48]....
        /*01dc*/ 	.word	0x00002660


	//   ....[49]....
        /*01e0*/ 	.word	0x000026c0


	//   ....[50]....
        /*01e4*/ 	.word	0x00002750


	//   ....[51]....
        /*01e8*/ 	.word	0x000027e0


	//   ....[52]....
        /*01ec*/ 	.word	0x00002840


	//   ....[53]....
        /*01f0*/ 	.word	0x000028a0


	//   ....[54]....
        /*01f4*/ 	.word	0x00002900


	//   ....[55]....
        /*01f8*/ 	.word	0x00002a70


	//   ....[56]....
        /*01fc*/ 	.word	0x00002ad0


	//   ....[57]....
        /*0200*/ 	.word	0x00002b30


	//   ....[58]....
        /*0204*/ 	.word	0x00002b90


	//   ....[59]....
        /*0208*/ 	.word	0x00002bf0


	//----- nvinfo : EIATTR_VRC_CTA_INIT_COUNT
	.align		4
.L_3082:
        /*020c*/ 	.byte	0x02, 0x4a
	.zero		1
	.zero		1


	//----- nvinfo : EIATTR_EXIT_INSTR_OFFSETS
	.align		4
        /*0210*/ 	.byte	0x04, 0x1c
        /*0212*/ 	.short	(.L_3084 - .L_3083)


	//   ....[0]....
.L_3083:
        /*0214*/ 	.word	0x000001a0


	//   ....[1]....
        /*0218*/ 	.word	0x00000b40


	//   ....[2]....
        /*021c*/ 	.word	0x00001470


	//   ....[3]....
        /*0220*/ 	.word	0x00001ca0


	//----- nvinfo : EIATTR_MAX_THREADS
	.align		4
.L_3084:
        /*0224*/ 	.byte	0x04, 0x05
        /*0226*/ 	.short	(.L_3086 - .L_3085)
.L_3085:
        /*0228*/ 	.word	0x00000080
        /*022c*/ 	.word	0x00000001
        /*0230*/ 	.word	0x00000001


	//----- nvinfo : EIATTR_CRS_STACK_SIZE
	.align		4
.L_3086:
        /*0234*/ 	.byte	0x04, 0x1e
        /*0236*/ 	.short	(.L_3088 - .L_3087)
.L_3087:
        /*0238*/ 	.word	0x00000000


	//----- nvinfo : EIATTR_CBANK_PARAM_SIZE
	.align		4
.L_3088:
        /*023c*/ 	.byte	0x03, 0x19
        /*023e*/ 	.short	0x00e8


	//----- nvinfo : EIATTR_PARAM_CBANK
	.align		4
        /*0240*/ 	.byte	0x04, 0x0a
        /*0242*/ 	.short	(.L_3090 - .L_3089)
	.align		4
.L_3089:
        /*0244*/ 	.word	index@(.nv.constant0._ZN10layer_norm13ln_fwd_kernelINS_13Kernel_traitsIf6__halffS2_fjLj256ELj1ELj4ELj1ELj16ENS_18Kernel_traits_baseILj256EfS2_fS2_fjLj128EEEEELb0ELb1ELb0ELb1EEEvNS_9FwdParamsE)
        /*0248*/ 	.short	0x0380
        /*024a*/ 	.short	0x00e8


	//----- nvinfo : EIATTR_SW_WAR
	.align		4
.L_3090:
        /*024c*/ 	.byte	0x04, 0x36
        /*024e*/ 	.short	(.L_3092 - .L_3091)
.L_3091:
        /*0250*/ 	.word	0x00000008
.L_3092:


//--------------------- .nv.info._ZN10layer_norm13ln_fwd_kernelINS_13Kernel_traitsIf6__halffS2_fjLj256ELj1ELj4ELj1ELj16ENS_18Kernel_traits_baseILj256EfS2_fS2_fjLj128EEEEELb0ELb1ELb1ELb0EEEvNS_9FwdParamsE --------------------------
	.section	.nv.info._ZN10layer_norm13ln_fwd_kernelINS_13Kernel_traitsIf6__halffS2_fjLj256ELj1ELj4ELj1ELj16ENS_18Kernel_traits_baseILj256EfS2_fS2_fjLj128EEEEELb0ELb1ELb1ELb0EEEvNS_9FwdParamsE,"",@"SHT_CUDA_INFO"
	.sectionflags	@""
	.align	4


	//----- nvinfo : EIATTR_CUDA_API_VERSION
	.align		4
        /*0000*/ 	.byte	0x04, 0x37
        /*0002*/ 	.short	(.L_3094 - .L_3093)
.L_3093:
        /*0004*/ 	.word	0x00000082


	//----- nvinfo : EIATTR_KPARAM_INFO
	.align		4
.L_3094:
        /*0008*/ 	.byte	0x04, 0x17
        /*000a*/ 	.short	(.L_3096 - .L_3095)
.L_3095:
        /*000c*/ 	.word	0x00000000
        /*0010*/ 	.short	0x0000
        /*0012*/ 	.short	0x0000
        /*0014*/ 	.byte	0x00, 0xf0, 0xa1, 0x03


	//----- nvinfo : EIATTR_SPARSE_MMA_MASK
	.align		4
.L_3096:
        /*0018*/ 	.byte	0x03, 0x50
        /*001a*/ 	.short	0x0000


	//----- nvinfo : EIATTR_MAXREG_COUNT
	.align		4
        /*001c*/ 	.byte	0x03, 0x1b
        /*001e*/ 	.short	0x00ff


	//----- nvinfo : EIATTR_MERCURY_ISA_VERSION
	.align		4
        /*0020*/ 	.byte	0x03, 0x5f
        /*0022*/ 	.short	0x0101


	//----- nvinfo : EIATTR_COOP_GROUP_MASK_REGIDS
	.align		4
        /*0024*/ 	.byte	0x04, 0x29
        /*0026*/ 	.short	(.L_3098 - .L_3097)


	//   ....[0]....
.L_3097:
        /*0028*/ 	.word	0xffffffff


	//   ....[1]....
        /*002c*/ 	.word	0xffffffff


	//   ....[2]....
        /*0030*/ 	.word	0xffffffff


	//   ....[3]....
        /*0034*/ 	.word	0xffffffff


	//   ....[4]....
        /*0038*/ 	.word	0xffffffff


	//   ....[5]....
        /*003c*/ 	.word	0xffffffff


	//   ....[6]....
        /*0040*/ 	.word	0xffffffff


	//   ....[7]....
        /*0044*/ 	.word	0xffffffff


	//   ....[8]....
        /*0048*/ 	.word	0xffffffff


	//   ....[9]....
        /*004c*/ 	.word	0xffffffff


	//   ....[10]....
        /*0050*/ 	.word	0xffffffff


	//   ....[11]....
        /*0054*/ 	.word	0xffffffff


	//   ....[12]....
        /*0058*/ 	.word	0xffffffff


	//   ....[13]....
        /*005c*/ 	.word	0xffffffff


	//   ....[14]....
        /*0060*/ 	.word	0xffffffff


	//   ....[15]....
        /*0064*/ 	.word	0xffffffff


	//   ....[16]....
        /*0068*/ 	.word	0xffffffff


	//   ....[17]....
        /*006c*/ 	.word	0xffffffff


	//   ....[18]....
        /*0070*/ 	.word	0xffffffff


	//   ....[19]....
        /*0074*/ 	.word	0xffffffff


	//   ....[20]....
        /*0078*/ 	.word	0x0500002d


	//   ....[21]....
        /*007c*/ 	.word	0x0500002d


	//   ....[22]....
        /*0080*/ 	.word	0x0500002d


	//   ....[23]....
        /*0084*/ 	.word	0x0500002d


	//   ....[24]....
        /*0088*/ 	.word	0x0500002d


	//   ....[25]....
        /*008c*/ 	.word	0x0500002d


	//   ....[26]....
        /*0090*/ 	.word	0x0500002d


	//   ....[27]....
        /*0094*/ 	.word	0x0500002d


	//   ....[28]....
        /*0098*/ 	.word	0x0500002d


	//   ....[29]....
        /*009c*/ 	.word	0x0500002d


	//   ....[30]....
        /*00a0*/ 	.word	0x0500002d


	//   ....[31]....
        /*00a4*/ 	.word	0x0500002d


	//   ....[32]....
        /*00a8*/ 	.word	0x0500002d


	//   ....[33]....
        /*00ac*/ 	.word	0x0500002d


	//   ....[34]....
        /*00b0*/ 	.word	0x0500002d


	//   ....[35]....
        /*00b4*/ 	.word	0x0500002d


	//   ....[36]....
        /*00b8*/ 	.word	0x0500002d


	//   ....[37]....
        /*00bc*/ 	.word	0x0500002d


	//   ....[38]....
        /*00c0*/ 	.word	0x0500002d


	//   ....[39]....
        /*00c4*/ 	.word	0x0500002d


	//----- nvinfo : EIATTR_COOP_GROUP_INSTR_OFFSETS
	.align		4
.L_3098:
        /*00c8*/ 	.byte	0x04, 0x28
        /*00ca*/ 	.short	(.L_3100 - .L_3099)


	//   ....[0]....
.L_3099:
        /*00cc*/ 	.word	0x00000860


	//   ....[1]....
        /*00d0*/ 	.word	0x00000890


	//   ....[2]....
        /*00d4*/ 	.word	0x000008b0


	//   ....[3]....
        /*00d8*/ 	.word	0x000008d0


	//   ....[4]....
        /*00dc*/ 	.word	0x000008f0


	//   ....[5]....
        /*00e0*/ 	.word	0x00000a30


	//   ....[6]....
        /*00e4*/ 	.word	0x00000a50


	//   ....[7]....
        /*00e8*/ 	.word	0x00000a70


	//   ....[8]....
        /*00ec*/ 	.word	0x00000a90


	//   ....[9]....
        /*00f0*/ 	.word	0x00000ab0


	//   ....[10]....
        /*00f4*/ 	.word	0x000013e0


	//   ....[11]....
        /*00f8*/ 	.word	0x00001410


	//   ....[12]....
        /*00fc*/ 	.word	0x00001430


	//   ....[13]....
        /*0100*/ 	.word	0x00001450


	//   ....[14]....
        /*0104*/ 	.word	0x00001470


	//   ....[15]....
        /*0108*/ 	.word	0x000015b0


	//   ....[16]....
        /*010c*/ 	.word	0x000015d0


	//   ....[17]....
        /*0110*/ 	.word	0x000015f0


	//   ....[18]....
        /*0114*/ 	.word	0x00001610


	//   ....[19]....
        /*0118*/ 	.word	0x00001630


	//   ....[20]....
        /*011c*/ 	.word	0x00001a50


	//   ....[21]....
        /*0120*/ 	.word	0x00001ae0


	//   ....[22]....
        /*0124*/ 	.word	0x00001b40


	//   ....[23]....
        /*0128*/ 	.word	0x00001ba0


	//   ....[24]....
        /*012c*/ 	.word	0x00001c00


	//   ....[25]....
        /*0130*/ 	.word	0x00001d70


	//   ....[26]....
        /*0134*/ 	.word	0x00001dd0


	//   ....[27]....
        /*0138*/ 	.word	0x00001e30


	//   ....[28]....
        /*013c*/ 	.word	0x00001e90


	//   ....[29]....
        /*0140*/ 	.word	0x00001ef0


	//   ....[30]....
        /*0144*/ 	.word	0x00001f70


	//   ....[31]....
        /*0148*/ 	.word	0x00002000


	//   ....[32]....
        /*014c*/ 	.word	0x00002060


	//   ....[33]....
        /*0150*/ 	.word	0x000020c0


	//   ....[34]....
        /*0154*/ 	.word	0x00002120


	//   ....[35]....
        /*0158*/ 	.word	0x00002290


	//   ....[36]....
        /*015c*/ 	.word	0x000022f0


	//   ....[37]....
        /*0160*/ 	.word	0x00002350


	//   ....[38]....
        /*0164*/ 	.word	0x000023b0


	//   ....[39]....
        /*0168*/ 	.word	0x00002410


	//----- nvinfo : EIATTR_VRC_CTA_INIT_COUNT
	.align		4
.L_3100:
        /*016c*/ 	.byte	0x02, 0x4a
	.zero		1
	.zero		1


	//----- nvinfo : EIATTR_EXIT_INSTR_OFFSETS
	.align		4
        /*0170*/ 	.byte	0x04, 0x1c
        /*0172*/ 	.short	(.L_3102 - .L_3101)


	//   ....[0]....
.L_3101:
        /*0174*/ 	.word	0x00000260


	//   ....[1]....
        /*0178*/ 	.word	0x00000e70


	//   ....[2]....
        /*017c*/ 	.word	0x000019f0


	//----- nvinfo : EIATTR_MAX_THREADS
	.align		4
.L_3102:
        /*0180*/ 	.byte	0x04, 0x05
        /*0182*/ 	.short	(.L_3104 - .L_3103)
.L_3103:
        /*0184*/ 	.word	0x00000080
        /*0188*/ 	.word	0x00000001
        /*018c*/ 	.word	0x00000001


	//----- nvinfo : EIATTR_CRS_STACK_SIZE
	.align		4
.L_3104:
        /*0190*/ 	.byte	0x04, 0x1e
        /*0192*/ 	.short	(.L_3106 - .L_3105)
.L_3105:
        /*0194*/ 	.word	0x00000000


	//----- nvinfo : EIATTR_CBANK_PARAM_SIZE
	.align		4
.L_3106:
        /*0198*/ 	.byte	0x03, 0x19
        /*019a*/ 	.short	0x00e8


	//----- nvinfo : EIATTR_PARAM_CBANK
	.align		4
        /*019c*/ 	.byte	0x04, 0x0a
        /*019e*/ 	.short	(.L_3108 - .L_3107)
	.align		4
.L_3107:
        /*01a0*/ 	.word	index@(.nv.constant0._ZN10layer_norm13ln_fwd_kernelINS_13Kernel_traitsIf6__halffS2_fjLj256ELj1ELj4ELj1ELj16ENS_18Kernel_traits_baseILj256EfS2_fS2_fjLj128EEEEELb0ELb1ELb1ELb0EEEvNS_9FwdParamsE)
        /*01a4*/ 	.short	0x0380
        /*01a6*/ 	.short	0x00e8


	//----- nvinfo : EIATTR_SW_WAR
	.align		4
.L_3108:
        /*01a8*/ 	.byte	0x04, 0x36
        /*01aa*/ 	.short	(.L_3110 - .L_3109)
.L_3109:
        /*01ac*/ 	.word	0x00000008
.L_3110:


//--------------------- .nv.info._ZN10layer_norm13ln_fwd_kernelINS_13Kernel_traitsIf6__halffS2_fjLj256ELj1ELj4ELj1ELj16ENS_18Kernel_traits_baseILj256EfS2_fS2_fjLj128EEEEELb0ELb1ELb1ELb1EEEvNS_9FwdParamsE --------------------------
	.section	.nv.info._ZN10layer_norm13ln_fwd_kernelINS_13Kernel_traitsIf6__halffS2_fjLj256ELj1ELj4ELj1ELj16ENS_18Kernel_traits_baseILj256EfS2_fS2_fjLj128EEEEELb0ELb1ELb1ELb1EEEvNS_9FwdParamsE,"",@"SHT_CUDA_INFO"
	.sectionflags	@""
	.align	4


	//----- nvinfo : EIATTR_CUDA_API_VERSION
	.align		4
        /*0000*/ 	.byte	0x04, 0x37
        /*0002*/ 	.short	(.L_3112 - .L_3111)
.L_3111:
        /*0004*/ 	.word	0x00000082


	//----- nvinfo : EIATTR_KPARAM_INFO
	.align		4
.L_3112:
        /*0008*/ 	.byte	0x04, 0x17
        /*000a*/ 	.short	(.L_3114 - .L_3113)
.L_3113:
        /*000c*/ 	.word	0x00000000
        /*0010*/ 	.short	0x0000
        /*0012*/ 	.short	0x0000
        /*0014*/ 	.byte	0x00, 0xf0, 0xa1, 0x03


	//----- nvinfo : EIATTR_SPARSE_MMA_MASK
	.align		4
.L_3114:
        /*0018*/ 	.byte	0x03, 0x50
        /*001a*/ 	.short	0x0000


	//----- nvinfo : EIATTR_MAXREG_COUNT
	.align		4
        /*001c*/ 	.byte	0x03, 0x1b
        /*001e*/ 	.short	0x00ff


	//----- nvinfo : EIATTR_MERCURY_ISA_VERSION
	.align		4
        /*0020*/ 	.byte	0x03, 0x5f
        /*0022*/ 	.short	0x0101


	//----- nvinfo : EIATTR_COOP_GROUP_MASK_REGIDS
	.align		4
        /*0024*/ 	.byte	0x04, 0x29
        /*0026*/ 	.short	(.L_3116 - .L_3115)


	//   ....[0]....
.L_3115:
        /*0028*/ 	.word	0xffffffff


	//   ....[1]....
        /*002c*/ 	.word	0xffffffff


	//   ....[2]....
        /*0030*/ 	.word	0xffffffff


	//   ....[3]....
        /*0034*/ 	.word	0xffffffff


	//   ....[4]....
        /*0038*/ 	.word	0xffffffff


	//   ....[5]....
        /*003c*/ 	.word	0xffffffff


	//   ....[6]....
        /*0040*/ 	.word	0xffffffff


	//   ....[7]....
        /*0044*/ 	.word	0xffffffff


	//   ....[8]....
        /*0048*/ 	.word	0xffffffff


	//   ....[9]....
        /*004c*/ 	.word	0xffffffff


	//   ....[10]....
        /*0050*/ 	.word	0xffffffff


	//   ....[11]....
        /*0054*/ 	.word	0xffffffff


	//   ....[12]....
        /*0058*/ 	.word	0xffffffff


	//   ....[13]....
        /*005c*/ 	.word	0xffffffff


	//   ....[14]....
        /*0060*/ 	.word	0xffffffff


	//   ....[15]....
        /*0064*/ 	.word	0xffffffff


	//   ....[16]....
        /*0068*/ 	.word	0xffffffff


	//   ....[17]....
        /*006c*/ 	.word	0xffffffff


	//   ....[18]....
        /*0070*/ 	.word	0xffffffff


	//   ....[19]....
        /*0074*/ 	.word	0xffffffff


	//   ....[20]....
        /*0078*/ 	.word	0x05000028


	//   ....[21]....
        /*007c*/ 	.word	0x05000028


	//   ....[22]....
        /*0080*/ 	.word	0x05000028


	//   ....[23]....
        /*0084*/ 	.word	0x05000028


	//   ....[24]....
        /*0088*/ 	.word	0x05000028


	//   ....[25]....
        /*008c*/ 	.word	0x05000028


	//   ....[26]....
        /*0090*/ 	.word	0x05000028


	//   ....[27]....
        /*0094*/ 	.word	0x05000028


	//   ....[28]....
        /*0098*/ 	.word	0x05000028


	//   ....[29]....
        /*009c*/ 	.word	0x05000028


	//   ....[30]....
        /*00a0*/ 	.word	0x05000028


	//   ....[31]....
        /*00a4*/ 	.word	0x05000028


	//   ....[32]....
        /*00a8*/ 	.word	0x05000028


	//   ....[33]....
        /*00ac*/ 	.word	0x05000028


	//   ....[34]....
        /*00b0*/ 	.word	0x05000028


	//   ....[35]....
        /*00b4*/ 	.word	0x05000028


	//   ....[36]....
        /*00b8*/ 	.word	0x05000028


	//   ....[37]....
        /*00bc*/ 	.word	0x05000028


	//   ....[38]....
        /*00c0*/ 	.word	0x05000028


	//   ....[39]....
        /*00c4*/ 	.word	0x05000028


	//----- nvinfo : EIATTR_COOP_GROUP_INSTR_OFFSETS
	.align		4
.L_3116:
        /*00c8*/ 	.byte	0x04, 0x28
        /*00ca*/ 	.short	(.L_3118 - .L_3117)


	//   ....[0]....
.L_3117:
        /*00cc*/ 	.word	0x00000730


	//   ....[1]....
        /*00d0*/ 	.word	0x00000760


	//   ....[2]....
        /*00d4*/ 	.word	0x00000780


	//   ....[3]....
        /*00d8*/ 	.word	0x000007a0


	//   ....[4]....
        /*00dc*/ 	.word	0x000007c0


	//   ....[5]....
        /*00e0*/ 	.word	0x000008f0


	//   ....[6]....
        /*00e4*/ 	.word	0x00000910


	//   ....[7]....
        /*00e8*/ 	.word	0x00000930


	//   ....[8]....
        /*00ec*/ 	.word	0x00000950


	//   ....[9]....
        /*00f0*/ 	.word	0x00000970


	//   ....[10]....
        /*00f4*/ 	.word	0x00001200


	//   ....[11]....
        /*00f8*/ 	.word	0x00001230


	//   ....[12]....
        /*00fc*/ 	.word	0x00001250


	//   ....[13]....
        /*0100*/ 	.word	0x00001270


	//   ....[14]....
        /*0104*/ 	.word	0x00001290


	//   ....[15]....
        /*0108*/ 	.word	0x000013c0


	//   ....[16]....
        /*010c*/ 	.word	0x000013e0


	//   ....[17]....
        /*0110*/ 	.word	0x00001400


	//   ....[18]....
        /*0114*/ 	.word	0x00001420


	//   ....[19]....
        /*0118*/ 	.word	0x00001440


	//   ....[20]....
        /*011c*/ 	.word	0x00001860


	//   ....[21]....
        /*0120*/ 	.word	0x000018f0


	//   ....[22]....
        /*0124*/ 	.word	0x00001950


	//   ....[23]....
        /*0128*/ 	.word	0x000019b0


	//   ....[24]....
        /*012c*/ 	.word	0x00001a10


	//   ....[25]....
        /*0130*/ 	.word	0x00001b80


	//   ....[26]....
        /*0134*/ 	.word	0x00001be0


	//   ....[27]....
        /*0138*/ 	.word	0x00001c40


	//   ....[28]....
        /*013c*/ 	.word	0x00001ca0


	//   ....[29]....
        /*0140*/ 	.word	0x00001d00


	//   ....[30]....
        /*0144*/ 	.word	0x00001d80


	//   ....[31]....
        /*0148*/ 	.word	0x00001e10


	//   ....[32]....
        /*014c*/ 	.word	0x00001e70


	//   ....[33]....
        /*0150*/ 	.word	0x00001ed0


	//   ....[34]....
        /*0154*/ 	.word	0x00001f30


	//   ....[35]....
        /*0158*/ 	.word	0x000020a0


	//   ....[36]....
        /*015c*/ 	.word	0x00002100


	//   ....[37]....
        /*0160*/ 	.word	0x00002160


	//   ....[38]....
        /*0164*/ 	.word	0x000021c0


	//   ....[39]....
        /*0168*/ 	.word	0x00002220


	//----- nvinfo : EIATTR_VRC_CTA_INIT_COUNT
	.align		4
.L_3118:
        /*016c*/ 	.byte	0x02, 0x4a
	.zero		1
	.zero		1


	//----- nvinfo : EIATTR_EXIT_INSTR_OFFSETS
	.align		4
        /*0170*/ 	.byte	0x04, 0x1c
        /*0172*/ 	.short	(.L_3120 - .L_3119)


	//   ....[0]....
.L_3119:
        /*0174*/ 	.word	0x000001a0


	//   ....[1]....
        /*0178*/ 	.word	0x00000d20


	//   ....[2]....
        /*017c*/ 	.word	0x00001800


	//----- nvinfo : EIATTR_MAX_THREADS
	.align		4
.L_3120:
        /*0180*/ 	.byte	0x04, 0x05
        /*0182*/ 	.short	(.L_3122 - .L_3121)
.L_3121:
        /*0184*/ 	.word	0x00000080
        /*0188*/ 	.word	0x00000001
        /*018c*/ 	.word	0x00000001


	//----- nvinfo : EIATTR_CRS_STACK_SIZE
	.align		4
.L_3122:
        /*0190*/ 	.byte	0x04, 0x1e
        /*0192*/ 	.short	(.L_3124 - .L_3123)
.L_3123:
        /*0194*/ 	.word	0x00000000


	//----- nvinfo : EIATTR_CBANK_PARAM_SIZE
	.align		4
.L_3124:
        /*0198*/ 	.byte	0x03, 0x19
        /*019a*/ 	.short	0x00e8


	//----- nvinfo : EIATTR_PARAM_CBANK
	.align		4
        /*019c*/ 	.byte	0x04, 0x0a
        /*019e*/ 	.short	(.L_3126 - .L_3125)
	.align		4
.L_3125:
        /*01a0*/ 	.word	index@(.nv.constant0._ZN10layer_norm13ln_fwd_kernelINS_13Kernel_traitsIf6__halffS2_fjLj256ELj1ELj4ELj1ELj16ENS_18Kernel_traits_baseILj256EfS2_fS2_fjLj128EEEEELb0ELb1ELb1ELb1EEEvNS_9FwdParamsE)
        /*01a4*/ 	.short	0x0380
        /*01a6*/ 	.short	0x00e8


	//----- nvinfo : EIATTR_SW_WAR
	.align		4
.L_3126:
        /*01a8*/ 	.byte	0x04, 0x36
        /*01aa*/ 	.short	(.L_3128 - .L_3127)
.L_3127:
        /*01ac*/ 	.word	0x00000008
.L_3128:


//--------------------- .nv.info._ZN10layer_norm13ln_fwd_kernelINS_13Kernel_traitsIf6__halffS2_fjLj256ELj1ELj4ELj1ELj16ENS_18Kernel_traits_baseILj256EfS2_fS2_fjLj128EEEEELb1ELb0ELb0ELb0EEEvNS_9FwdParamsE --------------------------
	.section	.nv.info._ZN10layer_norm13ln_fwd_kernelINS_13Kernel_traitsIf6__halffS2_fjLj256ELj1ELj4ELj1ELj16ENS_18Kernel_traits_baseILj256EfS2_fS2_fjLj128EEEEELb1ELb0ELb0ELb0EEEvNS_9FwdParamsE,"",@"SHT_CUDA_INFO"
	.sectionflags	@""
	.align	4


	//----- nvinfo : EIATTR_CUDA_API_VERSION
	.align		4
        /*0000*/ 	.byte	0x04, 0x37
        /*0002*/ 	.short	(.L_3130 - .L_3129)
.L_3129:
        /*0004*/ 	.word	0x00000082


	//----- nvinfo : EIATTR_KPARAM_INFO
	.align		4
.L_3130:
        /*0008*/ 	.byte	0x04, 0x17
        /*000a*/ 	.short	(.L_3132 - .L_3131)
.L_3131:
        /*000c*/ 	.word	0x00000000
        /*0010*/ 	.short	0x0000
        /*0012*/ 	.short	0x0000
        /*0014*/ 	.byte	0x00, 0xf0, 0xa1, 0x03


	//----- nvinfo : EIATTR_SPARSE_MMA_MASK
	.align		4
.L_3132:
        /*0018*/ 	.byte	0x03, 0x50
        /*001a*/ 	.short	0x0000


	//----- nvinfo : EIATTR_MAXREG_COUNT
	.align		4
        /*001c*/ 	.byte	0x03, 0x1b
        /*001e*/ 	.short	0x00ff


	//----- nvinfo : EIATTR_MERCURY_ISA_VERSION
	.align		4
        /*0020*/ 	.byte	0x03, 0x5f
        /*0022*/ 	.short	0x0101


	//----- nvinfo : EIATTR_COOP_GROUP_MASK_REGIDS
	.align		4
        /*0024*/ 	.byte	0x04, 0x29
        /*0026*/ 	.short	(.L_3134 - .L_3133)


	//   ....[0]....
.L_3133:
        /*0028*/ 	.word	0xffffffff


	//   ....[1]....
        /*002c*/ 	.word	0xffffffff


	//   ....[2]....
        /*0030*/ 	.word	0xffffffff


	//   ....[3]....
        /*0034*/ 	.word	0xffffffff


	//   ....[4]....
        /*0038*/ 	.word	0xffffffff


	//   ....[5]....
        /*003c*/ 	.word	0xffffffff


	//   ....[6]....
        /*0040*/ 	.word	0xffffffff


	//   ....[7]....
        /*0044*/ 	.word	0xffffffff


	//   ....[8]....
        /*0048*/ 	.word	0xffffffff


	//   ....[9]....
        /*004c*/ 	.word	0xffffffff


	//   ....[10]....
        /*0050*/ 	.word	0x05000037


	//   ....[11]....
        /*0054*/ 	.word	0x05000037


	//   ....[12]....
        /*0058*/ 	.word	0x05000037


	//   ....[13]....
        /*005c*/ 	.word	0x05000037


	//   ....[14]....
        /*0060*/ 	.word	0x05000037


	//   ....[15]....
        /*0064*/ 	.word	0x05000037


	//   ....[16]....
        /*0068*/ 	.word	0x05000037


	//   ....[17]....
        /*006c*/ 	.word	0x05000037


	//   ....[18]....
        /*0070*/ 	.word	0x05000037


	//   ....[19]....
        /*0074*/ 	.word	0x05000037


	//----- nvinfo : EIATTR_COOP_GROUP_INSTR_OFFSETS
	.align		4
.L_3134:
        /*0078*/ 	.byte	0x04, 0x28
        /*007a*/ 	.short	(.L_3136 - .L_3135)


	//   ....[0]....
.L_3135:
        /*007c*/ 	.word	0x00003440


	//   ....[1]....
        /*0080*/ 	.word	0x00003460


	//   ....[2]....
        /*0084*/ 	.word	0x00003480


	//   ....[3]....
        /*0088*/ 	.word	0x000034a0


	//   ....[4]....
        /*008c*/ 	.word	0x000034d0


	//   ....[5]....
        /*0090*/ 	.word	0x00003620


	//   ....[6]....
        /*0094*/ 	.word	0x00003640


	//   ....[7]....
        /*0098*/ 	.word	0x00003660


	//   ....[8]....
        /*009c*/ 	.word	0x00003680


	//   ....[9]....
        /*00a0*/ 	.word	0x000036a0


	//   ....[10]....
        /*00a4*/ 	.word	0x00003a80


	//   ....[11]....
        /*00a8*/ 	.word	0x00003b20


	//   ....[12]....
        /*00ac*/ 	.word	0x00003b90


	//   ....[13]....
        /*00b0*/ 	.word	0x00003c00


	//   ....[14]....
        /*00b4*/ 	.word	0x00003c80


	//   ....[15]....
        /*00b8*/ 	.word	0x00003e10


	//   ....[16]....
        /*00bc*/ 	.word	0x00003e80


	//   ....[17]....
        /*00c0*/ 	.word	0x00003ef0


	//   ....[18]....
        /*00c4*/ 	.word	0x00003f60


	//   ....[19]....
        /*00c8*/ 	.word	0x00003fd0


	//----- nvinfo : EIATTR_VRC_CTA_INIT_COUNT
	.align		4
.L_3136:
        /*00cc*/ 	.byte	0x02, 0x4a
	.zero		1
	.zero		1


	//----- nvinfo : EIATTR_EXIT_INSTR_OFFSETS
	.align		4
        /*00d0*/ 	.byte	0x04, 0x1c
        /*00d2*/ 	.short	(.L_3138 - .L_3137)


	//   ....[0]....
.L_3137:
        /*00d4*/ 	.word	0x00000450


	//   ....[1]....
        /*00d8*/ 	.word	0x00003a10


	//----- nvinfo : EIATTR_MAX_THREADS
	.align		4
.L_3138:
        /*00dc*/ 	.byte	0x04, 0x05
        /*00de*/ 	.short	(.L_3140 - .L_3139)
.L_3139:
        /*00e0*/ 	.word	0x00000080
        /*00e4*/ 	.word	0x00000001
        /*00e8*/ 	.word	0x00000001


	//----- nvinfo : EIATTR_CRS_STACK_SIZE
	.align		4
.L_3140:
        /*00ec*/ 	.byte	0x04, 0x1e
        /*00ee*/ 	.short	(.L_3142 - .L_3141)
.L_3141:
        /*00f0*/ 	.word	0x00000000


	//----- nvinfo : EIATTR_CBANK_PARAM_SIZE
	.align		4
.L_3142:
        /*00f4*/ 	.byte	0x03, 0x19
        /*00f6*/ 	.short	0x00e8


	//----- nvinfo : EIATTR_PARAM_CBANK
	.align		4
        /*00f8*/ 	.byte	0x04, 0x0a
        /*00fa*/ 	.short	(.L_3144 - .L_3143)
	.align		4
.L_3143:
        /*00fc*/ 	.word	index@(.nv.constant0._ZN10layer_norm13ln_fwd_kernelINS_13Kernel_traitsIf6__halffS2_fjLj256ELj1ELj4ELj1ELj16ENS_18Kernel_traits_baseILj256EfS2_fS2_fjLj128EEEEELb1ELb0ELb0ELb0EEEvNS_9FwdParamsE)
        /*0100*/ 	.short	0x0380
        /*0102*/ 	.short	0x00e8


	//----- nvinfo : EIATTR_SW_WAR
	.align		4
.L_3144:
        /*0104*/ 	.byte	0x04, 0x36
        /*0106*/ 	.short	(.L_3146 - .L_3145)
.L_3145:
        /*0108*/ 	.word	0x00000008
.L_3146:


//--------------------- .nv.info._ZN10layer_norm13ln_fwd_kernelINS_13Kernel_traitsIf6__halffS2_fjLj256ELj1ELj4ELj1ELj16ENS_18Kernel_traits_baseILj256EfS2_fS2_fjLj128EEEEELb1ELb0ELb0ELb1EEEvNS_9FwdParamsE --------------------------
	.section	.nv.info._ZN10layer_norm13ln_fwd_kernelINS_13Kernel_traitsIf6__halffS2_fjLj256ELj1ELj4ELj1ELj16ENS_18Kernel_traits_baseILj256EfS2_fS2_fjLj128EEEEELb1ELb0ELb0ELb1EEEvNS_9FwdParamsE,"",@"SHT_CUDA_INFO"
	.sectionflags	@""
	.align	4


	//----- nvinfo : EIATTR_CUDA_API_VERSION
	.align		4
        /*0000*/ 	.byte	0x04, 0x37
        /*0002*/ 	.short	(.L_3148 - .L_3147)
.L_3147:
        /*0004*/ 	.word	0x00000082


	//----- nvinfo : EIATTR_KPARAM_INFO
	.align		4
.L_3148:
        /*0008*/ 	.byte	0x04, 0x17
        /*000a*/ 	.short	(.L_3150 - .L_3149)
.L_3149:
        /*000c*/ 	.word	0x00000000
        /*0010*/ 	.short	0x0000
        /*0012*/ 	.short	0x0000
        /*0014*/ 	.byte	0x00, 0xf0, 0xa1, 0x03


	//----- nvinfo : EIATTR_SPARSE_MMA_MASK
	.align		4
.L_3150:
        /*0018*/ 	.byte	0x03, 0x50
        /*001a*/ 	.short	0x0000


	//----- nvinfo : EIATTR_MAXREG_COUNT
	.align		4
        /*001c*/ 	.byte	0x03, 0x1b
        /*001e*/ 	.short	0x00ff


	//----- nvinfo : EIATTR_MERCURY_ISA_VERSION
	.align		4
        /*0020*/ 	.byte	0x03, 0x5f
        /*0022*/ 	.short	0x0101


	//----- nvinfo : EIATTR_COOP_GROUP_MASK_REGIDS
	.align		4
        /*0024*/ 	.byte	0x04, 0x29
        /*0026*/ 	.short	(.L_3152 - .L_3151)


	//   ....[0]....
.L_3151:
        /*0028*/ 	.word	0xffffffff


	//   ....[1]....
        /*002c*/ 	.word	0xffffffff


	//   ....[2]....
        /*0030*/ 	.word	0xffffffff


	//   ....[3]....
        /*0034*/ 	.word	0xffffffff


	//   ....[4]....
        /*0038*/ 	.word	0xffffffff


	//   ....[5]....
        /*003c*/ 	.word	0xffffffff


	//   ....[6]....
        /*0040*/ 	.word	0xffffffff


	//   ....[7]....
        /*0044*/ 	.word	0xffffffff


	//   ....[8]....
        /*0048*/ 	.word	0xffffffff


	//   ....[9]....
        /*004c*/ 	.word	0xffffffff


	//   ....[10]....
        /*0050*/ 	.word	0x0500002e


	//   ....[11]....
        /*0054*/ 	.word	0x0500002e


	//   ....[12]....
        /*0058*/ 	.word	0x0500002e


	//   ....[13]....
        /*005c*/ 	.word	0x0500002e


	//   ....[14]....
        /*0060*/ 	.word	0x0500002e


	//   ....[15]....
        /*0064*/ 	.word	0x0500002e


	//   ....[16]....
        /*0068*/ 	.word	0x0500002e


	//   ....[17]....
        /*006c*/ 	.word	0x0500002e


	//   ....[18]....
        /*0070*/ 	.word	0x0500002e


	//   ....[19]....
        /*0074*/ 	.word	0x0500002e


	//----- nvinfo : EIATTR_COOP_GROUP_INSTR_OFFSETS
	.align		4
.L_3152:
        /*0078*/ 	.byte	0x04, 0x28
        /*007a*/ 	.short	(.L_3154 - .L_3153)


	//   ....[0]....
.L_3153:
        /*007c*/ 	.word	0x000033c0


	//   ....[1]....
        /*0080*/ 	.word	0x000033f0


	//   ....[2]....
        /*0084*/ 	.word	0x00003410


	//   ....[3]....
        /*0088*/ 	.word	0x00003430


	//   ....[4]....
        /*008c*/ 	.word	0x00003450


	//   ....[5]....
        /*0090*/ 	.word	0x00003580


	//   ....[6]....
        /*0094*/ 	.word	0x000035a0


	//   ....[7]....
        /*0098*/ 	.word	0x000035c0


	//   ....[8]....
        /*009c*/ 	.word	0x000035e0


	//   ....[9]....
        /*00a0*/ 	.word	0x00003600


	//   ....[10]....
        /*00a4*/ 	.word	0x000039b0


	//   ....[11]....
        /*00a8*/ 	.word	0x00003a50


	//   ....[12]....
        /*00ac*/ 	.word	0x00003ab0


	//   ....[13]....
        /*00b0*/ 	.word	0x00003b10


	//   ....[14]....
        /*00b4*/ 	.word	0x00003b70


	//   ....[15]....
        /*00b8*/ 	.word	0x00003cf0


	//   ....[16]....
        /*00bc*/ 	.word	0x00003d50


	//   ....[17]....
        /*00c0*/ 	.word	0x00003db0


	//   ....[18]....
        /*00c4*/ 	.word	0x00003e10


	//   ....[19]....
        /*00c8*/ 	.word	0x00003e70


	//----- nvinfo : EIATTR_VRC_CTA_INIT_COUNT
	.align		4
.L_3154:
        /*00cc*/ 	.byte	0x02, 0x4a
	.zero		1
	.zero		1


	//----- nvinfo : EIATTR_EXIT_INSTR_OFFSETS
	.align		4
        /*00d0*/ 	.byte	0x04, 0x1c
        /*00d2*/ 	.short	(.L_3156 - .L_3155)


	//   ....[0]....
.L_3155:
        /*00d4*/ 	.word	0x00000230


	//   ....[1]....
        /*00d8*/ 	.word	0x00003940


	//----- nvinfo : EIATTR_MAX_THREADS
	.align		4
.L_3156:
        /*00dc*/ 	.byte	0x04, 0x05
        /*00de*/ 	.short	(.L_3158 - .L_3157)
.L_3157:
        /*00e0*/ 	.word	0x00000080
        /*00e4*/ 	.word	0x00000001
        /*00e8*/ 	.word	0x00000001


	//----- nvinfo : EIATTR_CRS_STACK_SIZE
	.align		4
.L_3158:
        /*00ec*/ 	.byte	0x04, 0x1e
        /*00ee*/ 	.short	(.L_3160 - .L_3159)
.L_3159:
        /*00f0*/ 	.word	0x00000000


	//----- nvinfo : EIATTR_CBANK_PARAM_SIZE
	.align		4
.L_3160:
        /*00f4*/ 	.byte	0x03, 0x19
        /*00f6*/ 	.short	0x00e8


	//----- nvinfo : EIATTR_PARAM_CBANK
	.align		4
        /*00f8*/ 	.byte	0x04, 0x0a
        /*00fa*/ 	.short	(.L_3162 - .L_3161)
	.align		4
.L_3161:
        /*00fc*/ 	.word	index@(.nv.constant0._ZN10layer_norm13ln_fwd_kernelINS_13Kernel_traitsIf6__halffS2_fjLj256ELj1ELj4ELj1ELj16ENS_18Kernel_traits_baseILj256EfS2_fS2_fjLj128EEEEELb1ELb0ELb0ELb1EEEvNS_9FwdParamsE)
        /*0100*/ 	.short	0x0380
        /*0102*/ 	.short	0x00e8


	//----- nvinfo : EIATTR_SW_WAR
	.align		4
.L_3162:
        /*0104*/ 	.byte	0x04, 0x36
        /*0106*/ 	.short	(.L_3164 - .L_3163)
.L_3163:
        /*0108*/ 	.word	0x00000008
.L_3164:


//--------------------- .nv.info._ZN10layer_norm13ln_fwd_kernelINS_13Kernel_traitsIf6__halffS2_fjLj256ELj1ELj4ELj1ELj16ENS_18Kernel_traits_baseILj256EfS2_fS2_fjLj128EEEEELb1ELb0ELb1ELb0EEEvNS_9FwdParamsE --------------------------
	.section	.nv.info._ZN10layer_norm13ln_fwd_kernelINS_13Kernel_traitsIf6__halffS2_fjLj256ELj1ELj4ELj1ELj16ENS_18Kernel_traits_baseILj256EfS2_fS2_fjLj128EEEEELb1ELb0ELb1ELb0EEEvNS_9FwdParamsE,"",@"SHT_CUDA_INFO"
	.sectionflags	@""
	.align	4


	//----- nvinfo : EIATTR_CUDA_API_VERSION
	.align		4
        /*0000*/ 	.byte	0x04, 0x37
        /*0002*/ 	.short	(.L_3166 - .L_3165)
.L_3165:
        /*0004*/ 	.word	0x00000082


	//----- nvinfo : EIATTR_KPARAM_INFO
	.align		4
.L_3166:
        /*0008*/ 	.byte	0x04, 0x17
        /*000a*/ 	.short	(.L_3168 - .L_3167)
.L_3167:
        /*000c*/ 	.word	0x00000000
        /*0010*/ 	.short	0x0000
        /*0012*/ 	.short	0x0000
        /*0014*/ 	.byte	0x00, 0xf0, 0xa1, 0x03


	//----- nvinfo : EIATTR_SPARSE_MMA_MASK
	.align		4
.L_3168:
        /*0018*/ 	.byte	0x03, 0x50
        /*001a*/ 	.short	0x0000


	//----- nvinfo : EIATTR_MAXREG_COUNT
	.align		4
        /*001c*/ 	.byte	0x03, 0x1b
        /*001e*/ 	.short	0x00ff


	//----- nvinfo : EIATTR_MERCURY_ISA_VERSION
	.align		4
        /*0020*/ 	.byte	0x03, 0x5f
        /*0022*/ 	.short	0x0101


	//----- nvinfo : EIATTR_COOP_GROUP_MASK_REGIDS
	.align		4
        /*0024*/ 	.byte	0x04, 0x29
        /*0026*/ 	.short	(.L_3170 - .L_3169)


	//   ....[0]....
.L_3169:
        /*0028*/ 	.word	0xffffffff


	//   ....[1]....
        /*002c*/ 	.word	0xffffffff


	//   ....[2]....
        /*0030*/ 	.word	0xffffffff


	//   ....[3]....
        /*0034*/ 	.word	0xffffffff


	//   ....[4]....
        /*0038*/ 	.word	0xffffffff


	//   ....[5]....
        /*003c*/ 	.word	0xffffffff


	//   ....[6]....
        /*0040*/ 	.word	0xffffffff


	//   ....[7]....
        /*0044*/ 	.word	0xffffffff


	//   ....[8]....
        /*0048*/ 	.word	0xffffffff


	//   ....[9]....
        /*004c*/ 	.word	0xffffffff


	//   ....[10]....
        /*0050*/ 	.word	0x0500002e


	//   ....[11]....
        /*0054*/ 	.word	0x0500002e


	//   ....[12]....
        /*0058*/ 	.word	0x0500002e


	//   ....[13]....
        /*005c*/ 	.word	0x0500002e


	//   ....[14]....
        /*0060*/ 	.word	0x0500002e


	//   ....[15]....
        /*0064*/ 	.word	0x0500002e


	//   ....[16]....
        /*0068*/ 	.word	0x0500002e


	//   ....[17]....
        /*006c*/ 	.word	0x0500002e


	//   ....[18]....
        /*0070*/ 	.word	0x0500002e


	//   ....[19]....
        /*0074*/ 	.word	0x0500002e


	//----- nvinfo : EIATTR_COOP_GROUP_INSTR_OFFSETS
	.align		4
.L_3170:
        /*0078*/ 	.byte	0x04, 0x28
        /*007a*/ 	.short	(.L_3172 - .L_3171)


	//   ....[0]....
.L_3171:
        /*007c*/ 	.word	0x00003850


	//   ....[1]....
        /*0080*/ 	.word	0x00003880


	//   ....[2]....
        /*0084*/ 	.word	0x000038a0


	//   ....[3]....
        /*0088*/ 	.word	0x000038c0


	//   ....[4]....
        /*008c*/ 	.word	0x000038e0


	//   ....[5]....
        /*0090*/ 	.word	0x00003a30


	//   ....[6]....
        /*0094*/ 	.word	0x00003a50


	//   ....[7]....
        /*0098*/ 	.word	0x00003a70


	//   ....[8]....
        /*009c*/ 	.word	0x00003a90


	//   ....[9]....
        /*00a0*/ 	.word	0x00003ab0


	//   ....[10]....
        /*00a4*/ 	.word	0x00003ee0


	//   ....[11]....
        /*00a8*/ 	.word	0x00003f70


	//   ....[12]....
        /*00ac*/ 	.word	0x00003fd0


	//   ....[13]....
        /*00b0*/ 	.word	0x00004030


	//   ....[14]....
        /*00b4*/ 	.word	0x00004090


	//   ....[15]....
        /*00b8*/ 	.word	0x00004220


	//   ....[16]....
        /*00bc*/ 	.word	0x00004280


	//   ....[17]....
        /*00c0*/ 	.word	0x000042e0


	//   ....[18]....
        /*00c4*/ 	.word	0x00004340


	//   ....[19]....
        /*00c8*/ 	.word	0x000043a0


	//----- nvinfo : EIATTR_VRC_CTA_INIT_COUNT
	.align		4
.L_3172:
        /*00cc*/ 	.byte	0x02, 0x4a
	.zero		1
	.zero		1


	//----- nvinfo : EIATTR_EXIT_INSTR_OFFSETS
	.align		4
        /*00d0*/ 	.byte	0x04, 0x1c
        /*00d2*/ 	.short	(.L_3174 - .L_3173)


	//   ....[0]....
.L_3173:
        /*00d4*/ 	.word	0x00000460


	//   ....[1]....
        /*00d8*/ 	.word	0x00003e70


	//----- nvinfo : EIATTR_MAX_THREADS
	.align		4
.L_3174:
        /*00dc*/ 	.byte	0x04, 0x05
        /*00de*/ 	.short	(.L_3176 - .L_3175)
.L_3175:
        /*00e0*/ 	.word	0x00000080
        /*00e4*/ 	.word	0x00000001
        /*00e8*/ 	.word	0x00000001


	//----- nvinfo : EIATTR_CRS_STACK_SIZE
	.align		4
.L_3176:
        /*00ec*/ 	.byte	0x04, 0x1e
        /*00ee*/ 	.short	(.L_3178 - .L_3177)
.L_3177:
        /*00f0*/ 	.word	0x00000000


	//----- nvinfo : EIATTR_CBANK_PARAM_SIZE
	.align		4
.L_3178:
        /*00f4*/ 	.byte	0x03, 0x19
        /*00f6*/ 	.short	0x00e8


	//----- nvinfo : EIATTR_PARAM_CBANK
	.align		4
        /*00f8*/ 	.byte	0x04, 0x0a
        /*00fa*/ 	.short	(.L_3180 - .L_3179)
	.align		4
.L_3179:
        /*00fc*/ 	.word	index@(.nv.constant0._ZN10layer_norm13ln_fwd_kernelINS_13Kernel_traitsIf6__halffS2_fjLj256ELj1ELj4ELj1ELj16ENS_18Kernel_traits_baseILj256EfS2_fS2_fjLj128EEEEELb1ELb0ELb1ELb0EEEvNS_9FwdParamsE)
        /*0100*/ 	.short	0x0380
        /*0102*/ 	.short	0x00e8


	//----- nvinfo : EIATTR_SW_WAR
	.align		4
.L_3180:
        /*0104*/ 	.byte	0x04, 0x36
        /*0106*/ 	.short	(.L_3182 - .L_3181)
.L_3181:
        /*0108*/ 	.word	0x00000008
.L_3182:


//--------------------- .nv.info._ZN10layer_norm13ln_fwd_kernelINS_13Kernel_traitsIf6__halffS2_fjLj256ELj1ELj4ELj1ELj16ENS_18Kernel_traits_baseILj256EfS2_fS2_fjLj128EEEEELb1ELb0ELb1ELb1EEEvNS_9FwdParamsE --------------------------
	.section	.nv.info._ZN10layer_norm13ln_fwd_kernelINS_13Kernel_traitsIf6__halffS2_fjLj256ELj1ELj4ELj1ELj16ENS_18Kernel_traits_baseILj256EfS2_fS2_fjLj128EEEEELb1ELb0ELb1ELb1EEEvNS_9FwdParamsE,"",@"SHT_CUDA_INFO"
	.sectionflags	@""
	.align	4


	//----- nvinfo : EIATTR_CUDA_API_VERSION
	.align		4
        /*0000*/ 	.byte	0x04, 0x37
        /*0002*/ 	.short	(.L_3184 - .L_3183)
.L_3183:
        /*0004*/ 	.word	0x00000082


	//----- nvinfo : EIATTR_KPARAM_INFO
	.align		4
.L_3184:
        /*0008*/ 	.byte	0x04, 0x17
        /*000a*/ 	.short	(.L_3186 - .L_3185)
.L_3185:
        /*000c*/ 	.word	0x00000000
        /*0010*/ 	.short	0x0000
        /*0012*/ 	.short	0x0000
        /*0014*/ 	.byte	0x00, 0xf0, 0xa1, 0x03


	//----- nvinfo : EIATTR_SPARSE_MMA_MASK
	.align		4
.L_3186:
        /*0018*/ 	.byte	0x03, 0x50
        /*001a*/ 	.short	0x0000


	//----- nvinfo : EIATTR_MAXREG_COUNT
	.align		4
        /*001c*/ 	.byte	0x03, 0x1b
        /*001e*/ 	.short	0x00ff


	//----- nvinfo : EIATTR_MERCURY_ISA_VERSION
	.align		4
        /*0020*/ 	.byte	0x03, 0x5f
        /*0022*/ 	.short	0x0101


	//----- nvinfo : EIATTR_COOP_GROUP_MASK_REGIDS
	.align		4
        /*0024*/ 	.byte	0x04, 0x29
        /*0026*/ 	.short	(.L_3188 - .L_3187)


	//   ....[0]....
.L_3187:
        /*0028*/ 	.word	0xffffffff


	//   ....[1]....
        /*002c*/ 	.word	0xffffffff


	//   ....[2]....
        /*0030*/ 	.word	0xffffffff


	//   ....[3]....
        /*0034*/ 	.word	0xffffffff


	//   ....[4]....
        /*0038*/ 	.word	0xffffffff


	//   ....[5]....
        /*003c*/ 	.word	0xffffffff


	//   ....[6]....
        /*0040*/ 	.word	0xffffffff


	//   ....[7]....
        /*0044*/ 	.word	0xffffffff


	//   ....[8]....
        /*0048*/ 	.word	0xffffffff


	//   ....[9]....
        /*004c*/ 	.word	0xffffffff


	//   ....[10]....
        /*0050*/ 	.word	0x05000034


	//   ....[11]....
        /*0054*/ 	.word	0x05000034


	//   ....[12]....
        /*0058*/ 	.word	0x05000034


	//   ....[13]....
        /*005c*/ 	.word	0x05000034


	//   ....[14]....
        /*0060*/ 	.word	0x05000034


	//   ....[15]....
        /*0064*/ 	.word	0x05000034


	//   ....[16]....
        /*0068*/ 	.word	0x05000034


	//   ....[17]....
        /*006c*/ 	.word	0x05000034


	//   ....[18]....
        /*0070*/ 	.word	0x05000034


	//   ....[19]....
        /*0074*/ 	.word	0x05000034


	//----- nvinfo : EIATTR_COOP_GROUP_INSTR_OFFSETS
	.align		4
.L_3188:
        /*0078*/ 	.byte	0x04, 0x28
        /*007a*/ 	.short	(.L_3190 - .L_3189)


	//   ....[0]....
.L_3189:
        /*007c*/ 	.word	0x00003760


	//   ....[1]....
        /*0080*/ 	.word	0x00003790


	//   ....[2]....
        /*0084*/ 	.word	0x000037b0


	//   ....[3]....
        /*0088*/ 	.word	0x000037d0


	//   ....[4]....
        /*008c*/ 	.word	0x000037f0


	//   ....[5]....
        /*0090*/ 	.word	0x00003920


	//   ....[6]....
        /*0094*/ 	.word	0x00003940


	//   ....[7]....
        /*0098*/ 	.word	0x00003960


	//   ....[8]....
        /*009c*/ 	.word	0x00003980


	//   ....[9]....
        /*00a0*/ 	.word	0x000039a0


	//   ....[10]....
        /*00a4*/ 	.word	0x00003dc0


	//   ....[11]....
        /*00a8*/ 	.word	0x00003e50


	//   ....[12]....
        /*00ac*/ 	.word	0x00003eb0


	//   ....[13]....
        /*00b0*/ 	.word	0x00003f10


	//   ....[14]....
        /*00b4*/ 	.word	0x00003f70


	//   ....[15]....
        /*00b8*/ 	.word	0x000040e0


	//   ....[16]....
        /*00bc*/ 	.word	0x00004140


	//   ....[17]....
        /*00c0*/ 	.word	0x000041a0


	//   ....[18]....
        /*00c4*/ 	.word	0x00004200


	//   ....[19]....
        /*00c8*/ 	.word	0x00004260


	//----- nvinfo : EIATTR_VRC_CTA_INIT_COUNT
	.align		4
.L_3190:
        /*00cc*/ 	.byte	0x02, 0x4a
	.zero		1
	.zero		1


	//----- nvinfo : EIATTR_EXIT_INSTR_OFFSETS
	.align		4
        /*00d0*/ 	.byte	0x04, 0x1c
        /*00d2*/ 	.short	(.L_3192 - .L_3191)


	//   ....[0]....
.L_3191:
        /*00d4*/ 	.word	0x00000220


	//   ....[1]....
        /*00d8*/ 	.word	0x00003d50


	//----- nvinfo : EIATTR_MAX_THREADS
	.align		4
.L_3192:
        /*00dc*/ 	.byte	0x04, 0x05
        /*00de*/ 	.short	(.L_3194 - .L_3193)
.L_3193:
        /*00e0*/ 	.word	0x00000080
        /*00e4*/ 	.word	0x00000001
        /*00e8*/ 	.word	0x00000001


	//----- nvinfo : EIATTR_CRS_STACK_SIZE
	.align		4
.L_3194:
        /*00ec*/ 	.byte	0x04, 0x1e
        /*00ee*/ 	.short	(.L_3196 - .L_3195)
.L_3195:
        /*00f0*/ 	.word	0x00000000


	//----- nvinfo : EIATTR_CBANK_PARAM_SIZE
	.align		4
.L_3196:
        /*00f4*/ 	.byte	0x03, 0x19
        /*00f6*/ 	.short	0x00e8


	//----- nvinfo : EIATTR_PARAM_CBANK
	.align		4
        /*00f8*/ 	.byte	0x04, 0x0a
        /*00fa*/ 	.short	(.L_3198 - .L_3197)
	.align		4
.L_3197:
        /*00fc*/ 	.word	index@(.nv.constant0._ZN10layer_norm13ln_fwd_kernelINS_13Kernel_traitsIf6__halffS2_fjLj256ELj1ELj4ELj1ELj16ENS_18Kernel_traits_baseILj256EfS2_fS2_fjLj128EEEEELb1ELb0ELb1ELb1EEEvNS_9FwdParamsE)
        /*0100*/ 	.short	0x0380
        /*0102*/ 	.short	0x00e8


	//----- nvinfo : EIATTR_SW_WAR
	.align		4
.L_3198:
        /*0104*/ 	.byte	0x04, 0x36
        /*0106*/ 	.short	(.L_3200 - .L_3199)
.L_3199:
        /*0108*/ 	.word	0x00000008
.L_3200:


//--------------------- .nv.info._ZN10layer_norm13ln_fwd_kernelINS_13Kernel_traitsIf6__halffS2_fjLj256ELj1ELj4ELj1ELj16ENS_18Kernel_traits_baseILj256EfS2_fS2_fjLj128EEEEELb1ELb1ELb0ELb0EEEvNS_9FwdParamsE --------------------------
	.section	.nv.info._ZN10layer_norm13ln_fwd_kernelINS_13Kernel_traitsIf6__halffS2_fjLj256ELj1ELj4ELj1ELj16ENS_18Kernel_traits_baseILj256EfS2_fS2_fjLj128EEEEELb1ELb1ELb0ELb0EEEvNS_9FwdParamsE,"",@"SHT_CUDA_INFO"
	.sectionflags	@""
	.align	4


	//----- nvinfo : EIATTR_CUDA_API_VERSION
	.align		4
        /*0000*/ 	.byte	0x04, 0x37
        /*0002*/ 	.short	(.L_3202 - .L_3201)
.L_3201:
        /*0004*/ 	.word	0x00000082


	//----- nvinfo : EIATTR_KPARAM_INFO
	.align		4
.L_3202:
        /*0008*/ 	.byte	0x04, 0x17
        /*000a*/ 	.short	(.L_3204 - .L_3203)
.L_3203:
        /*000c*/ 	.word	0x00000000
        /*0010*/ 	.short	0x0000
        /*0012*/ 	.short	0x0000
        /*0014*/ 	.byte	0x00, 0xf0, 0xa1, 0x03


	//----- nvinfo : EIATTR_SPARSE_MMA_MASK
	.align		4
.L_3204:
        /*0018*/ 	.byte	0x03, 0x50
        /*001a*/ 	.short	0x0000


	//----- nvinfo : EIATTR_MAXREG_COUNT
	.align		4
        /*001c*/ 	.byte	0x03, 0x1b
        /*001e*/ 	.short	0x00ff


	//----- nvinfo : EIATTR_MERCURY_ISA_VERSION
	.align		4
        /*0020*/ 	.byte	0x03, 0x5f
        /*0022*/ 	.short	0x0101


	//----- nvinfo : EIATTR_COOP_GROUP_MASK_REGIDS
	.align		4
        /*0024*/ 	.byte	0x04, 0x29
        /*0026*/ 	.short	(.L_3206 - .L_3205)


	//   ....[0]....
.L_3205:
        /*0028*/ 	.word	0xffffffff


	//   ....[1]....
        /*002c*/ 	.word	0xffffffff


	//   ....[2]....
        /*0030*/ 	.word	0xffffffff


	//   ....[3]....
        /*0034*/ 	.word	0xffffffff


	//   ....[4]....
        /*0038*/ 	.word	0xffffffff


	//   ....[5]....
        /*003c*/ 	.word	0xffffffff


	//   ....[6]....
        /*0040*/ 	.word	0xffffffff


	//   ....[7]....
        /*0044*/ 	.word	0xffffffff


	//   ....[8]....
        /*0048*/ 	.word	0xffffffff


	//   ....[9]....
        /*004c*/ 	.word	0xffffffff


	//   ....[10]....
        /*0050*/ 	.word	0x0500003f


	//   ....[11]....
        /*0054*/ 	.word	0x0500003f


	//   ....[12]....
        /*0058*/ 	.word	0x0500003f


	//   ....[13]....
        /*005c*/ 	.word	0x0500003f


	//   ....[14]....
        /*0060*/ 	.word	0x0500003f


	//   ....[15]....
        /*0064*/ 	.word	0x0500003f


	//   ....[16]....
        /*0068*/ 	.word	0x0500003f


	//   ....[17]....
        /*006c*/ 	.word	0x0500003f


	//   ....[18]....
        /*0070*/ 	.word	0x0500003f


	//   ....[19]....
        /*0074*/ 	.word	0x0500003f


	//----- nvinfo : EIATTR_COOP_GROUP_INSTR_OFFSETS
	.align		4
.L_3206:
        /*0078*/ 	.byte	0x04, 0x28
        /*007a*/ 	.short	(.L_3208 - .L_3207)


	//   ....[0]....
.L_3207:
        /*007c*/ 	.word	0x00003520


	//   ....[1]....
        /*0080*/ 	.word	0x00003540


	//   ....[2]....
        /*0084*/ 	.word	0x00003560


	//   ....[3]....
        /*0088*/ 	.word	0x00003580


	//   ....[4]....
        /*008c*/ 	.word	0x000035b0


	//   ....[5]....
        /*0090*/ 	.word	0x00003700


	//   ....[6]....
        /*0094*/ 	.word	0x00003720


	//   ....[7]....
        /*0098*/ 	.word	0x00003740


	//   ....[8]....
        /*009c*/ 	.word	0x00003760


	//   ....[9]....
        /*00a0*/ 	.word	0x00003780


	//   ....[10]....
        /*00a4*/ 	.word	0x00003b60


	//   ....[11]....
        /*00a8*/ 	.word	0x00003c00


	//   ....[12]....
        /*00ac*/ 	.word	0x00003c70


	//   ....[13]....
        /*00b0*/ 	.word	0x00003ce0


	//   ....[14]....
        /*00b4*/ 	.word	0x00003d60


	//   ....[15]....
        /*00b8*/ 	.word	0x00003ef0


	//   ....[16]....
        /*00bc*/ 	.word	0x00003f60


	//   ....[17]....
        /*00c0*/ 	.word	0x00003fd0


	//   ....[18]....
        /*00c4*/ 	.word	0x00004040


	//   ....[19]....
        /*00c8*/ 	.word	0x000040b0


	//----- nvinfo : EIATTR_VRC_CTA_INIT_COUNT
	.align		4
.L_3208:
        /*00cc*/ 	.byte	0x02, 0x4a
	.zero		1
	.zero		1


	//----- nvinfo : EIATTR_EXIT_INSTR_OFFSETS
	.align		4
        /*00d0*/ 	.byte	0x04, 0x1c
        /*00d2*/ 	.short	(.L_3210 - .L_3209)


	//   ....[0]....
.L_3209:
        /*00d4*/ 	.word	0x00000490


	//   ....[1]....
        /*00d8*/ 	.word	0x00003af0


	//----- nvinfo : EIATTR_MAX_THREADS
	.align		4
.L_3210:
        /*00dc*/ 	.byte	0x04, 0x05
        /*00de*/ 	.short	(.L_3212 - .L_3211)
.L_3211:
        /*00e0*/ 	.word	0x00000080
        /*00e4*/ 	.word	0x00000001
        /*00e8*/ 	.word	0x00000001


	//----- nvinfo : EIATTR_CRS_STACK_SIZE
	.align		4
.L_3212:
        /*00ec*/ 	.byte	0x04, 0x1e
        /*00ee*/ 	.short	(.L_3214 - .L_3213)
.L_3213:
        /*00f0*/ 	.word	0x00000000


	//----- nvinfo : EIATTR_CBANK_PARAM_SIZE
	.align		4
.L_3214:
        /*00f4*/ 	.byte	0x03, 0x19
        /*00f6*/ 	.short	0x00e8


	//----- nvinfo : EIATTR_PARAM_CBANK
	.align		4
        /*00f8*/ 	.byte	0x04, 0x0a
        /*00fa*/ 	.short	(.L_3216 - .L_3215)
	.align		4
.L_3215:
        /*00fc*/ 	.word	index@(.nv.constant0._ZN10layer_norm13ln_fwd_kernelINS_13Kernel_traitsIf6__halffS2_fjLj256ELj1ELj4ELj1ELj16ENS_18Kernel_traits_baseILj256EfS2_fS2_fjLj128EEEEELb1ELb1ELb0ELb0EEEvNS_9FwdParamsE)
        /*0100*/ 	.short	0x0380
        /*0102*/ 	.short	0x00e8


	//----- nvinfo : EIATTR_SW_WAR
	.align		4
.L_3216:
        /*0104*/ 	.byte	0x04, 0x36
        /*0106*/ 	.short	(.L_3218 - .L_3217)
.L_3217:
        /*0108*/ 	.word	0x00000008
.L_3218:


//--------------------- .nv.info._ZN10layer_norm13ln_fwd_kernelINS_13Kernel_traitsIf6__halffS2_fjLj256ELj1ELj4ELj1ELj16ENS_18Kernel_traits_baseILj256EfS2_fS2_fjLj128EEEEELb1ELb1ELb0ELb1EEEvNS_9FwdParamsE --------------------------
	.section	.nv.info._ZN10layer_norm13ln_fwd_kernelINS_13Kernel_traitsIf6__halffS2_fjLj256ELj1ELj4ELj1ELj16ENS_18Kernel_traits_baseILj256EfS2_fS2_fjLj128EEEEELb1ELb1ELb0ELb1EEEvNS_9FwdParamsE,"",@"SHT_CUDA_INFO"
	.sectionflags	@""
	.align	4


	//----- nvinfo : EIATTR_CUDA_API_VERSION
	.align		4
        /*0000*/ 	.byte	0x04, 0x37
        /*0002*/ 	.short	(.L_3220 - .L_3219)
.L_3219:
        /*0004*/ 	.word	0x00000082


	//----- nvinfo : EIATTR_KPARAM_INFO
	.align		4
.L_3220:
        /*0008*/ 	.byte	0x04, 0x17
        /*000a*/ 	.short	(.L_3222 - .L_3221)
.L_3221:
        /*000c*/ 	.word	0x00000000
        /*0010*/ 	.short	0x0000
        /*0012*/ 	.short	0x0000
        /*0014*/ 	.byte	0x00, 0xf0, 0xa1, 0x03


	//----- nvinfo : EIATTR_SPARSE_MMA_MASK
	.align		4
.L_3222:
        /*0018*/ 	.byte	0x03, 0x50
        /*001a*/ 	.short	0x0000


	//----- nvinfo : EIATTR_MAXREG_COUNT
	.align		4
        /*001c*/ 	.byte	0x03, 0x1b
        /*001e*/ 	.short	0x00ff


	//----- nvinfo : EIATTR_MERCURY_ISA_VERSION
	.align		4
        /*0020*/ 	.byte	0x03, 0x5f
        /*0022*/ 	.short	0x0101


	//----- nvinfo : EIATTR_COOP_GROUP_MASK_REGIDS
	.align		4
        /*0024*/ 	.byte	0x04, 0x29
        /*0026*/ 	.short	(.L_3224 - .L_3223)


	//   ....[0]....
.L_3223:
        /*0028*/ 	.word	0xffffffff


	//   ....[1]....
        /*002c*/ 	.word	0xffffffff


	//   ....[2]....
        /*0030*/ 	.word	0xffffffff


	//   ....[3]....
        /*0034*/ 	.word	0xffffffff


	//   ....[4]....
        /*0038*/ 	.word	0xffffffff


	//   ....[5]....
        /*003c*/ 	.word	0xffffffff


	//   ....[6]....
        /*0040*/ 	.word	0xffffffff


	//   ....[7]....
        /*0044*/ 	.word	0xffffffff


	//   ....[8]....
        /*0048*/ 	.word	0xffffffff


	//   ....[9]....
        /*004c*/ 	.word	0xffffffff


	//   ....[10]....
        /*0050*/ 	.word	0x05000031


	//   ....[11]....
        /*0054*/ 	.word	0x05000031


	//   ....[12]....
        /*0058*/ 	.word	0x05000031


	//   ....[13]....
        /*005c*/ 	.word	0x05000031


	//   ....[14]....
        /*0060*/ 	.word	0x05000031


	//   ....[15]....
        /*0064*/ 	.word	0x05000031


	//   ....[16]....
        /*0068*/ 	.word	0x05000031


	//   ....[17]....
        /*006c*/ 	.word	0x05000031


	//   ....[18]....
        /*0070*/ 	.word	0x05000031


	//   ....[19]....
        /*0074*/ 	.word	0x05000031


	//----- nvinfo : EIATTR_COOP_GROUP_INSTR_OFFSETS
	.align		4
.L_3224:
        /*0078*/ 	.byte	0x04, 0x28
        /*007a*/ 	.short	(.L_3226 - .L_3225)


	//   ....[0]....
.L_3225:
        /*007c*/ 	.word	0x00003420


	//   ....[1]....
        /*0080*/ 	.word	0x00003450


	//   ....[2]....
        /*0084*/ 	.word	0x00003470


	//   ....[3]....
        /*0088*/ 	.word	0x00003490


	//   ....[4]....
        /*008c*/ 	.word	0x000034b0


	//   ....[5]....
        /*0090*/ 	.word	0x000035e0


	//   ....[6]....
        /*0094*/ 	.word	0x00003600


	//   ....[7]....
        /*0098*/ 	.word	0x00003620


	//   ....[8]....
        /*009c*/ 	.word	0x00003640


	//   ....[9]....
        /*00a0*/ 	.word	0x00003660


	//   ....[10]....
        /*00a4*/ 	.word	0x00003a10


	//   ....[11]....
        /*00a8*/ 	.word	0x00003ab0


	//   ....[12]....
        /*00ac*/ 	.word	0x00003b00


	//   ....[13]....
        /*00b0*/ 	.word	0x00003b60


	//   ....[14]....
        /*00b4*/ 	.word	0x00003bc0


	//   ....[15]....
        /*00b8*/ 	.word	0x00003d40


	//   ....[16]....
        /*00bc*/ 	.word	0x00003d90


	//   ....[17]....
        /*00c0*/ 	.word	0x00003df0


	//   ....[18]....
        /*00c4*/ 	.word	0x00003e50


	//   ....[19]....
        /*00c8*/ 	.word	0x00003eb0


	//----- nvinfo : EIATTR_VRC_CTA_INIT_COUNT
	.align		4
.L_3226:
        /*00cc*/ 	.byte	0x02, 0x4a
	.zero		1
	.zero		1


	//----- nvinfo : EIATTR_EXIT_INSTR_OFFSETS
	.align		4
        /*00d0*/ 	.byte	0x04, 0x1c
        /*00d2*/ 	.short	(.L_3228 - .L_3227)


	//   ....[0]....
.L_3227:
        /*00d4*/ 	.word	0x00000220


	//   ....[1]....
        /*00d8*/ 	.word	0x000039a0


	//----- nvinfo : EIATTR_MAX_THREADS
	.align		4
.L_3228:
        /*00dc*/ 	.byte	0x04, 0x05
        /*00de*/ 	.short	(.L_3230 - .L_3229)
.L_3229:
        /*00e0*/ 	.word	0x00000080
        /*00e4*/ 	.word	0x00000001
        /*00e8*/ 	.word	0x00000001


	//----- nvinfo : EIATTR_CRS_STACK_SIZE
	.align		4
.L_3230:
        /*00ec*/ 	.byte	0x04, 0x1e
        /*00ee*/ 	.short	(.L_3232 - .L_3231)
.L_3231:
        /*00f0*/ 	.word	0x00000000


	//----- nvinfo : EIATTR_CBANK_PARAM_SIZE
	.align		4
.L_3232:
        /*00f4*/ 	.byte	0x03, 0x19
        /*00f6*/ 	.short	0x00e8


	//----- nvinfo : EIATTR_PARAM_CBANK
	.align		4
        /*00f8*/ 	.byte	0x04, 0x0a
        /*00fa*/ 	.short	(.L_3234 - .L_3233)
	.align		4
.L_3233:
        /*00fc*/ 	.word	index@(.nv.constant0._ZN10layer_norm13ln_fwd_kernelINS_13Kernel_traitsIf6__halffS2_fjLj256ELj1ELj4ELj1ELj16ENS_18Kernel_traits_baseILj256EfS2_fS2_fjLj128EEEEELb1ELb1ELb0ELb1EEEvNS_9FwdParamsE)
        /*0100*/ 	.short	0x0380
        /*0102*/ 	.short	0x00e8


	//----- nvinfo : EIATTR_SW_WAR
	.align		4
.L_3234:
        /*0104*/ 	.byte	0x04, 0x36
        /*0106*/ 	.short	(.L_3236 - .L_3235)
.L_3235:
        /*0108*/ 	.word	0x00000008
.L_3236:


//--------------------- .nv.info._ZN10layer_norm13ln_fwd_kernelINS_13Kernel_traitsIf6__halffS2_fjLj256ELj1ELj4ELj1ELj16ENS_18Kernel_traits_baseILj256EfS2_fS2_fjLj128EEEEELb1ELb1ELb1ELb0EEEvNS_9FwdParamsE --------------------------
	.section	.nv.info._ZN10layer_norm13ln_fwd_kernelINS_13Kernel_traitsIf6__halffS2_fjLj256ELj1ELj4ELj1ELj16ENS_18Kernel_traits_baseILj256EfS2_fS2_fjLj128EEEEELb1ELb1ELb1ELb0EEEvNS_9FwdParamsE,"",@"SHT_CUDA_INFO"
	.sectionflags	@""
	.align	4


	//----- nvinfo : EIATTR_CUDA_API_VERSION
	.align		4
        /*0000*/ 	.byte	0x04, 0x37
        /*0002*/ 	.short	(.L_3238 - .L_3237)
.L_3237:
        /*0004*/ 	.word	0x00000082


	//----- nvinfo : EIATTR_KPARAM_INFO
	.align		4
.L_3238:
        /*0008*/ 	.byte	0x04, 0x17
        /*000a*/ 	.short	(.L_3240 - .L_3239)
.L_3239:
        /*000c*/ 	.word	0x00000000
        /*0010*/ 	.short	0x0000
        /*0012*/ 	.short	0x0000
        /*0014*/ 	.byte	0x00, 0xf0, 0xa1, 0x03


	//----- nvinfo : EIATTR_SPARSE_MMA_MASK
	.align		4
.L_3240:
        /*0018*/ 	.byte	0x03, 0x50
        /*001a*/ 	.short	0x0000


	//----- nvinfo : EIATTR_MAXREG_COUNT
	.align		4
        /*001c*/ 	.byte	0x03, 0x1b
        /*001e*/ 	.short	0x00ff


	//----- nvinfo : EIATTR_MERCURY_ISA_VERSION
	.align		4
        /*0020*/ 	.byte	0x03, 0x5f
        /*0022*/ 	.short	0x0101


	//----- nvinfo : EIATTR_COOP_GROUP_MASK_REGIDS
	.align		4
        /*0024*/ 	.byte	0x04, 0x29
        /*0026*/ 	.short	(.L_3242 - .L_3241)


	//   ....[0]....
.L_3241:
        /*0028*/ 	.word	0xffffffff


	//   ....[1]....
        /*002c*/ 	.word	0xffffffff


	//   ....[2]....
        /*0030*/ 	.word	0xffffffff


	//   ....[3]....
        /*0034*/ 	.word	0xffffffff


	//   ....[4]....
        /*0038*/ 	.word	0xffffffff


	//   ....[5]....
        /*003c*/ 	.word	0xffffffff


	//   ....[6]....
        /*0040*/ 	.word	0xffffffff


	//   ....[7]....
        /*0044*/ 	.word	0xffffffff


	//   ....[8]....
        /*0048*/ 	.word	0xffffffff


	//   ....[9]....
        /*004c*/ 	.word	0xffffffff


	//   ....[10]....
        /*0050*/ 	.word	0x05000036


	//   ....[11]....
        /*0054*/ 	.word	0x05000036


	//   ....[12]....
        /*0058*/ 	.word	0x05000036


	//   ....[13]....
        /*005c*/ 	.word	0x05000036


	//   ....[14]....
        /*0060*/ 	.word	0x05000036


	//   ....[15]....
        /*0064*/ 	.word	0x05000036


	//   ....[16]....
        /*0068*/ 	.word	0x05000036


	//   ....[17]....
        /*006c*/ 	.word	0x05000036


	//   ....[18]....
        /*0070*/ 	.word	0x05000036


	//   ....[19]....
        /*0074*/ 	.word	0x05000036


	//----- nvinfo : EIATTR_COOP_GROUP_INSTR_OFFSETS
	.align		4
.L_3242:
        /*0078*/ 	.byte	0x04, 0x28
        /*007a*/ 	.short	(.L_3244 - .L_3243)


	//   ....[0]....
.L_3243:
        /*007c*/ 	.word	0x00003b80


	//   ....[1]....
        /*0080*/ 	.word	0x00003bb0


	//   ....[2]....
        /*0084*/ 	.word	0x00003bd0


	//   ....[3]....
        /*0088*/ 	.word	0x00003bf0


	//   ....[4]....
        /*008c*/ 	.word	0x00003c10


	//   ....[5]....
        /*0090*/ 	.word	0x00003d60


	//   ....[6]....
        /*0094*/ 	.word	0x00003d80


	//   ....[7]....
        /*0098*/ 	.word	0x00003da0


	//   ....[8]....
        /*009c*/ 	.word	0x00003dc0


	//   ....[9]....
        /*00a0*/ 	.word	0x00003de0


	//   ....[10]....
        /*00a4*/ 	.word	0x00004220


	//   ....[11]....
        /*00a8*/ 	.word	0x000042b0


	//   ....[12]....
        /*00ac*/ 	.word	0x00004310


	//   ....[13]....
        /*00b0*/ 	.word	0x00004370


	//   ....[14]....
        /*00b4*/ 	.word	0x000043d0


	//   ....[15]....
        /*00b8*/ 	.word	0x00004560


	//   ....[16]....
        /*00bc*/ 	.word	0x000045c0


	//   ....[17]....
        /*00c0*/ 	.word	0x00004620


	//   ....[18]....
        /*00c4*/ 	.word	0x00004680


	//   ....[19]....
        /*00c8*/ 	.word	0x000046e0


	//----- nvinfo : EIATTR_VRC_CTA_INIT_COUNT
	.align		4
.L_3244:
        /*00cc*/ 	.byte	0x02, 0x4a
	.zero		1
	.zero		1


	//----- nvinfo : EIATTR_EXIT_INSTR_OFFSETS
	.align		4
        /*00d0*/ 	.byte	0x04, 0x1c
        /*00d2*/ 	.short	(.L_3246 - .L_3245)


	//   ....[0]....
.L_3245:
        /*00d4*/ 	.word	0x000004a0


	//   ....[1]....
        /*00d8*/ 	.word	0x000041b0


	//----- nvinfo : EIATTR_MAX_THREADS
	.align		4
.L_3246:
        /*00dc*/ 	.byte	0x04, 0x05
        /*00de*/ 	.short	(.L_3248 - .L_3247)
.L_3247:
        /*00e0*/ 	.word	0x00000080
        /*00e4*/ 	.word	0x00000001
        /*00e8*/ 	.word	0x00000001


	//----- nvinfo : EIATTR_CRS_STACK_SIZE
	.align		4
.L_3248:
        /*00ec*/ 	.byte	0x04, 0x1e
        /*00ee*/ 	.short	(.L_3250 - .L_3249)
.L_3249:
        /*00f0*/ 	.word	0x00000000


	//----- nvinfo : EIATTR_CBANK_PARAM_SIZE
	.align		4
.L_3250:
        /*00f4*/ 	.byte	0x03, 0x19
        /*00f6*/ 	.short	0x00e8


	//----- nvinfo : EIATTR_PARAM_CBANK
	.align		4
        /*00f8*/ 	.byte	0x04, 0x0a
        /*00fa*/ 	.short	(.L_3252 - .L_3251)
	.align		4
.L_3251:
        /*00fc*/ 	.word	index@(.nv.constant0._ZN10layer_norm13ln_fwd_kernelINS_13Kernel_traitsIf6__halffS2_fjLj256ELj1ELj4ELj1ELj16ENS_18Kernel_traits_baseILj256EfS2_fS2_fjLj128EEEEELb1ELb1ELb1ELb0EEEvNS_9FwdParamsE)
        /*0100*/ 	.short	0x0380
        /*0102*/ 	.short	0x00e8


	//----- nvinfo : EIATTR_SW_WAR
	.align		4
.L_3252:
        /*0104*/ 	.byte	0x04, 0x36
        /*0106*/ 	.short	(.L_3254 - .L_3253)
.L_3253:
        /*0108*/ 	.word	0x00000008
.L_3254:


//--------------------- .nv.info._ZN10layer_norm13ln_fwd_kernelINS_13Kernel_traitsIf6__halffS2_fjLj256ELj1ELj4ELj1ELj16ENS_18Kernel_traits_baseILj256EfS2_fS2_fjLj128EEEEELb1ELb1ELb1ELb1EEEvNS_9FwdParamsE --------------------------
	.section	.nv.info._ZN10layer_norm13ln_fwd_kernelINS_13Kernel_traitsIf6__halffS2_fjLj256ELj1ELj4ELj1ELj16ENS_18Kernel_traits_baseILj256EfS2_fS2_fjLj128EEEEELb1ELb1ELb1ELb1EEEvNS_9FwdParamsE,"",@"SHT_CUDA_INFO"
	.sectionflags	@""
	.align	4


	//----- nvinfo : EIATTR_CUDA_API_VERSION
	.align		4
        /*0000*/ 	.byte	0x04, 0x37
        /*0002*/ 	.short	(.L_3256 - .L_3255)
.L_3255:
        /*0004*/ 	.word	0x00000082


	//----- nvinfo : EIATTR_KPARAM_INFO
	.align		4
.L_3256:
        /*0008*/ 	.byte	0x04, 0x17
        /*000a*/ 	.short	(.L_3258 - .L_3257)
.L_3257:
        /*000c*/ 	.word	0x00000000
        /*0010*/ 	.short	0x0000
        /*0012*/ 	.short	0x0000
        /*0014*/ 	.byte	0x00, 0xf0, 0xa1, 0x03


	//----- nvinfo : EIATTR_SPARSE_MMA_MASK
	.align		4
.L_3258:
        /*0018*/ 	.byte	0x03, 0x50
        /*001a*/ 	.short	0x0000


	//----- nvinfo : EIATTR_MAXREG_COUNT
	.align		4
        /*001c*/ 	.byte	0x03, 0x1b
        /*001e*/ 	.short	0x00ff


	//----- nvinfo : EIATTR_MERCURY_ISA_VERSION
	.align		4
        /*0020*/ 	.byte	0x03, 0x5f
        /*0022*/ 	.short	0x0101


	//----- nvinfo : EIATTR_COOP_GROUP_MASK_REGIDS
	.align		4
        /*0024*/ 	.byte	0x04, 0x29
        /*0026*/ 	.short	(.L_3260 - .L_3259)


	//   ....[0]....
.L_3259:
        /*0028*/ 	.word	0xffffffff


	//   ....[1]....
        /*002c*/ 	.word	0xffffffff


	//   ....[2]....
        /*0030*/ 	.word	0xffffffff


	//   ....[3]....
        /*0034*/ 	.word	0xffffffff


	//   ....[4]....
        /*0038*/ 	.word	0xffffffff


	//   ....[5]....
        /*003c*/ 	.word	0xffffffff


	//   ....[6]....
        /*0040*/ 	.word	0xffffffff


	//   ....[7]....
        /*0044*/ 	.word	0xffffffff


	//   ....[8]....
        /*0048*/ 	.word	0xffffffff


	//   ....[9]....
        /*004c*/ 	.word	0xffffffff


	//   ....[10]....
        /*0050*/ 	.word	0x0500003c


	//   ....[11]....
        /*0054*/ 	.word	0x0500003c


	//   ....[12]....
        /*0058*/ 	.word	0x0500003c


	//   ....[13]....
        /*005c*/ 	.word	0x0500003c


	//   ....[14]....
        /*0060*/ 	.word	0x0500003c


	//   ....[15]....
        /*0064*/ 	.word	0x0500003c


	//   ....[16]....
        /*0068*/ 	.word	0x0500003c


	//   ....[17]....
        /*006c*/ 	.word	0x0500003c


	//   ....[18]....
        /*0070*/ 	.word	0x0500003c


	//   ....[19]....
        /*0074*/ 	.word	0x0500003c


	//----- nvinfo : EIATTR_COOP_GROUP_INSTR_OFFSETS
	.align		4
.L_3260:
        /*0078*/ 	.byte	0x04, 0x28
        /*007a*/ 	.short	(.L_3262 - .L_3261)


	//   ....[0]....
.L_3261:
        /*007c*/ 	.word	0x00003a10


	//   ....[1]....
        /*0080*/ 	.word	0x00003a40


	//   ....[2]....
        /*0084*/ 	.word	0x00003a60


	//   ....[3]....
        /*0088*/ 	.word	0x00003a80


	//   ....[4]....
        /*008c*/ 	.word	0x00003aa0


	//   ....[5]....
        /*0090*/ 	.word	0x00003bd0


	//   ....[6]....
        /*0094*/ 	.word	0x00003bf0


	//   ....[7]....
        /*0098*/ 	.word	0x00003c10


	//   ....[8]....
        /*009c*/ 	.word	0x00003c30


	//   ....[9]....
        /*00a0*/ 	.word	0x00003c50


	//   ....[10]....
        /*00a4*/ 	.word	0x00004080


	//   ....[11]....
        /*00a8*/ 	.word	0x00004110


	//   ....[12]....
        /*00ac*/ 	.word	0x00004170


	//   ....[13]....
        /*00b0*/ 	.word	0x000041d0


	//   ....[14]....
        /*00b4*/ 	.word	0x00004230


	//   ....[15]....
        /*00b8*/ 	.word	0x000043a0


	//   ....[16]....
        /*00bc*/ 	.word	0x00004400


	//   ....[17]....
        /*00c0*/ 	.word	0x00004460


	//   ....[18]....
        /*00c4*/ 	.word	0x000044c0


	//   ....[19]....
        /*00c8*/ 	.word	0x00004520


	//----- nvinfo : EIATTR_VRC_CTA_INIT_COUNT
	.align		4
.L_3262:
        /*00cc*/ 	.byte	0x02, 0x4a
	.zero		1
	.zero		1


	//----- nvinfo : EIATTR_EXIT_INSTR_OFFSETS
	.align		4
        /*00d0*/ 	.byte	0x04, 0x1c
        /*00d2*/ 	.short	(.L_3264 - .L_3263)


	//   ....[0]....
.L_3263:
        /*00d4*/ 	.word	0x00000220


	//   ....[1]....
        /*00d8*/ 	.word	0x00004010


	//----- nvinfo : EIATTR_MAX_THREADS
	.align		4
.L_3264:
        /*00dc*/ 	.byte	0x04, 0x05
        /*00de*/ 	.short	(.L_3266 - .L_3265)
.L_3265:
        /*00e0*/ 	.word	0x00000080
        /*00e4*/ 	.word	0x00000001
        /*00e8*/ 	.word	0x00000001


	//----- nvinfo : EIATTR_CRS_STACK_SIZE
	.align		4
.L_3266:
        /*00ec*/ 	.byte	0x04, 0x1e
        /*00ee*/ 	.short	(.L_3268 - .L_3267)
.L_3267:
        /*00f0*/ 	.word	0x00000000


	//----- nvinfo : EIATTR_CBANK_PARAM_SIZE
	.align		4
.L_3268:
        /*00f4*/ 	.byte	0x03, 0x19
        /*00f6*/ 	.short	0x00e8


	//----- nvinfo : EIATTR_PARAM_CBANK
	.align		4
        /*00f8*/ 	.byte	0x04, 0x0a
        /*00fa*/ 	.short	(.L_3270 - .L_3269)
	.align		4
.L_3269:
        /*00fc*/ 	.word	index@(.nv.constant0._ZN10layer_norm13ln_fwd_kernelINS_13Kernel_traitsIf6__halffS2_fjLj256ELj1ELj4ELj1ELj16ENS_18Kernel_traits_baseILj256EfS2_fS2_fjLj128EEEEELb1ELb1ELb1ELb1EEEvNS_9FwdParamsE)
        /*0100*/ 	.short	0x0380
        /*0102*/ 	.short	0x00e8


	//----- nvinfo : EIATTR_SW_WAR
	.align		4
.L_3270:
        /*0104*/ 	.byte	0x04, 0x36
        /*0106*/ 	.short	(.L_3272 - .L_3271)
.L_3271:
        /*0108*/ 	.word	0x00000008
.L_3272:


//--------------------- .nv.info._ZN10layer_norm13ln_fwd_kernelINS_13Kernel_traitsI6__halfffffjLj256ELj1ELj4ELj1ELj16ENS_18Kernel_traits_baseILj256ES2_ffffjLj128EEEEELb0ELb0ELb0ELb0EEEvNS_9FwdParamsE --------------------------
	.section	.nv.info._ZN10layer_norm13ln_fwd_kernelINS_13Kernel_traitsI6__halfffffjLj256ELj1ELj4ELj1ELj16ENS_18Kernel_traits_baseILj256ES2_ffffjLj128EEEEELb0ELb0ELb0ELb0EEEvNS_9FwdParamsE,"",@"SHT_CUDA_INFO"
	.sectionflags	@""
	.align	4


	//----- nvinfo : EIATTR_CUDA_API_VERSION
	.align		4
        /*0000*/ 	.byte	0x04, 0x37
        /*0002*/ 	.short	(.L_3274 - .L_3273)
.L_3273:
        /*0004*/ 	.word	0x00000082


	//----- nvinfo : EIATTR_KPARAM_INFO
	.align		4
.L_3274:
        /*0008*/ 	.byte	0x04, 0x17
        /*000a*/ 	.short	(.L_3276 - .L_3275)
.L_3275:
        /*000c*/ 	.word	0x00000000
        /*0010*/ 	.short	0x0000
        /*0012*/ 	.short	0x0000
        /*0014*/ 	.byte	0x00, 0xf0, 0xa1, 0x03


	//----- nvinfo : EIATTR_SPARSE_MMA_MASK
	.align		4
.L_3276:
        /*0018*/ 	.byte	0x03, 0x50
        /*001a*/ 	.short	0x0000


	//----- nvinfo : EIATTR_MAXREG_COUNT
	.align		4
        /*001c*/ 	.byte	0x03, 0x1b
        /*001e*/ 	.short	0x00ff


	//----- nvinfo : EIATTR_MERCURY_ISA_VERSION
	.align		4
        /*0020*/ 	.byte	0x03, 0x5f
        /*0022*/ 	.short	0x0101


	//----- nvinfo : EIATTR_COOP_GROUP_MASK_REGIDS
	.align		4
        /*0024*/ 	.byte	0x04, 0x29
        /*0026*/ 	.short	(.L_3278 - .L_3277)


	//   ....[0]....
.L_3277:
        /*0028*/ 	.word	0xffffffff


	//   ....[1]....
        /*002c*/ 	.word	0xffffffff


	//   ....[2]....
        /*0030*/ 	.word	0xffffffff


	//   ....[3]....
        /*0034*/ 	.word	0xffffffff


	//   ....[4]....
        /*0038*/ 	.word	0xffffffff


	//   ....[5]....
        /*003c*/ 	.word	0xffffffff


	//   ....[6]....
        /*0040*/ 	.word	0xffffffff


	//   ....[7]....
        /*0044*/ 	.word	0xffffffff


	//   ....[8]....
        /*0048*/ 	.word	0xffffffff


	//   ....[9]....
        /*004c*/ 	.word	0xffffffff


	//   ....[10]....
        /*0050*/ 	.word	0x0500000c


	//   ....[11]....
        /*0054*/ 	.word	0x0500000c


	//   ....[12]....
        /*0058*/ 	.word	0x0500000c


	//   ....[13]....
        /*005c*/ 	.word	0x0500000c


	//   ....[14]....
        /*0060*/ 	.word	0x0500000c


	//   ....[15]....
        /*0064*/ 	.word	0x0500000c


	//   ....[16]....
        /*0068*/ 	.word	0x0500000c


	//   ....[17]....
        /*006c*/ 	.word	0x0500000c


	//   ....[18]....
        /*0070*/ 	.word	0x0500000c


	//   ....[19]....
        /*0074*/ 	.word	0x0500000c


	//----- nvinfo : EIATTR_COOP_GROUP_INSTR_OFFSETS
	.align		4
.L_3278:
        /*0078*/ 	.byte	0x04, 0x28
        /*007a*/ 	.short	(.L_3280 - .L_3279)


	//   ....[0]....
.L_3279:
        /*007c*/ 	.word	0x00000be0


	//   ....[1]....
        /*0080*/ 	.word	0x00000c00


	//   ....[2]....
        /*0084*/ 	.word	0x00000c20


	//   ....[3]....
        /*0088*/ 	.word	0x00000c40


	//   ....[4]....
        /*008c*/ 	.word	0x00000c70


	//   ....[5]....
        /*0090*/ 	.word	0x00000db0


	//   ....[6]....
        /*0094*/ 	.word	0x00000dd0


	//   ....[7]....
        /*0098*/ 	.word	0x00000df0


	//   ....[8]....
        /*009c*/ 	.word	0x00000e10


	//   ....[9]....
        /*00a0*/ 	.word	0x00000e30


	//   ....[10]....
        /*00a4*/ 	.word	0x000012a0


	//   ....[11]....
        /*00a8*/ 	.word	0x00001330


	//   ....[12]....
        /*00ac*/ 	.word	0x000013b0


	//   ....[13]....
        /*00b0*/ 	.word	0x00001430


	//   ....[14]....
        /*00b4*/ 	.word	0x000014c0


	//   ....[15]....
        /*00b8*/ 	.word	0x00001670


	//   ....[16]....
        /*00bc*/ 	.word	0x000016f0


	//   ....[17]....
        /*00c0*/ 	.word	0x00001770


	//   ....[18]....
        /*00c4*/ 	.word	0x000017f0


	//   ....[19]....
        /*00c8*/ 	.word	0x00001870


	//----- nvinfo : EIATTR_VRC_CTA_INIT_COUNT
	.align		4
.L_3280:
        /*00cc*/ 	.byte	0x02, 0x4a
	.zero		1
	.zero		1


	//----- nvinfo : EIATTR_EXIT_INSTR_OFFSETS
	.align		4
        /*00d0*/ 	.byte	0x04, 0x1c
        /*00d2*/ 	.short	(.L_3282 - .L_3281)


	//   ....[0]....
.L_3281:
        /*00d4*/ 	.word	0x000003a0


	//   ....[1]....
        /*00d8*/ 	.word	0x00001230


	//----- nvinfo : EIATTR_MAX_THREADS
	.align		4
.L_3282:
        /*00dc*/ 	.byte	0x04, 0x05
        /*00de*/ 	.short	(.L_3284 - .L_3283)
.L_3283:
        /*00e0*/ 	.word	0x00000080
        /*00e4*/ 	.word	0x00000001
        /*00e8*/ 	.word	0x00000001


	//----- nvinfo : EIATTR_CRS_STACK_SIZE
	.align		4
.L_3284:
        /*00ec*/ 	.byte	0x04, 0x1e
        /*00ee*/ 	.short	(.L_3286 - .L_3285)
.L_3285:
        /*00f0*/ 	.word	0x00000000


	//----- nvinfo : EIATTR_CBANK_PARAM_SIZE
	.align		4
.L_3286:
        /*00f4*/ 	.byte	0x03, 0x19
        /*00f6*/ 	.short	0x00e8


	//----- nvinfo : EIATTR_PARAM_CBANK
	.align		4
        /*00f8*/ 	.byte	0x04, 0x0a
        /*00fa*/ 	.short	(.L_3288 - .L_3287)
	.align		4
.L_3287:
        /*00fc*/ 	.word	index@(.nv.constant0._ZN10layer_norm13ln_fwd_kernelINS_13Kernel_traitsI6__halfffffjLj256ELj1ELj4ELj1ELj16ENS_18Kernel_traits_baseILj256ES2_ffffjLj128EEEEELb0ELb0ELb0ELb0EEEvNS_9FwdParamsE)
        /*0100*/ 	.short	0x0380
        /*0102*/ 	.short	0x00e8


	//----- nvinfo : EIATTR_SW_WAR
	.align		4
.L_3288:
        /*0104*/ 	.byte	0x04, 0x36
        /*0106*/ 	.short	(.L_3290 - .L_3289)
.L_3289:
        /*0108*/ 	.word	0x00000008
.L_3290:


//--------------------- .nv.info._ZN10layer_norm13ln_fwd_kernelINS_13Kernel_traitsI6__halfffffjLj256ELj1ELj4ELj1ELj16ENS_18Kernel_traits_baseILj256ES2_ffffjLj128EEEEELb0ELb0ELb0ELb1EEEvNS_9FwdParamsE --------------------------
	.section	.nv.info._ZN10layer_norm13ln_fwd_kernelINS_13Kernel_traitsI6__halfffffjLj256ELj1ELj4ELj1ELj16ENS_18Kernel_traits_baseILj256ES2_ffffjLj128EEEEELb0ELb0ELb0ELb1EEEvNS_9FwdParamsE,"",@"SHT_CUDA_INFO"
	.sectionflags	@""
	.align	4


	//----- nvinfo : EIATTR_CUDA_API_VERSION
	.align		4
        /*0000*/ 	.byte	0x04, 0x37
        /*0002*/ 	.short	(.L_3292 - .L_3291)
.L_3291:
        /*0004*/ 	.word	0x00000082


	//----- nvinfo : EIATTR_KPARAM_INFO
	.align		4
.L_3292:
        /*0008*/ 	.byte	0x04, 0x17
        /*000a*/ 	.short	(.L_3294 - .L_3293)
.L_3293:
        /*000c*/ 	.word	0x00000000
        /*0010*/ 	.short	0x0000
        /*0012*/ 	.short	0x0000
        /*0014*/ 	.byte	0x00, 0xf0, 0xa1, 0x03


	//----- nvinfo : EIATTR_SPARSE_MMA_MASK
	.align		4
.L_3294:
        /*0018*/ 	.byte	0x03, 0x50
        /*001a*/ 	.short	0x0000


	//----- nvinfo : EIATTR_MAXREG_COUNT
	.align		4
        /*001c*/ 	.byte	0x03, 0x1b
        /*001e*/ 	.short	0x00ff


	//----- nvinfo : EIATTR_MERCURY_ISA_VERSION
	.align		4
        /*0020*/ 	.byte	0x03, 0x5f
        /*0022*/ 	.short	0x0101


	//----- nvinfo : EIATTR_COOP_GROUP_MASK_REGIDS
	.align		4
        /*0024*/ 	.byte	0x04, 0x29
        /*0026*/ 	.short	(.L_3296 - .L_3295)


	//   ....[0]....
.L_3295:
        /*0028*/ 	.word	0xffffffff


	//   ....[1]....
        /*002c*/ 	.word	0xffffffff


	//   ....[2]....
        /*0030*/ 	.word	0xffffffff


	//   ....[3]....
        /*0034*/ 	.word	0xffffffff


	//   ....[4]....
        /*0038*/ 	.word	0xffffffff


	//   ....[5]....
        /*003c*/ 	.word	0xffffffff


	//   ....[6]....
        /*0040*/ 	.word	0xffffffff


	//   ....[7]....
        /*0044*/ 	.word	0xffffffff


	//   ....[8]....
        /*0048*/ 	.word	0xffffffff


	//   ....[9]....
        /*004c*/ 	.word	0xffffffff


	//   ....[10]....
        /*0050*/ 	.word	0x0500000d


	//   ....[11]....
        /*0054*/ 	.word	0x0500000d


	//   ....[12]....
        /*0058*/ 	.word	0x0500000d


	//   ....[13]....
        /*005c*/ 	.word	0x0500000d


	//   ....[14]....
        /*0060*/ 	.word	0x0500000d


	//   ....[15]....
        /*0064*/ 	.word	0x0500000d


	//   ....[16]....
        /*0068*/ 	.word	0x0500000d


	//   ....[17]....
        /*006c*/ 	.word	0x0500000d


	//   ....[18]....
        /*0070*/ 	.word	0x0500000d


	//   ....[19]....
        /*0074*/ 	.word	0x0500000d


	//----- nvinfo : EIATTR_COOP_GROUP_INSTR_OFFSETS
	.align		4
.L_3296:
        /*0078*/ 	.byte	0x04, 0x28
        /*007a*/ 	.short	(.L_3298 - .L_3297)


	//   ....[0]....
.L_3297:
        /*007c*/ 	.word	0x00000960


	//   ....[1]....
        /*0080*/ 	.word	0x00000980


	//   ....[2]....
        /*0084*/ 	.word	0x000009a0


	//   ....[3]....
        /*0088*/ 	.word	0x000009c0


	//   ....[4]....
        /*008c*/ 	.word	0x000009f0


	//   ....[5]....
        /*0090*/ 	.word	0x00000b20


	//   ....[6]....
        /*0094*/ 	.word	0x00000b40


	//   ....[7]....
        /*0098*/ 	.word	0x00000b60


	//   ....[8]....
        /*009c*/ 	.word	0x00000b80


	//   ....[9]....
        /*00a0*/ 	.word	0x00000ba0


	//   ....[10]....
        /*00a4*/ 	.word	0x00000f00


	//   ....[11]....
        /*00a8*/ 	.word	0x00000fa0


	//   ....[12]....
        /*00ac*/ 	.word	0x00001010


	//   ....[13]....
        /*00b0*/ 	.word	0x00001080


	//   ....[14]....
        /*00b4*/ 	.word	0x00001100


	//   ....[15]....
        /*00b8*/ 	.word	0x00001290


	//   ....[16]....
        /*00bc*/ 	.word	0x00001300


	//   ....[17]....
        /*00c0*/ 	.word	0x00001370


	//   ....[18]....
        /*00c4*/ 	.word	0x000013e0


	//   ....[19]....
        /*00c8*/ 	.word	0x00001450


	//----- nvinfo : EIATTR_VRC_CTA_INIT_COUNT
	.align		4
.L_3298:
        /*00cc*/ 	.byte	0x02, 0x4a
	.zero		1
	.zero		1


	//----- nvinfo : EIATTR_EXIT_INSTR_OFFSETS
	.align		4
        /*00d0*/ 	.byte	0x04, 0x1c
        /*00d2*/ 	.short	(.L_3300 - .L_3299)


	//   ....[0]....
.L_3299:
        /*00d4*/ 	.word	0x000001d0


	//   ....[1]....
        /*00d8*/ 	.word	0x00000e90


	//----- nvinfo : EIATTR_MAX_THREADS
	.align		4
.L_3300:
        /*00dc*/ 	.byte	0x04, 0x05
        /*00de*/ 	.short	(.L_3302 - .L_3301)
.L_3301:
        /*00e0*/ 	.word	0x00000080
        /*00e4*/ 	.word	0x00000001
        /*00e8*/ 	.word	0x00000001


	//----- nvinfo : EIATTR_CRS_STACK_SIZE
	.align		4
.L_3302:
        /*00ec*/ 	.byte	0x04, 0x1e
        /*00ee*/ 	.short	(.L_3304 - .L_3303)
.L_3303:
        /*00f0*/ 	.word	0x00000000


	//----- nvinfo : EIATTR_CBANK_PARAM_SIZE
	.align		4
.L_3304:
        /*00f4*/ 	.byte	0x03, 0x19
        /*00f6*/ 	.short	0x00e8


	//----- nvinfo : EIATTR_PARAM_CBANK
	.align		4
        /*00f8*/ 	.byte	0x04, 0x0a
        /*00fa*/ 	.short	(.L_3306 - .L_3305)
	.align		4
.L_3305:
        /*00fc*/ 	.word	index@(.nv.constant0._ZN10layer_norm13ln_fwd_kernelINS_13Kernel_traitsI6__halfffffjLj256ELj1ELj4ELj1ELj16ENS_18Kernel_traits_baseILj256ES2_ffffjLj128EEEEELb0ELb0ELb0ELb1EEEvNS_9FwdParamsE)
        /*0100*/ 	.short	0x0380
        /*0102*/ 	.short	0x00e8


	//----- nvinfo : EIATTR_SW_WAR
	.align		4
.L_3306:
        /*0104*/ 	.byte	0x04, 0x36
        /*0106*/ 	.short	(.L_3308 - .L_3307)
.L_3307:
        /*0108*/ 	.word	0x00000008
.L_3308:


//--------------------- .nv.info._ZN10layer_norm13ln_fwd_kernelINS_13Kernel_traitsI6__halfffffjLj256ELj1ELj4ELj1ELj16ENS_18Kernel_traits_baseILj256ES2_ffffjLj128EEEEELb0ELb0ELb1ELb0EEEvNS_9FwdParamsE --------------------------
	.section	.nv.info._ZN10layer_norm13ln_fwd_kernelINS_13Kernel_traitsI6__halfffffjLj256ELj1ELj4ELj1ELj16ENS_18Kernel_traits_baseILj256ES2_ffffjLj128EEEEELb0ELb0ELb1ELb0EEEvNS_9FwdParamsE,"",@"SHT_CUDA_INFO"
	.sectionflags	@""
	.align	4


	//----- nvinfo : EIATTR_CUDA_API_VERSION
	.align		4
        /*0000*/ 	.byte	0x04, 0x37
        /*0002*/ 	.short	(.L_3310 - .L_3309)
.L_3309:
        /*0004*/ 	.word	0x00000082


	//----- nvinfo : EIATTR_KPARAM_INFO
	.align		4
.L_3310:
        /*0008*/ 	.byte	0x04, 0x17
        /*000a*/ 	.short	(.L_3312 - .L_3311)
.L_3311:
        /*000c*/ 	.word	0x00000000
        /*0010*/ 	.short	0x0000
        /*0012*/ 	.short	0x0000
        /*0014*/ 	.byte	0x00, 0xf0, 0xa1, 0x03


	//----- nvinfo : EIATTR_SPARSE_MMA_MASK
	.align		4
.L_3312:
        /*0018*/ 	.byte	0x03, 0x50
        /*001a*/ 	.short	0x0000


	//----- nvinfo : EIATTR_MAXREG_COUNT
	.align		4
        /*001c*/ 	.byte	0x03, 0x1b
        /*001e*/ 	.short	0x00ff


	//----- nvinfo : EIATTR_MERCURY_ISA_VERSION
	.align		4
        /*0020*/ 	.byte	0x03, 0x5f
        /*0022*/ 	.short	0x0101


	//----- nvinfo : EIATTR_COOP_GROUP_MASK_REGIDS
	.align		4
        /*0024*/ 	.byte	0x04, 0x29
        /*0026*/ 	.short	(.L_3314 - .L_3313)


	//   ....[0]....
.L_3313:
        /*0028*/ 	.word	0xffffffff


	//   ....[1]....
        /*002c*/ 	.word	0xffffffff


	//   ....[2]....
        /*0030*/ 	.word	0xffffffff


	//   ....[3]....
        /*0034*/ 	.word	0xffffffff


	//   ....[4]....
        /*0038*/ 	.word	0xffffffff


	//   ....[5]....
        /*003c*/ 	.word	0xffffffff


	//   ....[6]....
        /*0040*/ 	.word	0xffffffff


	//   ....[7]....
        /*0044*/ 	.word	0xffffffff


	//   ....[8]....
        /*0048*/ 	.word	0xffffffff


	//   ....[9]....
        /*004c*/ 	.word	0xffffffff


	//   ....[10]....
        /*0050*/ 	.word	0x05000017


	//   ....[11]....
        /*0054*/ 	.word	0x05000017


	//   ....[12]....
        /*0058*/ 	.word	0x05000017


	//   ....[13]....
        /*005c*/ 	.word	0x05000017


	//   ....[14]....
        /*0060*/ 	.word	0x05000017


	//   ....[15]....
        /*0064*/ 	.word	0x05000017


	//   ....[16]....
        /*0068*/ 	.word	0x05000017


	//   ....[17]....
        /*006c*/ 	.word	0x05000017


	//   ....[18]....
        /*0070*/ 	.word	0x05000017


	//   ....[19]....
        /*0074*/ 	.word	0x05000017


	//----- nvinfo : EIATTR_COOP_GROUP_INSTR_OFFSETS
	.align		4
.L_3314:
        /*0078*/ 	.byte	0x04, 0x28
        /*007a*/ 	.short	(.L_3316 - .L_3315)


	//   ....[0]....
.L_3315:
        /*007c*/ 	.word	0x00000ae0


	//   ....[1]....
        /*0080*/ 	.word	0x00000b10


	//   ....[2]....
        /*0084*/ 	.word	0x00000b30


	//   ....[3]....
        /*0088*/ 	.word	0x00000b50


	//   ....[4]....
        /*008c*/ 	.word	0x00000b70


	//   ....[5]....
        /*0090*/ 	.word	0x00000cb0


	//   ....[6]....
        /*0094*/ 	.word	0x00000cd0


	//   ....[7]....
        /*0098*/ 	.word	0x00000cf0


	//   ....[8]....
        /*009c*/ 	.word	0x00000d10


	//   ....[9]....
        /*00a0*/ 	.word	0x00000d30


	//   ....[10]....
        /*00a4*/ 	.word	0x00001200


	//   ....[11]....
        /*00a8*/ 	.word	0x00001290


	//   ....[12]....
        /*00ac*/ 	.word	0x000012f0


	//   ....[13]....
        /*00b0*/ 	.word	0x00001350


	//   ....[14]....
        /*00b4*/ 	.word	0x000013b0


	//   ....[15]....
        /*00b8*/ 	.word	0x00001550


	//   ....[16]....
        /*00bc*/ 	.word	0x000015a0


	//   ....[17]....
        /*00c0*/ 	.word	0x00001600


	//   ....[18]....
        /*00c4*/ 	.word	0x00001660


	//   ....[19]....
        /*00c8*/ 	.word	0x000016c0


	//----- nvinfo : EIATTR_VRC_CTA_INIT_COUNT
	.align		4
.L_3316:
        /*00cc*/ 	.byte	0x02, 0x4a
	.zero		1
	.zero		1


	//----- nvinfo : EIATTR_EXIT_INSTR_OFFSETS
	.align		4
        /*00d0*/ 	.byte	0x04, 0x1c
        /*00d2*/ 	.short	(.L_3318 - .L_3317)


	//   ....[0]....
.L_3317:
        /*00d4*/ 	.word	0x00000360


	//   ....[1]....
        /*00d8*/ 	.word	0x00001190


	//----- nvinfo : EIATTR_MAX_THREADS
	.align		4
.L_3318:
        /*00dc*/ 	.byte	0x04, 0x05
        /*00de*/ 	.short	(.L_3320 - .L_3319)
.L_3319:
        /*00e0*/ 	.word	0x00000080
        /*00e4*/ 	.word	0x00000001
        /*00e8*/ 	.word	0x00000001


	//----- nvinfo : EIATTR_CRS_STACK_SIZE
	.align		4
.L_3320:
        /*00ec*/ 	.byte	0x04, 0x1e
        /*00ee*/ 	.short	(.L_3322 - .L_3321)
.L_3321:
        /*00f0*/ 	.word	0x00000000


	//----- nvinfo : EIATTR_CBANK_PARAM_SIZE
	.align		4
.L_3322:
        /*00f4*/ 	.byte	0x03, 0x19
        /*00f6*/ 	.short	0x00e8


	//----- nvinfo : EIATTR_PARAM_CBANK
	.align		4
        /*00f8*/ 	.byte	0x04, 0x0a
        /*00fa*/ 	.short	(.L_3324 - .L_3323)
	.align		4
.L_3323:
        /*00fc*/ 	.word	index@(.nv.constant0._ZN10layer_norm13ln_fwd_kernelINS_13Kernel_traitsI6__halfffffjLj256ELj1ELj4ELj1ELj16ENS_18Kernel_traits_baseILj256ES2_ffffjLj128EEEEELb0ELb0ELb1ELb0EEEvNS_9FwdParamsE)
        /*0100*/ 	.short	0x0380
        /*0102*/ 	.short	0x00e8


	//----- nvinfo : EIATTR_SW_WAR
	.align		4
.L_3324:
        /*0104*/ 	.byte	0x04, 0x36
        /*0106*/ 	.short	(.L_3326 - .L_3325)
.L_3325:
        /*0108*/ 	.word	0x00000008
.L_3326:


//--------------------- .nv.info._ZN10layer_norm13ln_fwd_kernelINS_13Kernel_traitsI6__halfffffjLj256ELj1ELj4ELj1ELj16ENS_18Kernel_traits_baseILj256ES2_ffffjLj128EEEEELb0ELb0ELb1ELb1EEEvNS_9FwdParamsE --------------------------
	.section	.nv.info._ZN10layer_norm13ln_fwd_kernelINS_13Kernel_traitsI6__halfffffjLj256ELj1ELj4ELj1ELj16ENS_18Kernel_traits_baseILj256ES2_ffffjLj128EEEEELb0ELb0ELb1ELb1EEEvNS_9FwdParamsE,"",@"SHT_CUDA_INFO"
	.sectionflags	@""
	.align	4


	//----- nvinfo : EIATTR_CUDA_API_VERSION
	.align		4
        /*0000*/ 	.byte	0x04, 0x37
        /*0002*/ 	.short	(.L_3328 - .L_3327)
.L_3327:
        /*0004*/ 	.word	0x00000082


	//----- nvinfo : EIATTR_KPARAM_INFO
	.align		4
.L_3328:
        /*0008*/ 	.byte	0x04, 0x17
        /*000a*/ 	.short	(.L_3330 - .L_3329)
.L_3329:
        /*000c*/ 	.word	0x00000000
        /*0010*/ 	.short	0x0000
        /*0012*/ 	.short	0x0000
        /*0014*/ 	.byte	0x00, 0xf0, 0xa1, 0x03


	//----- nvinfo : EIATTR_SPARSE_MMA_MASK
	.align		4
.L_3330:
        /*0018*/ 	.byte	0x03, 0x50
        /*001a*/ 	.short	0x0000


	//----- nvinfo : EIATTR_MAXREG_COUNT
	.align		4
        /*001c*/ 	.byte	0x03, 0x1b
        /*001e*/ 	.short	0x00ff


	//----- nvinfo : EIATTR_MERCURY_ISA_VERSION
	.align		4
        /*0020*/ 	.byte	0x03, 0x5f
        /*0022*/ 	.short	0x0101


	//----- nvinfo : EIATTR_COOP_GROUP_MASK_REGIDS
	.align		4
        /*0024*/ 	.byte	0x04, 0x29
        /*0026*/ 	.short	(.L_3332 - .L_3331)


	//   ....[0]....
.L_3331:
        /*0028*/ 	.word	0xffffffff


	//   ....[1]....
        /*002c*/ 	.word	0xffffffff


	//   ....[2]....
        /*0030*/ 	.word	0xffffffff


	//   ....[3]....
        /*0034*/ 	.word	0xffffffff


	//   ....[4]....
        /*0038*/ 	.word	0xffffffff


	//   ....[5]....
        /*003c*/ 	.word	0xffffffff


	//   ....[6]....
        /*0040*/ 	.word	0xffffffff


	//   ....[7]....
        /*0044*/ 	.word	0xffffffff


	//   ....[8]....
        /*0048*/ 	.word	0xffffffff


	//   ....[9]....
        /*004c*/ 	.word	0xffffffff


	//   ....[10]....
        /*0050*/ 	.word	0x0500001c


	//   ....[11]....
        /*0054*/ 	.word	0x0500001c


	//   ....[12]....
        /*0058*/ 	.word	0x0500001c


	//   ....[13]....
        /*005c*/ 	.word	0x0500001c


	//   ....[14]....
        /*0060*/ 	.word	0x0500001c


	//   ....[15]....
        /*0064*/ 	.word	0x0500001c


	//   ....[16]....
        /*0068*/ 	.word	0x0500001c


	//   ....[17]....
        /*006c*/ 	.word	0x0500001c


	//   ....[18]....
        /*0070*/ 	.word	0x0500001c


	//   ....[19]....
        /*0074*/ 	.word	0x0500001c


	//----- nvinfo : EIATTR_COOP_GROUP_INSTR_OFFSETS
	.align		4
.L_3332:
        /*0078*/ 	.byte	0x04, 0x28
        /*007a*/ 	.short	(.L_3334 - .L_3333)


	//   ....[0]....
.L_3333:
        /*007c*/ 	.word	0x000008c0


	//   ....[1]....
        /*0080*/ 	.word	0x000008f0


	//   ....[2]....
        /*0084*/ 	.word	0x00000910


	//   ....[3]....
        /*0088*/ 	.word	0x00000930


	//   ....[4]....
        /*008c*/ 	.word	0x00000950


	//   ....[5]....
        /*0090*/ 	.word	0x00000a80


	//   ....[6]....
        /*0094*/ 	.word	0x00000aa0


	//   ....[7]....
        /*0098*/ 	.word	0x00000ac0


	//   ....[8]....
        /*009c*/ 	.word	0x00000ae0


	//   ....[9]....
        /*00a0*/ 	.word	0x00000b00


	//   ....[10]....
        /*00a4*/ 	.word	0x00000ff0


	//   ....[11]....
        /*00a8*/ 	.word	0x00001080


	//   ....[12]....
        /*00ac*/ 	.word	0x000010e0


	//   ....[13]....
        /*00b0*/ 	.word	0x00001140


	//   ....[14]....
        /*00b4*/ 	.word	0x000011a0


	//   ....[15]....
        /*00b8*/ 	.word	0x00001310


	//   ....[16]....
        /*00bc*/ 	.word	0x00001370


	//   ....[17]....
        /*00c0*/ 	.word	0x000013d0


	//   ....[18]....
        /*00c4*/ 	.word	0x00001430


	//   ....[19]....
        /*00c8*/ 	.word	0x00001490


	//----- nvinfo : EIATTR_VRC_CTA_INIT_COUNT
	.align		4
.L_3334:
        /*00cc*/ 	.byte	0x02, 0x4a
	.zero		1
	.zero		1


	//----- nvinfo : EIATTR_EXIT_INSTR_OFFSETS
	.align		4
        /*00d0*/ 	.byte	0x04, 0x1c
        /*00d2*/ 	.short	(.L_3336 - .L_3335)


	//   ....[0]....
.L_3335:
        /*00d4*/ 	.word	0x00000150


	//   ....[1]....
        /*00d8*/ 	.word	0x00000f90


	//----- nvinfo : EIATTR_MAX_THREADS
	.align		4
.L_3336:
        /*00dc*/ 	.byte	0x04, 0x05
        /*00de*/ 	.short	(.L_3338 - .L_3337)
.L_3337:
        /*00e0*/ 	.word	0x00000080
        /*00e4*/ 	.word	0x00000001
        /*00e8*/ 	.word	0x00000001


	//----- nvinfo : EIATTR_CRS_STACK_SIZE
	.align		4
.L_3338:
        /*00ec*/ 	.byte	0x04, 0x1e
        /*00ee*/ 	.short	(.L_3340 - .L_3339)
.L_3339:
        /*00f0*/ 	.word	0x00000000


	//----- nvinfo : EIATTR_CBANK_PARAM_SIZE
	.align		4
.L_3340:
        /*00f4*/ 	.byte	0x03, 0x19
        /*00f6*/ 	.short	0x00e8


	//----- nvinfo : EIATTR_PARAM_CBANK
	.align		4
        /*00f8*/ 	.byte	0x04, 0x0a
        /*00fa*/ 	.short	(.L_3342 - .L_3341)
	.align		4
.L_3341:
        /*00fc*/ 	.word	index@(.nv.constant0._ZN10layer_norm13ln_fwd_kernelINS_13Kernel_traitsI6__halfffffjLj256ELj1ELj4ELj1ELj16ENS_18Kernel_traits_baseILj256ES2_ffffjLj128EEEEELb0ELb0ELb1ELb1EEEvNS_9FwdParamsE)
        /*0100*/ 	.short	0x0380
        /*0102*/ 	.short	0x00e8


	//----- nvinfo : EIATTR_SW_WAR
	.align		4
.L_3342:
        /*0104*/ 	.byte	0x04, 0x36
        /*0106*/ 	.short	(.L_3344 - .L_3343)
.L_3343:
        /*0108*/ 	.word	0x00000008
.L_3344:


//--------------------- .nv.info._ZN10layer_norm13ln_fwd_kernelINS_13Kernel_traitsI6__halfffffjLj256ELj1ELj4ELj1ELj16ENS_18Kernel_traits_baseILj256ES2_ffffjLj128EEEEELb0ELb1ELb0ELb0EEEvNS_9FwdParamsE --------------------------
	.section	.nv.info._ZN10layer_norm13ln_fwd_kernelINS_13Kernel_traitsI6__halfffffjLj256ELj1ELj4ELj1ELj16ENS_18Kernel_traits_baseILj256ES2_ffffjLj128EEEEELb0ELb1ELb0ELb0EEEvNS_9FwdParamsE,"",@"SHT_CUDA_INFO"
	.sectionflags	@""
	.align	4


	//----- nvinfo : EIATTR_CUDA_API_VERSION
	.align		4
        /*0000*/ 	.byte	0x04, 0x37
        /*0002*/ 	.short	(.L_3346 - .L_3345)
.L_3345:
        /*0004*/ 	.word	0x00000082


	//----- nvinfo : EIATTR_KPARAM_INFO
	.align		4
.L_3346:
        /*0008*/ 	.byte	0x04, 0x17
        /*000a*/ 	.short	(.L_3348 - .L_3347)
.L_3347:
        /*000c*/ 	.word	0x00000000
        /*0010*/ 	.short	0x0000
        /*0012*/ 	.short	0x0000
        /*0014*/ 	.byte	0x00, 0xf0, 0xa1, 0x03


	//----- nvinfo : EIATTR_SPARSE_MMA_MASK
	.align		4
.L_3348:
        /*0018*/ 	.byte	0x03, 0x50
        /*001a*/ 	.short	0x0000


	//----- nvinfo : EIATTR_MAXREG_COUNT
	.align		4
        /*001c*/ 	.byte	0x03, 0x1b
        /*001e*/ 	.short	0x00ff


	//----- nvinfo : EIATTR_MERCURY_ISA_VERSION
	.align		4
        /*0020*/ 	.byte	0x03, 0x5f
        /*0022*/ 	.short	0x0101


	//----- nvinfo : EIATTR_COOP_GROUP_MASK_REGIDS
	.align		4
        /*0024*/ 	.byte	0x04, 0x29
        /*0026*/ 	.short	(.L_3350 - .L_3349)


	//   ....[0]....
.L_3349:
        /*0028*/ 	.word	0xffffffff


	//   ....[1]....
        /*002c*/ 	.word	0xffffffff


	//   ....[2]....
        /*0030*/ 	.word	0xffffffff


	//   ....[3]....
        /*0034*/ 	.word	0xffffffff


	//   ....[4]....
        /*0038*/ 	.word	0xffffffff


	//   ....[5]....
        /*003c*/ 	.word	0xffffffff


	//   ....[6]....
        /*0040*/ 	.word	0xffffffff


	//   ....[7]....
        /*0044*/ 	.word	0xffffffff


	//   ....[8]....
        /*0048*/ 	.word	0xffffffff


	//   ....[9]....
        /*004c*/ 	.word	0xffffffff


	//   ....[10]....
        /*0050*/ 	.word	0x05000012


	//   ....[11]....
        /*0054*/ 	.word	0x05000012


	//   ....[12]....
        /*0058*/ 	.word	0x05000012


	//   ....[13]....
        /*005c*/ 	.word	0x05000012


	//   ....[14]....
        /*0060*/ 	.word	0x05000012


	//   ....[15]....
        /*0064*/ 	.word	0x05000012


	//   ....[16]....
        /*0068*/ 	.word	0x05000012


	//   ....[17]....
        /*006c*/ 	.word	0x05000012


	//   ....[18]....
        /*0070*/ 	.word	0x05000012


	//   ....[19]....
        /*0074*/ 	.word	0x05000012


	//----- nvinfo : EIATTR_COOP_GROUP_INSTR_OFFSETS
	.align		4
.L_3350:
        /*0078*/ 	.byte	0x04, 0x28
        /*007a*/ 	.short	(.L_3352 - .L_3351)


	//   ....[0]....
.L_3351:
        /*007c*/ 	.word	0x00000d70


	//   ....[1]....
        /*0080*/ 	.word	0x00000da0


	//   ....[2]....
        /*0084*/ 	.word	0x00000dc0


	//   ....[3]....
        /*0088*/ 	.word	0x00000de0


	//   ....[4]....
        /*008c*/ 	.word	0x00000e00


	//   ....[5]....
        /*0090*/ 	.word	0x00000f40


	//   ....[6]....
        /*0094*/ 	.word	0x00000f60


	//   ....[7]....
        /*0098*/ 	.word	0x00000f80


	//   ....[8]....
        /*009c*/ 	.word	0x00000fa0


	//   ....[9]....
        /*00a0*/ 	.word	0x00000fc0


	//   ....[10]....
        /*00a4*/ 	.word	0x00001410


	//   ....[11]....
        /*00a8*/ 	.word	0x000014a0


	//   ....[12]....
        /*00ac*/ 	.word	0x00001500


	//   ....[13]....
        /*00b0*/ 	.word	0x00001560


	//   ....[14]....
        /*00b4*/ 	.word	0x000015c0


	//   ....[15]....
        /*00b8*/ 	.word	0x00001760


	//   ....[16]....
        /*00bc*/ 	.word	0x000017c0


	//   ....[17]....
        /*00c0*/ 	.word	0x00001820


	//   ....[18]....
        /*00c4*/ 	.word	0x00001880


	//   ....[19]....
        /*00c8*/ 	.word	0x000018e0


	//----- nvinfo : EIATTR_VRC_CTA_INIT_COUNT
	.align		4
.L_3352:
        /*00cc*/ 	.byte	0x02, 0x4a
	.zero		1
	.zero		1


	//----- nvinfo : EIATTR_EXIT_INSTR_OFFSETS
	.align		4
        /*00d0*/ 	.byte	0x04, 0x1c
        /*00d2*/ 	.short	(.L_3354 - .L_3353)


	//   ....[0]....
.L_3353:
        /*00d4*/ 	.word	0x00000420


	//   ....[1]....
        /*00d8*/ 	.word	0x000013b0


	//----- nvinfo : EIATTR_MAX_THREADS
	.align		4
.L_3354:
        /*00dc*/ 	.byte	0x04, 0x05
        /*00de*/ 	.short	(.L_3356 - .L_3355)
.L_3355:
        /*00e0*/ 	.word	0x00000080
        /*00e4*/ 	.word	0x00000001
        /*00e8*/ 	.word	0x00000001


	//----- nvinfo : EIATTR_CRS_STACK_SIZE
	.align		4
.L_3356:
        /*00ec*/ 	.byte	0x04, 0x1e
        /*00ee*/ 	.short	(.L_3358 - .L_3357)
.L_3357:
        /*00f0*/ 	.word	0x00000000


	//----- nvinfo : EIATTR_CBANK_PARAM_SIZE
	.align		4
.L_3358:
        /*00f4*/ 	.byte	0x03, 0x19
        /*00f6*/ 	.short	0x00e8


	//----- nvinfo : EIATTR_PARAM_CBANK
	.align		4
        /*00f8*/ 	.byte	0x04, 0x0a
        /*00fa*/ 	.short	(.L_3360 - .L_3359)
	.align		4
.L_3359:
        /*00fc*/ 	.word	index@(.nv.constant0._ZN10layer_norm13ln_fwd_kernelINS_13Kernel_traitsI6__halfffffjLj256ELj1ELj4ELj1ELj16ENS_18Kernel_traits_baseILj256ES2_ffffjLj128EEEEELb0ELb1ELb0ELb0EEEvNS_9FwdParamsE)
        /*0100*/ 	.short	0x0380
        /*0102*/ 	.short	0x00e8


	//----- nvinfo : EIATTR_SW_WAR
	.align		4
.L_3360:
        /*0104*/ 	.byte	0x04, 0x36
        /*0106*/ 	.short	(.L_3362 - .L_3361)
.L_3361:
        /*0108*/ 	.word	0x00000008
.L_3362:


//--------------------- .nv.info._ZN10layer_norm13ln_fwd_kernelINS_13Kernel_traitsI6__halfffffjLj256ELj1ELj4ELj1ELj16ENS_18Kernel_traits_baseILj256ES2_ffffjLj128EEEEELb0ELb1ELb0ELb1EEEvNS_9FwdParamsE --------------------------
	.section	.nv.info._ZN10layer_norm13ln_fwd_kernelINS_13Kernel_traitsI6__halfffffjLj256ELj1ELj4ELj1ELj16ENS_18Kernel_traits_baseILj256ES2_ffffjLj128EEEEELb0ELb1ELb0ELb1EEEvNS_9FwdParamsE,"",@"SHT_CUDA_INFO"
	.sectionflags	@""
	.align	4


	//----- nvinfo : EIATTR_CUDA_API_VERSION
	.align		4
        /*0000*/ 	.byte	0x04, 0x37
        /*0002*/ 	.short	(.L_3364 - .L_3363)
.L_3363:
        /*0004*/ 	.word	0x00000082


	//----- nvinfo : EIATTR_KPARAM_INFO
	.align		4
.L_3364:
        /*0008*/ 	.byte	0x04, 0x17
        /*000a*/ 	.short	(.L_3366 - .L_3365)
.L_3365:
        /*000c*/ 	.word	0x00000000
        /*0010*/ 	.short	0x0000
        /*0012*/ 	.short	0x0000
        /*0014*/ 	.byte	0x00, 0xf0, 0xa1, 0x03


	//----- nvinfo : EIATTR_SPARSE_MMA_MASK
	.align		4
.L_3366:
        /*0018*/ 	.byte	0x03, 0x50
        /*001a*/ 	.short	0x0000


	//----- nvinfo : EIATTR_MAXREG_COUNT
	.align		4
        /*001c*/ 	.byte	0x03, 0x1b
        /*001e*/ 	.short	0x00ff


	//----- nvinfo : EIATTR_MERCURY_ISA_VERSION
	.align		4
        /*0020*/ 	.byte	0x03, 0x5f
        /*0022*/ 	.short	0x0101


	//----- nvinfo : EIATTR_COOP_GROUP_MASK_REGIDS
	.align		4
        /*0024*/ 	.byte	0x04, 0x29
        /*0026*/ 	.short	(.L_3368 - .L_3367)


	//   ....[0]....
.L_3367:
        /*0028*/ 	.word	0xffffffff


	//   ....[1]....
        /*002c*/ 	.word	0xffffffff


	//   ....[2]....
        /*0030*/ 	.word	0xffffffff


	//   ....[3]....
        /*0034*/ 	.word	0xffffffff


	//   ....[4]....
        /*0038*/ 	.word	0xffffffff


	//   ....[5]....
        /*003c*/ 	.word	0xffffffff


	//   ....[6]....
        /*0040*/ 	.word	0xffffffff


	//   ....[7]....
        /*0044*/ 	.word	0xffffffff


	//   ....[8]....
        /*0048*/ 	.word	0xffffffff


	//   ....[9]....
        /*004c*/ 	.word	0xffffffff


	//   ....[10]....
        /*0050*/ 	.word	0xffffffff


	//   ....[11]....
        /*0054*/ 	.word	0xffffffff


	//   ....[12]....
        /*0058*/ 	.word	0xffffffff


	//   ....[13]....
        /*005c*/ 	.word	0xffffffff


	//   ....[14]....
        /*0060*/ 	.word	0xffffffff


	//   ....[15]....
        /*0064*/ 	.word	0xffffffff


	//   ....[16]....
        /*0068*/ 	.word	0xffffffff


	//   ....[17]....
        /*006c*/ 	.word	0xffffffff


	//   ....[18]....
        /*0070*/ 	.word	0xffffffff


	//   ....[19]....
        /*0074*/ 	.word	0xffffffff


	//   ....[20]....
        /*0078*/ 	.word	0x05000023


	//   ....[21]....
        /*007c*/ 	.word	0x05000023


	//   ....[22]....
        /*0080*/ 	.word	0x05000023


	//   ....[23]....
        /*0084*/ 	.word	0x05000023


	//   ....[24]....
        /*0088*/ 	.word	0x05000023


	//   ....[25]....
        /*008c*/ 	.word	0x05000023


	//   ....[26]....
        /*0090*/ 	.word	0x05000023


	//   ....[27]....
        /*0094*/ 	.word	0x05000023


	//   ....[28]....
        /*0098*/ 	.word	0x05000023


	//   ....[29]....
        /*009c*/ 	.word	0x05000023


	//   ....[30]....
        /*00a0*/ 	.word	0x05000023


	//   ....[31]....
        /*00a4*/ 	.word	0x05000023


	//   ....[32]....
        /*00a8*/ 	.word	0x05000023


	//   ....[33]....
        /*00ac*/ 	.word	0x05000023


	//   ....[34]....
        /*00b0*/ 	.word	0x05000023


	//   ....[35]....
        /*00b4*/ 	.word	0x05000023


	//   ....[36]....
        /*00b8*/ 	.word	0x05000023


	//   ....[37]....
        /*00bc*/ 	.word	0x05000023


	//   ....[38]....
        /*00c0*/ 	.word	0x05000023


	//   ....[39]....
        /*00c4*/ 	.word	0x05000023


	//----- nvinfo : EIATTR_COOP_GROUP_INSTR_OFFSETS
	.align		4
.L_3368:
        /*00c8*/ 	.byte	0x04, 0x28
        /*00ca*/ 	.short	(.L_3370 - .L_3369)


	//   ....[0]....
.L_3369:
        /*00cc*/ 	.word	0x000008e0


	//   ....[1]....
        /*00d0*/ 	.word	0x00000910


	//   ....[2]....
        /*00d4*/ 	.word	0x00000930


	//   ....[3]....
        /*00d8*/ 	.word	0x00000950


	//   ....[4]....
        /*00dc*/ 	.word	0x00000970


	//   ....[5]....
        /*00e0*/ 	.word	0x00000aa0


	//   ....[6]....
        /*00e4*/ 	.word	0x00000ac0


	//   ....[7]....
        /*00e8*/ 	.word	0x00000ae0


	//   ....[8]....
        /*00ec*/ 	.word	0x00000b00


	//   ....[9]....
        /*00f0*/ 	.word	0x00000b20


	//   ....[10]....
        /*00f4*/ 	.word	0x000015e0


	//   ....[11]....
        /*00f8*/ 	.word	0x00001610


	//   ....[12]....
        /*00fc*/ 	.word	0x00001630


	//   ....[13]....
        /*0100*/ 	.word	0x00001650


	//   ....[14]....
        /*0104*/ 	.word	0x00001670


	//   ....[15]....
        /*0108*/ 	.word	0x000017a0


	//   ....[16]....
        /*010c*/ 	.word	0x000017c0


	//   ....[17]....
        /*0110*/ 	.word	0x000017e0


	//   ....[18]....
        /*0114*/ 	.word	0x00001800


	//   ....[19]....
        /*0118*/ 	.word	0x00001820


	//   ....[20]....
        /*011c*/ 	.word	0x00001b90


	//   ....[21]....
        /*0120*/ 	.word	0x00001c20


	//   ....[22]....
        /*0124*/ 	.word	0x00001c80


	//   ....[23]....
        /*0128*/ 	.word	0x00001ce0


	//   ....[24]....
        /*012c*/ 	.word	0x00001d40


	//   ....[25]....
        /*0130*/ 	.word	0x00001eb0


	//   ....[26]....
        /*0134*/ 	.word	0x00001f10


	//   ....[27]....
        /*0138*/ 	.word	0x00001f70


	//   ....[28]....
        /*013c*/ 	.word	0x00001fd0


	//   ....[29]....
        /*0140*/ 	.word	0x00002030


	//   ....[30]....
        /*0144*/ 	.word	0x000020b0


	//   ....[31]....
        /*0148*/ 	.word	0x00002150


	//   ....[32]....
        /*014c*/ 	.word	0x000021b0


	//   ....[33]....
        /*0150*/ 	.word	0x00002210


	//   ....[34]....
        /*0154*/ 	.word	0x00002260


	//   ....[35]....
        /*0158*/ 	.word	0x000023c0


	//   ....[36]....
        /*015c*/ 	.word	0x00002410


	//   ....[37]....
        /*0160*/ 	.word	0x00002460


	//   ....[38]....
        /*0164*/ 	.word	0x000024b0


	//   ....[39]....
        /*0168*/ 	.word	0x00002500


	//----- nvinfo : EIATTR_VRC_CTA_INIT_COUNT
	.align		4
.L_3370:
        /*016c*/ 	.byte	0x02, 0x4a
	.zero		1
	.zero		1


	//----- nvinfo : EIATTR_EXIT_INSTR_OFFSETS
	.align		4
        /*0170*/ 	.byte	0x04, 0x1c
        /*0172*/ 	.short	(.L_3372 - .L_3371)


	//   ....[0]....
.L_3371:
        /*0174*/ 	.word	0x000001b0


	//   ....[1]....
        /*0178*/ 	.word	0x00000e30


	//   ....[2]....
        /*017c*/ 	.word	0x00001b20


	//----- nvinfo : EIATTR_MAX_THREADS
	.align		4
.L_3372:
        /*0180*/ 	.byte	0x04, 0x05
        /*0182*/ 	.short	(.L_3374 - .L_3373)
.L_3373:
        /*0184*/ 	.word	0x00000080
        /*0188*/ 	.word	0x00000001
        /*018c*/ 	.word	0x00000001


	//----- nvinfo : EIATTR_CRS_STACK_SIZE
	.align		4
.L_3374:
        /*0190*/ 	.byte	0x04, 0x1e
        /*0192*/ 	.short	(.L_3376 - .L_3375)
.L_3375:
        /*0194*/ 	.word	0x00000000


	//----- nvinfo : EIATTR_CBANK_PARAM_SIZE
	.align		4
.L_3376:
        /*0198*/ 	.byte	0x03, 0x19
        /*019a*/ 	.short	0x00e8


	//----- nvinfo : EIATTR_PARAM_CBANK
	.align		4
        /*019c*/ 	.byte	0x04, 0x0a
        /*019e*/ 	.short	(.L_3378 - .L_3377)
	.align		4
.L_3377:
        /*01a0*/ 	.word	index@(.nv.constant0._ZN10layer_norm13ln_fwd_kernelINS_13Kernel_traitsI6__halfffffjLj256ELj1ELj4ELj1ELj16ENS_18Kernel_traits_baseILj256ES2_ffffjLj128EEEEELb0ELb1ELb0ELb1EEEvNS_9FwdParamsE)
        /*01a4*/ 	.short	0x0380
        /*01a6*/ 	.short	0x00e8


	//----- nvinfo : EIATTR_SW_WAR
	.align		4
.L_3378:
        /*01a8*/ 	.byte	0x04, 0x36
        /*01aa*/ 	.short	(.L_3380 - .L_3379)
.L_3379:
        /*01ac*/ 	.word	0x00000008
.L_3380:


//--------------------- .nv.info._ZN10layer_norm13ln_fwd_kernelINS_13Kernel_traitsI6__halfffffjLj256ELj1ELj4ELj1ELj16ENS_18Kernel_traits_baseILj256ES2_ffffjLj128EEEEELb0ELb1ELb1ELb0EEEvNS_9FwdParamsE --------------------------
	.section	.nv.info._ZN10layer_norm13ln_fwd_kernelINS_13Kernel_traitsI6__halfffffjLj256ELj1ELj4ELj1ELj16ENS_18Kernel_traits_baseILj256ES2_ffffjLj128EEEEELb0ELb1ELb1ELb0EEEvNS_9FwdParamsE,"",@"SHT_CUDA_INFO"
	.sectionflags	@""
	.align	4


	//----- nvinfo : EIATTR_CUDA_API_VERSION
	.align		4
        /*0000*/ 	.byte	0x04, 0x37
        /*0002*/ 	.short	(.L_3382 - .L_3381)
.L_3381:
        /*0004*/ 	.word	0x00000082


	//----- nvinfo : EIATTR_KPARAM_INFO
	.align		4
.L_3382:
        /*0008*/ 	.byte	0x04, 0x17
        /*000a*/ 	.short	(.L_3384 - .L_3383)
.L_3383:
        /*000c*/ 	.word	0x00000000
        /*0010*/ 	.short	0x0000
        /*0012*/ 	.short	0x0000
        /*0014*/ 	.byte	0x00, 0xf0, 0xa1, 0x03


	//----- nvinfo : EIATTR_SPARSE_MMA_MASK
	.align		4
.L_3384:
        /*0018*/ 	.byte	0x03, 0x50
        /*001a*/ 	.short	0x0000


	//----- nvinfo : EIATTR_MAXREG_COUNT
	.align		4
        /*001c*/ 	.byte	0x03, 0x1b
        /*001e*/ 	.short	0x00ff


	//----- nvinfo : EIATTR_MERCURY_ISA_VERSION
	.align		4
        /*0020*/ 	.byte	0x03, 0x5f
        /*0022*/ 	.short	0x0101


	//----- nvinfo : EIATTR_COOP_GROUP_MASK_REGIDS
	.align		4
        /*0024*/ 	.byte	0x04, 0x29
        /*0026*/ 	.short	(.L_3386 - .L_3385)


	//   ....[0]....
.L_3385:
        /*0028*/ 	.word	0xffffffff


	//   ....[1]....
        /*002c*/ 	.word	0xffffffff


	//   ....[2]....
        /*0030*/ 	.word	0xffffffff


	//   ....[3]....
        /*0034*/ 	.word	0xffffffff


	//   ....[4]....
        /*0038*/ 	.word	0xffffffff


	//   ....[5]....
        /*003c*/ 	.word	0xffffffff


	//   ....[6]....
        /*0040*/ 	.word	0xffffffff


	//   ....[7]....
        /*0044*/ 	.word	0xffffffff


	//   ....[8]....
        /*0048*/ 	.word	0xffffffff


	//   ....[9]....
        /*004c*/ 	.word	0xffffffff


	//   ....[10]....
        /*0050*/ 	.word	0x05000014


	//   ....[11]....
        /*0054*/ 	.word	0x05000014


	//   ....[12]....
        /*0058*/ 	.word	0x05000014


	//   ....[13]....
        /*005c*/ 	.word	0x05000014


	//   ....[14]....
        /*0060*/ 	.word	0x05000014


	//   ....[15]....
        /*0064*/ 	.word	0x05000014


	//   ....[16]....
        /*0068*/ 	.word	0x05000014


	//   ....[17]....
        /*006c*/ 	.word	0x05000014


	//   ....[18]....
        /*0070*/ 	.word	0x05000014


	//   ....[19]....
        /*0074*/ 	.word	0x05000014


	//----- nvinfo : EIATTR_COOP_GROUP_INSTR_OFFSETS
	.align		4
.L_3386:
        /*0078*/ 	.byte	0x04, 0x28
        /*007a*/ 	.short	(.L_3388 - .L_3387)


	//   ....[0]....
.L_3387:
        /*007c*/ 	.word	0x00001040


	//   ....[1]....
        /*0080*/ 	.word	0x00001060


	//   ....[2]....
        /*0084*/ 	.word	0x00001080


	//   ....[3]....
        /*0088*/ 	.word	0x000010a0


	//   ....[4]....
        /*008c*/ 	.word	0x000010d0


	//   ....[5]....
        /*0090*/ 	.word	0x00001210


	//   ....[6]....
        /*0094*/ 	.word	0x00001230


	//   ....[7]....
        /*0098*/ 	.word	0x00001250


	//   ....[8]....
        /*009c*/ 	.word	0x00001270


	//   ....[9]....
        /*00a0*/ 	.word	0x00001290


	//   ....[10]....
        /*00a4*/ 	.word	0x000017b0


	//   ....[11]....
        /*00a8*/ 	.word	0x00001840


	//   ....[12]....
        /*00ac*/ 	.word	0x000018c0


	//   ....[13]....
        /*00b0*/ 	.word	0x00001940


	//   ....[14]....
        /*00b4*/ 	.word	0x000019d0


	//   ....[15]....
        /*00b8*/ 	.word	0x00001b70


	//   ....[16]....
        /*00bc*/ 	.word	0x00001be0


	//   ....[17]....
        /*00c0*/ 	.word	0x00001c50


	//   ....[18]....
        /*00c4*/ 	.word	0x00001cc0


	//   ....[19]....
        /*00c8*/ 	.word	0x00001d30


	//----- nvinfo : EIATTR_VRC_CTA_INIT_COUNT
	.align		4
.L_3388:
        /*00cc*/ 	.byte	0x02, 0x4a
	.zero		1
	.zero		1


	//----- nvinfo : EIATTR_EXIT_INSTR_OFFSETS
	.align		4
        /*00d0*/ 	.byte	0x04, 0x1c
        /*00d2*/ 	.short	(.L_3390 - .L_3389)


	//   ....[0]....
.L_3389:
        /*00d4*/ 	.word	0x00000420


	//   ....[1]....
        /*00d8*/ 	.word	0x00001740


	//----- nvinfo : EIATTR_MAX_THREADS
	.align		4
.L_3390:
        /*00dc*/ 	.byte	0x04, 0x05
        /*00de*/ 	.short	(.L_3392 - .L_3391)
.L_3391:
        /*00e0*/ 	.word	0x00000080
        /*00e4*/ 	.word	0x00000001
        /*00e8*/ 	.word	0x00000001


	//----- nvinfo : EIATTR_CRS_STACK_SIZE
	.align		4
.L_3392:
        /*00ec*/ 	.byte	0x04, 0x1e
        /*00ee*/ 	.short	(.L_3394 - .L_3393)
.L_3393:
        /*00f0*/ 	.word	0x00000000


	//----- nvinfo : EIATTR_CBANK_PARAM_SIZE
	.align		4
.L_3394:
        /*00f4*/ 	.byte	0x03, 0x19
        /*00f6*/ 	.short	0x00e8


	//----- nvinfo : EIATTR_PARAM_CBANK
	.align		4
        /*00f8*/ 	.byte	0x04, 0x0a
        /*00fa*/ 	.short	(.L_3396 - .L_3395)
	.align		4
.L_3395:
        /*00fc*/ 	.word	index@(.nv.constant0._ZN10layer_norm13ln_fwd_kernelINS_13Kernel_traitsI6__halfffffjLj256ELj1ELj4ELj1ELj16ENS_18Kernel_traits_baseILj256ES2_ffffjLj128EEEEELb0ELb1ELb1ELb0EEEvNS_9FwdParamsE)
        /*0100*/ 	.short	0x0380
        /*0102*/ 	.short	0x00e8


	//----- nvinfo : EIATTR_SW_WAR
	.align		4
.L_3396:
        /*0104*/ 	.byte	0x04, 0x36
        /*0106*/ 	.short	(.L_3398 - .L_3397)
.L_3397:
        /*0108*/ 	.word	0x00000008
.L_3398:


//--------------------- .nv.info._ZN10layer_norm13ln_fwd_kernelINS_13Kernel_traitsI6__halfffffjLj256ELj1ELj4ELj1ELj16ENS_18Kernel_traits_baseILj256ES2_ffffjLj128EEEEELb0ELb1ELb1ELb1EEEvNS_9FwdParamsE --------------------------
	.section	.nv.info._ZN10layer_norm13ln_fwd_kernelINS_13Kernel_traitsI6__halfffffjLj256ELj1ELj4ELj1ELj16ENS_18Kernel_traits_baseILj256ES2_ffffjLj128EEEEELb0ELb1ELb1ELb1EEEvNS_9FwdParamsE,"",@"SHT_CUDA_INFO"
	.sectionflags	@""
	.align	4


	//----- nvinfo : EIATTR_CUDA_API_VERSION
	.align		4
        /*0000*/ 	.byte	0x04, 0x37
        /*0002*/ 	.short	(.L_3400 - .L_3399)
.L_3399:
        /*0004*/ 	.word	0x00000082


	//----- nvinfo : EIATTR_KPARAM_INFO
	.align		4
.L_3400:
        /*0008*/ 	.byte	0x04, 0x17
        /*000a*/ 	.short	(.L_3402 - .L_3401)
.L_3401:
        /*000c*/ 	.word	0x00000000
        /*0010*/ 	.short	0x0000
        /*0012*/ 	.short	0x0000
        /*0014*/ 	.byte	0x00, 0xf0, 0xa1, 0x03


	//----- nvinfo : EIATTR_SPARSE_MMA_MASK
	.align		4
.L_3402:
        /*0018*/ 	.byte	0x03, 0x50
        /*001a*/ 	.short	0x0000


	//----- nvinfo : EIATTR_MAXREG_COUNT
	.align		4
        /*001c*/ 	.byte	0x03, 0x1b
        /*001e*/ 	.short	0x00ff


	//----- nvinfo : EIATTR_MERCURY_ISA_VERSION
	.align		4
        /*0020*/ 	.byte	0x03, 0x5f
        /*0022*/ 	.short	0x0101


	//----- nvinfo : EIATTR_COOP_GROUP_MASK_REGIDS
	.align		4
        /*0024*/ 	.byte	0x04, 0x29
        /*0026*/ 	.short	(.L_3404 - .L_3403)


	//   ....[0]....
.L_3403:
        /*0028*/ 	.word	0xffffffff


	//   ....[1]....
        /*002c*/ 	.word	0xffffffff


	//   ....[2]....
        /*0030*/ 	.word	0xffffffff


	//   ....[3]....
        /*0034*/ 	.word	0xffffffff


	//   ....[4]....
        /*0038*/ 	.word	0xffffffff


	//   ....[5]....
        /*003c*/ 	.word	0xffffffff


	//   ....[6]....
        /*0040*/ 	.word	0xffffffff


	//   ....[7]....
        /*0044*/ 	.word	0xffffffff


	//   ....[8]....
        /*0048*/ 	.word	0xffffffff


	//   ....[9]....
        /*004c*/ 	.word	0xffffffff


	//   ....[10]....
        /*0050*/ 	.word	0x05000020


	//   ....[11]....
        /*0054*/ 	.word	0x05000020


	//   ....[12]....
        /*0058*/ 	.word	0x05000020


	//   ....[13]....
        /*005c*/ 	.word	0x05000020


	//   ....[14]....
        /*0060*/ 	.word	0x05000020


	//   ....[15]....
        /*0064*/ 	.word	0x05000020


	//   ....[16]....
        /*0068*/ 	.word	0x05000020


	//   ....[17]....
        /*006c*/ 	.word	0x05000020


	//   ....[18]....
        /*0070*/ 	.word	0x05000020


	//   ....[19]....
        /*0074*/ 	.word	0x05000020


	//----- nvinfo : EIATTR_COOP_GROUP_INSTR_OFFSETS
	.align		4
.L_3404:
        /*0078*/ 	.byte	0x04, 0x28
        /*007a*/ 	.short	(.L_3406 - .L_3405)


	//   ....[0]....
.L_3405:
        /*007c*/ 	.word	0x00000ce0


	//   ....[1]....
        /*0080*/ 	.word	0x00000d10


	//   ....[2]....
        /*0084*/ 	.word	0x00000d30


	//   ....[3]....
        /*0088*/ 	.word	0x00000d50


	//   ....[4]....
        /*008c*/ 	.word	0x00000d70


	//   ....[5]....
        /*0090*/ 	.word	0x00000ea0


	//   ....[6]....
        /*0094*/ 	.word	0x00000ec0


	//   ....[7]....
        /*0098*/ 	.word	0x00000ee0


	//   ....[8]....
        /*009c*/ 	.word	0x00000f00


	//   ....[9]....
        /*00a0*/ 	.word	0x00000f20


	//   ....[10]....
        /*00a4*/ 	.word	0x00001420


	//   ....[11]....
        /*00a8*/ 	.word	0x000014c0


	//   ....[12]....
        /*00ac*/ 	.word	0x00001530


	//   ....[13]....
        /*00b0*/ 	.word	0x000015a0


	//   ....[14]....
        /*00b4*/ 	.word	0x00001610


	//   ....[15]....
        /*00b8*/ 	.word	0x000017a0


	//   ....[16]....
        /*00bc*/ 	.word	0x00001810


	//   ....[17]....
        /*00c0*/ 	.word	0x00001880


	//   ....[18]....
        /*00c4*/ 	.word	0x000018f0


	//   ....[19]....
        /*00c8*/ 	.word	0x00001960


	//----- nvinfo : EIATTR_VRC_CTA_INIT_COUNT
	.align		4
.L_3406:
        /*00cc*/ 	.byte	0x02, 0x4a
	.zero		1
	.zero		1


	//----- nvinfo : EIATTR_EXIT_INSTR_OFFSETS
	.align		4
        /*00d0*/ 	.byte	0x04, 0x1c
        /*00d2*/ 	.short	(.L_3408 - .L_3407)


	//   ....[0]....
.L_3407:
        /*00d4*/ 	.word	0x000001d0


	//   ....[1]....
        /*00d8*/ 	.word	0x000013b0


	//----- nvinfo : EIATTR_MAX_THREADS
	.align		4
.L_3408:
        /*00dc*/ 	.byte	0x04, 0x05
        /*00de*/ 	.short	(.L_3410 - .L_3409)
.L_3409:
        /*00e0*/ 	.word	0x00000080
        /*00e4*/ 	.word	0x00000001
        /*00e8*/ 	.word	0x00000001


	//----- nvinfo : EIATTR_CRS_STACK_SIZE
	.align		4
.L_3410:
        /*00ec*/ 	.byte	0x04, 0x1e
        /*00ee*/ 	.short	(.L_3412 - .L_3411)
.L_3411:
        /*00f0*/ 	.word	0x00000000


	//----- nvinfo : EIATTR_CBANK_PARAM_SIZE
	.align		4
.L_3412:
        /*00f4*/ 	.byte	0x03, 0x19
        /*00f6*/ 	.short	0x00e8


	//----- nvinfo : EIATTR_PARAM_CBANK
	.align		4
        /*00f8*/ 	.byte	0x04, 0x0a
        /*00fa*/ 	.short	(.L_3414 - .L_3413)
	.align		4
.L_3413:
        /*00fc*/ 	.word	index@(.nv.constant0._ZN10layer_norm13ln_fwd_kernelINS_13Kernel_traitsI6__halfffffjLj256ELj1ELj4ELj1ELj16ENS_18Kernel_traits_baseILj256ES2_ffffjLj128EEEEELb0ELb1ELb1ELb1EEEvNS_9FwdParamsE)
        /*0100*/ 	.short	0x0380
        /*0102*/ 	.short	0x00e8


	//----- nvinfo : EIATTR_SW_WAR
	.align		4
.L_3414:
        /*0104*/ 	.byte	0x04, 0x36
        /*0106*/ 	.short	(.L_3416 - .L_3415)
.L_3415:
        /*0108*/ 	.word	0x00000008
.L_3416:


//--------------------- .nv.info._ZN10layer_norm13ln_fwd_kernelINS_13Kernel_traitsI6__halfffffjLj256ELj1ELj4ELj1ELj16ENS_18Kernel_traits_baseILj256ES2_ffffjLj128EEEEELb1ELb0ELb0ELb0EEEvNS_9FwdParamsE --------------------------
	.section	.nv.info._ZN10layer_norm13ln_fwd_kernelINS_13Kernel_traitsI6__halfffffjLj256ELj1ELj4ELj1ELj16ENS_18Kernel_traits_baseILj256ES2_ffffjLj128EEEEELb1ELb0ELb0ELb0EEEvNS_9FwdParamsE,"",@"SHT_CUDA_INFO"
	.sectionflags	@""
	.align	4


	//----- nvinfo : EIATTR_CUDA_API_VERSION
	.align		4
        /*0000*/ 	.byte	0x04, 0x37
        /*0002*/ 	.short	(.L_3418 - .L_3417)
.L_3417:
        /*0004*/ 	.word	0x00000082


	//----- nvinfo : EIATTR_KPARAM_INFO
	.align		4
.L_3418:
        /*0008*/ 	.byte	0x04, 0x17
        /*000a*/ 	.short	(.L_3420 - .L_3419)
.L_3419:
        /*000c*/ 	.word	0x00000000
        /*0010*/ 	.short	0x0000
        /*0012*/ 	.short	0x0000
        /*0014*/ 	.byte	0x00, 0xf0, 0xa1, 0x03


	//----- nvinfo : EIATTR_SPARSE_MMA_MASK
	.align		4
.L_3420:
        /*0018*/ 	.byte	0x03, 0x50
        /*001a*/ 	.short	0x0000


	//----- nvinfo : EIATTR_MAXREG_COUNT
	.align		4
        /*001c*/ 	.byte	0x03, 0x1b
        /*001e*/ 	.short	0x00ff


	//----- nvinfo : EIATTR_MERCURY_ISA_VERSION
	.align		4
        /*0020*/ 	.byte	0x03, 0x5f
        /*0022*/ 	.short	0x0101


	//----- nvinfo : EIATTR_COOP_GROUP_MASK_REGIDS
	.align		4
        /*0024*/ 	.byte	0x04, 0x29
        /*0026*/ 	.short	(.L_3422 - .L_3421)


	//   ....[0]....
.L_3421:
        /*0028*/ 	.word	0xffffffff


	//   ....[1]....
        /*002c*/ 	.word	0xffffffff


	//   ....[2]....
        /*0030*/ 	.word	0xffffffff


	//   ....[3]....
        /*0034*/ 	.word	0xffffffff


	//   ....[4]....
        /*0038*/ 	.word	0xffffffff


	//   ....[5]....
        /*003c*/ 	.word	0xffffffff


	//   ....[6]....
        /*0040*/ 	.word	0xffffffff


	//   ....[7]....
        /*0044*/ 	.word	0xffffffff


	//   ....[8]....
        /*0048*/ 	.word	0xffffffff


	//   ....[9]....
        /*004c*/ 	.word	0xffffffff


	//   ....[10]....
        /*0050*/ 	.word	0x05000028


	//   ....[11]....
        /*0054*/ 	.word	0x05000028


	//   ....[12]....
        /*0058*/ 	.word	0x05000028


	//   ....[13]....
        /*005c*/ 	.word	0x05000028


	//   ....[14]....
        /*0060*/ 	.word	0x05000028


	//   ....[15]....
        /*0064*/ 	.word	0x05000028


	//   ....[16]....
        /*0068*/ 	.word	0x05000028


	//   ....[17]....
        /*006c*/ 	.word	0x05000028


	//   ....[18]....
        /*0070*/ 	.word	0x05000028


	//   ....[19]....
        /*0074*/ 	.word	0x05000028


	//----- nvinfo : EIATTR_COOP_GROUP_INSTR_OFFSETS
	.align		4
.L_3422:
        /*0078*/ 	.byte	0x04, 0x28
        /*007a*/ 	.short	(.L_3424 - .L_3423)


	//   ....[0]....
.L_3423:
        /*007c*/ 	.word	0x00006030


	//   ....[1]....
        /*0080*/ 	.word	0x00006060


	//   ....[2]....
        /*0084*/ 	.word	0x00006080


	//   ....[3]....
        /*0088*/ 	.word	0x000060a0


	//   ....[4]....
        /*008c*/ 	.word	0x000060c0


	//   ....[5]....
        /*0090*/ 	.word	0x00006200


	//   ....[6]....
        /*0094*/ 	.word	0x00006220


	//   ....[7]....
        /*0098*/ 	.word	0x00006240


	//   ....[8]....
        /*009c*/ 	.word	0x00006260


	//   ....[9]....
        /*00a0*/ 	.word	0x00006280


	//   ....[10]....
        /*00a4*/ 	.word	0x00006710


	//   ....[11]....
        /*00a8*/ 	.word	0x000067c0


	//   ....[12]....
        /*00ac*/ 	.word	0x00006830


	//   ....[13]....
        /*00b0*/ 	.word	0x000068a0


	//   ....[14]....
        /*00b4*/ 	.word	0x00006910


	//   ....[15]....
        /*00b8*/ 	.word	0x00006aa0


	//   ....[16]....
        /*00bc*/ 	.word	0x00006b10


	//   ....[17]....
        /*00c0*/ 	.word	0x00006b80


	//   ....[18]....
        /*00c4*/ 	.word	0x00006bf0


	//   ....[19]....
        /*00c8*/ 	.word	0x00006c60


	//----- nvinfo : EIATTR_VRC_CTA_INIT_COUNT
	.align		4
.L_3424:
        /*00cc*/ 	.byte	0x02, 0x4a
	.zero		1
	.zero		1


	//----- nvinfo : EIATTR_EXIT_INSTR_OFFSETS
	.align		4
        /*00d0*/ 	.byte	0x04, 0x1c
        /*00d2*/ 	.short	(.L_3426 - .L_3425)


	//   ....[0]....
.L_3425:
        /*00d4*/ 	.word	0x000005a0


	//   ....[1]....
        /*00d8*/ 	.word	0x000066a0


	//----- nvinfo : EIATTR_INDIRECT_BRANCH_TARGETS
	.align		4
.L_3426:
        /*00dc*/ 	.byte	0x04, 0x34
        /*00de*/ 	.short	(.L_3428 - .L_3427)


	//   ....[0]....
.L_3427:
        /*00e0*/ 	.word	.L_x_9003@srel
        /*00e4*/ 	.short	0x0
        /*00e6*/ 	.short	0x0
        /*00e8*/ 	.word	0x3
        /*00ec*/ 	.word	.L_x_9004@srel
        /*00f0*/ 	.word	.L_x_9005@srel
        /*00f4*/ 	.word	.L_x_9006@srel


	//----- nvinfo : EIATTR_MAX_THREADS
	.align		4
.L_3428:
        /*00f8*/ 	.byte	0x04, 0x05
        /*00fa*/ 	.short	(.L_3430 - .L_3429)
.L_3429:
        /*00fc*/ 	.word	0x00000080
        /*0100*/ 	.word	0x00000001
        /*0104*/ 	.word	0x00000001


	//----- nvinfo : EIATTR_CRS_STACK_SIZE
	.align		4
.L_3430:
        /*0108*/ 	.byte	0x04, 0x1e
        /*010a*/ 	.short	(.L_3432 - .L_3431)
.L_3431:
        /*010c*/ 	.word	0x00000000


	//----- nvinfo : EIATTR_CBANK_PARAM_SIZE
	.align		4
.L_3432:
        /*0110*/ 	.byte	0x03, 0x19
        /*0112*/ 	.short	0x00e8


	//----- nvinfo : EIATTR_PARAM_CBANK
	.align		4
        /*0114*/ 	.byte	0x04, 0x0a
        /*0116*/ 	.short	(.L_3434 - .L_3433)
	.align		4
.L_3433:
        /*0118*/ 	.word	index@(.nv.constant0._ZN10layer_norm13ln_fwd_kernelINS_13Kernel_traitsI6__halfffffjLj256ELj1ELj4ELj1ELj16ENS_18Kernel_traits_baseILj256ES2_ffffjLj128EEEEELb1ELb0ELb0ELb0EEEvNS_9FwdParamsE)
        /*011c*/ 	.short	0x0380
        /*011e*/ 	.short	0x00e8


	//----- nvinfo : EIATTR_SW_WAR
	.align		4
.L_3434:
        /*0120*/ 	.byte	0x04, 0x36
        /*0122*/ 	.short	(.L_3436 - .L_3435)
.L_3435:
        /*0124*/ 	.word	0x00000008
.L_3436:


//--------------------- .nv.info._ZN10layer_norm13ln_fwd_kernelINS_13Kernel_traitsI6__halfffffjLj256ELj1ELj4ELj1ELj16ENS_18Kernel_traits_baseILj256ES2_ffffjLj128EEEEELb1ELb0ELb0ELb1EEEvNS_9FwdParamsE --------------------------
	.section	.nv.info._ZN10layer_norm13ln_fwd_kernelINS_13Kernel_traitsI6__halfffffjLj256ELj1ELj4ELj1ELj16ENS_18Kernel_traits_baseILj256ES2_ffffjLj128EEEEELb1ELb0ELb0ELb1EEEvNS_9FwdParamsE,"",@"SHT_CUDA_INFO"
	.sectionflags	@""
	.align	4


	//----- nvinfo : EIATTR_CUDA_API_VERSION
	.align		4
        /*0000*/ 	.byte	0x04, 0x37
        /*0002*/ 	.short	(.L_3438 - .L_3437)
.L_3437:
        /*0004*/ 	.word	0x00000082


	//----- nvinfo : EIATTR_KPARAM_INFO
	.align		4
.L_3438:
        /*0008*/ 	.byte	0x04, 0x17
        /*000a*/ 	.short	(.L_3440 - .L_3439)
.L_3439:
        /*000c*/ 	.word	0x00000000
        /*0010*/ 	.short	0x0000
        /*0012*/ 	.short	0x0000
        /*0014*/ 	.byte	0x00, 0xf0, 0xa1, 0x03


	//----- nvinfo : EIATTR_SPARSE_MMA_MASK
	.align		4
.L_3440:
        /*0018*/ 	.byte	0x03, 0x50
        /*001a*/ 	.short	0x0000


	//----- nvinfo : EIATTR_MAXREG_COUNT
	.align		4
        /*001c*/ 	.byte	0x03, 0x1b
        /*001e*/ 	.short	0x00ff


	//----- nvinfo : EIATTR_MERCURY_ISA_VERSION
	.align		4
        /*0020*/ 	.byte	0x03, 0x5f
        /*0022*/ 	.short	0x0101


	//----- nvinfo : EIATTR_COOP_GROUP_MASK_REGIDS
	.align		4
        /*0024*/ 	.byte	0x04, 0x29
        /*0026*/ 	.short	(.L_3442 - .L_3441)


	//   ....[0]....
.L_3441:
        /*0028*/ 	.word	0xffffffff


	//   ....[1]....
        /*002c*/ 	.word	0xffffffff


	//   ....[2]....
        /*0030*/ 	.word	0xffffffff


	//   ....[3]....
        /*0034*/ 	.word	0xffffffff


	//   ....[4]....
        /*0038*/ 	.word	0xffffffff


	//   ....[5]....
        /*003c*/ 	.word	0xffffffff


	//   ....[6]....
        /*0040*/ 	.word	0xffffffff


	//   ....[7]....
        /*0044*/ 	.word	0xffffffff


	//   ....[8]....
        /*0048*/ 	.word	0xffffffff


	//   ....[9]....
        /*004c*/ 	.word	0xffffffff


	//   ....[10]....
        /*0050*/ 	.word	0x0500002e


	//   ....[11]....
        /*0054*/ 	.word	0x0500002e


	//   ....[12]....
        /*0058*/ 	.word	0x0500002e


	//   ....[13]....
        /*005c*/ 	.word	0x0500002e


	//   ....[14]....
        /*0060*/ 	.word	0x0500002e


	//   ....[15]....
        /*0064*/ 	.word	0x0500002e


	//   ....[16]....
        /*0068*/ 	.word	0x0500002e


	//   ....[17]....
        /*006c*/ 	.word	0x0500002e


	//   ....[18]....
        /*0070*/ 	.word	0x0500002e


	//   ....[19]....
        /*0074*/ 	.word	0x0500002e


	//----- nvinfo : EIATTR_COOP_GROUP_INSTR_OFFSETS
	.align		4
.L_3442:
        /*0078*/ 	.byte	0x04, 0x28
        /*007a*/ 	.short	(.L_3444 - .L_3443)


	//   ....[0]....
.L_3443:
        /*007c*/ 	.word	0x00005d50


	//   ....[1]....
        /*0080*/ 	.word	0x00005d70


	//   ....[2]....
        /*0084*/ 	.word	0x00005da0


	//   ....[3]....
        /*0088*/ 	.word	0x00005dc0


	//   ....[4]....
        /*008c*/ 	.word	0x00005de0


	//   ....[5]....
        /*0090*/ 	.word	0x00005f10


	//   ....[6]....
        /*0094*/ 	.word	0x00005f30


	//   ....[7]....
        /*0098*/ 	.word	0x00005f50


	//   ....[8]....
        /*009c*/ 	.word	0x00005f70


	//   ....[9]....
        /*00a0*/ 	.word	0x00005f90


	//   ....[10]....
        /*00a4*/ 	.word	0x00006320


	//   ....[11]....
        /*00a8*/ 	.word	0x000063c0


	//   ....[12]....
        /*00ac*/ 	.word	0x00006440


	//   ....[13]....
        /*00b0*/ 	.word	0x000064b0


	//   ....[14]....
        /*00b4*/ 	.word	0x00006520


	//   ....[15]....
        /*00b8*/ 	.word	0x000066a0


	//   ....[16]....
        /*00bc*/ 	.word	0x00006710


	//   ....[17]....
        /*00c0*/ 	.word	0x00006780


	//   ....[18]....
        /*00c4*/ 	.word	0x000067f0


	//   ....[19]....
        /*00c8*/ 	.word	0x00006860


	//----- nvinfo : EIATTR_VRC_CTA_INIT_COUNT
	.align		4
.L_3444:
        /*00cc*/ 	.byte	0x02, 0x4a
	.zero		1
	.zero		1


	//----- nvinfo : EIATTR_EXIT_INSTR_OFFSETS
	.align		4
        /*00d0*/ 	.byte	0x04, 0x1c
        /*00d2*/ 	.short	(.L_3446 - .L_3445)


	//   ....[0]....
.L_3445:
        /*00d4*/ 	.word	0x00000260


	//   ....[1]....
        /*00d8*/ 	.word	0x000062b0


	//----- nvinfo : EIATTR_INDIRECT_BRANCH_TARGETS
	.align		4
.L_3446:
        /*00dc*/ 	.byte	0x04, 0x34
        /*00de*/ 	.short	(.L_3448 - .L_3447)


	//   ....[0]....
.L_3447:
        /*00e0*/ 	.word	.L_x_9007@srel
        /*00e4*/ 	.short	0x0
        /*00e6*/ 	.short	0x0
        /*00e8*/ 	.word	0x3
        /*00ec*/ 	.word	.L_x_9008@srel
        /*00f0*/ 	.word	.L_x_9009@srel
        /*00f4*/ 	.word	.L_x_9010@srel


	//----- nvinfo : EIATTR_MAX_THREADS
	.align		4
.L_3448:
        /*00f8*/ 	.byte	0x04, 0x05
        /*00fa*/ 	.short	(.L_3450 - .L_3449)
.L_3449:
        /*00fc*/ 	.word	0x00000080
        /*0100*/ 	.word	0x00000001
        /*0104*/ 	.word	0x00000001


	//----- nvinfo : EIATTR_CRS_STACK_SIZE
	.align		4
.L_3450:
        /*0108*/ 	.byte	0x04, 0x1e
        /*010a*/ 	.short	(.L_3452 - .L_3451)
.L_3451:
        /*010c*/ 	.word	0x00000000


	//----- nvinfo : EIATTR_CBANK_PARAM_SIZE
	.align		4
.L_3452:
        /*0110*/ 	.byte	0x03, 0x19
        /*0112*/ 	.short	0x00e8


	//----- nvinfo : EIATTR_PARAM_CBANK
	.align		4
        /*0114*/ 	.byte	0x04, 0x0a
        /*0116*/ 	.short	(.L_3454 - .L_3453)
	.align		4
.L_3453:
        /*0118*/ 	.word	index@(.nv.constant0._ZN10layer_norm13ln_fwd_kernelINS_13Kernel_traitsI6__halfffffjLj256ELj1ELj4ELj1ELj16ENS_18Kernel_traits_baseILj256ES2_ffffjLj128EEEEELb1ELb0ELb0ELb1EEEvNS_9FwdParamsE)
        /*011c*/ 	.short	0x0380
        /*011e*/ 	.short	0x00e8


	//----- nvinfo : EIATTR_SW_WAR
	.align		4
.L_3454:
        /*0120*/ 	.byte	0x04, 0x36
        /*0122*/ 	.short	(.L_3456 - .L_3455)
.L_3455:
        /*0124*/ 	.word	0x00000008
.L_3456:


//--------------------- .nv.info._ZN10layer_norm13ln_fwd_kernelINS_13Kernel_traitsI6__halfffffjLj256ELj1ELj4ELj1ELj16ENS_18Kernel_traits_baseILj256ES2_ffffjLj128EEEEELb1ELb0ELb1ELb0EEEvNS_9FwdParamsE --------------------------
	.section	.nv.info._ZN10layer_norm13ln_fwd_kernelINS_13Kernel_traitsI6__halfffffjLj256ELj1ELj4ELj1ELj16ENS_18Kernel_traits_baseILj256ES2_ffffjLj128EEEEELb1ELb0ELb1ELb0EEEvNS_9FwdParamsE,"",@"SHT_CUDA_INFO"
	.sectionflags	@""
	.align	4


	//----- nvinfo : EIATTR_CUDA_API_VERSION
	.align		4
        /*0000*/ 	.byte	0x04, 0x37
        /*0002*/ 	.short	(.L_3458 - .L_3457)
.L_3457:
        /*0004*/ 	.word	0x00000082


	//----- nvinfo : EIATTR_KPARAM_INFO
	.align		4
.L_3458:
        /*0008*/ 	.byte	0x04, 0x17
        /*000a*/ 	.short	(.L_3460 - .L_3459)
.L_3459:
        /*000c*/ 	.word	0x00000000
        /*0010*/ 	.short	0x0000
        /*0012*/ 	.short	0x0000
        /*0014*/ 	.byte	0x00, 0xf0, 0xa1, 0x03


	//----- nvinfo : EIATTR_SPARSE_MMA_MASK
	.align		4
.L_3460:
        /*0018*/ 	.byte	0x03, 0x50
        /*001a*/ 	.short	0x0000


	//----- nvinfo : EIATTR_MAXREG_COUNT
	.align		4
        /*001c*/ 	.byte	0x03, 0x1b
        /*001e*/ 	.short	0x00ff


	//----- nvinfo : EIATTR_MERCURY_ISA_VERSION
	.align		4
        /*0020*/ 	.byte	0x03, 0x5f
        /*0022*/ 	.short	0x0101


	//----- nvinfo : EIATTR_COOP_GROUP_MASK_REGIDS
	.align		4
        /*0024*/ 	.byte	0x04, 0x29
        /*0026*/ 	.short	(.L_3462 - .L_3461)


	//   ....[0]....
.L_3461:
        /*0028*/ 	.word	0xffffffff


	//   ....[1]....
        /*002c*/ 	.word	0xffffffff


	//   ....[2]....
        /*0030*/ 	.word	0xffffffff


	//   ....[3]....
        /*0034*/ 	.word	0xffffffff


	//   ....[4]....
        /*0038*/ 	.word	0xffffffff


	//   ....[5]....
        /*003c*/ 	.word	0xffffffff


	//   ....[6]....
        /*0040*/ 	.word	0xffffffff


	//   ....[7]....
        /*0044*/ 	.word	0xffffffff


	//   ....[8]....
        /*0048*/ 	.word	0xffffffff


	//   ....[9]....
        /*004c*/ 	.word	0xffffffff


	//   ....[10]....
        /*0050*/ 	.word	0x0500002b


	//   ....[11]....
        /*0054*/ 	.word	0x0500002b


	//   ....[12]....
        /*0058*/ 	.word	0x0500002b


	//   ....[13]....
        /*005c*/ 	.word	0x0500002b


	//   ....[14]....
        /*0060*/ 	.word	0x0500002b


	//   ....[15]....
        /*0064*/ 	.word	0x0500002b


	//   ....[16]....
        /*0068*/ 	.word	0x0500002b


	//   ....[17]....
        /*006c*/ 	.word	0x0500002b


	//   ....[18]....
        /*0070*/ 	.word	0x0500002b


	//   ....[19]....
        /*0074*/ 	.word	0x0500002b


	//----- nvinfo : EIATTR_COOP_GROUP_INSTR_OFFSETS
	.align		4
.L_3462:
        /*0078*/ 	.byte	0x04, 0x28
        /*007a*/ 	.short	(.L_3464 - .L_3463)


	//   ....[0]....
.L_3463:
        /*007c*/ 	.word	0x00006950


	//   ....[1]....
        /*0080*/ 	.word	0x00006980


	//   ....[2]....
        /*0084*/ 	.word	0x000069a0


	//   ....[3]....
        /*0088*/ 	.word	0x000069c0


	//   ....[4]....
        /*008c*/ 	.word	0x000069e0


	//   ....[5]....
        /*0090*/ 	.word	0x00006b20


	//   ....[6]....
        /*0094*/ 	.word	0x00006b40


	//   ....[7]....
        /*0098*/ 	.word	0x00006b60


	//   ....[8]....
        /*009c*/ 	.word	0x00006b80


	//   ....[9]....
        /*00a0*/ 	.word	0x00006ba0


	//   ....[10]....
        /*00a4*/ 	.word	0x00007080


	//   ....[11]....
        /*00a8*/ 	.word	0x00007110


	//   ....[12]....
        /*00ac*/ 	.word	0x00007170


	//   ....[13]....
        /*00b0*/ 	.word	0x000071d0


	//   ....[14]....
        /*00b4*/ 	.word	0x00007230


	//   ....[15]....
        /*00b8*/ 	.word	0x000073c0


	//   ....[16]....
        /*00bc*/ 	.word	0x00007410


	//   ....[17]....
        /*00c0*/ 	.word	0x00007470


	//   ....[18]....
        /*00c4*/ 	.word	0x000074d0


	//   ....[19]....
        /*00c8*/ 	.word	0x00007530


	//----- nvinfo : EIATTR_VRC_CTA_INIT_COUNT
	.align		4
.L_3464:
        /*00cc*/ 	.byte	0x02, 0x4a
	.zero		1
	.zero		1


	//----- nvinfo : EIATTR_EXIT_INSTR_OFFSETS
	.align		4
        /*00d0*/ 	.byte	0x04, 0x1c
        /*00d2*/ 	.short	(.L_3466 - .L_3465)


	//   ....[0]....
.L_3465:
        /*00d4*/ 	.word	0x000005a0


	//   ....[1]....
        /*00d8*/ 	.word	0x00007010


	//----- nvinfo : EIATTR_MAX_THREADS
	.align		4
.L_3466:
        /*00dc*/ 	.byte	0x04, 0x05
        /*00de*/ 	.short	(.L_3468 - .L_3467)
.L_3467:
        /*00e0*/ 	.word	0x00000080
        /*00e4*/ 	.word	0x00000001
        /*00e8*/ 	.word	0x00000001


	//----- nvinfo : EIATTR_CRS_STACK_SIZE
	.align		4
.L_3468:
        /*00ec*/ 	.byte	0x04, 0x1e
        /*00ee*/ 	.short	(.L_3470 - .L_3469)
.L_3469:
        /*00f0*/ 	.word	0x00000000


	//----- nvinfo : EIATTR_CBANK_PARAM_SIZE
	.align		4
.L_3470:
        /*00f4*/ 	.byte	0x03, 0x19
        /*00f6*/ 	.short	0x00e8


	//----- nvinfo : EIATTR_PARAM_CBANK
	.align		4
        /*00f8*/ 	.byte	0x04, 0x0a
        /*00fa*/ 	.short	(.L_3472 - .L_3471)
	.align		4
.L_3471:
        /*00fc*/ 	.word	index@(.nv.constant0._ZN10layer_norm13ln_fwd_kernelINS_13Kernel_traitsI6__halfffffjLj256ELj1ELj4ELj1ELj16ENS_18Kernel_traits_baseILj256ES2_ffffjLj128EEEEELb1ELb0ELb1ELb0EEEvNS_9FwdParamsE)
        /*0100*/ 	.short	0x0380
        /*0102*/ 	.short	0x00e8


	//----- nvinfo : EIATTR_SW_WAR
	.align		4
.L_3472:
        /*0104*/ 	.byte	0x04, 0x36
        /*0106*/ 	.short	(.L_3474 - .L_3473)
.L_3473:
        /*0108*/ 	.word	0x00000008
.L_3474:


//--------------------- .nv.info._ZN10layer_norm13ln_fwd_kernelINS_13Kernel_traitsI6__halfffffjLj256ELj1ELj4ELj1ELj16ENS_18Kernel_traits_baseILj256ES2_ffffjLj128EEEEELb1ELb0ELb1ELb1EEEvNS_9FwdParamsE --------------------------
	.section	.nv.info._ZN10layer_norm13ln_fwd_kernelINS_13Kernel_traitsI6__halfffffjLj256ELj1ELj4ELj1ELj16ENS_18Kernel_traits_baseILj256ES2_ffffjLj128EEEEELb1ELb0ELb1ELb1EEEvNS_9FwdParamsE,"",@"SHT_CUDA_INFO"
	.sectionflags	@""
	.align	4


	//----- nvinfo : EIATTR_CUDA_API_VERSION
	.align		4
        /*0000*/ 	.byte	0x04, 0x37
        /*0002*/ 	.short	(.L_3476 - .L_3475)
.L_3475:
        /*0004*/ 	.word	0x00000082


	//----- nvinfo : EIATTR_KPARAM_INFO
	.align		4
.L_3476:
        /*0008*/ 	.byte	0x04, 0x17
        /*000a*/ 	.short	(.L_3478 - .L_3477)
.L_3477:
        /*000c*/ 	.word	0x00000000
        /*0010*/ 	.short	0x0000
        /*0012*/ 	.short	0x0000
        /*0014*/ 	.byte	0x00, 0xf0, 0xa1, 0x03


	//----- nvinfo : EIATTR_SPARSE_MMA_MASK
	.align		4
.L_3478:
        /*0018*/ 	.byte	0x03, 0x50
        /*001a*/ 	.short	0x0000


	//----- nvinfo : EIATTR_MAXREG_COUNT
	.align		4
        /*001c*/ 	.byte	0x03, 0x1b
        /*001e*/ 	.short	0x00ff


	//----- nvinfo : EIATTR_MERCURY_ISA_VERSION
	.align		4
        /*0020*/ 	.byte	0x03, 0x5f
        /*0022*/ 	.short	0x0101


	//----- nvinfo : EIATTR_COOP_GROUP_MASK_REGIDS
	.align		4
        /*0024*/ 	.byte	0x04, 0x29
        /*0026*/ 	.short	(.L_3480 - .L_3479)


	//   ....[0]....
.L_3479:
        /*0028*/ 	.word	0xffffffff


	//   ....[1]....
        /*002c*/ 	.word	0xffffffff


	//   ....[2]....
        /*0030*/ 	.word	0xffffffff


	//   ....[3]....
        /*0034*/ 	.word	0xffffffff


	//   ....[4]....
        /*0038*/ 	.word	0xffffffff


	//   ....[5]....
        /*003c*/ 	.word	0xffffffff


	//   ....[6]....
        /*0040*/ 	.word	0xffffffff


	//   ....[7]....
        /*0044*/ 	.word	0xffffffff


	//   ....[8]....
        /*0048*/ 	.word	0xffffffff


	//   ....[9]....
        /*004c*/ 	.word	0xffffffff


	//   ....[10]....
        /*0050*/ 	.word	0x05000023


	//   ....[11]....
        /*0054*/ 	.word	0x05000023


	//   ....[12]....
        /*0058*/ 	.word	0x05000023


	//   ....[13]....
        /*005c*/ 	.word	0x05000023


	//   ....[14]....
        /*0060*/ 	.word	0x05000023


	//   ....[15]....
        /*0064*/ 	.word	0x05000023


	//   ....[16]....
        /*0068*/ 	.word	0x05000023


	//   ....[17]....
        /*006c*/ 	.word	0x05000023


	//   ....[18]....
        /*0070*/ 	.word	0x05000023


	//   ....[19]....
        /*0074*/ 	.word	0x05000023


	//----- nvinfo : EIATTR_COOP_GROUP_INSTR_OFFSETS
	.align		4
.L_3480:
        /*0078*/ 	.byte	0x04, 0x28
        /*007a*/ 	.short	(.L_3482 - .L_3481)


	//   ....[0]....
.L_3481:
        /*007c*/ 	.word	0x00006520


	//   ....[1]....
        /*0080*/ 	.word	0x00006550


	//   ....[2]....
        /*0084*/ 	.word	0x00006570


	//   ....[3]....
        /*0088*/ 	.word	0x00006590


	//   ....[4]....
        /*008c*/ 	.word	0x000065b0


	//   ....[5]....
        /*0090*/ 	.word	0x000066e0


	//   ....[6]....
        /*0094*/ 	.word	0x00006700


	//   ....[7]....
        /*0098*/ 	.word	0x00006720


	//   ....[8]....
        /*009c*/ 	.word	0x00006740


	//   ....[9]....
        /*00a0*/ 	.word	0x00006760


	//   ....[10]....
        /*00a4*/ 	.word	0x00006cb0


	//   ....[11]....
        /*00a8*/ 	.word	0x00006d50


	//   ....[12]....
        /*00ac*/ 	.word	0x00006db0


	//   ....[13]....
        /*00b0*/ 	.word	0x00006e10


	//   ....[14]....
        /*00b4*/ 	.word	0x00006e70


	//   ....[15]....
        /*00b8*/ 	.word	0x00006fe0


	//   ....[16]....
        /*00bc*/ 	.word	0x00007040


	//   ....[17]....
        /*00c0*/ 	.word	0x000070a0


	//   ....[18]....
        /*00c4*/ 	.word	0x00007100


	//   ....[19]....
        /*00c8*/ 	.word	0x00007160


	//----- nvinfo : EIATTR_VRC_CTA_INIT_COUNT
	.align		4
.L_3482:
        /*00cc*/ 	.byte	0x02, 0x4a
	.zero		1
	.zero		1


	//----- nvinfo : EIATTR_EXIT_INSTR_OFFSETS
	.align		4
        /*00d0*/ 	.byte	0x04, 0x1c
        /*00d2*/ 	.short	(.L_3484 - .L_3483)


	//   ....[0]....
.L_3483:
        /*00d4*/ 	.word	0x00000270


	//   ....[1]....
        /*00d8*/ 	.word	0x00006c50


	//----- nvinfo : EIATTR_MAX_THREADS
	.align		4
.L_3484:
        /*00dc*/ 	.byte	0x04, 0x05
        /*00de*/ 	.short	(.L_3486 - .L_3485)
.L_3485:
        /*00e0*/ 	.word	0x00000080
        /*00e4*/ 	.word	0x00000001
        /*00e8*/ 	.word	0x00000001


	//----- nvinfo : EIATTR_CRS_STACK_SIZE
	.align		4
.L_3486:
        /*00ec*/ 	.byte	0x04, 0x1e
        /*00ee*/ 	.short	(.L_3488 - .L_3487)
.L_3487:
        /*00f0*/ 	.word	0x00000000


	//----- nvinfo : EIATTR_CBANK_PARAM_SIZE
	.align		4
.L_3488:
        /*00f4*/ 	.byte	0x03, 0x19
        /*00f6*/ 	.short	0x00e8


	//----- nvinfo : EIATTR_PARAM_CBANK
	.align		4
        /*00f8*/ 	.byte	0x04, 0x0a
        /*00fa*/ 	.short	(.L_3490 - .L_3489)
	.align		4
.L_3489:
        /*00fc*/ 	.word	index@(.nv.constant0._ZN10layer_norm13ln_fwd_kernelINS_13Kernel_traitsI6__halfffffjLj256ELj1ELj4ELj1ELj16ENS_18Kernel_traits_baseILj256ES2_ffffjLj128EEEEELb1ELb0ELb1ELb1EEEvNS_9FwdParamsE)
        /*0100*/ 	.short	0x0380
        /*0102*/ 	.short	0x00e8


	//----- nvinfo : EIATTR_SW_WAR
	.align		4
.L_3490:
        /*0104*/ 	.byte	0x04, 0x36
        /*0106*/ 	.short	(.L_3492 - .L_3491)
.L_3491:
        /*0108*/ 	.word	0x00000008
.L_3492:


//--------------------- .nv.info._ZN10layer_norm13ln_fwd_kernelINS_13Kernel_traitsI6__halfffffjLj256ELj1ELj4ELj1ELj16ENS_18Kernel_traits_baseILj256ES2_ffffjLj128EEEEELb1ELb1ELb0ELb0EEEvNS_9FwdParamsE --------------------------
	.section	.nv.info._ZN10layer_norm13ln_fwd_kernelINS_13Kernel_traitsI6__halfffffjLj256ELj1ELj4ELj1ELj16ENS_18Kernel_traits_baseILj256ES2_ffffjLj128EEEEELb1ELb1ELb0ELb0EEEvNS_9FwdParamsE,"",@"SHT_CUDA_INFO"
	.sectionflags	@""
	.align	4


	//----- nvinfo : EIATTR_CUDA_API_VERSION
	.align		4
        /*0000*/ 	.byte	0x04, 0x37
        /*0002*/ 	.short	(.L_3494 - .L_3493)
.L_3493:
        /*0004*/ 	.word	0x00000082


	//----- nvinfo : EIATTR_KPARAM_INFO
	.align		4
.L_3494:
        /*0008*/ 	.byte	0x04, 0x17
        /*000a*/ 	.short	(.L_3496 - .L_3495)
.L_3495:
        /*000c*/ 	.word	0x00000000
        /*0010*/ 	.short	0x0000
        /*0012*/ 	.short	0x0000
        /*0014*/ 	.byte	0x00, 0xf0, 0xa1, 0x03


	//----- nvinfo : EIATTR_SPARSE_MMA_MASK
	.align		4
.L_3496:
        /*0018*/ 	.byte	0x03, 0x50
        /*001a*/ 	.short	0x0000


	//----- nvinfo : EIATTR_MAXREG_COUNT
	.align		4
        /*001c*/ 	.byte	0x03, 0x1b
        /*001e*/ 	.short	0x00ff


	//----- nvinfo : EIATTR_MERCURY_ISA_VERSION
	.align		4
        /*0020*/ 	.byte	0x03, 0x5f
        /*0022*/ 	.short	0x0101


	//----- nvinfo : EIATTR_COOP_GROUP_MASK_REGIDS
	.align		4
        /*0024*/ 	.byte	0x04, 0x29
        /*0026*/ 	.short	(.L_3498 - .L_3497)


	//   ....[0]....
.L_3497:
        /*0028*/ 	.word	0xffffffff


	//   ....[1]....
        /*002c*/ 	.word	0xffffffff


	//   ....[2]....
        /*0030*/ 	.word	0xffffffff


	//   ....[3]....
        /*0034*/ 	.word	0xffffffff


	//   ....[4]....
        /*0038*/ 	.word	0xffffffff


	//   ....[5]....
        /*003c*/ 	.word	0xffffffff


	//   ....[6]....
        /*0040*/ 	.word	0xffffffff


	//   ....[7]....
        /*0044*/ 	.word	0xffffffff


	//   ....[8]....
        /*0048*/ 	.word	0xffffffff


	//   ....[9]....
        /*004c*/ 	.word	0xffffffff


	//   ....[10]....
        /*0050*/ 	.word	0x05000012


	//   ....[11]....
        /*0054*/ 	.word	0x05000012


	//   ....[12]....
        /*0058*/ 	.word	0x05000012


	//   ....[13]....
        /*005c*/ 	.word	0x05000012


	//   ....[14]....
        /*0060*/ 	.word	0x05000012


	//   ....[15]....
        /*0064*/ 	.word	0x05000012


	//   ....[16]....
        /*0068*/ 	.word	0x05000012


	//   ....[17]....
        /*006c*/ 	.word	0x05000012


	//   ....[18]....
        /*0070*/ 	.word	0x05000012


	//   ....[19]....
        /*0074*/ 	.word	0x05000012


	//----- nvinfo : EIATTR_COOP_GROUP_INSTR_OFFSETS
	.align		4
.L_3498:
        /*0078*/ 	.byte	0x04, 0x28
        /*007a*/ 	.short	(.L_3500 - .L_3499)


	//   ....[0]....
.L_3499:
        /*007c*/ 	.word	0x00006390


	//   ....[1]....
        /*0080*/ 	.word	0x000063c0


	//   ....[2]....
        /*0084*/ 	.word	0x000063e0


	//   ....[3]....
        /*0088*/ 	.word	0x00006400


	//   ....[4]....
        /*008c*/ 	.word	0x00006420


	//   ....[5]....
        /*0090*/ 	.word	0x00006560


	//   ....[6]....
        /*0094*/ 	.word	0x00006580


	//   ....[7]....
        /*0098*/ 	.word	0x000065a0


	//   ....[8]....
        /*009c*/ 	.word	0x000065c0


	//   ....[9]....
        /*00a0*/ 	.word	0x000065e0


	//   ....[10]....
        /*00a4*/ 	.word	0x00006a70


	//   ....[11]....
        /*00a8*/ 	.word	0x00006b00


	//   ....[12]....
        /*00ac*/ 	.word	0x00006b60


	//   ....[13]....
        /*00b0*/ 	.word	0x00006bc0


	//   ....[14]....
        /*00b4*/ 	.word	0x00006c20


	//   ....[15]....
        /*00b8*/ 	.word	0x00006dc0


	//   ....[16]....
        /*00bc*/ 	.word	0x00006e10


	//   ....[17]....
        /*00c0*/ 	.word	0x00006e70


	//   ....[18]....
        /*00c4*/ 	.word	0x00006ed0


	//   ....[19]....
        /*00c8*/ 	.word	0x00006f30


	//----- nvinfo : EIATTR_VRC_CTA_INIT_COUNT
	.align		4
.L_3500:
        /*00cc*/ 	.byte	0x02, 0x4a
	.zero		1
	.zero		1


	//----- nvinfo : EIATTR_EXIT_INSTR_OFFSETS
	.align		4
        /*00d0*/ 	.byte	0x04, 0x1c
        /*00d2*/ 	.short	(.L_3502 - .L_3501)


	//   ....[0]....
.L_3501:
        /*00d4*/ 	.word	0x00000660


	//   ....[1]....
        /*00d8*/ 	.word	0x00006a00


	//----- nvinfo : EIATTR_INDIRECT_BRANCH_TARGETS
	.align		4
.L_3502:
        /*00dc*/ 	.byte	0x04, 0x34
        /*00de*/ 	.short	(.L_3504 - .L_3503)


	//   ....[0]....
.L_3503:
        /*00e0*/ 	.word	.L_x_9011@srel
        /*00e4*/ 	.short	0x0
        /*00e6*/ 	.short	0x0
        /*00e8*/ 	.word	0x3
        /*00ec*/ 	.word	.L_x_9012@srel
        /*00f0*/ 	.word	.L_x_9013@srel
        /*00f4*/ 	.word	.L_x_9014@srel


	//----- nvinfo : EIATTR_MAX_THREADS
	.align		4
.L_3504:
        /*00f8*/ 	.byte	0x04, 0x05
        /*00fa*/ 	.short	(.L_3506 - .L_3505)
.L_3505:
        /*00fc*/ 	.word	0x00000080
        /*0100*/ 	.word	0x00000001
        /*0104*/ 	.word	0x00000001


	//----- nvinfo : EIATTR_CRS_STACK_SIZE
	.align		4
.L_3506:
        /*0108*/ 	.byte	0x04, 0x1e
        /*010a*/ 	.short	(.L_3508 - .L_3507)
.L_3507:
        /*010c*/ 	.word	0x00000000


	//----- nvinfo : EIATTR_CBANK_PARAM_SIZE
	.align		4
.L_3508:
        /*0110*/ 	.byte	0x03, 0x19
        /*0112*/ 	.short	0x00e8


	//----- nvinfo : EIATTR_PARAM_CBANK
	.align		4
        /*0114*/ 	.byte	0x04, 0x0a
        /*0116*/ 	.short	(.L_3510 - .L_3509)
	.align		4
.L_3509:
        /*0118*/ 	.word	index@(.nv.constant0._ZN10layer_norm13ln_fwd_kernelINS_13Kernel_traitsI6__halfffffjLj256ELj1ELj4ELj1ELj16ENS_18Kernel_traits_baseILj256ES2_ffffjLj128EEEEELb1ELb1ELb0ELb0EEEvNS_9FwdParamsE)
        /*011c*/ 	.short	0x0380
        /*011e*/ 	.short	0x00e8


	//----- nvinfo : EIATTR_SW_WAR
	.align		4
.L_3510:
        /*0120*/ 	.byte	0x04, 0x36
        /*0122*/ 	.short	(.L_3512 - .L_3511)
.L_3511:
        /*0124*/ 	.word	0x00000008
.L_3512:


//--------------------- .nv.info._ZN10layer_norm13ln_fwd_kernelINS_13Kernel_traitsI6__halfffffjLj256ELj1ELj4ELj1ELj16ENS_18Kernel_traits_baseILj256ES2_ffffjLj128EEEEELb1ELb1ELb0ELb1EEEvNS_9FwdParamsE --------------------------
	.section	.nv.info._ZN10layer_norm13ln_fwd_kernelINS_13Kernel_traitsI6__halfffffjLj256ELj1ELj4ELj1ELj16ENS_18Kernel_traits_baseILj256ES2_ffffjLj128EEEEELb1ELb1ELb0ELb1EEEvNS_9FwdParamsE,"",@"SHT_CUDA_INFO"
	.sectionflags	@""
	.align	4


	//----- nvinfo : EIATTR_CUDA_API_VERSION
	.align		4
        /*0000*/ 	.byte	0x04, 0x37
        /*0002*/ 	.short	(.L_3514 - .L_3513)
.L_3513:
        /*0004*/ 	.word	0x00000082


	//----- nvinfo : EIATTR_KPARAM_INFO
	.align		4
.L_3514:
        /*0008*/ 	.byte	0x04, 0x17
        /*000a*/ 	.short	(.L_3516 - .L_3515)
.L_3515:
        /*000c*/ 	.word	0x00000000
        /*0010*/ 	.short	0x0000
        /*0012*/ 	.short	0x0000
        /*0014*/ 	.byte	0x00, 0xf0, 0xa1, 0x03


	//----- nvinfo : EIATTR_SPARSE_MMA_MASK
	.align		4
.L_3516:
        /*0018*/ 	.byte	0x03, 0x50
        /*001a*/ 	.short	0x0000


	//----- nvinfo : EIATTR_MAXREG_COUNT
	.align		4
        /*001c*/ 	.byte	0x03, 0x1b
        /*001e*/ 	.short	0x00ff


	//----- nvinfo : EIATTR_MERCURY_ISA_VERSION
	.align		4
        /*0020*/ 	.byte	0x03, 0x5f
        /*0022*/ 	.short	0x0101


	//----- nvinfo : EIATTR_COOP_GROUP_MASK_REGIDS
	.align		4
        /*0024*/ 	.byte	0x04, 0x29
        /*0026*/ 	.short	(.L_3518 - .L_3517)


	//   ....[0]....
.L_3517:
        /*0028*/ 	.word	0xffffffff


	//   ....[1]....
        /*002c*/ 	.word	0xffffffff


	//   ....[2]....
        /*0030*/ 	.word	0xffffffff


	//   ....[3]....
        /*0034*/ 	.word	0xffffffff


	//   ....[4]....
        /*0038*/ 	.word	0xffffffff


	//   ....[5]....
        /*003c*/ 	.word	0xffffffff


	//   ....[6]....
        /*0040*/ 	.word	0xffffffff


	//   ....[7]....
        /*0044*/ 	.word	0xffffffff


	//   ....[8]....
        /*0048*/ 	.word	0xffffffff


	//   ....[9]....
        /*004c*/ 	.word	0xffffffff


	//   ....[10]....
        /*0050*/ 	.word	0x05000024


	//   ....[11]....
        /*0054*/ 	.word	0x05000024


	//   ....[12]....
        /*0058*/ 	.word	0x05000024


	//   ....[13]....
        /*005c*/ 	.word	0x05000024


	//   ....[14]....
        /*0060*/ 	.word	0x05000024


	//   ....[15]....
        /*0064*/ 	.word	0x05000024


	//   ....[16]....
        /*0068*/ 	.word	0x05000024


	//   ....[17]....
        /*006c*/ 	.word	0x05000024


	//   ....[18]....
        /*0070*/ 	.word	0x05000024


	//   ....[19]....
        /*0074*/ 	.word	0x05000024


	//----- nvinfo : EIATTR_COOP_GROUP_INSTR_OFFSETS
	.align		4
.L_3518:
        /*0078*/ 	.byte	0x04, 0x28
        /*007a*/ 	.short	(.L_3520 - .L_3519)


	//   ....[0]....
.L_3519:
        /*007c*/ 	.word	0x000060d0


	//   ....[1]....
        /*0080*/ 	.word	0x00006100


	//   ....[2]....
        /*0084*/ 	.word	0x00006120


	//   ....[3]....
        /*0088*/ 	.word	0x00006140


	//   ....[4]....
        /*008c*/ 	.word	0x00006160


	//   ....[5]....
        /*0090*/ 	.word	0x00006290


	//   ....[6]....
        /*0094*/ 	.word	0x000062b0


	//   ....[7]....
        /*0098*/ 	.word	0x000062d0


	//   ....[8]....
        /*009c*/ 	.word	0x000062f0


	//   ....[9]....
        /*00a0*/ 	.word	0x00006310


	//   ....[10]....
        /*00a4*/ 	.word	0x000066a0


	//   ....[11]....
        /*00a8*/ 	.word	0x00006740


	//   ....[12]....
        /*00ac*/ 	.word	0x000067a0


	//   ....[13]....
        /*00b0*/ 	.word	0x00006800


	//   ....[14]....
        /*00b4*/ 	.word	0x00006860


	//   ....[15]....
        /*00b8*/ 	.word	0x000069e0


	//   ....[16]....
        /*00bc*/ 	.word	0x00006a40


	//   ....[17]....
        /*00c0*/ 	.word	0x00006aa0


	//   ....[18]....
        /*00c4*/ 	.word	0x00006b00


	//   ....[19]....
        /*00c8*/ 	.word	0x00006b60


	//----- nvinfo : EIATTR_VRC_CTA_INIT_COUNT
	.align		4
.L_3520:
        /*00cc*/ 	.byte	0x02, 0x4a
	.zero		1
	.zero		1


	//----- nvinfo : EIATTR_EXIT_INSTR_OFFSETS
	.align		4
        /*00d0*/ 	.byte	0x04, 0x1c
        /*00d2*/ 	.short	(.L_3522 - .L_3521)


	//   ....[0]....
.L_3521:
        /*00d4*/ 	.word	0x000002f0


	//   ....[1]....
        /*00d8*/ 	.word	0x00006630


	//----- nvinfo : EIATTR_INDIRECT_BRANCH_TARGETS
	.align		4
.L_3522:
        /*00dc*/ 	.byte	0x04, 0x34
        /*00de*/ 	.short	(.L_3524 - .L_3523)


	//   ....[0]....
.L_3523:
        /*00e0*/ 	.word	.L_x_9015@srel
        /*00e4*/ 	.short	0x0
        /*00e6*/ 	.short	0x0
        /*00e8*/ 	.word	0x3
        /*00ec*/ 	.word	.L_x_9016@srel
        /*00f0*/ 	.word	.L_x_9017@srel
        /*00f4*/ 	.word	.L_x_9018@srel


	//----- nvinfo : EIATTR_MAX_THREADS
	.align		4
.L_3524:
        /*00f8*/ 	.byte	0x04, 0x05
        /*00fa*/ 	.short	(.L_3526 - .L_3525)
.L_3525:
        /*00fc*/ 	.word	0x00000080
        /*0100*/ 	.word	0x00000001
        /*0104*/ 	.word	0x00000001


	//----- nvinfo : EIATTR_CRS_STACK_SIZE
	.align		4
.L_3526:
        /*0108*/ 	.byte	0x04, 0x1e
        /*010a*/ 	.short	(.L_3528 - .L_3527)
.L_3527:
        /*010c*/ 	.word	0x00000000


	//----- nvinfo : EIATTR_CBANK_PARAM_SIZE
	.align		4
.L_3528:
        /*0110*/ 	.byte	0x03, 0x19
        /*0112*/ 	.short	0x00e8


	//----- nvinfo : EIATTR_PARAM_CBANK
	.align		4
        /*0114*/ 	.byte	0x04, 0x0a
        /*0116*/ 	.short	(.L_3530 - .L_3529)
	.align		4
.L_3529:
        /*0118*/ 	.word	index@(.nv.constant0._ZN10layer_norm13ln_fwd_kernelINS_13Kernel_traitsI6__halfffffjLj256ELj1ELj4ELj1ELj16ENS_18Kernel_traits_baseILj256ES2_ffffjLj128EEEEELb1ELb1ELb0ELb1EEEvNS_9FwdParamsE)
        /*011c*/ 	.short	0x0380
        /*011e*/ 	.short	0x00e8


	//----- nvinfo : EIATTR_SW_WAR
	.align		4
.L_3530:
        /*0120*/ 	.byte	0x04, 0x36
        /*0122*/ 	.short	(.L_3532 - .L_3531)
.L_3531:
        /*0124*/ 	.word	0x00000008
.L_3532:


//--------------------- .nv.info._ZN10layer_norm13ln_fwd_kernelINS_13Kernel_traitsI6__halfffffjLj256ELj1ELj4ELj1ELj16ENS_18Kernel_traits_baseILj256ES2_ffffjLj128EEEEELb1ELb1ELb1ELb0EEEvNS_9FwdParamsE --------------------------
	.section	.nv.info._ZN10layer_norm13ln_fwd_kernelINS_13Kernel_traitsI6__halfffffjLj256ELj1ELj4ELj1ELj16ENS_18Kernel_traits_baseILj256ES2_ffffjLj128EEEEELb1ELb1ELb1ELb0EEEvNS_9FwdParamsE,"",@"SHT_CUDA_INFO"
	.sectionflags	@""
	.align	4


	//----- nvinfo : EIATTR_CUDA_API_VERSION
	.align		4
        /*0000*/ 	.byte	0x04, 0x37
        /*0002*/ 	.short	(.L_3534 - .L_3533)
.L_3533:
        /*0004*/ 	.word	0x00000082


	//----- nvinfo : EIATTR_KPARAM_INFO
	.align		4
.L_3534:
        /*0008*/ 	.byte	0x04, 0x17
        /*000a*/ 	.short	(.L_3536 - .L_3535)
.L_3535:
        /*000c*/ 	.word	0x00000000
        /*0010*/ 	.short	0x0000
        /*0012*/ 	.short	0x0000
        /*0014*/ 	.byte	0x00, 0xf0, 0xa1, 0x03


	//----- nvinfo : EIATTR_SPARSE_MMA_MASK
	.align		4
.L_3536:
        /*0018*/ 	.byte	0x03, 0x50
        /*001a*/ 	.short	0x0000


	//----- nvinfo : EIATTR_MAXREG_COUNT
	.align		4
        /*001c*/ 	.byte	0x03, 0x1b
        /*001e*/ 	.short	0x00ff


	//----- nvinfo : EIATTR_MERCURY_ISA_VERSION
	.align		4
        /*0020*/ 	.byte	0x03, 0x5f
        /*0022*/ 	.short	0x0101


	//----- nvinfo : EIATTR_COOP_GROUP_MASK_REGIDS
	.align		4
        /*0024*/ 	.byte	0x04, 0x29
        /*0026*/ 	.short	(.L_3538 - .L_3537)


	//   ....[0]....
.L_3537:
        /*0028*/ 	.word	0xffffffff


	//   ....[1]....
        /*002c*/ 	.word	0xffffffff


	//   ....[2]....
        /*0030*/ 	.word	0xffffffff


	//   ....[3]....
        /*0034*/ 	.word	0xffffffff


	//   ....[4]....
        /*0038*/ 	.word	0xffffffff


	//   ....[5]....
        /*003c*/ 	.word	0xffffffff


	//   ....[6]....
        /*0040*/ 	.word	0xffffffff


	//   ....[7]....
        /*0044*/ 	.word	0xffffffff


	//   ....[8]....
        /*0048*/ 	.word	0xffffffff


	//   ....[9]....
        /*004c*/ 	.word	0xffffffff


	//   ....[10]....
        /*0050*/ 	.word	0x05000032


	//   ....[11]....
        /*0054*/ 	.word	0x05000032


	//   ....[12]....
        /*0058*/ 	.word	0x05000032


	//   ....[13]....
        /*005c*/ 	.word	0x05000032


	//   ....[14]....
        /*0060*/ 	.word	0x05000032


	//   ....[15]....
        /*0064*/ 	.word	0x05000032


	//   ....[16]....
        /*0068*/ 	.word	0x05000032


	//   ....[17]....
        /*006c*/ 	.word	0x05000032


	//   ....[18]....
        /*0070*/ 	.word	0x05000032


	//   ....[19]....
        /*0074*/ 	.word	0x05000032


	//----- nvinfo : EIATTR_COOP_GROUP_INSTR_OFFSETS
	.align		4
.L_3538:
        /*0078*/ 	.byte	0x04, 0x28
        /*007a*/ 	.short	(.L_3540 - .L_3539)


	//   ....[0]....
.L_3539:
        /*007c*/ 	.word	0x00006b70


	//   ....[1]....
        /*0080*/ 	.word	0x00006ba0


	//   ....[2]....
        /*0084*/ 	.word	0x00006bc0


	//   ....[3]....
        /*0088*/ 	.word	0x00006be0


	//   ....[4]....
        /*008c*/ 	.word	0x00006c00


	//   ....[5]....
        /*0090*/ 	.word	0x00006d40


	//   ....[6]....
        /*0094*/ 	.word	0x00006d60


	//   ....[7]....
        /*0098*/ 	.word	0x00006d80


	//   ....[8]....
        /*009c*/ 	.word	0x00006da0


	//   ....[9]....
        /*00a0*/ 	.word	0x00006dc0


	//   ....[10]....
        /*00a4*/ 	.word	0x000072a0


	//   ....[11]....
        /*00a8*/ 	.word	0x00007330


	//   ....[12]....
        /*00ac*/ 	.word	0x00007390


	//   ....[13]....
        /*00b0*/ 	.word	0x000073f0


	//   ....[14]....
        /*00b4*/ 	.word	0x00007450


	//   ....[15]....
        /*00b8*/ 	.word	0x000075f0


	//   ....[16]....
        /*00bc*/ 	.word	0x00007650


	//   ....[17]....
        /*00c0*/ 	.word	0x000076b0


	//   ....[18]....
        /*00c4*/ 	.word	0x00007710


	//   ....[19]....
        /*00c8*/ 	.word	0x00007770


	//----- nvinfo : EIATTR_VRC_CTA_INIT_COUNT
	.align		4
.L_3540:
        /*00cc*/ 	.byte	0x02, 0x4a
	.zero		1
	.zero		1


	//----- nvinfo : EIATTR_EXIT_INSTR_OFFSETS
	.align		4
        /*00d0*/ 	.byte	0x04, 0x1c
        /*00d2*/ 	.short	(.L_3542 - .L_3541)


	//   ....[0]....
.L_3541:
        /*00d4*/ 	.word	0x00000660


	//   ....[1]....
        /*00d8*/ 	.word	0x00007240


	//----- nvinfo : EIATTR_MAX_THREADS
	.align		4
.L_3542:
        /*00dc*/ 	.byte	0x04, 0x05
        /*00de*/ 	.short	(.L_3544 - .L_3543)
.L_3543:
        /*00e0*/ 	.word	0x00000080
        /*00e4*/ 	.word	0x00000001
        /*00e8*/ 	.word	0x00000001


	//----- nvinfo : EIATTR_CRS_STACK_SIZE
	.align		4
.L_3544:
        /*00ec*/ 	.byte	0x04, 0x1e
        /*00ee*/ 	.short	(.L_3546 - .L_3545)
.L_3545:
        /*00f0*/ 	.word	0x00000000


	//----- nvinfo : EIATTR_CBANK_PARAM_SIZE
	.align		4
.L_3546:
        /*00f4*/ 	.byte	0x03, 0x19
        /*00f6*/ 	.short	0x00e8


	//----- nvinfo : EIATTR_PARAM_CBANK
	.align		4
        /*00f8*/ 	.byte	0x04, 0x0a
        /*00fa*/ 	.short	(.L_3548 - .L_3547)
	.align		4
.L_3547:
        /*00fc*/ 	.word	index@(.nv.constant0._ZN10layer_norm13ln_fwd_kernelINS_13Kernel_traitsI6__halfffffjLj256ELj1ELj4ELj1ELj16ENS_18Kernel_traits_baseILj256ES2_ffffjLj128EEEEELb1ELb1ELb1ELb0EEEvNS_9FwdParamsE)
        /*0100*/ 	.short	0x0380
        /*0102*/ 	.short	0x00e8


	//----- nvinfo : EIATTR_SW_WAR
	.align		4
.L_3548:
        /*0104*/ 	.byte	0x04, 0x36
        /*0106*/ 	.short	(.L_3550 - .L_3549)
.L_3549:
        /*0108*/ 	.word	0x00000008
.L_3550:


//--------------------- .nv.info._ZN10layer_norm13ln_fwd_kernelINS_13Kernel_traitsI6__halfffffjLj256ELj1ELj4ELj1ELj16ENS_18Kernel_traits_baseILj256ES2_ffffjLj128EEEEELb1ELb1ELb1ELb1EEEvNS_9FwdParamsE --------------------------
	.section	.nv.info._ZN10layer_norm13ln_fwd_kernelINS_13Kernel_traitsI6__halfffffjLj256ELj1ELj4ELj1ELj16ENS_18Kernel_traits_baseILj256ES2_ffffjLj128EEEEELb1ELb1ELb1ELb1EEEvNS_9FwdParamsE,"",@"SHT_CUDA_INFO"
	.sectionflags	@""
	.align	4


	//----- nvinfo : EIATTR_CUDA_API_VERSION
	.align		4
        /*0000*/ 	.byte	0x04, 0x37
        /*0002*/ 	.short	(.L_3552 - .L_3551)
.L_3551:
        /*0004*/ 	.word	0x00000082


	//----- nvinfo : EIATTR_KPARAM_INFO
	.align		4
.L_3552:
        /*0008*/ 	.byte	0x04, 0x17
        /*000a*/ 	.short	(.L_3554 - .L_3553)
.L_3553:
        /*000c*/ 	.word	0x00000000
        /*0010*/ 	.short	0x0000
        /*0012*/ 	.short	0x0000
        /*0014*/ 	.byte	0x00, 0xf0, 0xa1, 0x03


	//----- nvinfo : EIATTR_SPARSE_MMA_MASK
	.align		4
.L_3554:
        /*0018*/ 	.byte	0x03, 0x50
        /*001a*/ 	.short	0x0000


	//----- nvinfo : EIATTR_MAXREG_COUNT
	.align		4
        /*001c*/ 	.byte	0x03, 0x1b
        /*001e*/ 	.short	0x00ff


	//----- nvinfo : EIATTR_MERCURY_ISA_VERSION
	.align		4
        /*0020*/ 	.byte	0x03, 0x5f
        /*0022*/ 	.short	0x0101


	//----- nvinfo : EIATTR_COOP_GROUP_MASK_REGIDS
	.align		4
        /*0024*/ 	.byte	0x04, 0x29
        /*0026*/ 	.short	(.L_3556 - .L_3555)


	//   ....[0]....
.L_3555:
        /*0028*/ 	.word	0xffffffff


	//   ....[1]....
        /*002c*/ 	.word	0xffffffff


	//   ....[2]....
        /*0030*/ 	.word	0xffffffff


	//   ....[3]....
        /*0034*/ 	.word	0xffffffff


	//   ....[4]....
        /*0038*/ 	.word	0xffffffff


	//   ....[5]....
        /*003c*/ 	.word	0xffffffff


	//   ....[6]....
        /*0040*/ 	.word	0xffffffff


	//   ....[7]....
        /*0044*/ 	.word	0xffffffff


	//   ....[8]....
        /*0048*/ 	.word	0xffffffff


	//   ....[9]....
        /*004c*/ 	.word	0xffffffff


	//   ....[10]....
        /*0050*/ 	.word	0x05000017


	//   ....[11]....
        /*0054*/ 	.word	0x05000017


	//   ....[12]....
        /*0058*/ 	.word	0x05000017


	//   ....[13]....
        /*005c*/ 	.word	0x05000017


	//   ....[14]....
        /*0060*/ 	.word	0x05000017


	//   ....[15]....
        /*0064*/ 	.word	0x05000017


	//   ....[16]....
        /*0068*/ 	.word	0x05000017


	//   ....[17]....
        /*006c*/ 	.word	0x05000017


	//   ....[18]....
        /*0070*/ 	.word	0x05000017


	//   ....[19]....
        /*0074*/ 	.word	0x05000017


	//----- nvinfo : EIATTR_COOP_GROUP_INSTR_OFFSETS
	.align		4
.L_3556:
        /*0078*/ 	.byte	0x04, 0x28
        /*007a*/ 	.short	(.L_3558 - .L_3557)


	//   ....[0]....
.L_3557:
        /*007c*/ 	.word	0x00006780


	//   ....[1]....
        /*0080*/ 	.word	0x000067b0


	//   ....[2]....
        /*0084*/ 	.word	0x000067d0


	//   ....[3]....
        /*0088*/ 	.word	0x000067f0


	//   ....[4]....
        /*008c*/ 	.word	0x00006810


	//   ....[5]....
        /*0090*/ 	.word	0x00006940


	//   ....[6]....
        /*0094*/ 	.word	0x00006960


	//   ....[7]....
        /*0098*/ 	.word	0x00006980


	//   ....[8]....
        /*009c*/ 	.word	0x000069a0


	//   ....[9]....
        /*00a0*/ 	.word	0x000069c0


	//   ....[10]....
        /*00a4*/ 	.word	0x00006ed0


	//   ....[11]....
        /*00a8*/ 	.word	0x00006f60


	//   ....[12]....
        /*00ac*/ 	.word	0x00006fc0


	//   ....[13]....
        /*00b0*/ 	.word	0x00007020


	//   ....[14]....
        /*00b4*/ 	.word	0x00007080


	//   ....[15]....
        /*00b8*/ 	.word	0x00007200


	//   ....[16]....
        /*00bc*/ 	.word	0x00007260


	//   ....[17]....
        /*00c0*/ 	.word	0x000072c0


	//   ....[18]....
        /*00c4*/ 	.word	0x00007320


	//   ....[19]....
        /*00c8*/ 	.word	0x00007380


	//----- nvinfo : EIATTR_VRC_CTA_INIT_COUNT
	.align		4
.L_3558:
        /*00cc*/ 	.byte	0x02, 0x4a
	.zero		1
	.zero		1


	//----- nvinfo : EIATTR_EXIT_INSTR_OFFSETS
	.align		4
        /*00d0*/ 	.byte	0x04, 0x1c
        /*00d2*/ 	.short	(.L_3560 - .L_3559)


	//   ....[0]....
.L_3559:
        /*00d4*/ 	.word	0x00000360


	//   ....[1]....
        /*00d8*/ 	.word	0x00006e70


	//----- nvinfo : EIATTR_MAX_THREADS
	.align		4
.L_3560:
        /*00dc*/ 	.byte	0x04, 0x05
        /*00de*/ 	.short	(.L_3562 - .L_3561)
.L_3561:
        /*00e0*/ 	.word	0x00000080
        /*00e4*/ 	.word	0x00000001
        /*00e8*/ 	.word	0x00000001


	//----- nvinfo : EIATTR_CRS_STACK_SIZE
	.align		4
.L_3562:
        /*00ec*/ 	.byte	0x04, 0x1e
        /*00ee*/ 	.short	(.L_3564 - .L_3563)
.L_3563:
        /*00f0*/ 	.word	0x00000000


	//----- nvinfo : EIATTR_CBANK_PARAM_SIZE
	.align		4
.L_3564:
        /*00f4*/ 	.byte	0x03, 0x19
        /*00f6*/ 	.short	0x00e8


	//----- nvinfo : EIATTR_PARAM_CBANK
	.align		4
        /*00f8*/ 	.byte	0x04, 0x0a
        /*00fa*/ 	.short	(.L_3566 - .L_3565)
	.align		4
.L_3565:
        /*00fc*/ 	.word	index@(.nv.constant0._ZN10layer_norm13ln_fwd_kernelINS_13Kernel_traitsI6__halfffffjLj256ELj1ELj4ELj1ELj16ENS_18Kernel_traits_baseILj256ES2_ffffjLj128EEEEELb1ELb1ELb1ELb1EEEvNS_9FwdParamsE)
        /*0100*/ 	.short	0x0380
        /*0102*/ 	.short	0x00e8


	//----- nvinfo : EIATTR_SW_WAR
	.align		4
.L_3566:
        /*0104*/ 	.byte	0x04, 0x36
        /*0106*/ 	.short	(.L_3568 - .L_3567)
.L_3567:
        /*0108*/ 	.word	0x00000008
.L_3568:


//--------------------- .nv.info._ZN10layer_norm13ln_fwd_kernelINS_13Kernel_traitsIfffffjLj256ELj1ELj4ELj1ELj16ENS_18Kernel_traits_baseILj256EfffffjLj128EEEEELb0ELb0ELb0ELb0EEEvNS_9FwdParamsE --------------------------
	.section	.nv.info._ZN10layer_norm13ln_fwd_kernelINS_13Kernel_traitsIfffffjLj256ELj1ELj4ELj1ELj16ENS_18Kernel_traits_baseILj256EfffffjLj128EEEEELb0ELb0ELb0ELb0EEEvNS_9FwdParamsE,"",@"SHT_CUDA_INFO"
	.sectionflags	@""
	.align	4


	//----- nvinfo : EIATTR_CUDA_API_VERSION
	.align		4
        /*0000*/ 	.byte	0x04, 0x37
        /*0002*/ 	.short	(.L_3570 - .L_3569)
.L_3569:
        /*0004*/ 	.word	0x00000082


	//----- nvinfo : EIATTR_KPARAM_INFO
	.align		4
.L_3570:
        /*0008*/ 	.byte	0x04, 0x17
        /*000a*/ 	.short	(.L_3572 - .L_3571)
.L_3571:
        /*000c*/ 	.word	0x00000000
        /*0010*/ 	.short	0x0000
        /*0012*/ 	.short	0x0000
        /*0014*/ 	.byte	0x00, 0xf0, 0xa1, 0x03


	//----- nvinfo : EIATTR_SPARSE_MMA_MASK
	.align		4
.L_3572:
        /*0018*/ 	.byte	0x03, 0x50
        /*001a*/ 	.short	0x0000


	//----- nvinfo : EIATTR_MAXREG_COUNT
	.align		4
        /*001c*/ 	.byte	0x03, 0x1b
        /*001e*/ 	.short	0x00ff


	//----- nvinfo : EIATTR_MERCURY_ISA_VERSION
	.align		4
        /*0020*/ 	.byte	0x03, 0x5f
        /*0022*/ 	.short	0x0101


	//----- nvinfo : EIATTR_COOP_GROUP_MASK_REGIDS
	.align		4
        /*0024*/ 	.byte	0x04, 0x29
        /*0026*/ 	.short	(.L_3574 - .L_3573)


	//   ....[0]....
.L_3573:
        /*0028*/ 	.word	0xffffffff


	//   ....[1]....
        /*002c*/ 	.word	0xffffffff


	//   ....[2]....
        /*0030*/ 	.word	0xffffffff


	//   ....[3]....
        /*0034*/ 	.word	0xffffffff


	//   ....[4]....
        /*0038*/ 	.word	0xffffffff


	//   ....[5]....
        /*003c*/ 	.word	0xffffffff


	//   ....[6]....
        /*0040*/ 	.word	0xffffffff


	//   ....[7]....
        /*0044*/ 	.word	0xffffffff


	//   ....[8]....
        /*0048*/ 	.word	0xffffffff


	//   ....[9]....
        /*004c*/ 	.word	0xffffffff


	//   ....[10]....
        /*0050*/ 	.word	0x05000019


	//   ....[11]....
        /*0054*/ 	.word	0x05000019


	//   ....[12]....
        /*0058*/ 	.word	0x05000019


	//   ....[13]....
        /*005c*/ 	.word	0x05000019


	//   ....[14]....
        /*0060*/ 	.word	0x05000019


	//   ....[15]....
        /*0064*/ 	.word	0x05000019


	//   ....[16]....
        /*0068*/ 	.word	0x05000019


	//   ....[17]....
        /*006c*/ 	.word	0x05000019


	//   ....[18]....
        /*0070*/ 	.word	0x05000019


	//   ....[19]....
        /*0074*/ 	.word	0x05000019


	//----- nvinfo : EIATTR_COOP_GROUP_INSTR_OFFSETS
	.align		4
.L_3574:
        /*0078*/ 	.byte	0x04, 0x28
        /*007a*/ 	.short	(.L_3576 - .L_3575)


	//   ....[0]....
.L_3575:
        /*007c*/ 	.word	0x00000a60


	//   ....[1]....
        /*0080*/ 	.word	0x00000a90


	//   ....[2]....
        /*0084*/ 	.word	0x00000ab0


	//   ....[3]....
        /*0088*/ 	.word	0x00000ad0


	//   ....[4]....
        /*008c*/ 	.word	0x00000af0


	//   ....[5]....
        /*0090*/ 	.word	0x00000c30


	//   ....[6]....
        /*0094*/ 	.word	0x00000c50


	//   ....[7]....
        /*0098*/ 	.word	0x00000c70


	//   ....[8]....
        /*009c*/ 	.word	0x00000c90


	//   ....[9]....
        /*00a0*/ 	.word	0x00000cb0


	//   ....[10]....
        /*00a4*/ 	.word	0x000010a0


	//   ....[11]....
        /*00a8*/ 	.word	0x00001140


	//   ....[12]....
        /*00ac*/ 	.word	0x000011a0


	//   ....[13]....
        /*00b0*/ 	.word	0x00001200


	//   ....[14]....
        /*00b4*/ 	.word	0x00001260


	//   ....[15]....
        /*00b8*/ 	.word	0x00001400


	//   ....[16]....
        /*00bc*/ 	.word	0x00001460


	//   ....[17]....
        /*00c0*/ 	.word	0x000014c0


	//   ....[18]....
        /*00c4*/ 	.word	0x00001520


	//   ....[19]....
        /*00c8*/ 	.word	0x00001580


	//----- nvinfo : EIATTR_VRC_CTA_INIT_COUNT
	.align		4
.L_3576:
        /*00cc*/ 	.byte	0x02, 0x4a
	.zero		1
	.zero		1


	//----- nvinfo : EIATTR_EXIT_INSTR_OFFSETS
	.align		4
        /*00d0*/ 	.byte	0x04, 0x1c
        /*00d2*/ 	.short	(.L_3578 - .L_3577)


	//   ....[0]....
.L_3577:
        /*00d4*/ 	.word	0x000003c0


	//   ....[1]....
        /*00d8*/ 	.word	0x00001030


	//----- nvinfo : EIATTR_MAX_THREADS
	.align		4
.L_3578:
        /*00dc*/ 	.byte	0x04, 0x05
        /*00de*/ 	.short	(.L_3580 - .L_3579)
.L_3579:
        /*00e0*/ 	.word	0x00000080
        /*00e4*/ 	.word	0x00000001
        /*00e8*/ 	.word	0x00000001


	//----- nvinfo : EIATTR_CRS_STACK_SIZE
	.align		4
.L_3580:
        /*00ec*/ 	.byte	0x04, 0x1e
        /*00ee*/ 	.short	(.L_3582 - .L_3581)
.L_3581:
        /*00f0*/ 	.word	0x00000000


	//----- nvinfo : EIATTR_CBANK_PARAM_SIZE
	.align		4
.L_3582:
        /*00f4*/ 	.byte	0x03, 0x19
        /*00f6*/ 	.short	0x00e8


	//----- nvinfo : EIATTR_PARAM_CBANK
	.align		4
        /*00f8*/ 	.byte	0x04, 0x0a
        /*00fa*/ 	.short	(.L_3584 - .L_3583)
	.align		4
.L_3583:
        /*00fc*/ 	.word	index@(.nv.constant0._ZN10layer_norm13ln_fwd_kernelINS_13Kernel_traitsIfffffjLj256ELj1ELj4ELj1ELj16ENS_18Kernel_traits_baseILj256EfffffjLj128EEEEELb0ELb0ELb0ELb0EEEvNS_9FwdParamsE)
        /*0100*/ 	.short	0x0380
        /*0102*/ 	.short	0x00e8


	//----- nvinfo : EIATTR_SW_WAR
	.align		4
.L_3584:
        /*0104*/ 	.byte	0x04, 0x36
        /*0106*/ 	.short	(.L_3586 - .L_3585)
.L_3585:
        /*0108*/ 	.word	0x00000008
.L_3586:


//--------------------- .nv.info._ZN10layer_norm13ln_fwd_kernelINS_13Kernel_traitsIfffffjLj256ELj1ELj4ELj1ELj16ENS_18Kernel_traits_baseILj256EfffffjLj128EEEEELb0ELb0ELb0ELb1EEEvNS_9FwdParamsE --------------------------
	.section	.nv.info._ZN10layer_norm13ln_fwd_kernelINS_13Kernel_traitsIfffffjLj256ELj1ELj4ELj1ELj16ENS_18Kernel_traits_baseILj256EfffffjLj128EEEEELb0ELb0ELb0ELb1EEEvNS_9FwdParamsE,"",@"SHT_CUDA_INFO"
	.sectionflags	@""
	.align	4


	//----- nvinfo : EIATTR_CUDA_API_VERSION
	.align		4
        /*0000*/ 	.byte	0x04, 0x37
        /*0002*/ 	.short	(.L_3588 - .L_3587)
.L_3587:
        /*0004*/ 	.word	0x00000082


	//----- nvinfo : EIATTR_KPARAM_INFO
	.align		4
.L_3588:
        /*0008*/ 	.byte	0x04, 0x17
        /*000a*/ 	.short	(.L_3590 - .L_3589)
.L_3589:
        /*000c*/ 	.word	0x00000000
        /*0010*/ 	.short	0x0000
        /*0012*/ 	.short	0x0000
        /*0014*/ 	.byte	0x00, 0xf0, 0xa1, 0x03


	//----- nvinfo : EIATTR_SPARSE_MMA_MASK
	.align		4
.L_3590:
        /*0018*/ 	.byte	0x03, 0x50
        /*001a*/ 	.short	0x0000


	//----- nvinfo : EIATTR_MAXREG_COUNT
	.align		4
        /*001c*/ 	.byte	0x03, 0x1b
        /*001e*/ 	.short	0x00ff


	//----- nvinfo : EIATTR_MERCURY_ISA_VERSION
	.align		4
        /*0020*/ 	.byte	0x03, 0x5f
        /*0022*/ 	.short	0x0101


	//----- nvinfo : EIATTR_COOP_GROUP_MASK_REGIDS
	.align		4
        /*0024*/ 	.byte	0x04, 0x29
        /*0026*/ 	.short	(.L_3592 - .L_3591)


	//   ....[0]....
.L_3591:
        /*0028*/ 	.word	0xffffffff


	//   ....[1]....
        /*002c*/ 	.word	0xffffffff


	//   ....[2]....
        /*0030*/ 	.word	0xffffffff


	//   ....[3]....
        /*0034*/ 	.word	0xffffffff


	//   ....[4]....
        /*0038*/ 	.word	0xffffffff


	//   ....[5]....
        /*003c*/ 	.word	0xffffffff


	//   ....[6]....
        /*0040*/ 	.word	0xffffffff


	//   ....[7]....
        /*0044*/ 	.word	0xffffffff


	//   ....[8]....
        /*0048*/ 	.word	0xffffffff


	//   ....[9]....
        /*004c*/ 	.word	0xffffffff


	//   ....[10]....
        /*0050*/ 	.word	0x05000015


	//   ....[11]....
        /*0054*/ 	.word	0x05000015


	//   ....[12]....
        /*0058*/ 	.word	0x05000015


	//   ....[13]....
        /*005c*/ 	.word	0x05000015


	//   ....[14]....
        /*0060*/ 	.word	0x05000015


	//   ....[15]....
        /*0064*/ 	.word	0x05000015


	//   ....[16]....
        /*0068*/ 	.word	0x05000015


	//   ....[17]....
        /*006c*/ 	.word	0x05000015


	//   ....[18]....
        /*0070*/ 	.word	0x05000015


	//   ....[19]....
        /*0074*/ 	.word	0x05000015


	//----- nvinfo : EIATTR_COOP_GROUP_INSTR_OFFSETS
	.align		4
.L_3592:
        /*0078*/ 	.byte	0x04, 0x28
        /*007a*/ 	.short	(.L_3594 - .L_3593)


	//   ....[0]....
.L_3593:
        /*007c*/ 	.word	0x00000880


	//   ....[1]....
        /*0080*/ 	.word	0x000008a0


	//   ....[2]....
        /*0084*/ 	.word	0x000008c0


	//   ....[3]....
        /*0088*/ 	.word	0x000008f0


	//   ....[4]....
        /*008c*/ 	.word	0x00000910


	//   ....[5]....
        /*0090*/ 	.word	0x00000a40


	//   ....[6]....
        /*0094*/ 	.word	0x00000a60


	//   ....[7]....
        /*0098*/ 	.word	0x00000a80


	//   ....[8]....
        /*009c*/ 	.word	0x00000aa0


	//   ....[9]....
        /*00a0*/ 	.word	0x00000ac0


	//   ....[10]....
        /*00a4*/ 	.word	0x00000e20


	//   ....[11]....
        /*00a8*/ 	.word	0x00000ec0


	//   ....[12]....
        /*00ac*/ 	.word	0x00000f30


	//   ....[13]....
        /*00b0*/ 	.word	0x00000fb0


	//   ....[14]....
        /*00b4*/ 	.word	0x00001020


	//   ....[15]....
        /*00b8*/ 	.word	0x000011b0


	//   ....[16]....
        /*00bc*/ 	.word	0x00001220


	//   ....[17]....
        /*00c0*/ 	.word	0x00001290


	//   ....[18]....
        /*00c4*/ 	.word	0x00001300


	//   ....[19]....
        /*00c8*/ 	.word	0x00001370


	//----- nvinfo : EIATTR_VRC_CTA_INIT_COUNT
	.align		4
.L_3594:
        /*00cc*/ 	.byte	0x02, 0x4a
	.zero		1
	.zero		1


	//----- nvinfo : EIATTR_EXIT_INSTR_OFFSETS
	.align		4
        /*00d0*/ 	.byte	0x04, 0x1c
        /*00d2*/ 	.short	(.L_3596 - .L_3595)


	//   ....[0]....
.L_3595:
        /*00d4*/ 	.word	0x000001d0


	//   ....[1]....
        /*00d8*/ 	.word	0x00000db0


	//----- nvinfo : EIATTR_MAX_THREADS
	.align		4
.L_3596:
        /*00dc*/ 	.byte	0x04, 0x05
        /*00de*/ 	.short	(.L_3598 - .L_3597)
.L_3597:
        /*00e0*/ 	.word	0x00000080
        /*00e4*/ 	.word	0x00000001
        /*00e8*/ 	.word	0x00000001


	//----- nvinfo : EIATTR_CRS_STACK_SIZE
	.align		4
.L_3598:
        /*00ec*/ 	.byte	0x04, 0x1e
        /*00ee*/ 	.short	(.L_3600 - .L_3599)
.L_3599:
        /*00f0*/ 	.word	0x00000000


	//----- nvinfo : EIATTR_CBANK_PARAM_SIZE
	.align		4
.L_3600:
        /*00f4*/ 	.byte	0x03, 0x19
        /*00f6*/ 	.short	0x00e8


	//----- nvinfo : EIATTR_PARAM_CBANK
	.align		4
        /*00f8*/ 	.byte	0x04, 0x0a
        /*00fa*/ 	.short	(.L_3602 - .L_3601)
	.align		4
.L_3601:
        /*00fc*/ 	.word	index@(.nv.constant0._ZN10layer_norm13ln_fwd_kernelINS_13Kernel_traitsIfffffjLj256ELj1ELj4ELj1ELj16ENS_18Kernel_traits_baseILj256EfffffjLj128EEEEELb0ELb0ELb0ELb1EEEvNS_9FwdParamsE)
        /*0100*/ 	.short	0x0380
        /*0102*/ 	.short	0x00e8


	//----- nvinfo : EIATTR_SW_WAR
	.align		4
.L_3602:
        /*0104*/ 	.byte	0x04, 0x36
        /*0106*/ 	.short	(.L_3604 - .L_3603)
.L_3603:
        /*0108*/ 	.word	0x00000008
.L_3604:


//--------------------- .nv.info._ZN10layer_norm13ln_fwd_kernelINS_13Kernel_traitsIfffffjLj256ELj1ELj4ELj1ELj16ENS_18Kernel_traits_baseILj256EfffffjLj128EEEEELb0ELb0ELb1ELb0EEEvNS_9FwdParamsE --------------------------
	.section	.nv.info._ZN10layer_norm13ln_fwd_kernelINS_13Kernel_traitsIfffffjLj256ELj1ELj4ELj1ELj16ENS_18Kernel_traits_baseILj256EfffffjLj128EEEEELb0ELb0ELb1ELb0EEEvNS_9FwdParamsE,"",@"SHT_CUDA_INFO"
	.sectionflags	@""
	.align	4


	//----- nvinfo : EIATTR_CUDA_API_VERSION
	.align		4
        /*0000*/ 	.byte	0x04, 0x37
        /*0002*/ 	.short	(.L_3606 - .L_3605)
.L_3605:
        /*0004*/ 	.word	0x00000082


	//----- nvinfo : EIATTR_KPARAM_INFO
	.align		4
.L_3606:
        /*0008*/ 	.byte	0x04, 0x17
        /*000a*/ 	.short	(.L_3608 - .L_3607)
.L_3607:
        /*000c*/ 	.word	0x00000000
        /*0010*/ 	.short	0x0000
        /*0012*/ 	.short	0x0000
        /*0014*/ 	.byte	0x00, 0xf0, 0xa1, 0x03


	//----- nvinfo : EIATTR_SPARSE_MMA_MASK
	.align		4
.L_3608:
        /*0018*/ 	.byte	0x03, 0x50
        /*001a*/ 	.short	0x0000


	//----- nvinfo : EIATTR_MAXREG_COUNT
	.align		4
        /*001c*/ 	.byte	0x03, 0x1b
        /*001e*/ 	.short	0x00ff


	//----- nvinfo : EIATTR_MERCURY_ISA_VERSION
	.align		4
        /*0020*/ 	.byte	0x03, 0x5f
        /*0022*/ 	.short	0x0101


	//----- nvinfo : EIATTR_COOP_GROUP_MASK_REGIDS
	.align		4
        /*0024*/ 	.byte	0x04, 0x29
        /*0026*/ 	.short	(.L_3610 - .L_3609)


	//   ....[0]....
.L_3609:
        /*0028*/ 	.word	0xffffffff


	//   ....[1]....
        /*002c*/ 	.word	0xffffffff


	//   ....[2]....
        /*0030*/ 	.word	0xffffffff


	//   ....[3]....
        /*0034*/ 	.word	0xffffffff


	//   ....[4]....
        /*0038*/ 	.word	0xffffffff


	//   ....[5]....
        /*003c*/ 	.word	0xffffffff


	//   ....[6]....
        /*0040*/ 	.word	0xffffffff


	//   ....[7]....
        /*0044*/ 	.word	0xffffffff


	//   ....[8]....
        /*0048*/ 	.word	0xffffffff


	//   ....[9]....
        /*004c*/ 	.word	0xffffffff


	//   ....[10]....
        /*0050*/ 	.word	0x05000023


	//   ....[11]....
        /*0054*/ 	.word	0x05000023


	//   ....[12]....
        /*0058*/ 	.word	0x05000023


	//   ....[13]....
        /*005c*/ 	.word	0x05000023


	//   ....[14]....
        /*0060*/ 	.word	0x05000023


	//   ....[15]....
        /*0064*/ 	.word	0x05000023


	//   ....[16]....
        /*0068*/ 	.word	0x05000023


	//   ....[17]....
        /*006c*/ 	.word	0x05000023


	//   ....[18]....
        /*0070*/ 	.word	0x05000023


	//   ....[19]....
        /*0074*/ 	.word	0x05000023


	//----- nvinfo : EIATTR_COOP_GROUP_INSTR_OFFSETS
	.align		4
.L_3610:
        /*0078*/ 	.byte	0x04, 0x28
        /*007a*/ 	.short	(.L_3612 - .L_3611)


	//   ....[0]....
.L_3611:
        /*007c*/ 	.word	0x00000990


	//   ....[1]....
        /*0080*/ 	.word	0x000009c0


	//   ....[2]....
        /*0084*/ 	.word	0x000009e0


	//   ....[3]....
        /*0088*/ 	.word	0x00000a00


	//   ....[4]....
        /*008c*/ 	.word	0x00000a20


	//   ....[5]....
        /*0090*/ 	.word	0x00000b60


	//   ....[6]....
        /*0094*/ 	.word	0x00000b80


	//   ....[7]....
        /*0098*/ 	.word	0x00000ba0


	//   ....[8]....
        /*009c*/ 	.word	0x00000bc0


	//   ....[9]....
        /*00a0*/ 	.word	0x00000be0


	//   ....[10]....
        /*00a4*/ 	.word	0x00001030


	//   ....[11]....
        /*00a8*/ 	.word	0x000010d0


	//   ....[12]....
        /*00ac*/ 	.word	0x00001130


	//   ....[13]....
        /*00b0*/ 	.word	0x00001190


	//   ....[14]....
        /*00b4*/ 	.word	0x000011f0


	//   ....[15]....
        /*00b8*/ 	.word	0x00001390


	//   ....[16]....
        /*00bc*/ 	.word	0x000013f0


	//   ....[17]....
        /*00c0*/ 	.word	0x00001450


	//   ....[18]....
        /*00c4*/ 	.word	0x000014b0


	//   ....[19]....
        /*00c8*/ 	.word	0x00001510


	//----- nvinfo : EIATTR_VRC_CTA_INIT_COUNT
	.align		4
.L_3612:
        /*00cc*/ 	.byte	0x02, 0x4a
	.zero		1
	.zero		1


	//----- nvinfo : EIATTR_EXIT_INSTR_OFFSETS
	.align		4
        /*00d0*/ 	.byte	0x04, 0x1c
        /*00d2*/ 	.short	(.L_3614 - .L_3613)


	//   ....[0]....
.L_3613:
        /*00d4*/ 	.word	0x00000380


	//   ....[1]....
        /*00d8*/ 	.word	0x00000fc0


	//----- nvinfo : EIATTR_MAX_THREADS
	.align		4
.L_3614:
        /*00dc*/ 	.byte	0x04, 0x05
        /*00de*/ 	.short	(.L_3616 - .L_3615)
.L_3615:
        /*00e0*/ 	.word	0x00000080
        /*00e4*/ 	.word	0x00000001
        /*00e8*/ 	.word	0x00000001


	//----- nvinfo : EIATTR_CRS_STACK_SIZE
	.align		4
.L_3616:
        /*00ec*/ 	.byte	0x04, 0x1e
        /*00ee*/ 	.short	(.L_3618 - .L_3617)
.L_3617:
        /*00f0*/ 	.word	0x00000000


	//----- nvinfo : EIATTR_CBANK_PARAM_SIZE
	.align		4
.L_3618:
        /*00f4*/ 	.byte	0x03, 0x19
        /*00f6*/ 	.short	0x00e8


	//----- nvinfo : EIATTR_PARAM_CBANK
	.align		4
        /*00f8*/ 	.byte	0x04, 0x0a
        /*00fa*/ 	.short	(.L_3620 - .L_3619)
	.align		4
.L_3619:
        /*00fc*/ 	.word	index@(.nv.constant0._ZN10layer_norm13ln_fwd_kernelINS_13Kernel_traitsIfffffjLj256ELj1ELj4ELj1ELj16ENS_18Kernel_traits_baseILj256EfffffjLj128EEEEELb0ELb0ELb1ELb0EEEvNS_9FwdParamsE)
        /*0100*/ 	.short	0x0380
        /*0102*/ 	.short	0x00e8


	//----- nvinfo : EIATTR_SW_WAR
	.align		4
.L_3620:
        /*0104*/ 	.byte	0x04, 0x36
        /*0106*/ 	.short	(.L_3622 - .L_3621)
.L_3621:
        /*0108*/ 	.word	0x00000008
.L_3622:


//--------------------- .nv.info._ZN10layer_norm13ln_fwd_kernelINS_13Kernel_traitsIfffffjLj256ELj1ELj4ELj1ELj16ENS_18Kernel_traits_baseILj256EfffffjLj128EEEEELb0ELb0ELb1ELb1EEEvNS_9FwdParamsE --------------------------
	.section	.nv.info._ZN10layer_norm13ln_fwd_kernelINS_13Kernel_traitsIfffffjLj256ELj1ELj4ELj1ELj16ENS_18Kernel_traits_baseILj256EfffffjLj128EEEEELb0ELb0ELb1ELb1EEEvNS_9FwdParamsE,"",@"SHT_CUDA_INFO"
	.sectionflags	@""
	.align	4


	//----- nvinfo : EIATTR_CUDA_API_VERSION
	.align		4
        /*0000*/ 	.byte	0x04, 0x37
        /*0002*/ 	.short	(.L_3624 - .L_3623)
.L_3623:
        /*0004*/ 	.word	0x00000082


	//----- nvinfo : EIATTR_KPARAM_INFO
	.align		4
.L_3624:
        /*0008*/ 	.byte	0x04, 0x17
        /*000a*/ 	.short	(.L_3626 - .L_3625)
.L_3625:
        /*000c*/ 	.word	0x00000000
        /*0010*/ 	.short	0x0000
        /*0012*/ 	.short	0x0000
        /*0014*/ 	.byte	0x00, 0xf0, 0xa1, 0x03


	//----- nvinfo : EIATTR_SPARSE_MMA_MASK
	.align		4
.L_3626:
        /*0018*/ 	.byte	0x03, 0x50
        /*001a*/ 	.short	0x0000


	//----- nvinfo : EIATTR_MAXREG_COUNT
	.align		4
        /*001c*/ 	.byte	0x03, 0x1b
        /*001e*/ 	.short	0x00ff


	//----- nvinfo : EIATTR_ANNOTATIONS
	.align		4
        /*0020*/ 	.byte	0x04, 0x55
        /*0022*/ 	.short	(.L_3628 - .L_3627)


	//   ....[0]....
.L_3627:
        /*0024*/ 	.word	0x00000001
        /*0028*/ 	.byte	0x20, 0x03, 0x00, 0x00, 0x01, 0x00, 0x00, 0x00, 0xc0, 0x06, 0x00, 0x00, 0x01, 0x00, 0x00, 0x00
        /*0038*/ 	.byte	0x90, 0x0b, 0x00, 0x00, 0x01, 0x00, 0x00, 0x00, 0x00, 0x0c, 0x00, 0x00


	//----- nvinfo : EIATTR_MERCURY_ISA_VERSION
	.align		4
.L_3628:
        /*0044*/ 	.byte	0x03, 0x5f
        /*0046*/ 	.short	0x0101


	//----- nvinfo : EIATTR_COOP_GROUP_MASK_REGIDS
	.align		4
        /*0048*/ 	.byte	0x04, 0x29
        /*004a*/ 	.short	(.L_3630 - .L_3629)


	//   ....[0]....
.L_3629:
        /*004c*/ 	.word	0xffffffff


	//   ....[1]....
        /*0050*/ 	.word	0xffffffff


	//   ....[2]....
        /*0054*/ 	.word	0xffffffff


	//   ....[3]....
        /*0058*/ 	.word	0xffffffff


	//   ....[4]....
        /*005c*/ 	.word	0xffffffff


	//   ....[5]....
        /*0060*/ 	.word	0xffffffff


	//   ....[6]....
        /*0064*/ 	.word	0xffffffff


	//   ....[7]....
        /*0068*/ 	.word	0xffffffff


	//   ....[8]....
        /*006c*/ 	.word	0xffffffff


	//   ....[9]....
        /*0070*/ 	.word	0xffffffff


	//   ....[10]....
        /*0074*/ 	.word	0x0500001a


	//   ....[11]....
        /*0078*/ 	.word	0x0500001a


	//   ....[12]....
        /*007c*/ 	.word	0x0500001a


	//   ....[13]....
        /*0080*/ 	.word	0x0500001a


	//   ....[14]....
        /*0084*/ 	.word	0x0500001a


	//   ....[15]....
        /*0088*/ 	.word	0x0500001a


	//   ....[16]....
        /*008c*/ 	.word	0x0500001a


	//   ....[17]....
        /*0090*/ 	.word	0x0500001a


	//   ....[18]....
        /*0094*/ 	.word	0x0500001a


	//   ....[19]....
        /*0098*/ 	.word	0x0500001a


	//----- nvinfo : EIATTR_COOP_GROUP_INSTR_OFFSETS
	.align		4
.L_3630:
        /*009c*/ 	.byte	0x04, 0x28
        /*009e*/ 	.short	(.L_3632 - .L_3631)


	//   ....[0]....
.L_3631:
        /*00a0*/ 	.word	0x00000940


	//   ....[1]....
        /*00a4*/ 	.word	0x00000970


	//   ....[2]....
        /*00a8*/ 	.word	0x00000990


	//   ....[3]....
        /*00ac*/ 	.word	0x000009b0


	//   ....[4]....
        /*00b0*/ 	.word	0x000009d0


	//   ....[5]....
        /*00b4*/ 	.word	0x00000b00


	//   ....[6]....
        /*00b8*/ 	.word	0x00000b20


	//   ....[7]....
        /*00bc*/ 	.word	0x00000b40


	//   ....[8]....
        /*00c0*/ 	.word	0x00000b60


	//   ....[9]....
        /*00c4*/ 	.word	0x00000b80


	//   ....[10]....
        /*00c8*/ 	.word	0x00000fd0


	//   ....[11]....
        /*00cc*/ 	.word	0x00001050


	//   ....[12]....
        /*00d0*/ 	.word	0x000010d0


	//   ....[13]....
        /*00d4*/ 	.word	0x00001160


	//   ....[14]....
        /*00d8*/ 	.word	0x000011e0


	//   ....[15]....
        /*00dc*/ 	.word	0x00001370


	//   ....[16]....
        /*00e0*/ 	.word	0x000013f0


	//   ....[17]....
        /*00e4*/ 	.word	0x00001470


	//   ....[18]....
        /*00e8*/ 	.word	0x000014f0


	//   ....[19]....
        /*00ec*/ 	.word	0x00001570


	//----- nvinfo : EIATTR_VRC_CTA_INIT_COUNT
	.align		4
.L_3632:
        /*00f0*/ 	.byte	0x02, 0x4a
	.zero		1
	.zero		1


	//----- nvinfo : EIATTR_EXIT_INSTR_OFFSETS
	.align		4
        /*00f4*/ 	.byte	0x04, 0x1c
        /*00f6*/ 	.short	(.L_3634 - .L_3633)


	//   ....[0]....
.L_3633:
        /*00f8*/ 	.word	0x00000190


	//   ....[1]....
        /*00fc*/ 	.word	0x00000f70


	//----- nvinfo : EIATTR_MAX_THREADS
	.align		4
.L_3634:
        /*0100*/ 	.byte	0x04, 0x05
        /*0102*/ 	.short	(.L_3636 - .L_3635)
.L_3635:
        /*0104*/ 	.word	0x00000080
        /*0108*/ 	.word	0x00000001
        /*010c*/ 	.word	0x00000001


	//----- nvinfo : EIATTR_CRS_STACK_SIZE
	.align		4
.L_3636:
        /*0110*/ 	.byte	0x04, 0x1e
        /*0112*/ 	.short	(.L_3638 - .L_3637)
.L_3637:
        /*0114*/ 	.word	0x00000000


	//----- nvinfo : EIATTR_CBANK_PARAM_SIZE
	.align		4
.L_3638:
        /*0118*/ 	.byte	0x03, 0x19
        /*011a*/ 	.short	0x00e8


	//----- nvinfo : EIATTR_PARAM_CBANK
	.align		4
        /*011c*/ 	.byte	0x04, 0x0a
        /*011e*/ 	.short	(.L_3640 - .L_3639)
	.align		4
.L_3639:
        /*0120*/ 	.word	index@(.nv.constant0._ZN10layer_norm13ln_fwd_kernelINS_13Kernel_traitsIfffffjLj256ELj1ELj4ELj1ELj16ENS_18Kernel_traits_baseILj256EfffffjLj128EEEEELb0ELb0ELb1ELb1EEEvNS_9FwdParamsE)
        /*0124*/ 	.short	0x0380
        /*0126*/ 	.short	0x00e8


	//----- nvinfo : EIATTR_SW_WAR
	.align		4
.L_3640:
        /*0128*/ 	.byte	0x04, 0x36
        /*012a*/ 	.short	(.L_3642 - .L_3641)
.L_3641:
        /*012c*/ 	.word	0x00000008
.L_3642:


//--------------------- .nv.info._ZN10layer_norm13ln_fwd_kernelINS_13Kernel_traitsIfffffjLj256ELj1ELj4ELj1ELj16ENS_18Kernel_traits_baseILj256EfffffjLj128EEEEELb0ELb1ELb0ELb0EEEvNS_9FwdParamsE --------------------------
	.section	.nv.info._ZN10layer_norm13ln_fwd_kernelINS_13Kernel_traitsIfffffjLj256ELj1ELj4ELj1ELj16ENS_18Kernel_traits_baseILj256EfffffjLj128EEEEELb0ELb1ELb0ELb0EEEvNS_9FwdParamsE,"",@"SHT_CUDA_INFO"
	.sectionflags	@""
	.align	4


	//----- nvinfo : EIATTR_CUDA_API_VERSION
	.align		4
        /*0000*/ 	.byte	0x04, 0x37
        /*0002*/ 	.short	(.L_3644 - .L_3643)
.L_3643:
        /*0004*/ 	.word	0x00000082


	//----- nvinfo : EIATTR_KPARAM_INFO
	.align		4
.L_3644:
        /*0008*/ 	.byte	0x04, 0x17
        /*000a*/ 	.short	(.L_3646 - .L_3645)
.L_3645:
        /*000c*/ 	.word	0x00000000
        /*0010*/ 	.short	0x0000
        /*0012*/ 	.short	0x0000
        /*0014*/ 	.byte	0x00, 0xf0, 0xa1, 0x03


	//----- nvinfo : EIATTR_SPARSE_MMA_MASK
	.align		4
.L_3646:
        /*0018*/ 	.byte	0x03, 0x50
        /*001a*/ 	.short	0x0000


	//----- nvinfo : EIATTR_MAXREG_COUNT
	.align		4
        /*001c*/ 	.byte	0x03, 0x1b
        /*001e*/ 	.short	0x00ff


	//----- nvinfo : EIATTR_MERCURY_ISA_VERSION
	.align		4
        /*0020*/ 	.byte	0x03, 0x5f
        /*0022*/ 	.short	0x0101


	//----- nvinfo : EIATTR_COOP_GROUP_MASK_REGIDS
	.align		4
        /*0024*/ 	.byte	0x04, 0x29
        /*0026*/ 	.short	(.L_3648 - .L_3647)


	//   ....[0]....
.L_3647:
        /*0028*/ 	.word	0xffffffff


	//   ....[1]....
        /*002c*/ 	.word	0xffffffff


	//   ....[2]....
        /*0030*/ 	.word	0xffffffff


	//   ....[3]....
        /*0034*/ 	.word	0xffffffff


	//   ....[4]....
        /*0038*/ 	.word	0xffffffff


	//   ....[5]....
        /*003c*/ 	.word	0xffffffff


	//   ....[6]....
        /*0040*/ 	.word	0xffffffff


	//   ....[7]....
        /*0044*/ 	.word	0xffffffff


	//   ....[8]....
        /*0048*/ 	.word	0xffffffff


	//   ....[9]....
        /*004c*/ 	.word	0xffffffff


	//   ....[10]....
        /*0050*/ 	.word	0x05000029


	//   ....[11]....
        /*0054*/ 	.word	0x05000029


	//   ....[12]....
        /*0058*/ 	.word	0x05000029


	//   ....[13]....
        /*005c*/ 	.word	0x05000029


	//   ....[14]....
        /*0060*/ 	.word	0x05000029


	//   ....[15]....
        /*0064*/ 	.word	0x05000029


	//   ....[16]....
        /*0068*/ 	.word	0x05000029


	//   ....[17]....
        /*006c*/ 	.word	0x05000029


	//   ....[18]....
        /*0070*/ 	.word	0x05000029


	//   ....[19]....
        /*0074*/ 	.word	0x05000029


	//----- nvinfo : EIATTR_COOP_GROUP_INSTR_OFFSETS
	.align		4
.L_3648:
        /*0078*/ 	.byte	0x04, 0x28
        /*007a*/ 	.short	(.L_3650 - .L_3649)


	//   ....[0]....
.L_3649:
        /*007c*/ 	.word	0x000009a0


	//   ....[1]....
        /*0080*/ 	.word	0x000009d0


	//   ....[2]....
        /*0084*/ 	.word	0x000009f0


	//   ....[3]....
        /*0088*/ 	.word	0x00000a10


	//   ....[4]....
        /*008c*/ 	.word	0x00000a30


	//   ....[5]....
        /*0090*/ 	.word	0x00000b70


	//   ....[6]....
        /*0094*/ 	.word	0x00000b90


	//   ....[7]....
        /*0098*/ 	.word	0x00000bb0


	//   ....[8]....
        /*009c*/ 	.word	0x00000bd0


	//   ....[9]....
        /*00a0*/ 	.word	0x00000bf0


	//   ....[10]....
        /*00a4*/ 	.word	0x00000fd0


	//   ....[11]....
        /*00a8*/ 	.word	0x00001080


	//   ....[12]....
        /*00ac*/ 	.word	0x000010f0


	//   ....[13]....
        /*00b0*/ 	.word	0x00001160


	//   ....[14]....
        /*00b4*/ 	.word	0x000011d0


	//   ....[15]....
        /*00b8*/ 	.word	0x00001380


	//   ....[16]....
        /*00bc*/ 	.word	0x000013f0


	//   ....[17]....
        /*00c0*/ 	.word	0x00001460


	//   ....[18]....
        /*00c4*/ 	.word	0x000014d0


	//   ....[19]....
        /*00c8*/ 	.word	0x00001540


	//----- nvinfo : EIATTR_VRC_CTA_INIT_COUNT
	.align		4
.L_3650:
        /*00cc*/ 	.byte	0x02, 0x4a
	.zero		1
	.zero		1


	//----- nvinfo : EIATTR_EXIT_INSTR_OFFSETS
	.align		4
        /*00d0*/ 	.byte	0x04, 0x1c
        /*00d2*/ 	.short	(.L_3652 - .L_3651)


	//   ....[0]....
.L_3651:
        /*00d4*/ 	.word	0x00000440


	//   ....[1]....
        /*00d8*/ 	.word	0x00000f60


	//----- nvinfo : EIATTR_MAX_THREADS
	.align		4
.L_3652:
        /*00dc*/ 	.byte	0x04, 0x05
        /*00de*/ 	.short	(.L_3654 - .L_3653)
.L_3653:
        /*00e0*/ 	.word	0x00000080
        /*00e4*/ 	.word	0x00000001
        /*00e8*/ 	.word	0x00000001


	//----- nvinfo : EIATTR_CRS_STACK_SIZE
	.align		4
.L_3654:
        /*00ec*/ 	.byte	0x04, 0x1e
        /*00ee*/ 	.short	(.L_3656 - .L_3655)
.L_3655:
        /*00f0*/ 	.word	0x00000000


	//----- nvinfo : EIATTR_CBANK_PARAM_SIZE
	.align		4
.L_3656:
        /*00f4*/ 	.byte	0x03, 0x19
        /*00f6*/ 	.short	0x00e8


	//----- nvinfo : EIATTR_PARAM_CBANK
	.align		4
        /*00f8*/ 	.byte	0x04, 0x0a
        /*00fa*/ 	.short	(.L_3658 - .L_3657)
	.align		4
.L_3657:
        /*00fc*/ 	.word	index@(.nv.constant0._ZN10layer_norm13ln_fwd_kernelINS_13Kernel_traitsIfffffjLj256ELj1ELj4ELj1ELj16ENS_18Kernel_traits_baseILj256EfffffjLj128EEEEELb0ELb1ELb0ELb0EEEvNS_9FwdParamsE)
        /*0100*/ 	.short	0x0380
        /*0102*/ 	.short	0x00e8


	//----- nvinfo : EIATTR_SW_WAR
	.align		4
.L_3658:
        /*0104*/ 	.byte	0x04, 0x36
        /*0106*/ 	.short	(.L_3660 - .L_3659)
.L_3659:
        /*0108*/ 	.word	0x00000008
.L_3660:


//--------------------- .nv.info._ZN10layer_norm13ln_fwd_kernelINS_13Kernel_traitsIfffffjLj256ELj1ELj4ELj1ELj16ENS_18Kernel_traits_baseILj256EfffffjLj128EEEEELb0ELb1ELb0ELb1EEEvNS_9FwdParamsE --------------------------
	.section	.nv.info._ZN10layer_norm13ln_fwd_kernelINS_13Kernel_traitsIfffffjLj256ELj1ELj4ELj1ELj16ENS_18Kernel_traits_baseILj256EfffffjLj128EEEEELb0ELb1ELb0ELb1EEEvNS_9FwdParamsE,"",@"SHT_CUDA_INFO"
	.sectionflags	@""
	.align	4


	//----- nvinfo : EIATTR_CUDA_API_VERSION
	.align		4
        /*0000*/ 	.byte	0x04, 0x37
        /*0002*/ 	.short	(.L_3662 - .L_3661)
.L_3661:
        /*0004*/ 	.word	0x00000082


	//----- nvinfo : EIATTR_KPARAM_INFO
	.align		4
.L_3662:
        /*0008*/ 	.byte	0x04, 0x17
        /*000a*/ 	.short	(.L_3664 - .L_3663)
.L_3663:
        /*000c*/ 	.word	0x00000000
        /*0010*/ 	.short	0x0000
        /*0012*/ 	.short	0x0000
        /*0014*/ 	.byte	0x00, 0xf0, 0xa1, 0x03


	//----- nvinfo : EIATTR_SPARSE_MMA_MASK
	.align		4
.L_3664:
        /*0018*/ 	.byte	0x03, 0x50
        /*001a*/ 	.short	0x0000


	//----- nvinfo : EIATTR_MAXREG_COUNT
	.align		4
        /*001c*/ 	.byte	0x03, 0x1b
        /*001e*/ 	.short	0x00ff


	//----- nvinfo : EIATTR_MERCURY_ISA_VERSION
	.align		4
        /*0020*/ 	.byte	0x03, 0x5f
        /*0022*/ 	.short	0x0101


	//----- nvinfo : EIATTR_COOP_GROUP_MASK_REGIDS
	.align		4
        /*0024*/ 	.byte	0x04, 0x29
        /*0026*/ 	.short	(.L_3666 - .L_3665)


	//   ....[0]....
.L_3665:
        /*0028*/ 	.word	0xffffffff


	//   ....[1]....
        /*002c*/ 	.word	0xffffffff


	//   ....[2]....
        /*0030*/ 	.word	0xffffffff


	//   ....[3]....
        /*0034*/ 	.word	0xffffffff


	//   ....[4]....
        /*0038*/ 	.word	0xffffffff


	//   ....[5]....
        /*003c*/ 	.word	0xffffffff


	//   ....[6]....
        /*0040*/ 	.word	0xffffffff


	//   ....[7]....
        /*0044*/ 	.word	0xffffffff


	//   ....[8]....
        /*0048*/ 	.word	0xffffffff


	//   ....[9]....
        /*004c*/ 	.word	0xffffffff


	//   ....[10]....
        /*0050*/ 	.word	0xffffffff


	//   ....[11]....
        /*0054*/ 	.word	0xffffffff


	//   ....[12]....
        /*0058*/ 	.word	0xffffffff


	//   ....[13]....
        /*005c*/ 	.word	0xffffffff


	//   ....[14]....
        /*0060*/ 	.word	0xffffffff


	//   ....[15]....
        /*0064*/ 	.word	0xffffffff


	//   ....[16]....
        /*0068*/ 	.word	0xffffffff


	//   ....[17]....
        /*006c*/ 	.word	0xffffffff


	//   ....[18]....
        /*0070*/ 	.word	0xffffffff


	//   ....[19]....
        /*0074*/ 	.word	0xffffffff


	//   ....[20]....
        /*0078*/ 	.word	0x0500001f


	//   ....[21]....
        /*007c*/ 	.word	0x0500001f


	//   ....[22]....
        /*0080*/ 	.word	0x0500001f


	//   ....[23]....
        /*0084*/ 	.word	0x0500001f


	//   ....[24]....
        /*0088*/ 	.word	0x0500001f


	//   ....[25]....
        /*008c*/ 	.word	0x0500001f


	//   ....[26]....
        /*0090*/ 	.word	0x0500001f


	//   ....[27]....
        /*0094*/ 	.word	0x0500001f


	//   ....[28]....
        /*0098*/ 	.word	0x0500001f


	//   ....[29]....
        /*009c*/ 	.word	0x0500001f


	//   ....[30]....
        /*00a0*/ 	.word	0x0500001f


	//   ....[31]....
        /*00a4*/ 	.word	0x0500001f


	//   ....[32]....
        /*00a8*/ 	.word	0x0500001f


	//   ....[33]....
        /*00ac*/ 	.word	0x0500001f


	//   ....[34]....
        /*00b0*/ 	.word	0x0500001f


	//   ....[35]....
        /*00b4*/ 	.word	0x0500001f


	//   ....[36]....
        /*00b8*/ 	.word	0x0500001f


	//   ....[37]....
        /*00bc*/ 	.word	0x0500001f


	//   ....[38]....
        /*00c0*/ 	.word	0x0500001f


	//   ....[39]....
        /*00c4*/ 	.word	0x0500001f


	//----- nvinfo : EIATTR_COOP_GROUP_INSTR_OFFSETS
	.align		4
.L_3666:
        /*00c8*/ 	.byte	0x04, 0x28
        /*00ca*/ 	.short	(.L_3668 - .L_3667)


	//   ....[0]....
.L_3667:
        /*00cc*/ 	.word	0x00000830


	//   ....[1]....
        /*00d0*/ 	.word	0x00000860


	//   ....[2]....
        /*00d4*/ 	.word	0x00000880


	//   ....[3]....
        /*00d8*/ 	.word	0x000008a0


	//   ....[4]....
        /*00dc*/ 	.word	0x000008c0


	//   ....[5]....
        /*00e0*/ 	.word	0x000009f0


	//   ....[6]....
        /*00e4*/ 	.word	0x00000a10


	//   ....[7]....
        /*00e8*/ 	.word	0x00000a30


	//   ....[8]....
        /*00ec*/ 	.word	0x00000a50


	//   ....[9]....
        /*00f0*/ 	.word	0x00000a70


	//   ....[10]....
        /*00f4*/ 	.word	0x000010d0


	//   ....[11]....
        /*00f8*/ 	.word	0x00001100


	//   ....[12]....
        /*00fc*/ 	.word	0x00001120


	//   ....[13]....
        /*0100*/ 	.word	0x00001140


	//   ....[14]....
        /*0104*/ 	.word	0x00001160


	//   ....[15]....
        /*0108*/ 	.word	0x00001290


	//   ....[16]....
        /*010c*/ 	.word	0x000012b0


	//   ....[17]....
        /*0110*/ 	.word	0x000012d0


	//   ....[18]....
        /*0114*/ 	.word	0x000012f0


	//   ....[19]....
        /*0118*/ 	.word	0x00001310


	//   ....[20]....
        /*011c*/ 	.word	0x00001680


	//   ....[21]....
        /*0120*/ 	.word	0x00001710


	//   ....[22]....
        /*0124*/ 	.word	0x00001770


	//   ....[23]....
        /*0128*/ 	.word	0x000017d0


	//   ....[24]....
        /*012c*/ 	.word	0x00001830


	//   ....[25]....
        /*0130*/ 	.word	0x000019a0


	//   ....[26]....
        /*0134*/ 	.word	0x00001a00


	//   ....[27]....
        /*0138*/ 	.word	0x00001a60


	//   ....[28]....
        /*013c*/ 	.word	0x00001ac0


	//   ....[29]....
        /*0140*/ 	.word	0x00001b20


	//   ....[30]....
        /*0144*/ 	.word	0x00001ba0


	//   ....[31]....
        /*0148*/ 	.word	0x00001c30


	//   ....[32]....
        /*014c*/ 	.word	0x00001c90


	//   ....[33]....
        /*0150*/ 	.word	0x00001cf0


	//   ....[34]....
        /*0154*/ 	.word	0x00001d50


	//   ....[35]....
        /*0158*/ 	.word	0x00001ec0


	//   ....[36]....
        /*015c*/ 	.word	0x00001f20


	//   ....[37]....
        /*0160*/ 	.word	0x00001f80


	//   ....[38]....
        /*0164*/ 	.word	0x00001fe0


	//   ....[39]....
        /*0168*/ 	.word	0x00002040


	//----- nvinfo : EIATTR_VRC_CTA_INIT_COUNT
	.align		4
.L_3668:
        /*016c*/ 	.byte	0x02, 0x4a
	.zero		1
	.zero		1


	//----- nvinfo : EIATTR_EXIT_INSTR_OFFSETS
	.align		4
        /*0170*/ 	.byte	0x04, 0x1c
        /*0172*/ 	.short	(.L_3670 - .L_3669)


	//   ....[0]....
.L_3669:
        /*0174*/ 	.word	0x00000230


	//   ....[1]....
        /*0178*/ 	.word	0x00000d70


	//   ....[2]....
        /*017c*/ 	.word	0x00001620


	//----- nvinfo : EIATTR_MAX_THREADS
	.align		4
.L_3670:
        /*0180*/ 	.byte	0x04, 0x05
        /*0182*/ 	.short	(.L_3672 - .L_3671)
.L_3671:
        /*0184*/ 	.word	0x00000080
        /*0188*/ 	.word	0x00000001
        /*018c*/ 	.word	0x00000001


	//----- nvinfo : EIATTR_CRS_STACK_SIZE
	.align		4
.L_3672:
        /*0190*/ 	.byte	0x04, 0x1e
        /*0192*/ 	.short	(.L_3674 - .L_3673)
.L_3673:
        /*0194*/ 	.word	0x00000000


	//----- nvinfo : EIATTR_CBANK_PARAM_SIZE
	.align		4
.L_3674:
        /*0198*/ 	.byte	0x03, 0x19
        /*019a*/ 	.short	0x00e8


	//----- nvinfo : EIATTR_PARAM_CBANK
	.align		4
        /*019c*/ 	.byte	0x04, 0x0a
        /*019e*/ 	.short	(.L_3676 - .L_3675)
	.align		4
.L_3675:
        /*01a0*/ 	.word	index@(.nv.constant0._ZN10layer_norm13ln_fwd_kernelINS_13Kernel_traitsIfffffjLj256ELj1ELj4ELj1ELj16ENS_18Kernel_traits_baseILj256EfffffjLj128EEEEELb0ELb1ELb0ELb1EEEvNS_9FwdParamsE)
        /*01a4*/ 	.short	0x0380
        /*01a6*/ 	.short	0x00e8


	//----- nvinfo : EIATTR_SW_WAR
	.align		4
.L_3676:
        /*01a8*/ 	.byte	0x04, 0x36
        /*01aa*/ 	.short	(.L_3678 - .L_3677)
.L_3677:
        /*01ac*/ 	.word	0x00000008
.L_3678:


//--------------------- .nv.info._ZN10layer_norm13ln_fwd_kernelINS_13Kernel_traitsIfffffjLj256ELj1ELj4ELj1ELj16ENS_18Kernel_traits_baseILj256EfffffjLj128EEEEELb0ELb1ELb1ELb0EEEvNS_9FwdParamsE --------------------------
	.section	.nv.info._ZN10layer_norm13ln_fwd_kernelINS_13Kernel_traitsIfffffjLj256ELj1ELj4ELj1ELj16ENS_18Kernel_traits_baseILj256EfffffjLj128EEEEELb0ELb1ELb1ELb0EEEvNS_9FwdParamsE,"",@"SHT_CUDA_INFO"
	.sectionflags	@""
	.align	4


	//----- nvinfo : EIATTR_CUDA_API_VERSION
	.align		4
        /*0000*/ 	.byte	0x04, 0x37
        /*0002*/ 	.short	(.L_3680 - .L_3679)
.L_3679:
        /*0004*/ 	.word	0x00000082


	//----- nvinfo : EIATTR_KPARAM_INFO
	.align		4
.L_3680:
        /*0008*/ 	.byte	0x04, 0x17
        /*000a*/ 	.short	(.L_3682 - .L_3681)
.L_3681:
        /*000c*/ 	.word	0x00000000
        /*0010*/ 	.short	0x0000
        /*0012*/ 	.short	0x0000
        /*0014*/ 	.byte	0x00, 0xf0, 0xa1, 0x03


	//----- nvinfo : EIATTR_SPARSE_MMA_MASK
	.align		4
.L_3682:
        /*0018*/ 	.byte	0x03, 0x50
        /*001a*/ 	.short	0x0000


	//----- nvinfo : EIATTR_MAXREG_COUNT
	.align		4
        /*001c*/ 	.byte	0x03, 0x1b
        /*001e*/ 	.short	0x00ff


	//----- nvinfo : EIATTR_MERCURY_ISA_VERSION
	.align		4
        /*0020*/ 	.byte	0x03, 0x5f
        /*0022*/ 	.short	0x0101


	//----- nvinfo : EIATTR_COOP_GROUP_MASK_REGIDS
	.align		4
        /*0024*/ 	.byte	0x04, 0x29
        /*0026*/ 	.short	(.L_3684 - .L_3683)


	//   ....[0]....
.L_3683:
        /*0028*/ 	.word	0xffffffff


	//   ....[1]....
        /*002c*/ 	.word	0xffffffff


	//   ....[2]....
        /*0030*/ 	.word	0xffffffff


	//   ....[3]....
        /*0034*/ 	.word	0xffffffff


	//   ....[4]....
        /*0038*/ 	.word	0xffffffff


	//   ....[5]....
        /*003c*/ 	.word	0xffffffff


	//   ....[6]....
        /*0040*/ 	.word	0xffffffff


	//   ....[7]....
        /*0044*/ 	.word	0xffffffff


	//   ....[8]....
        /*0048*/ 	.word	0xffffffff


	//   ....[9]....
        /*004c*/ 	.word	0xffffffff


	//   ....[10]....
        /*0050*/ 	.word	0x05000032


	//   ....[11]....
        /*0054*/ 	.word	0x05000032


	//   ....[12]....
        /*0058*/ 	.word	0x05000032


	//   ....[13]....
        /*005c*/ 	.word	0x05000032


	//   ....[14]....
        /*0060*/ 	.word	0x05000032


	//   ....[15]....
        /*0064*/ 	.word	0x05000032


	//   ....[16]....
        /*0068*/ 	.word	0x05000032


	//   ....[17]....
        /*006c*/ 	.word	0x05000032


	//   ....[18]....
        /*0070*/ 	.word	0x05000032


	//   ....[19]....
        /*0074*/ 	.word	0x05000032


	//----- nvinfo : EIATTR_COOP_GROUP_INSTR_OFFSETS
	.align		4
.L_3684:
        /*0078*/ 	.byte	0x04, 0x28
        /*007a*/ 	.short	(.L_3686 - .L_3685)


	//   ....[0]....
.L_3685:
        /*007c*/ 	.word	0x00000d40


	//   ....[1]....
        /*0080*/ 	.word	0x00000d70


	//   ....[2]....
        /*0084*/ 	.word	0x00000d90


	//   ....[3]....
        /*0088*/ 	.word	0x00000db0


	//   ....[4]....
        /*008c*/ 	.word	0x00000dd0


	//   ....[5]....
        /*0090*/ 	.word	0x00000f10


	//   ....[6]....
        /*0094*/ 	.word	0x00000f30


	//   ....[7]....
        /*0098*/ 	.word	0x00000f50


	//   ....[8]....
        /*009c*/ 	.word	0x00000f70


	//   ....[9]....
        /*00a0*/ 	.word	0x00000f90


	//   ....[10]....
        /*00a4*/ 	.word	0x000013e0


	//   ....[11]....
        /*00a8*/ 	.word	0x00001470


	//   ....[12]....
        /*00ac*/ 	.word	0x000014c0


	//   ....[13]....
        /*00b0*/ 	.word	0x00001520


	//   ....[14]....
        /*00b4*/ 	.word	0x00001580


	//   ....[15]....
        /*00b8*/ 	.word	0x00001710


	//   ....[16]....
        /*00bc*/ 	.word	0x00001760


	//   ....[17]....
        /*00c0*/ 	.word	0x000017b0


	//   ....[18]....
        /*00c4*/ 	.word	0x00001810


	//   ....[19]....
        /*00c8*/ 	.word	0x00001870


	//----- nvinfo : EIATTR_VRC_CTA_INIT_COUNT
	.align		4
.L_3686:
        /*00cc*/ 	.byte	0x02, 0x4a
	.zero		1
	.zero		1


	//----- nvinfo : EIATTR_EXIT_INSTR_OFFSETS
	.align		4
        /*00d0*/ 	.byte	0x04, 0x1c
        /*00d2*/ 	.short	(.L_3688 - .L_3687)


	//   ....[0]....
.L_3687:
        /*00d4*/ 	.word	0x00000440


	//   ....[1]....
        /*00d8*/ 	.word	0x00001370


	//----- nvinfo : EIATTR_MAX_THREADS
	.align		4
.L_3688:
        /*00dc*/ 	.byte	0x04, 0x05
        /*00de*/ 	.short	(.L_3690 - .L_3689)
.L_3689:
        /*00e0*/ 	.word	0x00000080
        /*00e4*/ 	.word	0x00000001
        /*00e8*/ 	.word	0x00000001


	//----- nvinfo : EIATTR_CRS_STACK_SIZE
	.align		4
.L_3690:
        /*00ec*/ 	.byte	0x04, 0x1e
        /*00ee*/ 	.short	(.L_3692 - .L_3691)
.L_3691:
        /*00f0*/ 	.word	0x00000000


	//----- nvinfo : EIATTR_CBANK_PARAM_SIZE
	.align		4
.L_3692:
        /*00f4*/ 	.byte	0x03, 0x19
        /*00f6*/ 	.short	0x00e8


	//----- nvinfo : EIATTR_PARAM_CBANK
	.align		4
        /*00f8*/ 	.byte	0x04, 0x0a
        /*00fa*/ 	.short	(.L_3694 - .L_3693)
	.align		4
.L_3693:
        /*00fc*/ 	.word	index@(.nv.constant0._ZN10layer_norm13ln_fwd_kernelINS_13Kernel_traitsIfffffjLj256ELj1ELj4ELj1ELj16ENS_18Kernel_traits_baseILj256EfffffjLj128EEEEELb0ELb1ELb1ELb0EEEvNS_9FwdParamsE)
        /*0100*/ 	.short	0x0380
        /*0102*/ 	.short	0x00e8


	//----- nvinfo : EIATTR_SW_WAR
	.align		4
.L_3694:
        /*0104*/ 	.byte	0x04, 0x36
        /*0106*/ 	.short	(.L_3696 - .L_3695)
.L_3695:
        /*0108*/ 	.word	0x00000008
.L_3696:


//--------------------- .nv.info._ZN10layer_norm13ln_fwd_kernelINS_13Kernel_traitsIfffffjLj256ELj1ELj4ELj1ELj16ENS_18Kernel_traits_baseILj256EfffffjLj128EEEEELb0ELb1ELb1ELb1EEEvNS_9FwdParamsE --------------------------
	.section	.nv.info._ZN10layer_norm13ln_fwd_kernelINS_13Kernel_traitsIfffffjLj256ELj1ELj4ELj1ELj16ENS_18Kernel_traits_baseILj256EfffffjLj128EEEEELb0ELb1ELb1ELb1EEEvNS_9FwdParamsE,"",@"SHT_CUDA_INFO"
	.sectionflags	@""
	.align	4


	//----- nvinfo : EIATTR_CUDA_API_VERSION
	.align		4
        /*0000*/ 	.byte	0x04, 0x37
        /*0002*/ 	.short	(.L_3698 - .L_3697)
.L_3697:
        /*0004*/ 	.word	0x00000082


	//----- nvinfo : EIATTR_KPARAM_INFO
	.align		4
.L_3698:
        /*0008*/ 	.byte	0x04, 0x17
        /*000a*/ 	.short	(.L_3700 - .L_3699)
.L_3699:
        /*000c*/ 	.word	0x00000000
        /*0010*/ 	.short	0x0000
        /*0012*/ 	.short	0x0000
        /*0014*/ 	.byte	0x00, 0xf0, 0xa1, 0x03


	//----- nvinfo : EIATTR_SPARSE_MMA_MASK
	.align		4
.L_3700:
        /*0018*/ 	.byte	0x03, 0x50
        /*001a*/ 	.short	0x0000


	//----- nvinfo : EIATTR_MAXREG_COUNT
	.align		4
        /*001c*/ 	.byte	0x03, 0x1b
        /*001e*/ 	.short	0x00ff


	//----- nvinfo : EIATTR_MERCURY_ISA_VERSION
	.align		4
        /*0020*/ 	.byte	0x03, 0x5f
        /*0022*/ 	.short	0x0101


	//----- nvinfo : EIATTR_COOP_GROUP_MASK_REGIDS
	.align		4
        /*0024*/ 	.byte	0x04, 0x29
        /*0026*/ 	.short	(.L_3702 - .L_3701)


	//   ....[0]....
.L_3701:
        /*0028*/ 	.word	0xffffffff


	//   ....[1]....
        /*002c*/ 	.word	0xffffffff


	//   ....[2]....
        /*0030*/ 	.word	0xffffffff


	//   ....[3]....
        /*0034*/ 	.word	0xffffffff


	//   ....[4]....
        /*0038*/ 	.word	0xffffffff


	//   ....[5]....
        /*003c*/ 	.word	0xffffffff


	//   ....[6]....
        /*0040*/ 	.word	0xffffffff


	//   ....[7]....
        /*0044*/ 	.word	0xffffffff


	//   ....[8]....
        /*0048*/ 	.word	0xffffffff


	//   ....[9]....
        /*004c*/ 	.word	0xffffffff


	//   ....[10]....
        /*0050*/ 	.word	0x05000009


	//   ....[11]....
        /*0054*/ 	.word	0x05000009


	//   ....[12]....
        /*0058*/ 	.word	0x05000009


	//   ....[13]....
        /*005c*/ 	.word	0x05000009


	//   ....[14]....
        /*0060*/ 	.word	0x05000009


	//   ....[15]....
        /*0064*/ 	.word	0x05000009


	//   ....[16]....
        /*0068*/ 	.word	0x05000009


	//   ....[17]....
        /*006c*/ 	.word	0x05000009


	//   ....[18]....
        /*0070*/ 	.word	0x05000009


	//   ....[19]....
        /*0074*/ 	.word	0x05000009


	//----- nvinfo : EIATTR_COOP_GROUP_INSTR_OFFSETS
	.align		4
.L_3702:
        /*0078*/ 	.byte	0x04, 0x28
        /*007a*/ 	.short	(.L_3704 - .L_3703)


	//   ....[0]....
.L_3703:
        /*007c*/ 	.word	0x00000b90


	//   ....[1]....
        /*0080*/ 	.word	0x00000bc0


	//   ....[2]....
        /*0084*/ 	.word	0x00000be0


	//   ....[3]....
        /*0088*/ 	.word	0x00000c00


	//   ....[4]....
        /*008c*/ 	.word	0x00000c20


	//   ....[5]....
        /*0090*/ 	.word	0x00000d50


	//   ....[6]....
        /*0094*/ 	.word	0x00000d70


	//   ....[7]....
        /*0098*/ 	.word	0x00000d90


	//   ....[8]....
        /*009c*/ 	.word	0x00000db0


	//   ....[9]....
        /*00a0*/ 	.word	0x00000dd0


	//   ....[10]....
        /*00a4*/ 	.word	0x000011d0


	//   ....[11]....
        /*00a8*/ 	.word	0x00001260


	//   ....[12]....
        /*00ac*/ 	.word	0x000012c0


	//   ....[13]....
        /*00b0*/ 	.word	0x00001320


	//   ....[14]....
        /*00b4*/ 	.word	0x00001380


	//   ....[15]....
        /*00b8*/ 	.word	0x000014f0


	//   ....[16]....
        /*00bc*/ 	.word	0x00001550


	//   ....[17]....
        /*00c0*/ 	.word	0x000015b0


	//   ....[18]....
        /*00c4*/ 	.word	0x00001610


	//   ....[19]....
        /*00c8*/ 	.word	0x00001660


	//----- nvinfo : EIATTR_VRC_CTA_INIT_COUNT
	.align		4
.L_3704:
        /*00cc*/ 	.byte	0x02, 0x4a
	.zero		1
	.zero		1


	//----- nvinfo : EIATTR_EXIT_INSTR_OFFSETS
	.align		4
        /*00d0*/ 	.byte	0x04, 0x1c
        /*00d2*/ 	.short	(.L_3706 - .L_3705)


	//   ....[0]....
.L_3705:
        /*00d4*/ 	.word	0x000002d0


	//   ....[1]....
        /*00d8*/ 	.word	0x00001160


	//----- nvinfo : EIATTR_MAX_THREADS
	.align		4
.L_3706:
        /*00dc*/ 	.byte	0x04, 0x05
        /*00de*/ 	.short	(.L_3708 - .L_3707)
.L_3707:
        /*00e0*/ 	.word	0x00000080
        /*00e4*/ 	.word	0x00000001
        /*00e8*/ 	.word	0x00000001


	//----- nvinfo : EIATTR_CRS_STACK_SIZE
	.align		4
.L_3708:
        /*00ec*/ 	.byte	0x04, 0x1e
        /*00ee*/ 	.short	(.L_3710 - .L_3709)
.L_3709:
        /*00f0*/ 	.word	0x00000000


	//----- nvinfo : EIATTR_CBANK_PARAM_SIZE
	.align		4
.L_3710:
        /*00f4*/ 	.byte	0x03, 0x19
        /*00f6*/ 	.short	0x00e8


	//----- nvinfo : EIATTR_PARAM_CBANK
	.align		4
        /*00f8*/ 	.byte	0x04, 0x0a
        /*00fa*/ 	.short	(.L_3712 - .L_3711)
	.align		4
.L_3711:
        /*00fc*/ 	.word	index@(.nv.constant0._ZN10layer_norm13ln_fwd_kernelINS_13Kernel_traitsIfffffjLj256ELj1ELj4ELj1ELj16ENS_18Kernel_traits_baseILj256EfffffjLj128EEEEELb0ELb1ELb1ELb1EEEvNS_9FwdParamsE)
        /*0100*/ 	.short	0x0380
        /*0102*/ 	.short	0x00e8


	//----- nvinfo : EIATTR_SW_WAR
	.align		4
.L_3712:
        /*0104*/ 	.byte	0x04, 0x36
        /*0106*/ 	.short	(.L_3714 - .L_3713)
.L_3713:
        /*0108*/ 	.word	0x00000008
.L_3714:


//--------------------- .nv.info._ZN10layer_norm13ln_fwd_kernelINS_13Kernel_traitsIfffffjLj256ELj1ELj4ELj1ELj16ENS_18Kernel_traits_baseILj256EfffffjLj128EEEEELb1ELb0ELb0ELb0EEEvNS_9FwdParamsE --------------------------
	.section	.nv.info._ZN10layer_norm13ln_fwd_kernelINS_13Kernel_traitsIfffffjLj256ELj1ELj4ELj1ELj16ENS_18Kernel_traits_baseILj256EfffffjLj128EEEEELb1ELb0ELb0ELb0EEEvNS_9FwdParamsE,"",@"SHT_CUDA_INFO"
	.sectionflags	@""
	.align	4


	//----- nvinfo : EIATTR_CUDA_API_VERSION
	.align		4
        /*0000*/ 	.byte	0x04, 0x37
        /*0002*/ 	.short	(.L_3716 - .L_3715)
.L_3715:
        /*0004*/ 	.word	0x00000082


	//----- nvinfo : EIATTR_KPARAM_INFO
	.align		4
.L_3716:
        /*0008*/ 	.byte	0x04, 0x17
        /*000a*/ 	.short	(.L_3718 - .L_3717)
.L_3717:
        /*000c*/ 	.word	0x00000000
        /*0010*/ 	.short	0x0000
        /*0012*/ 	.short	0x0000
        /*0014*/ 	.byte	0x00, 0xf0, 0xa1, 0x03


	//----- nvinfo : EIATTR_SPARSE_MMA_MASK
	.align		4
.L_3718:
        /*0018*/ 	.byte	0x03, 0x50
        /*001a*/ 	.short	0x0000


	//----- nvinfo : EIATTR_MAXREG_COUNT
	.align		4
        /*001c*/ 	.byte	0x03, 0x1b
        /*001e*/ 	.short	0x00ff


	//----- nvinfo : EIATTR_MERCURY_ISA_VERSION
	.align		4
        /*0020*/ 	.byte	0x03, 0x5f
        /*0022*/ 	.short	0x0101


	//----- nvinfo : EIATTR_COOP_GROUP_MASK_REGIDS
	.align		4
        /*0024*/ 	.byte	0x04, 0x29
        /*0026*/ 	.short	(.L_3720 - .L_3719)


	//   ....[0]....
.L_3719:
        /*0028*/ 	.word	0xffffffff


	//   ....[1]....
        /*002c*/ 	.word	0xffffffff


	//   ....[2]....
        /*0030*/ 	.word	0xffffffff


	//   ....[3]....
        /*0034*/ 	.word	0xffffffff


	//   ....[4]....
        /*0038*/ 	.word	0xffffffff


	//   ....[5]....
        /*003c*/ 	.word	0xffffffff


	//   ....[6]....
        /*0040*/ 	.word	0xffffffff


	//   ....[7]....
        /*0044*/ 	.word	0xffffffff


	//   ....[8]....
        /*0048*/ 	.word	0xffffffff


	//   ....[9]....
        /*004c*/ 	.word	0xffffffff


	//   ....[10]....
        /*0050*/ 	.word	0x0500002e


	//   ....[11]....
        /*0054*/ 	.word	0x0500002e


	//   ....[12]....
        /*0058*/ 	.word	0x0500002e


	//   ....[13]....
        /*005c*/ 	.word	0x0500002e


	//   ....[14]....
        /*0060*/ 	.word	0x0500002e


	//   ....[15]....
        /*0064*/ 	.word	0x0500002e


	//   ....[16]....
        /*0068*/ 	.word	0x0500002e


	//   ....[17]....
        /*006c*/ 	.word	0x0500002e


	//   ....[18]....
        /*0070*/ 	.word	0x0500002e


	//   ....[19]....
        /*0074*/ 	.word	0x0500002e


	//----- nvinfo : EIATTR_COOP_GROUP_INSTR_OFFSETS
	.align		4
.L_3720:
        /*0078*/ 	.byte	0x04, 0x28
        /*007a*/ 	.short	(.L_3722 - .L_3721)


	//   ....[0]....
.L_3721:
        /*007c*/ 	.word	0x00005ef0


	//   ....[1]....
        /*0080*/ 	.word	0x00005f20


	//   ....[2]....
        /*0084*/ 	.word	0x00005f40


	//   ....[3]....
        /*0088*/ 	.word	0x00005f60


	//   ....[4]....
        /*008c*/ 	.word	0x00005f80


	//   ....[5]....
        /*0090*/ 	.word	0x000060c0


	//   ....[6]....
        /*0094*/ 	.word	0x000060e0


	//   ....[7]....
        /*0098*/ 	.word	0x00006100


	//   ....[8]....
        /*009c*/ 	.word	0x00006120


	//   ....[9]....
        /*00a0*/ 	.word	0x00006140


	//   ....[10]....
        /*00a4*/ 	.word	0x00006550


	//   ....[11]....
        /*00a8*/ 	.word	0x00006600


	//   ....[12]....
        /*00ac*/ 	.word	0x00006670


	//   ....[13]....
        /*00b0*/ 	.word	0x000066e0


	//   ....[14]....
        /*00b4*/ 	.word	0x00006750


	//   ....[15]....
        /*00b8*/ 	.word	0x000068e0


	//   ....[16]....
        /*00bc*/ 	.word	0x00006950


	//   ....[17]....
        /*00c0*/ 	.word	0x000069c0


	//   ....[18]....
        /*00c4*/ 	.word	0x00006a30


	//   ....[19]....
        /*00c8*/ 	.word	0x00006aa0


	//----- nvinfo : EIATTR_VRC_CTA_INIT_COUNT
	.align		4
.L_3722:
        /*00cc*/ 	.byte	0x02, 0x4a
	.zero		1
	.zero		1


	//----- nvinfo : EIATTR_EXIT_INSTR_OFFSETS
	.align		4
        /*00d0*/ 	.byte	0x04, 0x1c
        /*00d2*/ 	.short	(.L_3724 - .L_3723)


	//   ....[0]....
.L_3723:
        /*00d4*/ 	.word	0x000005d0


	//   ....[1]....
        /*00d8*/ 	.word	0x000064e0


	//----- nvinfo : EIATTR_INDIRECT_BRANCH_TARGETS
	.align		4
.L_3724:
        /*00dc*/ 	.byte	0x04, 0x34
        /*00de*/ 	.short	(.L_3726 - .L_3725)


	//   ....[0]....
.L_3725:
        /*00e0*/ 	.word	.L_x_9019@srel
        /*00e4*/ 	.short	0x0
        /*00e6*/ 	.short	0x0
        /*00e8*/ 	.word	0x3
        /*00ec*/ 	.word	.L_x_9020@srel
        /*00f0*/ 	.word	.L_x_9021@srel
        /*00f4*/ 	.word	.L_x_9022@srel


	//----- nvinfo : EIATTR_MAX_THREADS
	.align		4
.L_3726:
        /*00f8*/ 	.byte	0x04, 0x05
        /*00fa*/ 	.short	(.L_3728 - .L_3727)
.L_3727:
        /*00fc*/ 	.word	0x00000080
        /*0100*/ 	.word	0x00000001
        /*0104*/ 	.word	0x00000001


	//----- nvinfo : EIATTR_CRS_STACK_SIZE
	.align		4
.L_3728:
        /*0108*/ 	.byte	0x04, 0x1e
        /*010a*/ 	.short	(.L_3730 - .L_3729)
.L_3729:
        /*010c*/ 	.word	0x00000000


	//----- nvinfo : EIATTR_CBANK_PARAM_SIZE
	.align		4
.L_3730:
        /*0110*/ 	.byte	0x03, 0x19
        /*0112*/ 	.short	0x00e8


	//----- nvinfo : EIATTR_PARAM_CBANK
	.align		4
        /*0114*/ 	.byte	0x04, 0x0a
        /*0116*/ 	.short	(.L_3732 - .L_3731)
	.align		4
.L_3731:
        /*0118*/ 	.word	index@(.nv.constant0._ZN10layer_norm13ln_fwd_kernelINS_13Kernel_traitsIfffffjLj256ELj1ELj4ELj1ELj16ENS_18Kernel_traits_baseILj256EfffffjLj128EEEEELb1ELb0ELb0ELb0EEEvNS_9FwdParamsE)
        /*011c*/ 	.short	0x0380
        /*011e*/ 	.short	0x00e8


	//----- nvinfo : EIATTR_SW_WAR
	.align		4
.L_3732:
        /*0120*/ 	.byte	0x04, 0x36
        /*0122*/ 	.short	(.L_3734 - .L_3733)
.L_3733:
        /*0124*/ 	.word	0x00000008
.L_3734:


//--------------------- .nv.info._ZN10layer_norm13ln_fwd_kernelINS_13Kernel_traitsIfffffjLj256ELj1ELj4ELj1ELj16ENS_18Kernel_traits_baseILj256EfffffjLj128EEEEELb1ELb0ELb0ELb1EEEvNS_9FwdParamsE --------------------------
	.section	.nv.info._ZN10layer_norm13ln_fwd_kernelINS_13Kernel_traitsIfffffjLj256ELj1ELj4ELj1ELj16ENS_18Kernel_traits_baseILj256EfffffjLj128EEEEELb1ELb0ELb0ELb1EEEvNS_9FwdParamsE,"",@"SHT_CUDA_INFO"
	.sectionflags	@""
	.align	4


	//----- nvinfo : EIATTR_CUDA_API_VERSION
	.align		4
        /*0000*/ 	.byte	0x04, 0x37
        /*0002*/ 	.short	(.L_3736 - .L_3735)
.L_3735:
        /*0004*/ 	.word	0x00000082


	//----- nvinfo : EIATTR_KPARAM_INFO
	.align		4
.L_3736:
        /*0008*/ 	.byte	0x04, 0x17
        /*000a*/ 	.short	(.L_3738 - .L_3737)
.L_3737:
        /*000c*/ 	.word	0x00000000
        /*0010*/ 	.short	0x0000
        /*0012*/ 	.short	0x0000
        /*0014*/ 	.byte	0x00, 0xf0, 0xa1, 0x03


	//----- nvinfo : EIATTR_SPARSE_MMA_MASK
	.align		4
.L_3738:
        /*0018*/ 	.byte	0x03, 0x50
        /*001a*/ 	.short	0x0000


	//----- nvinfo : EIATTR_MAXREG_COUNT
	.align		4
        /*001c*/ 	.byte	0x03, 0x1b
        /*001e*/ 	.short	0x00ff


	//----- nvinfo : EIATTR_MERCURY_ISA_VERSION
	.align		4
        /*0020*/ 	.byte	0x03, 0x5f
        /*0022*/ 	.short	0x0101


	//----- nvinfo : EIATTR_COOP_GROUP_MASK_REGIDS
	.align		4
        /*0024*/ 	.byte	0x04, 0x29
        /*0026*/ 	.short	(.L_3740 - .L_3739)


	//   ....[0]....
.L_3739:
        /*0028*/ 	.word	0xffffffff


	//   ....[1]....
        /*002c*/ 	.word	0xffffffff


	//   ....[2]....
        /*0030*/ 	.word	0xffffffff


	//   ....[3]....
        /*0034*/ 	.word	0xffffffff


	//   ....[4]....
        /*0038*/ 	.word	0xffffffff


	//   ....[5]....
        /*003c*/ 	.word	0xffffffff


	//   ....[6]....
        /*0040*/ 	.word	0xffffffff


	//   ....[7]....
        /*0044*/ 	.word	0xffffffff


	//   ....[8]....
        /*0048*/ 	.word	0xffffffff


	//   ....[9]....
        /*004c*/ 	.word	0xffffffff


	//   ....[10]....
        /*0050*/ 	.word	0x0500002e


	//   ....[11]....
        /*0054*/ 	.word	0x0500002e


	//   ....[12]....
        /*0058*/ 	.word	0x0500002e


	//   ....[13]....
        /*005c*/ 	.word	0x0500002e


	//   ....[14]....
        /*0060*/ 	.word	0x0500002e


	//   ....[15]....
        /*0064*/ 	.word	0x0500002e


	//   ....[16]....
        /*0068*/ 	.word	0x0500002e


	//   ....[17]....
        /*006c*/ 	.word	0x0500002e


	//   ....[18]....
        /*0070*/ 	.word	0x0500002e


	//   ....[19]....
        /*0074*/ 	.word	0x0500002e


	//----- nvinfo : EIATTR_COOP_GROUP_INSTR_OFFSETS
	.align		4
.L_3740:
        /*0078*/ 	.byte	0x04, 0x28
        /*007a*/ 	.short	(.L_3742 - .L_3741)


	//   ....[0]....
.L_3741:
        /*007c*/ 	.word	0x00005bd0


	//   ....[1]....
        /*0080*/ 	.word	0x00005bf0


	//   ....[2]....
        /*0084*/ 	.word	0x00005c20


	//   ....[3]....
        /*0088*/ 	.word	0x00005c40


	//   ....[4]....
        /*008c*/ 	.word	0x00005c60


	//   ....[5]....
        /*0090*/ 	.word	0x00005d90


	//   ....[6]....
        /*0094*/ 	.word	0x00005db0


	//   ....[7]....
        /*0098*/ 	.word	0x00005dd0


	//   ....[8]....
        /*009c*/ 	.word	0x00005df0


	//   ....[9]....
        /*00a0*/ 	.word	0x00005e10


	//   ....[10]....
        /*00a4*/ 	.word	0x000061a0


	//   ....[11]....
        /*00a8*/ 	.word	0x00006240


	//   ....[12]....
        /*00ac*/ 	.word	0x000062c0


	//   ....[13]....
        /*00b0*/ 	.word	0x00006330


	//   ....[14]....
        /*00b4*/ 	.word	0x000063a0


	//   ....[15]....
        /*00b8*/ 	.word	0x00006520


	//   ....[16]....
        /*00bc*/ 	.word	0x00006590


	//   ....[17]....
        /*00c0*/ 	.word	0x00006600


	//   ....[18]....
        /*00c4*/ 	.word	0x00006670


	//   ....[19]....
        /*00c8*/ 	.word	0x000066e0


	//----- nvinfo : EIATTR_VRC_CTA_INIT_COUNT
	.align		4
.L_3742:
        /*00cc*/ 	.byte	0x02, 0x4a
	.zero		1
	.zero		1


	//----- nvinfo : EIATTR_EXIT_INSTR_OFFSETS
	.align		4
        /*00d0*/ 	.byte	0x04, 0x1c
        /*00d2*/ 	.short	(.L_3744 - .L_3743)


	//   ....[0]....
.L_3743:
        /*00d4*/ 	.word	0x00000260


	//   ....[1]....
        /*00d8*/ 	.word	0x00006130


	//----- nvinfo : EIATTR_INDIRECT_BRANCH_TARGETS
	.align		4
.L_3744:
        /*00dc*/ 	.byte	0x04, 0x34
        /*00de*/ 	.short	(.L_3746 - .L_3745)


	//   ....[0]....
.L_3745:
        /*00e0*/ 	.word	.L_x_9023@srel
        /*00e4*/ 	.short	0x0
        /*00e6*/ 	.short	0x0
        /*00e8*/ 	.word	0x3
        /*00ec*/ 	.word	.L_x_9024@srel
        /*00f0*/ 	.word	.L_x_9025@srel
        /*00f4*/ 	.word	.L_x_9026@srel


	//----- nvinfo : EIATTR_MAX_THREADS
	.align		4
.L_3746:
        /*00f8*/ 	.byte	0x04, 0x05
        /*00fa*/ 	.short	(.L_3748 - .L_3747)
.L_3747:
        /*00fc*/ 	.word	0x00000080
        /*0100*/ 	.word	0x00000001
        /*0104*/ 	.word	0x00000001


	//----- nvinfo : EIATTR_CRS_STACK_SIZE
	.align		4
.L_3748:
        /*0108*/ 	.byte	0x04, 0x1e
        /*010a*/ 	.short	(.L_3750 - .L_3749)
.L_3749:
        /*010c*/ 	.word	0x00000000


	//----- nvinfo : EIATTR_CBANK_PARAM_SIZE
	.align		4
.L_3750:
        /*0110*/ 	.byte	0x03, 0x19
        /*0112*/ 	.short	0x00e8


	//----- nvinfo : EIATTR_PARAM_CBANK
	.align		4
        /*0114*/ 	.byte	0x04, 0x0a
        /*0116*/ 	.short	(.L_3752 - .L_3751)
	.align		4
.L_3751:
        /*0118*/ 	.word	index@(.nv.constant0._ZN10layer_norm13ln_fwd_kernelINS_13Kernel_traitsIfffffjLj256ELj1ELj4ELj1ELj16ENS_18Kernel_traits_baseILj256EfffffjLj128EEEEELb1ELb0ELb0ELb1EEEvNS_9FwdParamsE)
        /*011c*/ 	.short	0x0380
        /*011e*/ 	.short	0x00e8


	//----- nvinfo : EIATTR_SW_WAR
	.align		4
.L_3752:
        /*0120*/ 	.byte	0x04, 0x36
        /*0122*/ 	.short	(.L_3754 - .L_3753)
.L_3753:
        /*0124*/ 	.word	0x00000008
.L_3754:


//--------------------- .nv.info._ZN10layer_norm13ln_fwd_kernelINS_13Kernel_traitsIfffffjLj256ELj1ELj4ELj1ELj16ENS_18Kernel_traits_baseILj256EfffffjLj128EEEEELb1ELb0ELb1ELb0EEEvNS_9FwdParamsE --------------------------
	.section	.nv.info._ZN10layer_norm13ln_fwd_kernelINS_13Kernel_traitsIfffffjLj256ELj1ELj4ELj1ELj16ENS_18Kernel_traits_baseILj256EfffffjLj128EEEEELb1ELb0ELb1ELb0EEEvNS_9FwdParamsE,"",@"SHT_CUDA_INFO"
	.sectionflags	@""
	.align	4


	//----- nvinfo : EIATTR_CUDA_API_VERSION
	.align		4
        /*0000*/ 	.byte	0x04, 0x37
        /*0002*/ 	.short	(.L_3756 - .L_3755)
.L_3755:
        /*0004*/ 	.word	0x00000082


	//----- nvinfo : EIATTR_KPARAM_INFO
	.align		4
.L_3756:
        /*0008*/ 	.byte	0x04, 0x17
        /*000a*/ 	.short	(.L_3758 - .L_3757)
.L_3757:
        /*000c*/ 	.word	0x00000000
        /*0010*/ 	.short	0x0000
        /*0012*/ 	.short	0x0000
        /*0014*/ 	.byte	0x00, 0xf0, 0xa1, 0x03


	//----- nvinfo : EIATTR_SPARSE_MMA_MASK
	.align		4
.L_3758:
        /*0018*/ 	.byte	0x03, 0x50
        /*001a*/ 	.short	0x0000


	//----- nvinfo : EIATTR_MAXREG_COUNT
	.align		4
        /*001c*/ 	.byte	0x03, 0x1b
        /*001e*/ 	.short	0x00ff


	//----- nvinfo : EIATTR_MERCURY_ISA_VERSION
	.align		4
        /*0020*/ 	.byte	0x03, 0x5f
        /*0022*/ 	.short	0x0101


	//----- nvinfo : EIATTR_COOP_GROUP_MASK_REGIDS
	.align		4
        /*0024*/ 	.byte	0x04, 0x29
        /*0026*/ 	.short	(.L_3760 - .L_3759)


	//   ....[0]....
.L_3759:
        /*0028*/ 	.word	0xffffffff


	//   ....[1]....
        /*002c*/ 	.word	0xffffffff


	//   ....[2]....
        /*0030*/ 	.word	0xffffffff


	//   ....[3]....
        /*0034*/ 	.word	0xffffffff


	//   ....[4]....
        /*0038*/ 	.word	0xffffffff


	//   ....[5]....
        /*003c*/ 	.word	0xffffffff


	//   ....[6]....
        /*0040*/ 	.word	0xffffffff


	//   ....[7]....
        /*0044*/ 	.word	0xffffffff


	//   ....[8]....
        /*0048*/ 	.word	0xffffffff


	//   ....[9]....
        /*004c*/ 	.word	0xffffffff


	//   ....[10]....
        /*0050*/ 	.word	0x05000033


	//   ....[11]....
        /*0054*/ 	.word	0x05000033


	//   ....[12]....
        /*0058*/ 	.word	0x05000033


	//   ....[13]....
        /*005c*/ 	.word	0x05000033


	//   ....[14]....
        /*0060*/ 	.word	0x05000033


	//   ....[15]....
        /*0064*/ 	.word	0x05000033


	//   ....[16]....
        /*0068*/ 	.word	0x05000033


	//   ....[17]....
        /*006c*/ 	.word	0x05000033


	//   ....[18]....
        /*0070*/ 	.word	0x05000033


	//   ....[19]....
        /*0074*/ 	.word	0x05000033


	//----- nvinfo : EIATTR_COOP_GROUP_INSTR_OFFSETS
	.align		4
.L_3760:
        /*0078*/ 	.byte	0x04, 0x28
        /*007a*/ 	.short	(.L_3762 - .L_3761)


	//   ....[0]....
.L_3761:
        /*007c*/ 	.word	0x00006670


	//   ....[1]....
        /*0080*/ 	.word	0x00006690


	//   ....[2]....
        /*0084*/ 	.word	0x000066b0


	//   ....[3]....
        /*0088*/ 	.word	0x000066e0


	//   ....[4]....
        /*008c*/ 	.word	0x00006700


	//   ....[5]....
        /*0090*/ 	.word	0x00006840


	//   ....[6]....
        /*0094*/ 	.word	0x00006860


	//   ....[7]....
        /*0098*/ 	.word	0x00006880


	//   ....[8]....
        /*009c*/ 	.word	0x000068a0


	//   ....[9]....
        /*00a0*/ 	.word	0x000068c0


	//   ....[10]....
        /*00a4*/ 	.word	0x00006d20


	//   ....[11]....
        /*00a8*/ 	.word	0x00006dc0


	//   ....[12]....
        /*00ac*/ 	.word	0x00006e30


	//   ....[13]....
        /*00b0*/ 	.word	0x00006eb0


	//   ....[14]....
        /*00b4*/ 	.word	0x00006f20


	//   ....[15]....
        /*00b8*/ 	.word	0x000070b0


	//   ....[16]....
        /*00bc*/ 	.word	0x00007120


	//   ....[17]....
        /*00c0*/ 	.word	0x00007190


	//   ....[18]....
        /*00c4*/ 	.word	0x00007200


	//   ....[19]....
        /*00c8*/ 	.word	0x00007270


	//----- nvinfo : EIATTR_VRC_CTA_INIT_COUNT
	.align		4
.L_3762:
        /*00cc*/ 	.byte	0x02, 0x4a
	.zero		1
	.zero		1


	//----- nvinfo : EIATTR_EXIT_INSTR_OFFSETS
	.align		4
        /*00d0*/ 	.byte	0x04, 0x1c
        /*00d2*/ 	.short	(.L_3764 - .L_3763)


	//   ....[0]....
.L_3763:
        /*00d4*/ 	.word	0x000005c0


	//   ....[1]....
        /*00d8*/ 	.word	0x00006cb0


	//----- nvinfo : EIATTR_MAX_THREADS
	.align		4
.L_3764:
        /*00dc*/ 	.byte	0x04, 0x05
        /*00de*/ 	.short	(.L_3766 - .L_3765)
.L_3765:
        /*00e0*/ 	.word	0x00000080
        /*00e4*/ 	.word	0x00000001
        /*00e8*/ 	.word	0x00000001


	//----- nvinfo : EIATTR_CRS_STACK_SIZE
	.align		4
.L_3766:
        /*00ec*/ 	.byte	0x04, 0x1e
        /*00ee*/ 	.short	(.L_3768 - .L_3767)
.L_3767:
        /*00f0*/ 	.word	0x00000000


	//----- nvinfo : EIATTR_CBANK_PARAM_SIZE
	.align		4
.L_3768:
        /*00f4*/ 	.byte	0x03, 0x19
        /*00f6*/ 	.short	0x00e8


	//----- nvinfo : EIATTR_PARAM_CBANK
	.align		4
        /*00f8*/ 	.byte	0x04, 0x0a
        /*00fa*/ 	.short	(.L_3770 - .L_3769)
	.align		4
.L_3769:
        /*00fc*/ 	.word	index@(.nv.constant0._ZN10layer_norm13ln_fwd_kernelINS_13Kernel_traitsIfffffjLj256ELj1ELj4ELj1ELj16ENS_18Kernel_traits_baseILj256EfffffjLj128EEEEELb1ELb0ELb1ELb0EEEvNS_9FwdParamsE)
        /*0100*/ 	.short	0x0380
        /*0102*/ 	.short	0x00e8


	//----- nvinfo : EIATTR_SW_WAR
	.align		4
.L_3770:
        /*0104*/ 	.byte	0x04, 0x36
        /*0106*/ 	.short	(.L_3772 - .L_3771)
.L_3771:
        /*0108*/ 	.word	0x00000008
.L_3772:


//--------------------- .nv.info._ZN10layer_norm13ln_fwd_kernelINS_13Kernel_traitsIfffffjLj256ELj1ELj4ELj1ELj16ENS_18Kernel_traits_baseILj256EfffffjLj128EEEEELb1ELb0ELb1ELb1EEEvNS_9FwdParamsE --------------------------
	.section	.nv.info._ZN10layer_norm13ln_fwd_kernelINS_13Kernel_traitsIfffffjLj256ELj1ELj4ELj1ELj16ENS_18Kernel_traits_baseILj256EfffffjLj128EEEEELb1ELb0ELb1ELb1EEEvNS_9FwdParamsE,"",@"SHT_CUDA_INFO"
	.sectionflags	@""
	.align	4


	//----- nvinfo : EIATTR_CUDA_API_VERSION
	.align		4
        /*0000*/ 	.byte	0x04, 0x37
        /*0002*/ 	.short	(.L_3774 - .L_3773)
.L_3773:
        /*0004*/ 	.word	0x00000082


	//----- nvinfo : EIATTR_KPARAM_INFO
	.align		4
.L_3774:
        /*0008*/ 	.byte	0x04, 0x17
        /*000a*/ 	.short	(.L_3776 - .L_3775)
.L_3775:
        /*000c*/ 	.word	0x00000000
        /*0010*/ 	.short	0x0000
        /*0012*/ 	.short	0x0000
        /*0014*/ 	.byte	0x00, 0xf0, 0xa1, 0x03


	//----- nvinfo : EIATTR_SPARSE_MMA_MASK
	.align		4
.L_3776:
        /*0018*/ 	.byte	0x03, 0x50
        /*001a*/ 	.short	0x0000


	//----- nvinfo : EIATTR_MAXREG_COUNT
	.align		4
        /*001c*/ 	.byte	0x03, 0x1b
        /*001e*/ 	.short	0x00ff


	//----- nvinfo : EIATTR_MERCURY_ISA_VERSION
	.align		4
        /*0020*/ 	.byte	0x03, 0x5f
        /*0022*/ 	.short	0x0101


	//----- nvinfo : EIATTR_COOP_GROUP_MASK_REGIDS
	.align		4
        /*0024*/ 	.byte	0x04, 0x29
        /*0026*/ 	.short	(.L_3778 - .L_3777)


	//   ....[0]....
.L_3777:
        /*0028*/ 	.word	0xffffffff


	//   ....[1]....
        /*002c*/ 	.word	0xffffffff


	//   ....[2]....
        /*0030*/ 	.word	0xffffffff


	//   ....[3]....
        /*0034*/ 	.word	0xffffffff


	//   ....[4]....
        /*0038*/ 	.word	0xffffffff


	//   ....[5]....
        /*003c*/ 	.word	0xffffffff


	//   ....[6]....
        /*0040*/ 	.word	0xffffffff


	//   ....[7]....
        /*0044*/ 	.word	0xffffffff


	//   ....[8]....
        /*0048*/ 	.word	0xffffffff


	//   ....[9]....
        /*004c*/ 	.word	0xffffffff


	//   ....[10]....
        /*0050*/ 	.word	0x05000030


	//   ....[11]....
        /*0054*/ 	.word	0x05000030


	//   ....[12]....
        /*0058*/ 	.word	0x05000030


	//   ....[13]....
        /*005c*/ 	.word	0x05000030


	//   ....[14]....
        /*0060*/ 	.word	0x05000030


	//   ....[15]....
        /*0064*/ 	.word	0x05000030


	//   ....[16]....
        /*0068*/ 	.word	0x05000030


	//   ....[17]....
        /*006c*/ 	.word	0x05000030


	//   ....[18]....
        /*0070*/ 	.word	0x05000030


	//   ....[19]....
        /*0074*/ 	.word	0x05000030


	//----- nvinfo : EIATTR_COOP_GROUP_INSTR_OFFSETS
	.align		4
.L_3778:
        /*0078*/ 	.byte	0x04, 0x28
        /*007a*/ 	.short	(.L_3780 - .L_3779)


	//   ....[0]....
.L_3779:
        /*007c*/ 	.word	0x000063c0


	//   ....[1]....
        /*0080*/ 	.word	0x000063f0


	//   ....[2]....
        /*0084*/ 	.word	0x00006410


	//   ....[3]....
        /*0088*/ 	.word	0x00006430


	//   ....[4]....
        /*008c*/ 	.word	0x00006450


	//   ....[5]....
        /*0090*/ 	.word	0x00006580


	//   ....[6]....
        /*0094*/ 	.word	0x000065a0


	//   ....[7]....
        /*0098*/ 	.word	0x000065c0


	//   ....[8]....
        /*009c*/ 	.word	0x000065e0


	//   ....[9]....
        /*00a0*/ 	.word	0x00006600


	//   ....[10]....
        /*00a4*/ 	.word	0x00006a10


	//   ....[11]....
        /*00a8*/ 	.word	0x00006aa0


	//   ....[12]....
        /*00ac*/ 	.word	0x00006b00


	//   ....[13]....
        /*00b0*/ 	.word	0x00006b60


	//   ....[14]....
        /*00b4*/ 	.word	0x00006bc0


	//   ....[15]....
        /*00b8*/ 	.word	0x00006d30


	//   ....[16]....
        /*00bc*/ 	.word	0x00006d90


	//   ....[17]....
        /*00c0*/ 	.word	0x00006df0


	//   ....[18]....
        /*00c4*/ 	.word	0x00006e50


	//   ....[19]....
        /*00c8*/ 	.word	0x00006eb0


	//----- nvinfo : EIATTR_VRC_CTA_INIT_COUNT
	.align		4
.L_3780:
        /*00cc*/ 	.byte	0x02, 0x4a
	.zero		1
	.zero		1


	//----- nvinfo : EIATTR_EXIT_INSTR_OFFSETS
	.align		4
        /*00d0*/ 	.byte	0x04, 0x1c
        /*00d2*/ 	.short	(.L_3782 - .L_3781)


	//   ....[0]....
.L_3781:
        /*00d4*/ 	.word	0x00000250


	//   ....[1]....
        /*00d8*/ 	.word	0x000069a0


	//----- nvinfo : EIATTR_MAX_THREADS
	.align		4
.L_3782:
        /*00dc*/ 	.byte	0x04, 0x05
        /*00de*/ 	.short	(.L_3784 - .L_3783)
.L_3783:
        /*00e0*/ 	.word	0x00000080
        /*00e4*/ 	.word	0x00000001
        /*00e8*/ 	.word	0x00000001


	//----- nvinfo : EIATTR_CRS_STACK_SIZE
	.align		4
.L_3784:
        /*00ec*/ 	.byte	0x04, 0x1e
        /*00ee*/ 	.short	(.L_3786 - .L_3785)
.L_3785:
        /*00f0*/ 	.word	0x00000000


	//----- nvinfo : EIATTR_CBANK_PARAM_SIZE
	.align		4
.L_3786:
        /*00f4*/ 	.byte	0x03, 0x19
        /*00f6*/ 	.short	0x00e8


	//----- nvinfo : EIATTR_PARAM_CBANK
	.align		4
        /*00f8*/ 	.byte	0x04, 0x0a
        /*00fa*/ 	.short	(.L_3788 - .L_3787)
	.align		4
.L_3787:
        /*00fc*/ 	.word	index@(.nv.constant0._ZN10layer_norm13ln_fwd_kernelINS_13Kernel_traitsIfffffjLj256ELj1ELj4ELj1ELj16ENS_18Kernel_traits_baseILj256EfffffjLj128EEEEELb1ELb0ELb1ELb1EEEvNS_9FwdParamsE)
        /*0100*/ 	.short	0x0380
        /*0102*/ 	.short	0x00e8


	//----- nvinfo : EIATTR_SW_WAR
	.align		4
.L_3788:
        /*0104*/ 	.byte	0x04, 0x36
        /*0106*/ 	.short	(.L_3790 - .L_3789)
.L_3789:
        /*0108*/ 	.word	0x00000008
.L_3790:


//--------------------- .nv.info._ZN10layer_norm13ln_fwd_kernelINS_13Kernel_traitsIfffffjLj256ELj1ELj4ELj1ELj16ENS_18Kernel_traits_baseILj256EfffffjLj128EEEEELb1ELb1ELb0ELb0EEEvNS_9FwdParamsE --------------------------
	.section	.nv.info._ZN10layer_norm13ln_fwd_kernelINS_13Kernel_traitsIfffffjLj256ELj1ELj4ELj1ELj16ENS_18Kernel_traits_baseILj256EfffffjLj128EEEEELb1ELb1ELb0ELb0EEEvNS_9FwdParamsE,"",@"SHT_CUDA_INFO"
	.sectionflags	@""
	.align	4


	//----- nvinfo : EIATTR_CUDA_API_VERSION
	.align		4
        /*0000*/ 	.byte	0x04, 0x37
        /*0002*/ 	.short	(.L_3792 - .L_3791)
.L_3791:
        /*0004*/ 	.word	0x00000082


	//----- nvinfo : EIATTR_KPARAM_INFO
	.align		4
.L_3792:
        /*0008*/ 	.byte	0x04, 0x17
        /*000a*/ 	.short	(.L_3794 - .L_3793)
.L_3793:
        /*000c*/ 	.word	0x00000000
        /*0010*/ 	.short	0x0000
        /*0012*/ 	.short	0x0000
        /*0014*/ 	.byte	0x00, 0xf0, 0xa1, 0x03


	//----- nvinfo : EIATTR_SPARSE_MMA_MASK
	.align		4
.L_3794:
        /*0018*/ 	.byte	0x03, 0x50
        /*001a*/ 	.short	0x0000


	//----- nvinfo : EIATTR_MAXREG_COUNT
	.align		4
        /*001c*/ 	.byte	0x03, 0x1b
        /*001e*/ 	.short	0x00ff


	//----- nvinfo : EIATTR_MERCURY_ISA_VERSION
	.align		4
        /*0020*/ 	.byte	0x03, 0x5f
        /*0022*/ 	.short	0x0101


	//----- nvinfo : EIATTR_COOP_GROUP_MASK_REGIDS
	.align		4
        /*0024*/ 	.byte	0x04, 0x29
        /*0026*/ 	.short	(.L_3796 - .L_3795)


	//   ....[0]....
.L_3795:
        /*0028*/ 	.word	0xffffffff


	//   ....[1]....
        /*002c*/ 	.word	0xffffffff


	//   ....[2]....
        /*0030*/ 	.word	0xffffffff


	//   ....[3]....
        /*0034*/ 	.word	0xffffffff


	//   ....[4]....
        /*0038*/ 	.word	0xffffffff


	//   ....[5]....
        /*003c*/ 	.word	0xffffffff


	//   ....[6]....
        /*0040*/ 	.word	0xffffffff


	//   ....[7]....
        /*0044*/ 	.word	0xffffffff


	//   ....[8]....
        /*0048*/ 	.word	0xffffffff


	//   ....[9]....
        /*004c*/ 	.word	0xffffffff


	//   ....[10]....
        /*0050*/ 	.word	0x0500002e


	//   ....[11]....
        /*0054*/ 	.word	0x0500002e


	//   ....[12]....
        /*0058*/ 	.word	0x0500002e


	//   ....[13]....
        /*005c*/ 	.word	0x0500002e


	//   ....[14]....
        /*0060*/ 	.word	0x0500002e


	//   ....[15]....
        /*0064*/ 	.word	0x0500002e


	//   ....[16]....
        /*0068*/ 	.word	0x0500002e


	//   ....[17]....
        /*006c*/ 	.word	0x0500002e


	//   ....[18]....
        /*0070*/ 	.word	0x0500002e


	//   ....[19]....
        /*0074*/ 	.word	0x0500002e


	//----- nvinfo : EIATTR_COOP_GROUP_INSTR_OFFSETS
	.align		4
.L_3796:
        /*0078*/ 	.byte	0x04, 0x28
        /*007a*/ 	.short	(.L_3798 - .L_3797)


	//   ....[0]....
.L_3797:
        /*007c*/ 	.word	0x00006080


	//   ....[1]....
        /*0080*/ 	.word	0x000060b0


	//   ....[2]....
        /*0084*/ 	.word	0x000060d0


	//   ....[3]....
        /*0088*/ 	.word	0x000060f0


	//   ....[4]....
        /*008c*/ 	.word	0x00006110


	//   ....[5]....
        /*0090*/ 	.word	0x00006250


	//   ....[6]....
        /*0094*/ 	.word	0x00006270


	//   ....[7]....
        /*0098*/ 	.word	0x00006290


	//   ....[8]....
        /*009c*/ 	.word	0x000062b0


	//   ....[9]....
        /*00a0*/ 	.word	0x000062d0


	//   ....[10]....
        /*00a4*/ 	.word	0x000066e0


	//   ....[11]....
        /*00a8*/ 	.word	0x00006780


	//   ....[12]....
        /*00ac*/ 	.word	0x000067e0


	//   ....[13]....
        /*00b0*/ 	.word	0x00006840


	//   ....[14]....
        /*00b4*/ 	.word	0x000068a0


	//   ....[15]....
        /*00b8*/ 	.word	0x00006a40


	//   ....[16]....
        /*00bc*/ 	.word	0x00006aa0


	//   ....[17]....
        /*00c0*/ 	.word	0x00006b00


	//   ....[18]....
        /*00c4*/ 	.word	0x00006b60


	//   ....[19]....
        /*00c8*/ 	.word	0x00006bc0


	//----- nvinfo : EIATTR_VRC_CTA_INIT_COUNT
	.align		4
.L_3798:
        /*00cc*/ 	.byte	0x02, 0x4a
	.zero		1
	.zero		1


	//----- nvinfo : EIATTR_EXIT_INSTR_OFFSETS
	.align		4
        /*00d0*/ 	.byte	0x04, 0x1c
        /*00d2*/ 	.short	(.L_3800 - .L_3799)


	//   ....[0]....
.L_3799:
        /*00d4*/ 	.word	0x00000680


	//   ....[1]....
        /*00d8*/ 	.word	0x00006670


	//----- nvinfo : EIATTR_INDIRECT_BRANCH_TARGETS
	.align		4
.L_3800:
        /*00dc*/ 	.byte	0x04, 0x34
        /*00de*/ 	.short	(.L_3802 - .L_3801)


	//   ....[0]....
.L_3801:
        /*00e0*/ 	.word	.L_x_9027@srel
        /*00e4*/ 	.short	0x0
        /*00e6*/ 	.short	0x0
        /*00e8*/ 	.word	0x3
        /*00ec*/ 	.word	.L_x_9028@srel
        /*00f0*/ 	.word	.L_x_9029@srel
        /*00f4*/ 	.word	.L_x_9030@srel


	//----- nvinfo : EIATTR_MAX_THREADS
	.align		4
.L_3802:
        /*00f8*/ 	.byte	0x04, 0x05
        /*00fa*/ 	.short	(.L_3804 - .L_3803)
.L_3803:
        /*00fc*/ 	.word	0x00000080
        /*0100*/ 	.word	0x00000001
        /*0104*/ 	.word	0x00000001


	//----- nvinfo : EIATTR_CRS_STACK_SIZE
	.align		4
.L_3804:
        /*0108*/ 	.byte	0x04, 0x1e
        /*010a*/ 	.short	(.L_3806 - .L_3805)
.L_3805:
        /*010c*/ 	.word	0x00000000


	//----- nvinfo : EIATTR_CBANK_PARAM_SIZE
	.align		4
.L_3806:
        /*0110*/ 	.byte	0x03, 0x19
        /*0112*/ 	.short	0x00e8


	//----- nvinfo : EIATTR_PARAM_CBANK
	.align		4
        /*0114*/ 	.byte	0x04, 0x0a
        /*0116*/ 	.short	(.L_3808 - .L_3807)
	.align		4
.L_3807:
        /*0118*/ 	.word	index@(.nv.constant0._ZN10layer_norm13ln_fwd_kernelINS_13Kernel_traitsIfffffjLj256ELj1ELj4ELj1ELj16ENS_18Kernel_traits_baseILj256EfffffjLj128EEEEELb1ELb1ELb0ELb0EEEvNS_9FwdParamsE)
        /*011c*/ 	.short	0x0380
        /*011e*/ 	.short	0x00e8


	//----- nvinfo : EIATTR_SW_WAR
	.align		4
.L_3808:
        /*0120*/ 	.byte	0x04, 0x36
        /*0122*/ 	.short	(.L_3810 - .L_3809)
.L_3809:
        /*0124*/ 	.word	0x00000008
.L_3810:


//--------------------- .nv.info._ZN10layer_norm13ln_fwd_kernelINS_13Kernel_traitsIfffffjLj256ELj1ELj4ELj1ELj16ENS_18Kernel_traits_baseILj256EfffffjLj128EEEEELb1ELb1ELb0ELb1EEEvNS_9FwdParamsE --------------------------
	.section	.nv.info._ZN10layer_norm13ln_fwd_kernelINS_13Kernel_traitsIfffffjLj256ELj1ELj4ELj1ELj16ENS_18Kernel_traits_baseILj256EfffffjLj128EEEEELb1ELb1ELb0ELb1EEEvNS_9FwdParamsE,"",@"SHT_CUDA_INFO"
	.sectionflags	@""
	.align	4


	//----- nvinfo : EIATTR_CUDA_API_VERSION
	.align		4
        /*0000*/ 	.byte	0x04, 0x37
        /*0002*/ 	.short	(.L_3812 - .L_3811)
.L_3811:
        /*0004*/ 	.word	0x00000082


	//----- nvinfo : EIATTR_KPARAM_INFO
	.align		4
.L_3812:
        /*0008*/ 	.byte	0x04, 0x17
        /*000a*/ 	.short	(.L_3814 - .L_3813)
.L_3813:
        /*000c*/ 	.word	0x00000000
        /*0010*/ 	.short	0x0000
        /*0012*/ 	.short	0x0000
        /*0014*/ 	.byte	0x00, 0xf0, 0xa1, 0x03


	//----- nvinfo : EIATTR_SPARSE_MMA_MASK
	.align		4
.L_3814:
        /*0018*/ 	.byte	0x03, 0x50
        /*001a*/ 	.short	0x0000


	//----- nvinfo : EIATTR_MAXREG_COUNT
	.align		4
        /*001c*/ 	.byte	0x03, 0x1b
        /*001e*/ 	.short	0x00ff


	//----- nvinfo : EIATTR_MERCURY_ISA_VERSION
	.align		4
        /*0020*/ 	.byte	0x03, 0x5f
        /*0022*/ 	.short	0x0101


	//----- nvinfo : EIATTR_COOP_GROUP_MASK_REGIDS
	.align		4
        /*0024*/ 	.byte	0x04, 0x29
        /*0026*/ 	.short	(.L_3816 - .L_3815)


	//   ....[0]....
.L_3815:
        /*0028*/ 	.word	0xffffffff


	//   ....[1]....
        /*002c*/ 	.word	0xffffffff


	//   ....[2]....
        /*0030*/ 	.word	0xffffffff


	//   ....[3]....
        /*0034*/ 	.word	0xffffffff


	//   ....[4]....
        /*0038*/ 	.word	0xffffffff


	//   ....[5]....
        /*003c*/ 	.word	0xffffffff


	//   ....[6]....
        /*0040*/ 	.word	0xffffffff


	//   ....[7]....
        /*0044*/ 	.word	0xffffffff


	//   ....[8]....
        /*0048*/ 	.word	0xffffffff


	//   ....[9]....
        /*004c*/ 	.word	0xffffffff


	//   ....[10]....
        /*0050*/ 	.word	0x05000032


	//   ....[11]....
        /*0054*/ 	.word	0x05000032


	//   ....[12]....
        /*0058*/ 	.word	0x05000032


	//   ....[13]....
        /*005c*/ 	.word	0x05000032


	//   ....[14]....
        /*0060*/ 	.word	0x05000032


	//   ....[15]....
        /*0064*/ 	.word	0x05000032


	//   ....[16]....
        /*0068*/ 	.word	0x05000032


	//   ....[17]....
        /*006c*/ 	.word	0x05000032


	//   ....[18]....
        /*0070*/ 	.word	0x05000032


	//   ....[19]....
        /*0074*/ 	.word	0x05000032


	//----- nvinfo : EIATTR_COOP_GROUP_INSTR_OFFSETS
	.align		4
.L_3816:
        /*0078*/ 	.byte	0x04, 0x28
        /*007a*/ 	.short	(.L_3818 - .L_3817)


	//   ....[0]....
.L_3817:
        /*007c*/ 	.word	0x00005dd0


	//   ....[1]....
        /*0080*/ 	.word	0x00005e00


	//   ....[2]....
        /*0084*/ 	.word	0x00005e20


	//   ....[3]....
        /*0088*/ 	.word	0x00005e40


	//   ....[4]....
        /*008c*/ 	.word	0x00005e60


	//   ....[5]....
        /*0090*/ 	.word	0x00005f90


	//   ....[6]....
        /*0094*/ 	.word	0x00005fb0


	//   ....[7]....
        /*0098*/ 	.word	0x00005fd0


	//   ....[8]....
        /*009c*/ 	.word	0x00005ff0


	//   ....[9]....
        /*00a0*/ 	.word	0x00006010


	//   ....[10]....
        /*00a4*/ 	.word	0x000063a0


	//   ....[11]....
        /*00a8*/ 	.word	0x00006430


	//   ....[12]....
        /*00ac*/ 	.word	0x00006490


	//   ....[13]....
        /*00b0*/ 	.word	0x000064f0


	//   ....[14]....
        /*00b4*/ 	.word	0x00006550


	//   ....[15]....
        /*00b8*/ 	.word	0x000066c0


	//   ....[16]....
        /*00bc*/ 	.word	0x00006720


	//   ....[17]....
        /*00c0*/ 	.word	0x00006780


	//   ....[18]....
        /*00c4*/ 	.word	0x000067e0


	//   ....[19]....
        /*00c8*/ 	.word	0x00006840


	//----- nvinfo : EIATTR_VRC_CTA_INIT_COUNT
	.align		4
.L_3818:
        /*00cc*/ 	.byte	0x02, 0x4a
	.zero		1
	.zero		1


	//----- nvinfo : EIATTR_EXIT_INSTR_OFFSETS
	.align		4
        /*00d0*/ 	.byte	0x04, 0x1c
        /*00d2*/ 	.short	(.L_3820 - .L_3819)


	//   ....[0]....
.L_3819:
        /*00d4*/ 	.word	0x00000290


	//   ....[1]....
        /*00d8*/ 	.word	0x00006330


	//----- nvinfo : EIATTR_INDIRECT_BRANCH_TARGETS
	.align		4
.L_3820:
        /*00dc*/ 	.byte	0x04, 0x34
        /*00de*/ 	.short	(.L_3822 - .L_3821)


	//   ....[0]....
.L_3821:
        /*00e0*/ 	.word	.L_x_9031@srel
        /*00e4*/ 	.short	0x0
        /*00e6*/ 	.short	0x0
        /*00e8*/ 	.word	0x3
        /*00ec*/ 	.word	.L_x_9032@srel
        /*00f0*/ 	.word	.L_x_9033@srel
        /*00f4*/ 	.word	.L_x_9034@srel


	//----- nvinfo : EIATTR_MAX_THREADS
	.align		4
.L_3822:
        /*00f8*/ 	.byte	0x04, 0x05
        /*00fa*/ 	.short	(.L_3824 - .L_3823)
.L_3823:
        /*00fc*/ 	.word	0x00000080
        /*0100*/ 	.word	0x00000001
        /*0104*/ 	.word	0x00000001


	//----- nvinfo : EIATTR_CRS_STACK_SIZE
	.align		4
.L_3824:
        /*0108*/ 	.byte	0x04, 0x1e
        /*010a*/ 	.short	(.L_3826 - .L_3825)
.L_3825:
        /*010c*/ 	.word	0x00000000


	//----- nvinfo : EIATTR_CBANK_PARAM_SIZE
	.align		4
.L_3826:
        /*0110*/ 	.byte	0x03, 0x19
        /*0112*/ 	.short	0x00e8


	//----- nvinfo : EIATTR_PARAM_CBANK
	.align		4
        /*0114*/ 	.byte	0x04, 0x0a
        /*0116*/ 	.short	(.L_3828 - .L_3827)
	.align		4
.L_3827:
        /*0118*/ 	.word	index@(.nv.constant0._ZN10layer_norm13ln_fwd_kernelINS_13Kernel_traitsIfffffjLj256ELj1ELj4ELj1ELj16ENS_18Kernel_traits_baseILj256EfffffjLj128EEEEELb1ELb1ELb0ELb1EEEvNS_9FwdParamsE)
        /*011c*/ 	.short	0x0380
        /*011e*/ 	.short	0x00e8


	//----- nvinfo : EIATTR_SW_WAR
	.align		4
.L_3828:
        /*0120*/ 	.byte	0x04, 0x36
        /*0122*/ 	.short	(.L_3830 - .L_3829)
.L_3829:
        /*0124*/ 	.word	0x00000008
.L_3830:


//--------------------- .nv.info._ZN10layer_norm13ln_fwd_kernelINS_13Kernel_traitsIfffffjLj256ELj1ELj4ELj1ELj16ENS_18Kernel_traits_baseILj256EfffffjLj128EEEEELb1ELb1ELb1ELb0EEEvNS_9FwdParamsE --------------------------
	.section	.nv.info._ZN10layer_norm13ln_fwd_kernelINS_13Kernel_traitsIfffffjLj256ELj1ELj4ELj1ELj16ENS_18Kernel_traits_baseILj256EfffffjLj128EEEEELb1ELb1ELb1ELb0EEEvNS_9FwdParamsE,"",@"SHT_CUDA_INFO"
	.sectionflags	@""
	.align	4


	//----- nvinfo : EIATTR_CUDA_API_VERSION
	.align		4
        /*0000*/ 	.byte	0x04, 0x37
        /*0002*/ 	.short	(.L_3832 - .L_3831)
.L_3831:
        /*0004*/ 	.word	0x00000082


	//----- nvinfo : EIATTR_KPARAM_INFO
	.align		4
.L_3832:
        /*0008*/ 	.byte	0x04, 0x17
        /*000a*/ 	.short	(.L_3834 - .L_3833)
.L_3833:
        /*000c*/ 	.word	0x00000000
        /*0010*/ 	.short	0x0000
        /*0012*/ 	.short	0x0000
        /*0014*/ 	.byte	0x00, 0xf0, 0xa1, 0x03


	//----- nvinfo : EIATTR_SPARSE_MMA_MASK
	.align		4
.L_3834:
        /*0018*/ 	.byte	0x03, 0x50
        /*001a*/ 	.short	0x0000


	//----- nvinfo : EIATTR_MAXREG_COUNT
	.align		4
        /*001c*/ 	.byte	0x03, 0x1b
        /*001e*/ 	.short	0x00ff


	//----- nvinfo : EIATTR_MERCURY_ISA_VERSION
	.align		4
        /*0020*/ 	.byte	0x03, 0x5f
        /*0022*/ 	.short	0x0101


	//----- nvinfo : EIATTR_COOP_GROUP_MASK_REGIDS
	.align		4
        /*0024*/ 	.byte	0x04, 0x29
        /*0026*/ 	.short	(.L_3836 - .L_3835)


	//   ....[0]....
.L_3835:
        /*0028*/ 	.word	0xffffffff


	//   ....[1]....
        /*002c*/ 	.word	0xffffffff


	//   ....[2]....
        /*0030*/ 	.word	0xffffffff


	//   ....[3]....
        /*0034*/ 	.word	0xffffffff


	//   ....[4]....
        /*0038*/ 	.word	0xffffffff


	//   ....[5]....
        /*003c*/ 	.word	0xffffffff


	//   ....[6]....
        /*0040*/ 	.word	0xffffffff


	//   ....[7]....
        /*0044*/ 	.word	0xffffffff


	//   ....[8]....
        /*0048*/ 	.word	0xffffffff


	//   ....[9]....
        /*004c*/ 	.word	0xffffffff


	//   ....[10]....
        /*0050*/ 	.word	0x0500003d


	//   ....[11]....
        /*0054*/ 	.word	0x0500003d


	//   ....[12]....
        /*0058*/ 	.word	0x0500003d


	//   ....[13]....
        /*005c*/ 	.word	0x0500003d


	//   ....[14]....
        /*0060*/ 	.word	0x0500003d


	//   ....[15]....
        /*0064*/ 	.word	0x0500003d


	//   ....[16]....
        /*0068*/ 	.word	0x0500003d


	//   ....[17]....
        /*006c*/ 	.word	0x0500003d


	//   ....[18]....
        /*0070*/ 	.word	0x0500003d


	//   ....[19]....
        /*0074*/ 	.word	0x0500003d


	//----- nvinfo : EIATTR_COOP_GROUP_INSTR_OFFSETS
	.align		4
.L_3836:
        /*0078*/ 	.byte	0x04, 0x28
        /*007a*/ 	.short	(.L_3838 - .L_3837)


	//   ....[0]....
.L_3837:
        /*007c*/ 	.word	0x000066e0


	//   ....[1]....
        /*0080*/ 	.word	0x00006710


	//   ....[2]....
        /*0084*/ 	.word	0x00006730


	//   ....[3]....
        /*0088*/ 	.word	0x00006750


	//   ....[4]....
        /*008c*/ 	.word	0x00006770


	//   ....[5]....
        /*0090*/ 	.word	0x000068b0


	//   ....[6]....
        /*0094*/ 	.word	0x000068d0


	//   ....[7]....
        /*0098*/ 	.word	0x000068f0


	//   ....[8]....
        /*009c*/ 	.word	0x00006910


	//   ....[9]....
        /*00a0*/ 	.word	0x00006930


	//   ....[10]....
        /*00a4*/ 	.word	0x00006da0


	//   ....[11]....
        /*00a8*/ 	.word	0x00006e30


	//   ....[12]....
        /*00ac*/ 	.word	0x00006e90


	//   ....[13]....
        /*00b0*/ 	.word	0x00006ef0


	//   ....[14]....
        /*00b4*/ 	.word	0x00006f50


	//   ....[15]....
        /*00b8*/ 	.word	0x000070f0


	//   ....[16]....
        /*00bc*/ 	.word	0x00007140


	//   ....[17]....
        /*00c0*/ 	.word	0x000071a0


	//   ....[18]....
        /*00c4*/ 	.word	0x00007200


	//   ....[19]....
        /*00c8*/ 	.word	0x00007260


	//----- nvinfo : EIATTR_VRC_CTA_INIT_COUNT
	.align		4
.L_3838:
        /*00cc*/ 	.byte	0x02, 0x4a
	.zero		1
	.zero		1


	//----- nvinfo : EIATTR_EXIT_INSTR_OFFSETS
	.align		4
        /*00d0*/ 	.byte	0x04, 0x1c
        /*00d2*/ 	.short	(.L_3840 - .L_3839)


	//   ....[0]....
.L_3839:
        /*00d4*/ 	.word	0x00000680


	//   ....[1]....
        /*00d8*/ 	.word	0x00006d30


	//----- nvinfo : EIATTR_MAX_THREADS
	.align		4
.L_3840:
        /*00dc*/ 	.byte	0x04, 0x05
        /*00de*/ 	.short	(.L_3842 - .L_3841)
.L_3841:
        /*00e0*/ 	.word	0x00000080
        /*00e4*/ 	.word	0x00000001
        /*00e8*/ 	.word	0x00000001


	//----- nvinfo : EIATTR_CRS_STACK_SIZE
	.align		4
.L_3842:
        /*00ec*/ 	.byte	0x04, 0x1e
        /*00ee*/ 	.short	(.L_3844 - .L_3843)
.L_3843:
        /*00f0*/ 	.word	0x00000000


	//----- nvinfo : EIATTR_CBANK_PARAM_SIZE
	.align		4
.L_3844:
        /*00f4*/ 	.byte	0x03, 0x19
        /*00f6*/ 	.short	0x00e8


	//----- nvinfo : EIATTR_PARAM_CBANK
	.align		4
        /*00f8*/ 	.byte	0x04, 0x0a
        /*00fa*/ 	.short	(.L_3846 - .L_3845)
	.align		4
.L_3845:
        /*00fc*/ 	.word	index@(.nv.constant0._ZN10layer_norm13ln_fwd_kernelINS_13Kernel_traitsIfffffjLj256ELj1ELj4ELj1ELj16ENS_18Kernel_traits_baseILj256EfffffjLj128EEEEELb1ELb1ELb1ELb0EEEvNS_9FwdParamsE)
        /*0100*/ 	.short	0x0380
        /*0102*/ 	.short	0x00e8


	//----- nvinfo : EIATTR_SW_WAR
	.align		4
.L_3846:
        /*0104*/ 	.byte	0x04, 0x36
        /*0106*/ 	.short	(.L_3848 - .L_3847)
.L_3847:
        /*0108*/ 	.word	0x00000008
.L_3848:


//--------------------- .nv.info._ZN10layer_norm13ln_fwd_kernelINS_13Kernel_traitsIfffffjLj256ELj1ELj4ELj1ELj16ENS_18Kernel_traits_baseILj256EfffffjLj128EEEEELb1ELb1ELb1ELb1EEEvNS_9FwdParamsE --------------------------
	.section	.nv.info._ZN10layer_norm13ln_fwd_kernelINS_13Kernel_traitsIfffffjLj256ELj1ELj4ELj1ELj16ENS_18Kernel_traits_baseILj256EfffffjLj128EEEEELb1ELb1ELb1ELb1EEEvNS_9FwdParamsE,"",@"SHT_CUDA_INFO"
	.sectionflags	@""
	.align	4


	//----- nvinfo : EIATTR_CUDA_API_VERSION
	.align		4
        /*0000*/ 	.byte	0x04, 0x37
        /*0002*/ 	.short	(.L_3850 - .L_3849)
.L_3849:
        /*0004*/ 	.word	0x00000082


	//----- nvinfo : EIATTR_KPARAM_INFO
	.align		4
.L_3850:
        /*0008*/ 	.byte	0x04, 0x17
        /*000a*/ 	.short	(.L_3852 - .L_3851)
.L_3851:
        /*000c*/ 	.word	0x00000000
        /*0010*/ 	.short	0x0000
        /*0012*/ 	.short	0x0000
        /*0014*/ 	.byte	0x00, 0xf0, 0xa1, 0x03


	//----- nvinfo : EIATTR_SPARSE_MMA_MASK
	.align		4
.L_3852:
        /*0018*/ 	.byte	0x03, 0x50
        /*001a*/ 	.short	0x0000


	//----- nvinfo : EIATTR_MAXREG_COUNT
	.align		4
        /*001c*/ 	.byte	0x03, 0x1b
        /*001e*/ 	.short	0x00ff


	//----- nvinfo : EIATTR_MERCURY_ISA_VERSION
	.align		4
        /*0020*/ 	.byte	0x03, 0x5f
        /*0022*/ 	.short	0x0101


	//----- nvinfo : EIATTR_COOP_GROUP_MASK_REGIDS
	.align		4
        /*0024*/ 	.byte	0x04, 0x29
        /*0026*/ 	.short	(.L_3854 - .L_3853)


	//   ....[0]....
.L_3853:
        /*0028*/ 	.word	0xffffffff


	//   ....[1]....
        /*002c*/ 	.word	0xffffffff


	//   ....[2]....
        /*0030*/ 	.word	0xffffffff


	//   ....[3]....
        /*0034*/ 	.word	0xffffffff


	//   ....[4]....
        /*0038*/ 	.word	0xffffffff


	//   ....[5]....
        /*003c*/ 	.word	0xffffffff


	//   ....[6]....
        /*0040*/ 	.word	0xffffffff


	//   ....[7]....
        /*0044*/ 	.word	0xffffffff


	//   ....[8]....
        /*0048*/ 	.word	0xffffffff


	//   ....[9]....
        /*004c*/ 	.word	0xffffffff


	//   ....[10]....
        /*0050*/ 	.word	0x0500003c


	//   ....[11]....
        /*0054*/ 	.word	0x0500003c


	//   ....[12]....
        /*0058*/ 	.word	0x0500003c


	//   ....[13]....
        /*005c*/ 	.word	0x0500003c


	//   ....[14]....
        /*0060*/ 	.word	0x0500003c


	//   ....[15]....
        /*0064*/ 	.word	0x0500003c


	//   ....[16]....
        /*0068*/ 	.word	0x0500003c


	//   ....[17]....
        /*006c*/ 	.word	0x0500003c


	//   ....[18]....
        /*0070*/ 	.word	0x0500003c


	//   ....[19]....
        /*0074*/ 	.word	0x0500003c


	//----- nvinfo : EIATTR_COOP_GROUP_INSTR_OFFSETS
	.align		4
.L_3854:
        /*0078*/ 	.byte	0x04, 0x28
        /*007a*/ 	.short	(.L_3856 - .L_3855)


	//   ....[0]....
.L_3855:
        /*007c*/ 	.word	0x00006510


	//   ....[1]....
        /*0080*/ 	.word	0x00006540


	//   ....[2]....
        /*0084*/ 	.word	0x00006560


	//   ....[3]....
        /*0088*/ 	.word	0x00006580


	//   ....[4]....
        /*008c*/ 	.word	0x000065a0


	//   ....[5]....
        /*0090*/ 	.word	0x000066d0


	//   ....[6]....
        /*0094*/ 	.word	0x000066f0


	//   ....[7]....
        /*0098*/ 	.word	0x00006710


	//   ....[8]....
        /*009c*/ 	.word	0x00006730


	//   ....[9]....
        /*00a0*/ 	.word	0x00006750


	//   ....[10]....
        /*00a4*/ 	.word	0x00006b70


	//   ....[11]....
        /*00a8*/ 	.word	0x00006c00


	//   ....[12]....
        /*00ac*/ 	.word	0x00006c60


	//   ....[13]....
        /*00b0*/ 	.word	0x00006cc0


	//   ....[14]....
        /*00b4*/ 	.word	0x00006d20


	//   ....[15]....
        /*00b8*/ 	.word	0x00006e90


	//   ....[16]....
        /*00bc*/ 	.word	0x00006ef0


	//   ....[17]....
        /*00c0*/ 	.word	0x00006f50


	//   ....[18]....
        /*00c4*/ 	.word	0x00006fb0


	//   ....[19]....
        /*00c8*/ 	.word	0x00007010


	//----- nvinfo : EIATTR_VRC_CTA_INIT_COUNT
	.align		4
.L_3856:
        /*00cc*/ 	.byte	0x02, 0x4a
	.zero		1
	.zero		1


	//----- nvinfo : EIATTR_EXIT_INSTR_OFFSETS
	.align		4
        /*00d0*/ 	.byte	0x04, 0x1c
        /*00d2*/ 	.short	(.L_3858 - .L_3857)


	//   ....[0]....
.L_3857:
        /*00d4*/ 	.word	0x00000290


	//   ....[1]....
        /*00d8*/ 	.word	0x00006b00


	//----- nvinfo : EIATTR_MAX_THREADS
	.align		4
.L_3858:
        /*00dc*/ 	.byte	0x04, 0x05
        /*00de*/ 	.short	(.L_3860 - .L_3859)
.L_3859:
        /*00e0*/ 	.word	0x00000080
        /*00e4*/ 	.word	0x00000001
        /*00e8*/ 	.word	0x00000001


	//----- nvinfo : EIATTR_CRS_STACK_SIZE
	.align		4
.L_3860:
        /*00ec*/ 	.byte	0x04, 0x1e
        /*00ee*/ 	.short	(.L_3862 - .L_3861)
.L_3861:
        /*00f0*/ 	.word	0x00000000


	//----- nvinfo : EIATTR_CBANK_PARAM_SIZE
	.align		4
.L_3862:
        /*00f4*/ 	.byte	0x03, 0x19
        /*00f6*/ 	.short	0x00e8


	//----- nvinfo : EIATTR_PARAM_CBANK
	.align		4
        /*00f8*/ 	.byte	0x04, 0x0a
        /*00fa*/ 	.short	(.L_3864 - .L_3863)
	.align		4
.L_3863:
        /*00fc*/ 	.word	index@(.nv.constant0._ZN10layer_norm13ln_fwd_kernelINS_13Kernel_traitsIfffffjLj256ELj1ELj4ELj1ELj16ENS_18Kernel_traits_baseILj256EfffffjLj128EEEEELb1ELb1ELb1ELb1EEEvNS_9FwdParamsE)
        /*0100*/ 	.short	0x0380
        /*0102*/ 	.short	0x00e8


	//----- nvinfo : EIATTR_SW_WAR
	.align		4
.L_3864:
        /*0104*/ 	.byte	0x04, 0x36
        /*0106*/ 	.short	(.L_3866 - .L_3865)
.L_3865:
        /*0108*/ 	.word	0x00000008
.L_3866:


//--------------------- .nv.callgraph             --------------------------
	.section	.nv.callgraph,"",@"SHT_CUDA_CALLGRAPH"
	.align	4
	.sectionentsize	8
	.align		4
        /*0000*/ 	.word	0x00000000
	.align		4
        /*0004*/ 	.word	0xffffffff
	.align		4
        /*0008*/ 	.word	0x00000000
	.align		4
        /*000c*/ 	.word	0xfffffffe
	.align		4
        /*0010*/ 	.word	0x00000000
	.align		4
        /*0014*/ 	.word	0xfffffffd
	.align		4
        /*0018*/ 	.word	0x00000000
	.align		4
        /*001c*/ 	.word	0xfffffffc


//--------------------- .nv.constant4             --------------------------
	.section	.nv.constant4,"a",@progbits
	.align	8
	.align		8
.nv.constant4:
        /*0000*/ 	.dword	precalc_xorwow_matrix
	.align		8
        /*0008*/ 	.dword	precalc_xorwow_offset_matrix
	.align		8
        /*0010*/ 	.dword	mrg32k3aM1
	.align		8
        /*0018*/ 	.dword	mrg32k3aM2
	.align		8
        /*0020*/ 	.dword	mrg32k3aM1SubSeq
	.align		8
        /*0028*/ 	.dword	mrg32k3aM2SubSeq
	.align		8
        /*0030*/ 	.dword	mrg32k3aM1Seq
	.align		8
        /*0038*/ 	.dword	mrg32k3aM2Seq


//--------------------- .nv.constant3             --------------------------
	.section	.nv.constant3,"a",@progbits
	.align	8
.nv.constant3:
	.type		__cr_lgamma_table,@object
	.size		__cr_lgamma_table,(.L_8 - __cr_lgamma_table)
__cr_lgamma_table:
        /*0000*/ 	.byte	0x00, 0x00, 0x00, 0x00, 0x00, 0x00, 0x00, 0x00, 0x00, 0x00, 0x00, 0x00, 0x00, 0x00, 0x00, 0x00
        /*0010*/ 	.byte	0xef, 0x39, 0xfa, 0xfe, 0x42, 0x2e, 0xe6, 0x3f, 0x02, 0x20, 0x2a, 0xfa, 0x0b, 0xab, 0xfc, 0x3f
        /*0020*/ 	.byte	0xf9, 0x2c, 0x92, 0x7c, 0xa7, 0x6c, 0x09, 0x40, 0xc9, 0x79, 0x44, 0x3c, 0x64, 0x26, 0x13, 0x40
        /*0030*/ 	.byte	0xca, 0x01, 0xcf, 0x3a, 0x27, 0x51, 0x1a, 0x40, 0x30, 0xcc, 0x2d, 0xf3, 0xe1, 0x0c, 0x21, 0x40
        /*0040*/ 	.byte	0x0d, 0xb7, 0xfc, 0x82, 0x8e, 0x35, 0x25, 0x40
.L_8:


//--------------------- .nv.constant2._ZN10layer_norm13ln_fwd_kernelINS_13Kernel_traitsI6__halfffffjLj256ELj1ELj4ELj1ELj16ENS_18Kernel_traits_baseILj256ES2_ffffjLj128EEEEELb1ELb0ELb0ELb0EEEvNS_9FwdParamsE --------------------------
	.section	.nv.constant2._ZN10layer_norm13ln_fwd_kernelINS_13Kernel_traitsI6__halfffffjLj256ELj1ELj4ELj1ELj16ENS_18Kernel_traits_baseILj256ES2_ffffjLj128EEEEELb1ELb0ELb0ELb0EEEvNS_9FwdParamsE,"a",@progbits
	.sectionflags	@""
	.align	4
.nv.constant2._ZN10layer_norm13ln_fwd_kernelINS_13Kernel_traitsI6__halfffffjLj256ELj1ELj4ELj1ELj16ENS_18Kernel_traits_baseILj256ES2_ffffjLj128EEEEELb1ELb0ELb0ELb0EEEvNS_9FwdParamsE:
        /*0000*/ 	.byte	0x10, 0x0e, 0x00, 0x00, 0x50, 0x0e, 0x00, 0x00, 0xd0, 0x0d, 0x00, 0x00


//--------------------- .nv.constant2._ZN10layer_norm13ln_fwd_kernelINS_13Kernel_traitsI6__halfffffjLj256ELj1ELj4ELj1ELj16ENS_18Kernel_traits_baseILj256ES2_ffffjLj128EEEEELb1ELb0ELb0ELb1EEEvNS_9FwdParamsE --------------------------
	.section	.nv.constant2._ZN10layer_norm13ln_fwd_kernelINS_13Kernel_traitsI6__halfffffjLj256ELj1ELj4ELj1ELj16ENS_18Kernel_traits_baseILj256ES2_ffffjLj128EEEEELb1ELb0ELb0ELb1EEEvNS_9FwdParamsE,"a",@progbits
	.sectionflags	@""
	.align	4
.nv.constant2._ZN10layer_norm13ln_fwd_kernelINS_13Kernel_traitsI6__halfffffjLj256ELj1ELj4ELj1ELj16ENS_18Kernel_traits_baseILj256ES2_ffffjLj128EEEEELb1ELb0ELb0ELb1EEEvNS_9FwdParamsE:
        /*0000*/ 	.byte	0x80, 0x0c, 0x00, 0x00, 0xc0, 0x0c, 0x00, 0x00, 0x40, 0x0c, 0x00, 0x00


//--------------------- .nv.constant2._ZN10layer_norm13ln_fwd_kernelINS_13Kernel_traitsI6__halfffffjLj256ELj1ELj4ELj1ELj16ENS_18Kernel_traits_baseILj256ES2_ffffjLj128EEEEELb1ELb1ELb0ELb0EEEvNS_9FwdParamsE --------------------------
	.section	.nv.constant2._ZN10layer_norm13ln_fwd_kernelINS_13Kernel_traitsI6__halfffffjLj256ELj1ELj4ELj1ELj16ENS_18Kernel_traits_baseILj256ES2_ffffjLj128EEEEELb1ELb1ELb0ELb0EEEvNS_9FwdParamsE,"a",@progbits
	.sectionflags	@""
	.align	4
.nv.constant2._ZN10layer_norm13ln_fwd_kernelINS_13Kernel_traitsI6__halfffffjLj256ELj1ELj4ELj1ELj16ENS_18Kernel_traits_baseILj256ES2_ffffjLj128EEEEELb1ELb1ELb0ELb0EEEvNS_9FwdParamsE:
        /*0000*/ 	.byte	0x90, 0x0f, 0x00, 0x00, 0xd0, 0x0f, 0x00, 0x00, 0x50, 0x0f, 0x00, 0x00


//--------------------- .nv.constant2._ZN10layer_norm13ln_fwd_kernelINS_13Kernel_traitsI6__halfffffjLj256ELj1ELj4ELj1ELj16ENS_18Kernel_traits_baseILj256ES2_ffffjLj128EEEEELb1ELb1ELb0ELb1EEEvNS_9FwdParamsE --------------------------
	.section	.nv.constant2._ZN10layer_norm13ln_fwd_kernelINS_13Kernel_traitsI6__halfffffjLj256ELj1ELj4ELj1ELj16ENS_18Kernel_traits_baseILj256ES2_ffffjLj128EEEEELb1ELb1ELb0ELb1EEEvNS_9FwdParamsE,"a",@progbits
	.sectionflags	@""
	.align	4
.nv.constant2._ZN10layer_norm13ln_fwd_kernelINS_13Kernel_traitsI6__halfffffjLj256ELj1ELj4ELj1ELj16ENS_18Kernel_traits_baseILj256ES2_ffffjLj128EEEEELb1ELb1ELb0ELb1EEEvNS_9FwdParamsE:
        /*0000*/ 	.byte	0x10, 0x0e, 0x00, 0x00, 0x50, 0x0e, 0x00, 0x00, 0xd0, 0x0d, 0x00, 0x00


//--------------------- .nv.constant2._ZN10layer_norm13ln_fwd_kernelINS_13Kernel_traitsIfffffjLj256ELj1ELj4ELj1ELj16ENS_18Kernel_traits_baseILj256EfffffjLj128EEEEELb1ELb0ELb0ELb0EEEvNS_9FwdParamsE --------------------------
	.section	.nv.constant2._ZN10layer_norm13ln_fwd_kernelINS_13Kernel_traitsIfffffjLj256ELj1ELj4ELj1ELj16ENS_18Kernel_traits_baseILj256EfffffjLj128EEEEELb1ELb0ELb0ELb0EEEvNS_9FwdParamsE,"a",@progbits
	.sectionflags	@""
	.align	4
.nv.constant2._ZN10layer_norm13ln_fwd_kernelINS_13Kernel_traitsIfffffjLj256ELj1ELj4ELj1ELj16ENS_18Kernel_traits_baseILj256EfffffjLj128EEEEELb1ELb0ELb0ELb0EEEvNS_9FwdParamsE:
        /*0000*/ 	.byte	0xd0, 0x0c, 0x00, 0x00, 0x10, 0x0d, 0x00, 0x00, 0x90, 0x0c, 0x00, 0x00


//--------------------- .nv.constant2._ZN10layer_norm13ln_fwd_kernelINS_13Kernel_traitsIfffffjLj256ELj1ELj4ELj1ELj16ENS_18Kernel_traits_baseILj256EfffffjLj128EEEEELb1ELb0ELb0ELb1EEEvNS_9FwdParamsE --------------------------
	.section	.nv.constant2._ZN10layer_norm13ln_fwd_kernelINS_13Kernel_traitsIfffffjLj256ELj1ELj4ELj1ELj16ENS_18Kernel_traits_baseILj256EfffffjLj128EEEEELb1ELb0ELb0ELb1EEEvNS_9FwdParamsE,"a",@progbits
	.sectionflags	@""
	.align	4
.nv.constant2._ZN10layer_norm13ln_fwd_kernelINS_13Kernel_traitsIfffffjLj256ELj1ELj4ELj1ELj16ENS_18Kernel_traits_baseILj256EfffffjLj128EEEEELb1ELb0ELb0ELb1EEEvNS_9FwdParamsE:
        /*0000*/ 	.byte	0xf0, 0x0b, 0x00, 0x00, 0x30, 0x0c, 0x00, 0x00, 0xb0, 0x0b, 0x00, 0x00


//--------------------- .nv.constant2._ZN10layer_norm13ln_fwd_kernelINS_13Kernel_traitsIfffffjLj256ELj1ELj4ELj1ELj16ENS_18Kernel_traits_baseILj256EfffffjLj128EEEEELb1ELb1ELb0ELb0EEEvNS_9FwdParamsE --------------------------
	.section	.nv.constant2._ZN10layer_norm13ln_fwd_kernelINS_13Kernel_traitsIfffffjLj256ELj1ELj4ELj1ELj16ENS_18Kernel_traits_baseILj256EfffffjLj128EEEEELb1ELb1ELb0ELb0EEEvNS_9FwdParamsE,"a",@progbits
	.sectionflags	@""
	.align	4
.nv.constant2._ZN10layer_norm13ln_fwd_kernelINS_13Kernel_traitsIfffffjLj256ELj1ELj4ELj1ELj16ENS_18Kernel_traits_baseILj256EfffffjLj128EEEEELb1ELb1ELb0ELb0EEEvNS_9FwdParamsE:
        /*0000*/ 	.byte	0x80, 0x0d, 0x00, 0x00, 0xc0, 0x0d, 0x00, 0x00, 0x40, 0x0d, 0x00, 0x00


//--------------------- .nv.constant2._ZN10layer_norm13ln_fwd_kernelINS_13Kernel_traitsIfffffjLj256ELj1ELj4ELj1ELj16ENS_18Kernel_traits_baseILj256EfffffjLj128EEEEELb1ELb1ELb0ELb1EEEvNS_9FwdParamsE --------------------------
	.section	.nv.constant2._ZN10layer_norm13ln_fwd_kernelINS_13Kernel_traitsIfffffjLj256ELj1ELj4ELj1ELj16ENS_18Kernel_traits_baseILj256EfffffjLj128EEEEELb1ELb1ELb0ELb1EEEvNS_9FwdParamsE,"a",@progbits
	.sectionflags	@""
	.align	4
.nv.constant2._ZN10layer_norm13ln_fwd_kernelINS_13Kernel_traitsIfffffjLj256ELj1ELj4ELj1ELj16ENS_18Kernel_traits_baseILj256EfffffjLj128EEEEELb1ELb1ELb0ELb1EEEvNS_9FwdParamsE:
        /*0000*/ 	.byte	0xf0, 0x0c, 0x00, 0x00, 0x30, 0x0d, 0x00, 0x00, 0xb0, 0x0c, 0x00, 0x00


//--------------------- .text._ZN10layer_norm13ln_fwd_kernelINS_13Kernel_traitsI13__nv_bfloat16S2_S2_S2_fjLj256ELj1ELj4ELj1ELj16ENS_18Kernel_traits_baseILj256ES2_S2_S2_S2_fjLj128EEEEELb0ELb0ELb0ELb0EEEvNS_9FwdParamsE --------------------------
	.section	.text._ZN10layer_norm13ln_fwd_kernelINS_13Kernel_traitsI13__nv_bfloat16S2_S2_S2_fjLj256ELj1ELj4ELj1ELj16ENS_18Kernel_traits_baseILj256ES2_S2_S2_S2_fjLj128EEEEELb0ELb0ELb0ELb0EEEvNS_9FwdParamsE,"ax",@progbits
	.align	128
        .global         _ZN10layer_norm13ln_fwd_kernelINS_13Kernel_traitsI13__nv_bfloat16S2_S2_S2_fjLj256ELj1ELj4ELj1ELj16ENS_18Kernel_traits_baseILj256ES2_S2_S2_S2_fjLj128EEEEELb0ELb0ELb0ELb0EEEvNS_9FwdParamsE
        .type           _ZN10layer_norm13ln_fwd_kernelINS_13Kernel_traitsI13__nv_bfloat16S2_S2_S2_fjLj256ELj1ELj4ELj1ELj16ENS_18Kernel_traits_baseILj256ES2_S2_S2_S2_fjLj128EEEEELb0ELb0ELb0ELb0EEEvNS_9FwdParamsE,@function
        .size           _ZN10layer_norm13ln_fwd_kernelINS_13Kernel_traitsI13__nv_bfloat16S2_S2_S2_fjLj256ELj1ELj4ELj1ELj16ENS_18Kernel_traits_baseILj256ES2_S2_S2_S2_fjLj128EEEEELb0ELb0ELb0ELb0EEEvNS_9FwdParamsE,(.L_x_9035 - _ZN10layer_norm13ln_fwd_kernelINS_13Kernel_traitsI13__nv_bfloat16S2_S2_S2_fjLj256ELj1ELj4ELj1ELj16ENS_18Kernel_traits_baseILj256ES2_S2_S2_S2_fjLj128EEEEELb0ELb0ELb0ELb0EEEvNS_9FwdParamsE)
        .other          _ZN10layer_norm13ln_fwd_kernelINS_13Kernel_traitsI13__nv_bfloat16S2_S2_S2_fjLj256ELj1ELj4ELj1ELj16ENS_18Kernel_traits_baseILj256ES2_S2_S2_S2_fjLj128EEEEELb0ELb0ELb0ELb0EEEvNS_9FwdParamsE,@"STO_CUDA_ENTRY STV_DEFAULT"
_ZN10layer_norm13ln_fwd_kernelINS_13Kernel_traitsI13__nv_bfloat16S2_S2_S2_fjLj256ELj1ELj4ELj1ELj16ENS_18Kernel_traits_baseILj256ES2_S2_S2_S2_fjLj128EEEEELb0ELb0ELb0ELb0EEEvNS_9FwdParamsE:
.text._ZN10layer_norm13ln_fwd_kernelINS_13Kernel_traitsI13__nv_bfloat16S2_S2_S2_fjLj256ELj1ELj4ELj1ELj16ENS_18Kernel_traits_baseILj256ES2_S2_S2_S2_fjLj128EEEEELb0ELb0ELb0ELb0EEEvNS_9FwdParamsE:
[----:B------:R-:W-:Y:S01]  /*0000*/  LDC R1, c[0x0][0x37c] ;  /* 0x0000df00ff017b82 */ /* 0x000fe20000000800 */
[----:B------:R-:W0:Y:S07]  /*0010*/  S2R R4, SR_TID.X ;  /* 0x0000000000047919 */ /* 0x000e2e0000002100 */
[----:B------:R-:W1:Y:S01]  /*0020*/  LDC R3, c[0x0][0x388] ;  /* 0x0000e200ff037b82 */ /* 0x000e620000000800 */
[----:B------:R-:W2:Y:S01]  /*0030*/  LDCU.64 UR6, c[0x0][0x358] ;  /* 0x00006b00ff0677ac */ /* 0x000ea20008000a00 */
[----:B------:R-:W-:Y:S06]  /*0040*/  BSSY.RECONVERGENT B0, `(.L_x_0) ;  /* 0x0000017000007945 */ /* 0x000fec0003800200 */
[----:B------:R-:W3:Y:S01]  /*0050*/  S2UR UR4, SR_CTAID.X ;  /* 0x00000000000479c3 */ /* 0x000ee20000002500 */
[----:B-1----:R-:W-:-:S04]  /*0060*/  SHF.R.S32.HI R2, RZ, 0x1f, R3 ;  /* 0x0000001fff027819 */ /* 0x002fc80000011403 */
[----:B------:R-:W-:Y:S02]  /*0070*/  LEA.HI R2, R2, R3, RZ, 0x3 ;  /* 0x0000000302027211 */ /* 0x000fe400078f18ff */
[----:B0-----:R-:W-:Y:S01]  /*0080*/  LOP3.LUT R0, R4, 0x1f, RZ, 0xc0, !PT ;  /* 0x0000001f04007812 */ /* 0x001fe200078ec0ff */
[----:B---3--:R-:W-:-:S03]  /*0090*/  USHF.L.U32 UR4, UR4, 0x2, URZ ;  /* 0x0000000204047899 */ /* 0x008fc600080006ff */
[----:B------:R-:W-:-:S04]  /*00a0*/  LOP3.LUT R3, RZ, R0, RZ, 0x33, !PT ;  /* 0x00000000ff037212 */ /* 0x000fc800078e33ff */
[----:B------:R-:W-:Y:S02]  /*00b0*/  LEA.HI.SX32 R2, R2, R3, 0x1d ;  /* 0x0000000302027211 */ /* 0x000fe400078feaff */
[----:B------:R-:W-:Y:S02]  /*00c0*/  SHF.R.U32.HI R3, RZ, 0x5, R4 ;  /* 0x00000005ff037819 */ /* 0x000fe40000011604 */
[----:B------:R-:W-:Y:S02]  /*00d0*/  ISETP.GT.U32.AND P0, PT, R2, -0x21, PT ;  /* 0xffffffdf0200780c */ /* 0x000fe40003f04070 */
[----:B------:R-:W-:-:S11]  /*00e0*/  LOP3.LUT R3, R3, UR4, RZ, 0xfc, !PT ;  /* 0x0000000403037c12 */ /* 0x000fd6000f8efcff */
[----:B--2---:R-:W-:Y:S05]  /*00f0*/  @P0 BRA `(.L_x_1) ;  /* 0x00000000002c0947 */ /* 0x004fea0003800000 */
[----:B------:R-:W0:Y:S01]  /*0100*/  LDCU.64 UR4, c[0x0][0x438] ;  /* 0x00008700ff0477ac */ /* 0x000e220008000a00 */
[----:B------:R-:W1:Y:S01]  /*0110*/  LDC.64 R12, c[0x0][0x3d0] ;  /* 0x0000f400ff0c7b82 */ /* 0x000e620000000a00 */
[----:B0-----:R-:W-:-:S04]  /*0120*/  ISETP.NE.U32.AND P0, PT, RZ, UR4, PT ;  /* 0x00000004ff007c0c */ /* 0x001fc8000bf05070 */
[----:B------:R-:W-:Y:S01]  /*0130*/  ISETP.NE.AND.EX P0, PT, RZ, UR5, PT, P0 ;  /* 0x00000005ff007c0c */ /* 0x000fe2000bf05300 */
[----:B-1----:R-:W-:-:S06]  /*0140*/  IMAD.WIDE.U32 R12, R0, 0x10, R12 ;  /* 0x00000010000c7825 */ /* 0x002fcc00078e000c */
[----:B------:R-:W5:Y:S06]  /*0150*/  LDG.E.128 R12, desc[UR6][R12.64] ;  /* 0x000000060c0c7981 */ /* 0x000f6c000c1e1d00 */
[----:B------:R-:W0:Y:S01]  /*0160*/  @P0 LDC.64 R4, c[0x0][0x438] ;  /* 0x00010e00ff040b82 */ /* 0x000e220000000a00 */
[----:B------:R-:W-:Y:S02]  /*0170*/  @!P0 CS2R R8, SRZ ;  /* 0x0000000000088805 */ /* 0x000fe4000001ff00 */
[----:B------:R-:W-:Y:S01]  /*0180*/  @!P0 CS2R R10, SRZ ;  /* 0x00000000000a8805 */ /* 0x000fe2000001ff00 */
[----:B0-----:R-:W-:-:S05]  /*0190*/  @P0 IMAD.WIDE.U32 R4, R0, 0x10, R4 ;  /* 0x0000001000040825 */ /* 0x001fca00078e0004 */
[----:B------:R0:W5:Y:S02]  /*01a0*/  @P0 LDG.E.128 R8, desc[UR6][R4.64] ;  /* 0x0000000604080981 */ /* 0x000164000c1e1d00 */
.L_x_1:
[----:B------:R-:W-:Y:S05]  /*01b0*/  BSYNC.RECONVERGENT B0 ;  /* 0x0000000000007941 */ /* 0x000fea0003800200 */
.L_x_0:
[----:B------:R-:W1:Y:S02]  /*01c0*/  LDCU UR4, c[0x0][0x384] ;  /* 0x00007080ff0477ac */ /* 0x000e640008000800 */
[----:B-1----:R-:W-:-:S13]  /*01d0*/  ISETP.GE.AND P0, PT, R3, UR4, PT ;  /* 0x0000000403007c0c */ /* 0x002fda000bf06270 */
[----:B------:R-:W-:Y:S05]  /*01e0*/  @P0 EXIT ;  /* 0x000000000000094d */ /* 0x000fea0003800000 */
[----:B0-----:R-:W0:Y:S01]  /*01f0*/  LDC.64 R4, c[0x0][0x3e0] ;  /* 0x0000f800ff047b82 */ /* 0x001e220000000a00 */
[----:B------:R-:W0:Y:S01]  /*0200*/  LDCU.64 UR8, c[0x0][0x3a0] ;  /* 0x00007400ff0877ac */ /* 0x000e220008000a00 */
[----:B-----5:R-:W-:Y:S02]  /*0210*/  PRMT R6, R14, 0x7632, R6 ;  /* 0x000076320e067816 */ /* 0x020fe40000000006 */
[----:B------:R-:W-:Y:S01]  /*0220*/  PRMT R7, R15, 0x7632, R7 ;  /* 0x000076320f077816 */ /* 0x000fe20000000007 */
[----:B------:R-:W1:Y:S01]  /*0230*/  LDCU.U8 UR4, c[0x0][0x410] ;  /* 0x00008200ff0477ac */ /* 0x000e620008000000 */
[----:B------:R-:W2:Y:S01]  /*0240*/  LDCU UR10, c[0x0][0x388] ;  /* 0x00007100ff0a77ac */ /* 0x000ea20008000800 */
[----:B------:R-:W3:Y:S01]  /*0250*/  LDCU UR5, c[0x0][0x448] ;  /* 0x00008900ff0577ac */ /* 0x000ee20008000800 */
[----:B------:R-:W4:Y:S01]  /*0260*/  LDCU.64 UR12, c[0x0][0x3a0] ;  /* 0x00007400ff0c77ac */ /* 0x000f220008000a00 */
[----:B------:R-:W0:Y:S01]  /*0270*/  LDCU.64 UR14, c[0x0][0x3e0] ;  /* 0x00007c00ff0e77ac */ /* 0x000e220008000a00 */
[----:B-1----:R-:W-:-:S02]  /*0280*/  ISETP.NE.AND P2, PT, RZ, UR4, PT ;  /* 0x00000004ff007c0c */ /* 0x002fc4000bf45270 */
[C---:B0-----:R-:W-:Y:S02]  /*0290*/  LOP3.LUT P0, RZ, R4.reuse, UR8, RZ, 0xfc, !PT ;  /* 0x0000000804ff7c12 */ /* 0x041fe4000f80fcff */
[----:B------:R-:W-:Y:S02]  /*02a0*/  ISETP.NE.U32.AND P1, PT, R4, RZ, PT ;  /* 0x000000ff0400720c */ /* 0x000fe40003f25070 */
[C---:B------:R-:W-:Y:S02]  /*02b0*/  LOP3.LUT P0, RZ, R5.reuse, UR9, RZ, 0xfc, P0 ;  /* 0x0000000905ff7c12 */ /* 0x040fe4000800fcff */
[----:B------:R-:W-:Y:S02]  /*02c0*/  ISETP.NE.AND.EX P1, PT, R5, RZ, PT, P1 ;  /* 0x000000ff0500720c */ /* 0x000fe40003f25310 */
[----:B------:R-:W-:Y:S02]  /*02d0*/  PRMT R4, R11, 0x7632, R4 ;  /* 0x000076320b047816 */ /* 0x000fe40000000004 */
[----:B--234-:R-:W-:-:S09]  /*02e0*/  PRMT R5, R10, 0x7632, R5 ;  /* 0x000076320a057816 */ /* 0x01cfd20000000005 */
.L_x_10:
[----:B0-----:R-:W0:Y:S02]  /*02f0*/  @P1 LDC.64 R16, c[0x0][0x3e0] ;  /* 0x0000f800ff101b82 */ /* 0x001e240000000a00 */
[----:B0-----:R-:W-:-:S06]  /*0300*/  @P1 IMAD.WIDE R16, R3, 0x2, R16 ;  /* 0x0000000203101825 */ /* 0x001fcc00078e0210 */
[----:B------:R-:W2:Y:S01]  /*0310*/  @P1 LDG.E.U16 R16, desc[UR6][R16.64] ;  /* 0x0000000610101981 */ /* 0x000ea2000c1e1500 */
[----:B------:R-:W-:Y:S01]  /*0320*/  ISETP.GT.U32.AND P5, PT, R2, -0x21, PT ;  /* 0xffffffdf0200780c */ /* 0x000fe20003fa4070 */
[----:B------:R-:W-:Y:S02]  /*0330*/  IMAD R18, R3, UR10, RZ ;  /* 0x0000000a03127c24 */ /* 0x000fe4000f8e02ff */
[----:B------:R-:W-:Y:S01]  /*0340*/  HFMA2 R32, -RZ, RZ, 1.875, 0 ;  /* 0x3f800000ff207431 */ /* 0x000fe200000001ff */
[----:B------:R-:W-:Y:S02]  /*0350*/  BSSY.RECONVERGENT B0, `(.L_x_2) ;  /* 0x0000068000007945 */ /* 0x000fe40003800200 */
[----:B------:R-:W-:-:S04]  /*0360*/  SHF.R.S32.HI R19, RZ, 0x1f, R18 ;  /* 0x0000001fff137819 */ /* 0x000fc80000011412 */
[----:B------:R-:W-:-:S04]  /*0370*/  LEA.HI R19, R19, R18, RZ, 0x3 ;  /* 0x0000001213137211 */ /* 0x000fc800078f18ff */
[----:B------:R-:W-:Y:S02]  /*0380*/  LEA.HI.SX32 R24, R19, R0, 0x1d ;  /* 0x0000000013187211 */ /* 0x000fe400078feaff */
[----:B--2---:R-:W-:Y:S01]  /*0390*/  @P1 SHF.L.U32 R32, R16, 0x10, RZ ;  /* 0x0000001010201819 */ /* 0x004fe200000006ff */
[----:B------:R-:W-:Y:S06]  /*03a0*/  @P5 BRA `(.L_x_3) ;  /* 0x0000000400885947 */ /* 0x000fec0003800000 */
[----:B------:R-:W0:Y:S02]  /*03b0*/  LDC.64 R16, c[0x0][0x390] ;  /* 0x0000e400ff107b82 */ /* 0x000e240000000a00 */
[----:B0-----:R-:W-:-:S06]  /*03c0*/  IMAD.WIDE.U32 R16, R24, 0x10, R16 ;  /* 0x0000001018107825 */ /* 0x001fcc00078e0010 */
[----:B------:R-:W5:Y:S01]  /*03d0*/  LDG.E.128 R16, desc[UR6][R16.64] ;  /* 0x0000000610107981 */ /* 0x000f62000c1e1d00 */
[----:B------:R-:W-:-:S04]  /*03e0*/  UISETP.NE.U32.AND UP0, UPT, UR12, URZ, UPT ;  /* 0x000000ff0c00728c */ /* 0x000fc8000bf05070 */
[----:B------:R-:W-:-:S09]  /*03f0*/  UISETP.NE.AND.EX UP0, UPT, UR13, URZ, UPT, UP0 ;  /* 0x000000ff0d00728c */ /* 0x000fd2000bf05300 */
[----:B------:R-:W-:Y:S05]  /*0400*/  BRA.U !UP0, `(.L_x_4) ;  /* 0x0000000108a07547 */ /* 0x000fea000b800000 */
[----:B------:R-:W0:Y:S02]  /*0410*/  LDC.64 R20, c[0x0][0x3a0] ;  /* 0x0000e800ff147b82 */ /* 0x000e240000000a00 */
[----:B0-----:R-:W-:-:S06]  /*0420*/  IMAD.WIDE.U32 R20, R24, 0x10, R20 ;  /* 0x0000001018147825 */ /* 0x001fcc00078e0014 */
[----:B------:R-:W2:Y:S01]  /*0430*/  LDG.E.128 R20, desc[UR6][R20.64] ;  /* 0x0000000614147981 */ /* 0x000ea2000c1e1d00 */
[----:B-----5:R-:W-:Y:S01]  /*0440*/  PRMT R28, R16, 0x7632, R28 ;  /* 0x00007632101c7816 */ /* 0x020fe2000000001c */
[----:B------:R-:W-:Y:S01]  /*0450*/  IMAD.U32 R27, R18, 0x10000, RZ ;  /* 0x00010000121b7824 */ /* 0x000fe200078e00ff */
[----:B------:R-:W-:Y:S02]  /*0460*/  SHF.L.U32 R25, R16, 0x10, RZ ;  /* 0x0000001010197819 */ /* 0x000fe400000006ff */
[C---:B------:R-:W-:Y:S02]  /*0470*/  PRMT R29, R17.reuse, 0x7632, R29 ;  /* 0x00007632111d7816 */ /* 0x040fe4000000001d */
[----:B------:R-:W-:Y:S02]  /*0480*/  PRMT R30, R18, 0x7632, R30 ;  /* 0x00007632121e7816 */ /* 0x000fe4000000001e */
[----:B------:R-:W-:Y:S02]  /*0490*/  SHF.L.U32 R17, R17, 0x10, RZ ;  /* 0x0000001011117819 */ /* 0x000fe400000006ff */
[----:B------:R-:W-:-:S02]  /*04a0*/  PRMT R33, R19, 0x7632, R33 ;  /* 0x0000763213217816 */ /* 0x000fc40000000021 */
[----:B------:R-:W-:Y:S02]  /*04b0*/  SHF.L.U32 R19, R19, 0x10, RZ ;  /* 0x0000001013137819 */ /* 0x000fe400000006ff */
[----:B------:R-:W-:Y:S02]  /*04c0*/  SHF.L.U32 R33, R33, 0x10, RZ ;  /* 0x0000001021217819 */ /* 0x000fe400000006ff */
[----:B------:R-:W-:Y:S02]  /*04d0*/  SHF.L.U32 R31, R29, 0x10, RZ ;  /* 0x000000101d1f7819 */ /* 0x000fe400000006ff */
[C---:B--2---:R-:W-:Y:S01]  /*04e0*/  PRMT R16, R20.reuse, 0x7632, R16 ;  /* 0x0000763214107816 */ /* 0x044fe20000000010 */
[----:B------:R-:W-:Y:S01]  /*04f0*/  IMAD.U32 R36, R23, 0x10000, RZ ;  /* 0x0001000017247824 */ /* 0x000fe200078e00ff */
[----:B------:R-:W-:Y:S02]  /*0500*/  SHF.L.U32 R18, R20, 0x10, RZ ;  /* 0x0000001014127819 */ /* 0x000fe400000006ff */
[----:B------:R-:W-:-:S02]  /*0510*/  SHF.L.U32 R26, R21, 0x10, RZ ;  /* 0x00000010151a7819 */ /* 0x000fc400000006ff */
[----:B------:R-:W-:Y:S01]  /*0520*/  PRMT R20, R21, 0x7632, R20 ;  /* 0x0000763215147816 */ /* 0x000fe20000000014 */
[-C--:B------:R-:W-:Y:S01]  /*0530*/  FFMA.FTZ R25, R25, R32.reuse, R18 ;  /* 0x0000002019197223 */ /* 0x080fe20000010012 */
[----:B------:R-:W-:Y:S01]  /*0540*/  PRMT R34, R23, 0x7632, R34 ;  /* 0x0000763217227816 */ /* 0x000fe20000000022 */
[-C--:B------:R-:W-:Y:S01]  /*0550*/  FFMA.FTZ R26, R17, R32.reuse, R26 ;  /* 0x00000020111a7223 */ /* 0x080fe2000001001a */
[----:B------:R-:W-:Y:S02]  /*0560*/  PRMT R21, R22, 0x7632, R21 ;  /* 0x0000763216157816 */ /* 0x000fe40000000015 */
[----:B------:R-:W-:Y:S01]  /*0570*/  SHF.L.U32 R23, R30, 0x10, RZ ;  /* 0x000000101e177819 */ /* 0x000fe200000006ff */
[----:B------:R-:W-:Y:S01]  /*0580*/  IMAD.U32 R34, R34, 0x10000, RZ ;  /* 0x0001000022227824 */ /* 0x000fe200078e00ff */
[----:B------:R-:W-:Y:S02]  /*0590*/  SHF.L.U32 R22, R22, 0x10, RZ ;  /* 0x0000001016167819 */ /* 0x000fe400000006ff */
[----:B------:R-:W-:Y:S01]  /*05a0*/  SHF.L.U32 R17, R28, 0x10, RZ ;  /* 0x000000101c117819 */ /* 0x000fe200000006ff */
[-C--:B------:R-:W-:Y:S01]  /*05b0*/  FFMA.FTZ R29, R33, R32.reuse, R34 ;  /* 0x00000020211d7223 */ /* 0x080fe20000010022 */
[----:B------:R-:W-:Y:S01]  /*05c0*/  SHF.L.U32 R30, R21, 0x10, RZ ;  /* 0x00000010151e7819 */ /* 0x000fe200000006ff */
[-C--:B------:R-:W-:Y:S01]  /*05d0*/  FFMA.FTZ R27, R27, R32.reuse, R22 ;  /* 0x000000201b1b7223 */ /* 0x080fe20000010016 */
[----:B------:R-:W-:Y:S01]  /*05e0*/  SHF.L.U32 R20, R20, 0x10, RZ ;  /* 0x0000001014147819 */ /* 0x000fe200000006ff */
[-C--:B------:R-:W-:Y:S01]  /*05f0*/  FFMA.FTZ R28, R19, R32.reuse, R36 ;  /* 0x00000020131c7223 */ /* 0x080fe20000010024 */
[----:B------:R-:W-:Y:S01]  /*0600*/  SHF.L.U32 R16, R16, 0x10, RZ ;  /* 0x0000001010107819 */ /* 0x000fe200000006ff */
[----:B------:R-:W-:-:S02]  /*0610*/  FFMA.FTZ R30, R23, R32, R30 ;  /* 0x00000020171e7223 */ /* 0x000fc4000001001e */
[----:B------:R-:W-:Y:S01]  /*0620*/  FFMA.FTZ R31, R31, R32, R20 ;  /* 0x000000201f1f7223 */ /* 0x000fe20000010014 */
[----:B------:R-:W-:Y:S01]  /*0630*/  F2FP.BF16.F32.PACK_AB R23, R29, R28 ;  /* 0x0000001c1d17723e */ /* 0x000fe200000010ff */
[----:B------:R-:W-:Y:S01]  /*0640*/  FFMA.FTZ R34, R17, R32, R16 ;  /* 0x0000002011227223 */ /* 0x000fe20000010010 */
[----:B------:R-:W-:Y:S02]  /*0650*/  F2FP.BF16.F32.PACK_AB R22, R30, R27 ;  /* 0x0000001b1e16723e */ /* 0x000fe400000010ff */
[----:B------:R-:W-:Y:S02]  /*0660*/  F2FP.BF16.F32.PACK_AB R21, R31, R26 ;  /* 0x0000001a1f15723e */ /* 0x000fe400000010ff */
[----:B------:R-:W-:Y:S01]  /*0670*/  F2FP.BF16.F32.PACK_AB R20, R34, R25 ;  /* 0x000000192214723e */ /* 0x000fe200000010ff */
[----:B------:R-:W-:Y:S06]  /*0680*/  BRA `(.L_x_5) ;  /* 0x0000000000c47947 */ /* 0x000fec0003800000 */
.L_x_4:
[----:B------:R-:W-:-:S04]  /*0690*/  UISETP.NE.U32.AND UP0, UPT, UR14, URZ, UPT ;  /* 0x000000ff0e00728c */ /* 0x000fc8000bf05070 */
[----:B------:R-:W-:-:S06]  /*06a0*/  UISETP.NE.AND.EX UP0, UPT, UR15, URZ, UPT, UP0 ;  /* 0x000000ff0f00728c */ /* 0x000fcc000bf05300 */
[----:B------:R-:W-:-:S13]  /*06b0*/  PLOP3.LUT P1, PT, PT, PT, UP0, 0x80, 0x8 ;  /* 0x000000000008781c */ /* 0x000fda0003f2f008 */
[----:B------:R-:W-:Y:S05]  /*06c0*/  @!P1 BRA `(.L_x_6) ;  /* 0x0000000000649947 */ /* 0x000fea0003800000 */
[C---:B-----5:R-:W-:Y:S01]  /*06d0*/  PRMT R20, R16.reuse, 0x7632, R20 ;  /* 0x0000763210147816 */ /* 0x060fe20000000014 */
[----:B------:R-:W-:Y:S01]  /*06e0*/  IMAD.U32 R21, R17, 0x10000, RZ ;  /* 0x0001000011157824 */ /* 0x000fe200078e00ff */
[----:B------:R-:W-:Y:S02]  /*06f0*/  SHF.L.U32 R25, R16, 0x10, RZ ;  /* 0x0000001010197819 */ /* 0x000fe400000006ff */
[C---:B------:R-:W-:Y:S01]  /*0700*/  PRMT R22, R18.reuse, 0x7632, R22 ;  /* 0x0000763212167816 */ /* 0x040fe20000000016 */
[-C--:B------:R-:W-:Y:S01]  /*0710*/  FMUL.FTZ R26, R21, R32.reuse ;  /* 0x00000020151a7220 */ /* 0x080fe20000410000 */
[----:B------:R-:W-:Y:S01]  /*0720*/  SHF.L.U32 R27, R18, 0x10, RZ ;  /* 0x00000010121b7819 */ /* 0x000fe200000006ff */
[-C--:B------:R-:W-:Y:S01]  /*0730*/  FMUL.FTZ R25, R25, R32.reuse ;  /* 0x0000002019197220 */ /* 0x080fe20000410000 */
[----:B------:R-:W-:Y:S02]  /*0740*/  PRMT R16, R17, 0x7632, R16 ;  /* 0x0000763211107816 */ /* 0x000fe40000000010 */
[----:B------:R-:W-:Y:S01]  /*0750*/  PRMT R18, R19, 0x7632, R18 ;  /* 0x0000763213127816 */ /* 0x000fe20000000012 */
[----:B------:R-:W-:Y:S01]  /*0760*/  FMUL.FTZ R27, R27, R32 ;  /* 0x000000201b1b7220 */ /* 0x000fe20000410000 */
[----:B------:R-:W-:Y:S01]  /*0770*/  SHF.L.U32 R23, R19, 0x10, RZ ;  /* 0x0000001013177819 */ /* 0x000fe200000006ff */
[----:B------:R-:W-:Y:S01]  /*0780*/  IMAD.U32 R19, R22, 0x10000, RZ ;  /* 0x0001000016137824 */ /* 0x000fe200078e00ff */
[----:B------:R-:W-:-:S02]  /*0790*/  SHF.L.U32 R17, R20, 0x10, RZ ;  /* 0x0000001014117819 */ /* 0x000fc400000006ff */
[----:B------:R-:W-:Y:S01]  /*07a0*/  SHF.L.U32 R29, R18, 0x10, RZ ;  /* 0x00000010121d7819 */ /* 0x000fe200000006ff */
[-C--:B------:R-:W-:Y:S01]  /*07b0*/  FMUL.FTZ R28, R23, R32.reuse ;  /* 0x00000020171c7220 */ /* 0x080fe20000410000 */
[----:B------:R-:W-:Y:S01]  /*07c0*/  SHF.L.U32 R31, R16, 0x10, RZ ;  /* 0x00000010101f7819 */ /* 0x000fe200000006ff */
[-C--:B------:R-:W-:Y:S01]  /*07d0*/  FMUL.FTZ R30, R19, R32.reuse ;  /* 0x00000020131e7220 */ /* 0x080fe20000410000 */
[-C--:B------:R-:W-:Y:S01]  /*07e0*/  FMUL.FTZ R34, R17, R32.reuse ;  /* 0x0000002011227220 */ /* 0x080fe20000410000 */
[-C--:B------:R-:W-:Y:S02]  /*07f0*/  FMUL.FTZ R29, R29, R32.reuse ;  /* 0x000000201d1d7220 */ /* 0x080fe40000410000 */
[----:B------:R-:W-:Y:S01]  /*0800*/  FMUL.FTZ R31, R31, R32 ;  /* 0x000000201f1f7220 */ /* 0x000fe20000410000 */
[----:B------:R-:W-:Y:S02]  /*0810*/  F2FP.BF16.F32.PACK_AB R22, R30, R27 ;  /* 0x0000001b1e16723e */ /* 0x000fe400000010ff */
[----:B------:R-:W-:-:S02]  /*0820*/  F2FP.BF16.F32.PACK_AB R23, R29, R28 ;  /* 0x0000001c1d17723e */ /* 0x000fc400000010ff */
[----:B------:R-:W-:Y:S02]  /*0830*/  F2FP.BF16.F32.PACK_AB R21, R31, R26 ;  /* 0x0000001a1f15723e */ /* 0x000fe400000010ff */
[----:B------:R-:W-:Y:S01]  /*0840*/  F2FP.BF16.F32.PACK_AB R20, R34, R25 ;  /* 0x000000192214723e */ /* 0x000fe200000010ff */
[----:B------:R-:W-:Y:S06]  /*0850*/  BRA `(.L_x_5) ;  /* 0x0000000000507947 */ /* 0x000fec0003800000 */
.L_x_6:
[----:B-----5:R-:W-:Y:S01]  /*0860*/  PRMT R26, R16, 0x7632, R26 ;  /* 0x00007632101a7816 */ /* 0x020fe2000000001a */
[----:B------:R-:W-:Y:S01]  /*0870*/  IMAD.U32 R33, R19, 0x10000, RZ ;  /* 0x0001000013217824 */ /* 0x000fe200078e00ff */
[C---:B------:R-:W-:Y:S02]  /*0880*/  SHF.L.U32 R27, R17.reuse, 0x10, RZ ;  /* 0x00000010111b7819 */ /* 0x040fe400000006ff */
[----:B------:R-:W-:Y:S02]  /*0890*/  SHF.L.U32 R29, R18, 0x10, RZ ;  /* 0x00000010121d7819 */ /* 0x000fe400000006ff */
[----:B------:R-:W-:Y:S02]  /*08a0*/  SHF.L.U32 R25, R16, 0x10, RZ ;  /* 0x0000001010197819 */ /* 0x000fe400000006ff */
[----:B------:R-:W-:Y:S02]  /*08b0*/  PRMT R28, R18, 0x7632, R28 ;  /* 0x00007632121c7816 */ /* 0x000fe4000000001c */
[----:B------:R-:W-:Y:S01]  /*08c0*/  PRMT R16, R17, 0x7632, R16 ;  /* 0x0000763211107816 */ /* 0x000fe20000000010 */
[----:B------:R-:W-:Y:S01]  /*08d0*/  FMUL.FTZ R25, R25, R32 ;  /* 0x0000002019197220 */ /* 0x000fe20000410000 */
[----:B------:R-:W-:-:S02]  /*08e0*/  PRMT R18, R19, 0x7632, R18 ;  /* 0x0000763213127816 */ /* 0x000fc40000000012 */
[----:B------:R-:W-:Y:S01]  /*08f0*/  SHF.L.U32 R17, R26, 0x10, RZ ;  /* 0x000000101a117819 */ /* 0x000fe200000006ff */
[-C--:B------:R-:W-:Y:S01]  /*0900*/  FMUL.FTZ R26, R27, R32.reuse ;  /* 0x000000201b1a7220 */ /* 0x080fe20000410000 */
[-C--:B------:R-:W-:Y:S01]  /*0910*/  FMUL.FTZ R27, R29, R32.reuse ;  /* 0x000000201d1b7220 */ /* 0x080fe20000410000 */
[----:B------:R-:W-:Y:S02]  /*0920*/  SHF.L.U32 R31, R16, 0x10, RZ ;  /* 0x00000010101f7819 */ /* 0x000fe400000006ff */
[----:B------:R-:W-:Y:S01]  /*0930*/  SHF.L.U32 R19, R28, 0x10, RZ ;  /* 0x000000101c137819 */ /* 0x000fe200000006ff */
[-C--:B------:R-:W-:Y:S01]  /*0940*/  FMUL.FTZ R28, R33, R32.reuse ;  /* 0x00000020211c7220 */ /* 0x080fe20000410000 */
[----:B------:R-:W-:Y:S01]  /*0950*/  SHF.L.U32 R29, R18, 0x10, RZ ;  /* 0x00000010121d7819 */ /* 0x000fe200000006ff */
[-C--:B------:R-:W-:Y:S01]  /*0960*/  FMUL.FTZ R34, R17, R32.reuse ;  /* 0x0000002011227220 */ /* 0x080fe20000410000 */
[-C--:B------:R-:W-:Y:S01]  /*0970*/  FMUL.FTZ R31, R31, R32.reuse ;  /* 0x000000201f1f7220 */ /* 0x080fe20000410000 */
[----:B------:R-:W-:-:S02]  /*0980*/  FMUL.FTZ R30, R19, R32 ;  /* 0x00000020131e7220 */ /* 0x000fc40000410000 */
[----:B------:R-:W-:-:S07]  /*0990*/  FMUL.FTZ R29, R29, R32 ;  /* 0x000000201d1d7220 */ /* 0x000fce0000410000 */
.L_x_5:
[----:B------:R-:W0:Y:S02]  /*09a0*/  @P0 LDC.64 R16, c[0x0][0x3a8] ;  /* 0x0000ea00ff100b82 */ /* 0x000e240000000a00 */
[----:B0-----:R-:W-:-:S05]  /*09b0*/  @P0 IMAD.WIDE.U32 R16, R24, 0x10, R16 ;  /* 0x0000001018100825 */ /* 0x001fca00078e0010 */
[----:B------:R0:W-:Y:S02]  /*09c0*/  @P0 STG.E.128 desc[UR6][R16.64], R20 ;  /* 0x0000001410000986 */ /* 0x0001e4000c101d06 */
.L_x_3:
[----:B------:R-:W-:Y:S05]  /*09d0*/  BSYNC.RECONVERGENT B0 ;  /* 0x0000000000007941 */ /* 0x000fea0003800200 */
.L_x_2:
[----:B0-----:R-:W-:Y:S01]  /*09e0*/  FADD.FTZ R17, RZ, R25 ;  /* 0x00000019ff117221 */ /* 0x001fe20000010000 */
[----:B------:R-:W-:Y:S01]  /*09f0*/  UMOV UR4, 0xffffffff ;  /* 0xffffffff00047882 */ /* 0x000fe20000000000 */
[----:B------:R-:W-:Y:S02]  /*0a00*/  ISETP.GE.U32.AND P3, PT, R2, -0x20, PT ;  /* 0xffffffe00200780c */ /* 0x000fe40003f66070 */
[----:B------:R-:W-:Y:S01]  /*0a10*/  FADD.FTZ R17, R34, R17 ;  /* 0x0000001122117221 */ /* 0x000fe20000010000 */
[----:B------:R-:W-:-:S03]  /*0a20*/  ISETP.NE.AND P4, PT, R0, RZ, PT ;  /* 0x000000ff0000720c */ /* 0x000fc60003f85270 */
[----:B------:R-:W-:-:S04]  /*0a30*/  FADD.FTZ R16, R26, R17 ;  /* 0x000000111a107221 */ /* 0x000fc80000010000 */
[----:B------:R-:W-:-:S04]  /*0a40*/  FADD.FTZ R16, R31, R16 ;  /* 0x000000101f107221 */ /* 0x000fc80000010000 */
[----:B------:R-:W-:-:S04]  /*0a50*/  FADD.FTZ R17, R27, R16 ;  /* 0x000000101b117221 */ /* 0x000fc80000010000 */
[----:B------:R-:W-:-:S04]  /*0a60*/  FADD.FTZ R17, R30, R17 ;  /* 0x000000111e117221 */ /* 0x000fc80000010000 */
[----:B------:R-:W-:-:S05]  /*0a70*/  FADD.FTZ R17, R28, R17 ;  /* 0x000000111c117221 */ /* 0x000fca0000010000 */
[----:B------:R-:W-:-:S05]  /*0a80*/  FSEL R16, R17, RZ, !P5 ;  /* 0x000000ff11107208 */ /* 0x000fca0006800000 */
[----:B------:R-:W-:-:S05]  /*0a90*/  FADD.FTZ R16, R29, R16 ;  /* 0x000000101d107221 */ /* 0x000fca0000010000 */
[----:B------:R-:W-:Y:S01]  /*0aa0*/  FSEL R16, R16, RZ, !P3 ;  /* 0x000000ff10107208 */ /* 0x000fe20005800000 */
[----:B------:R-:W-:Y:S06]  /*0ab0*/  BRA.DIV UR4, `(.L_x_7) ;  /* 0x0000000604bc7947 */ /* 0x000fec000b800000 */
[----:B------:R-:W0:Y:S02]  /*0ac0*/  SHFL.BFLY PT, R17, R16, 0x1, 0x1f ;  /* 0x0c201f0010117f89 */ /* 0x000e2400000e0000 */
[----:B0-----:R-:W-:-:S05]  /*0ad0*/  FADD.FTZ R17, R16, R17 ;  /* 0x0000001110117221 */ /* 0x001fca0000010000 */
[----:B------:R-:W0:Y:S02]  /*0ae0*/  SHFL.BFLY PT, R18, R17, 0x2, 0x1f ;  /* 0x0c401f0011127f89 */ /* 0x000e2400000e0000 */
[----:B0-----:R-:W-:-:S05]  /*0af0*/  FADD.FTZ R18, R17, R18 ;  /* 0x0000001211127221 */ /* 0x001fca0000010000 */
[----:B------:R-:W0:Y:S02]  /*0b00*/  SHFL.BFLY PT, R19, R18, 0x4, 0x1f ;  /* 0x0c801f0012137f89 */ /* 0x000e2400000e0000 */
[----:B0-----:R-:W-:-:S05]  /*0b10*/  FADD.FTZ R19, R18, R19 ;  /* 0x0000001312137221 */ /* 0x001fca0000010000 */
[----:B------:R-:W0:Y:S02]  /*0b20*/  SHFL.BFLY PT, R32, R19, 0x8, 0x1f ;  /* 0x0d001f0013207f89 */ /* 0x000e2400000e0000 */
[----:B0-----:R-:W-:Y:S02]  /*0b30*/  FADD.FTZ R35, R19, R32 ;  /* 0x0000002013237221 */ /* 0x001fe40000010000 */
[----:B------:R-:W0:Y:S03]  /*0b40*/  LDC R32, c[0x0][0x400] ;  /* 0x00010000ff207b82 */ /* 0x000e260000000800 */
[----:B------:R-:W1:Y:S02]  /*0b50*/  SHFL.BFLY PT, R36, R35, 0x10, 0x1f ;  /* 0x0e001f0023247f89 */ /* 0x000e6400000e0000 */
[----:B-1----:R-:W-:-:S04]  /*0b60*/  FADD.FTZ R33, R35, R36 ;  /* 0x0000002423217221 */ /* 0x002fc80000010000 */
[----:B0-----:R-:W-:-:S04]  /*0b70*/  FMUL.FTZ R33, R33, R32 ;  /* 0x0000002021217220 */ /* 0x001fc80000410000 */
[--C-:B------:R-:W-:Y:S01]  /*0b80*/  FADD.FTZ R16, R25, -R33.reuse ;  /* 0x8000002119107221 */ /* 0x100fe20000010000 */
[--C-:B------:R-:W-:Y:S01]  /*0b90*/  FADD.FTZ R17, R34, -R33.reuse ;  /* 0x8000002122117221 */ /* 0x100fe20000010000 */
[--C-:B------:R-:W-:Y:S01]  /*0ba0*/  FADD.FTZ R37, R26, -R33.reuse ;  /* 0x800000211a257221 */ /* 0x100fe20000010000 */
[----:B------:R-:W-:Y:S01]  /*0bb0*/  FADD.FTZ R19, R27, -R33 ;  /* 0x800000211b137221 */ /* 0x000fe20000010000 */
[----:B------:R-:W-:-:S04]  /*0bc0*/  FFMA.FTZ R16, R16, R16, RZ ;  /* 0x0000001010107223 */ /* 0x000fc800000100ff */
[----:B------:R-:W-:Y:S01]  /*0bd0*/  FFMA.FTZ R16, R17, R17, R16 ;  /* 0x0000001111107223 */ /* 0x000fe20000010010 */
[----:B------:R-:W-:-:S03]  /*0be0*/  FADD.FTZ R17, R31, -R33 ;  /* 0x800000211f117221 */ /* 0x000fc60000010000 */
[----:B------:R-:W-:-:S04]  /*0bf0*/  FFMA.FTZ R16, R37, R37, R16 ;  /* 0x0000002525107223 */ /* 0x000fc80000010010 */
[----:B------:R-:W-:Y:S01]  /*0c00*/  FFMA.FTZ R16, R17, R17, R16 ;  /* 0x0000001111107223 */ /* 0x000fe20000010010 */
[----:B------:R-:W-:-:S03]  /*0c10*/  FADD.FTZ R17, R30, -R33 ;  /* 0x800000211e117221 */ /* 0x000fc60000010000 */
[----:B------:R-:W-:Y:S01]  /*0c20*/  FFMA.FTZ R16, R19, R19, R16 ;  /* 0x0000001313107223 */ /* 0x000fe20000010010 */
[----:B------:R-:W-:-:S03]  /*0c30*/  FADD.FTZ R19, R28, -R33 ;  /* 0x800000211c137221 */ /* 0x000fc60000010000 */
[----:B------:R-:W-:Y:S01]  /*0c40*/  FFMA.FTZ R16, R17, R17, R16 ;  /* 0x0000001111107223 */ /* 0x000fe20000010010 */
[----:B------:R-:W-:-:S03]  /*0c50*/  FADD.FTZ R17, R29, -R33 ;  /* 0x800000211d117221 */ /* 0x000fc60000010000 */
[----:B------:R-:W-:-:S05]  /*0c60*/  FFMA.FTZ R16, R19, R19, R16 ;  /* 0x0000001313107223 */ /* 0x000fca0000010010 */
[----:B------:R-:W-:-:S05]  /*0c70*/  FSEL R16, R16, RZ, !P5 ;  /* 0x000000ff10107208 */ /* 0x000fca0006800000 */
[----:B------:R-:W-:-:S05]  /*0c80*/  FFMA.FTZ R16, R17, R17, R16 ;  /* 0x0000001111107223 */ /* 0x000fca0000010010 */
[----:B------:R-:W-:-:S05]  /*0c90*/  FSEL R16, R16, RZ, !P3 ;  /* 0x000000ff10107208 */ /* 0x000fca0005800000 */
[----:B------:R-:W0:Y:S02]  /*0ca0*/  SHFL.BFLY PT, R17, R16, 0x1, 0x1f ;  /* 0x0c201f0010117f89 */ /* 0x000e2400000e0000 */
[----:B0-----:R-:W-:-:S05]  /*0cb0*/  FADD.FTZ R17, R16, R17 ;  /* 0x0000001110117221 */ /* 0x001fca0000010000 */
[----:B------:R-:W0:Y:S02]  /*0cc0*/  SHFL.BFLY PT, R18, R17, 0x2, 0x1f ;  /* 0x0c401f0011127f89 */ /* 0x000e2400000e0000 */
[----:B0-----:R-:W-:-:S05]  /*0cd0*/  FADD.FTZ R18, R17, R18 ;  /* 0x0000001211127221 */ /* 0x001fca0000010000 */
[----:B------:R-:W0:Y:S02]  /*0ce0*/  SHFL.BFLY PT, R19, R18, 0x4, 0x1f ;  /* 0x0c801f0012137f89 */ /* 0x000e2400000e0000 */
[----:B0-----:R-:W-:-:S05]  /*0cf0*/  FADD.FTZ R19, R18, R19 ;  /* 0x0000001312137221 */ /* 0x001fca0000010000 */
[----:B------:R-:W0:Y:S02]  /*0d00*/  SHFL.BFLY PT, R36, R19, 0x8, 0x1f ;  /* 0x0d001f0013247f89 */ /* 0x000e2400000e0000 */
[----:B0-----:R-:W-:-:S05]  /*0d10*/  FADD.FTZ R36, R19, R36 ;  /* 0x0000002413247221 */ /* 0x001fca0000010000 */
[----:B------:R0:W1:Y:S02]  /*0d20*/  SHFL.BFLY PT, R35, R36, 0x10, 0x1f ;  /* 0x0e001f0024237f89 */ /* 0x00006400000e0000 */
.L_x_22:
[----:B-1----:R-:W-:Y:S01]  /*0d30*/  FADD.FTZ R37, R36, R35 ;  /* 0x0000002324257221 */ /* 0x002fe20000010000 */
[----:B------:R-:W-:Y:S01]  /*0d40*/  FMUL.FTZ R35, R33, R33 ;  /* 0x0000002121237220 */ /* 0x000fe20000410000 */
[----:B------:R-:W1:Y:S01]  /*0d50*/  @!P4 LDC.64 R18, c[0x0][0x3c0] ;  /* 0x0000f000ff12cb82 */ /* 0x000e620000000a00 */
[----:B------:R-:W-:Y:S01]  /*0d60*/  BSSY.RECONVERGENT B0, `(.L_x_8) ;  /* 0x000003f000007945 */ /* 0x000fe20003800200 */
[----:B------:R-:W-:Y:S02]  /*0d70*/  FFMA.FTZ R32, R37, R32, UR5 ;  /* 0x0000000525207e23 */ /* 0x000fe40008010020 */
[----:B------:R-:W-:-:S04]  /*0d80*/  FSEL R35, R35, RZ, P2 ;  /* 0x000000ff23237208 */ /* 0x000fc80001000000 */
[----:B------:R-:W2:Y:S01]  /*0d90*/  @!P4 LDC.64 R16, c[0x0][0x3c8] ;  /* 0x0000f200ff10cb82 */ /* 0x000ea20000000a00 */
[----:B------:R-:W-:-:S06]  /*0da0*/  FADD.FTZ R35, R32, R35 ;  /* 0x0000002320237221 */ /* 0x000fcc0000010000 */
[----:B------:R-:W3:Y:S01]  /*0db0*/  MUFU.RSQ R35, R35 ;  /* 0x0000002300237308 */ /* 0x000ee20000001400 */
[----:B-1----:R-:W-:-:S05]  /*0dc0*/  @!P4 IMAD.WIDE R18, R3, 0x4, R18 ;  /* 0x000000040312c825 */ /* 0x002fca00078e0212 */
[----:B------:R1:W-:Y:S01]  /*0dd0*/  @!P4 STG.E desc[UR6][R18.64], R33 ;  /* 0x000000211200c986 */ /* 0x0003e2000c101906 */
[----:B--2---:R-:W-:-:S05]  /*0de0*/  @!P4 IMAD.WIDE R16, R3, 0x4, R16 ;  /* 0x000000040310c825 */ /* 0x004fca00078e0210 */
[----:B---3--:R1:W-:Y:S01]  /*0df0*/  @!P4 STG.E desc[UR6][R16.64], R35 ;  /* 0x000000231000c986 */ /* 0x0083e2000c101906 */
[----:B------:R-:W-:Y:S05]  /*0e00*/  @P5 BRA `(.L_x_9) ;  /* 0x0000000000d05947 */ /* 0x000fea0003800000 */
[----:B-1----:R-:W-:Y:S01]  /*0e10*/  FSEL R19, R33, RZ, !P2 ;  /* 0x000000ff21137208 */ /* 0x002fe20005000000 */
[C---:B------:R-:W-:Y:S01]  /*0e20*/  IMAD.U32 R17, R13.reuse, 0x10000, RZ ;  /* 0x000100000d117824 */ /* 0x040fe200078e00ff */
[----:B------:R-:W-:Y:S02]  /*0e30*/  PRMT R41, R13, 0x7632, R41 ;  /* 0x000076320d297816 */ /* 0x000fe40000000029 */
[----:B------:R-:W-:Y:S01]  /*0e40*/  PRMT R43, R9, 0x7632, R43 ;  /* 0x00007632092b7816 */ /* 0x000fe2000000002b */
[--C-:B------:R-:W-:Y:S01]  /*0e50*/  FADD.FTZ R18, R26, -R19.reuse ;  /* 0x800000131a127221 */ /* 0x100fe20000010000 */
[----:B------:R-:W-:Y:S01]  /*0e60*/  FADD.FTZ R32, R31, -R19 ;  /* 0x800000131f207221 */ /* 0x000fe20000010000 */
[----:B------:R-:W-:Y:S01]  /*0e70*/  PRMT R33, R12, 0x7632, R33 ;  /* 0x000076320c217816 */ /* 0x000fe20000000021 */
[----:B------:R-:W-:Y:S01]  /*0e80*/  FADD.FTZ R16, R34, -R19 ;  /* 0x8000001322107221 */ /* 0x000fe20000010000 */
[----:B------:R-:W-:Y:S01]  /*0e90*/  PRMT R37, R8, 0x7632, R37 ;  /* 0x0000763208257816 */ /* 0x000fe20000000025 */
[----:B------:R-:W-:Y:S01]  /*0ea0*/  FMUL.FTZ R39, R35, R18 ;  /* 0x0000001223277220 */ /* 0x000fe20000410000 */
[----:B0-----:R-:W-:Y:S01]  /*0eb0*/  SHF.L.U32 R36, R9, 0x10, RZ ;  /* 0x0000001009247819 */ /* 0x001fe200000006ff */
[----:B------:R-:W-:Y:S01]  /*0ec0*/  IMAD.U32 R43, R43, 0x10000, RZ ;  /* 0x000100002b2b7824 */ /* 0x000fe200078e00ff */
[----:B------:R-:W-:Y:S01]  /*0ed0*/  SHF.L.U32 R41, R41, 0x10, RZ ;  /* 0x0000001029297819 */ /* 0x000fe200000006ff */
[----:B------:R-:W-:Y:S01]  /*0ee0*/  FMUL.FTZ R32, R35, R32 ;  /* 0x0000002023207220 */ /* 0x000fe20000410000 */
[----:B------:R-:W-:Y:S01]  /*0ef0*/  SHF.L.U32 R33, R33, 0x10, RZ ;  /* 0x0000001021217819 */ /* 0x000fe200000006ff */
[----:B------:R-:W-:Y:S01]  /*0f00*/  FMUL.FTZ R16, R35, R16 ;  /* 0x0000001023107220 */ /* 0x000fe20000410000 */
[----:B------:R-:W-:Y:S01]  /*0f10*/  SHF.L.U32 R37, R37, 0x10, RZ ;  /* 0x0000001025257819 */ /* 0x000fe200000006ff */
[----:B------:R-:W-:Y:S01]  /*0f20*/  FFMA.FTZ R36, R39, R17, R36 ;  /* 0x0000001127247223 */ /* 0x000fe20000010024 */
[----:B------:R-:W-:Y:S01]  /*0f30*/  FFMA.FTZ R17, R32, R41, R43 ;  /* 0x0000002920117223 */ /* 0x000fe2000001002b */
[--C-:B------:R-:W-:Y:S01]  /*0f40*/  FADD.FTZ R18, R27, -R19.reuse ;  /* 0x800000131b127221 */ /* 0x100fe20000010000 */
[----:B------:R-:W-:Y:S01]  /*0f50*/  FADD.FTZ R32, R30, -R19 ;  /* 0x800000131e207221 */ /* 0x000fe20000010000 */
[----:B------:R-:W-:Y:S01]  /*0f60*/  FFMA.FTZ R16, R16, R33, R37 ;  /* 0x0000002110107223 */ /* 0x000fe20000010025 */
[----:B------:R-:W-:Y:S01]  /*0f70*/  SHF.L.U32 R37, R14, 0x10, RZ ;  /* 0x000000100e257819 */ /* 0x000fe200000006ff */
[C---:B------:R-:W-:Y:S01]  /*0f80*/  FMUL.FTZ R18, R35.reuse, R18 ;  /* 0x0000001223127220 */ /* 0x040fe20000410000 */
[----:B------:R-:W-:Y:S01]  /*0f90*/  SHF.L.U32 R33, R10, 0x10, RZ ;  /* 0x000000100a217819 */ /* 0x000fe200000006ff */
[----:B------:R-:W-:Y:S01]  /*0fa0*/  FMUL.FTZ R32, R35, R32 ;  /* 0x0000002023207220 */ /* 0x000fe20000410000 */
[----:B------:R-:W-:Y:S01]  /*0fb0*/  SHF.L.U32 R39, R6, 0x10, RZ ;  /* 0x0000001006277819 */ /* 0x000fe200000006ff */
[----:B------:R-:W-:Y:S01]  /*0fc0*/  FADD.FTZ R38, R28, -R19 ;  /* 0x800000131c267221 */ /* 0x000fe20000010000 */
[----:B------:R-:W-:Y:S01]  /*0fd0*/  SHF.L.U32 R41, R5, 0x10, RZ ;  /* 0x0000001005297819 */ /* 0x000fe200000006ff */
[----:B------:R-:W-:Y:S01]  /*0fe0*/  FFMA.FTZ R37, R18, R37, R33 ;  /* 0x0000002512257223 */ /* 0x000fe20000010021 */
[----:B------:R-:W-:Y:S01]  /*0ff0*/  FADD.FTZ R40, R29, -R19 ;  /* 0x800000131d287221 */ /* 0x000fe20000010000 */
[----:B------:R-:W-:Y:S01]  /*1000*/  FMUL.FTZ R38, R35, R38 ;  /* 0x0000002623267220 */ /* 0x000fe20000410000 */
[----:B------:R-:W-:Y:S01]  /*1010*/  SHF.L.U32 R42, R7, 0x10, RZ ;  /* 0x00000010072a7819 */ /* 0x000fe200000006ff */
[----:B------:R-:W-:Y:S01]  /*1020*/  FFMA.FTZ R18, R32, R39, R41 ;  /* 0x0000002720127223 */ /* 0x000fe20000010029 */
[----:B------:R-:W-:Y:S01]  /*1030*/  SHF.L.U32 R41, R11, 0x10, RZ ;  /* 0x000000100b297819 */ /* 0x000fe200000006ff */
[----:B------:R-:W0:Y:S01]  /*1040*/  LDC.64 R32, c[0x0][0x428] ;  /* 0x00010a00ff207b82 */ /* 0x000e220000000a00 */
[----:B------:R-:W-:Y:S01]  /*1050*/  IMAD.U32 R39, R15, 0x10000, RZ ;  /* 0x000100000f277824 */ /* 0x000fe200078e00ff */
[----:B------:R-:W-:-:S02]  /*1060*/  SHF.L.U32 R44, R4, 0x10, RZ ;  /* 0x00000010042c7819 */ /* 0x000fc400000006ff */
[----:B------:R-:W-:Y:S01]  /*1070*/  F2FP.BF16.F32.PACK_AB R18, R18, R37 ;  /* 0x000000251212723e */ /* 0x000fe200000010ff */
[----:B------:R-:W-:Y:S01]  /*1080*/  FFMA.FTZ R38, R38, R39, R41 ;  /* 0x0000002726267223 */ /* 0x000fe20000010029 */
[----:B------:R-:W-:Y:S01]  /*1090*/  FMUL.FTZ R39, R35, R40 ;  /* 0x0000002823277220 */ /* 0x000fe20000410000 */
[----:B------:R-:W-:Y:S01]  /*10a0*/  FADD.FTZ R40, R25, -R19 ;  /* 0x8000001319287221 */ /* 0x000fe20000010000 */
[----:B------:R-:W-:Y:S02]  /*10b0*/  SHF.L.U32 R19, R12, 0x10, RZ ;  /* 0x000000100c137819 */ /* 0x000fe400000006ff */
[----:B------:R-:W-:Y:S01]  /*10c0*/  FFMA.FTZ R39, R39, R42, R44 ;  /* 0x0000002a27277223 */ /* 0x000fe2000001002c */
[----:B------:R-:W-:Y:S01]  /*10d0*/  FMUL.FTZ R40, R35, R40 ;  /* 0x0000002823287220 */ /* 0x000fe20000410000 */
[----:B------:R-:W-:Y:S01]  /*10e0*/  IMAD.U32 R35, R8, 0x10000, RZ ;  /* 0x0001000008237824 */ /* 0x000fe200078e00ff */
[----:B------:R-:W-:-:S03]  /*10f0*/  F2FP.BF16.F32.PACK_AB R17, R17, R36 ;  /* 0x000000241111723e */ /* 0x000fc600000010ff */
[----:B------:R-:W-:Y:S01]  /*1100*/  FFMA.FTZ R35, R40, R19, R35 ;  /* 0x0000001328237223 */ /* 0x000fe20000010023 */
[----:B------:R-:W-:-:S04]  /*1110*/  F2FP.BF16.F32.PACK_AB R19, R39, R38 ;  /* 0x000000262713723e */ /* 0x000fc800000010ff */
[----:B------:R-:W-:Y:S01]  /*1120*/  F2FP.BF16.F32.PACK_AB R16, R16, R35 ;  /* 0x000000231010723e */ /* 0x000fe200000010ff */
[----:B0-----:R-:W-:-:S05]  /*1130*/  IMAD.WIDE.U32 R32, R24, 0x10, R32 ;  /* 0x0000001018207825 */ /* 0x001fca00078e0020 */
[----:B------:R2:W-:Y:S02]  /*1140*/  STG.E.128 desc[UR6][R32.64], R16 ;  /* 0x0000001020007986 */ /* 0x0005e4000c101d06 */
.L_x_9:
[----:B------:R-:W-:Y:S05]  /*1150*/  BSYNC.RECONVERGENT B0 ;  /* 0x0000000000007941 */ /* 0x000fea0003800200 */
.L_x_8:
[----:B-12---:R-:W1:Y:S02]  /*1160*/  LDC.64 R16, c[0x0][0x380] ;  /* 0x0000e000ff107b82 */ /* 0x006e640000000a00 */
[----:B-1----:R-:W-:-:S04]  /*1170*/  LEA R3, R16, R3, 0x2 ;  /* 0x0000000310037211 */ /* 0x002fc800078e10ff */
[----:B------:R-:W-:-:S13]  /*1180*/  ISETP.GE.AND P3, PT, R3, R17, PT ;  /* 0x000000110300720c */ /* 0x000fda0003f66270 */
[----:B------:R-:W-:Y:S05]  /*1190*/  @!P3 BRA `(.L_x_10) ;  /* 0xfffffff00054b947 */ /* 0x000fea000383ffff */
[----:B------:R-:W-:Y:S05]  /*11a0*/  EXIT ;  /* 0x000000000000794d */ /* 0x000fea0003800000 */
.L_x_7:
[----:B------:R-:W-:Y:S01]  /*11b0*/  HFMA2 R39, -RZ, RZ, 0, 5.9604644775390625e-08 ;  /* 0x00000001ff277431 */ /* 0x000fe200000001ff */
[----:B------:R-:W-:Y:S01]  /*11c0*/  BSSY B0, `(.L_x_11) ;  /* 0x0000007000007945 */ /* 0x000fe20003800000 */
[----:B------:R-:W-:Y:S01]  /*11d0*/  MOV R40, R16 ;  /* 0x0000001000287202 */ /* 0x000fe20000000f00 */
[----:B------:R-:W-:Y:S01]  /*11e0*/  IMAD.MOV.U32 R37, RZ, RZ, -0x1 ;  /* 0xffffffffff257424 */ /* 0x000fe200078e00ff */
[----:B------:R-:W-:-:S07]  /*11f0*/  MOV R42, 0x1f ;  /* 0x0000001f002a7802 */ /* 0x000fce0000000f00 */
[----:B------:R-:W-:Y:S05]  /*1200*/  WARPSYNC.COLLECTIVE R37, `(.L_x_12) ;  /* 0x0000000025087348 */ /* 0x000fea0003c00000 */
[----:B------:R0:W1:Y:S02]  /*1210*/  SHFL.BFLY P6, R38, R40, R39, R42 ;  /* 0x0c00002728267389 */ /* 0x00006400000c002a */
[----:B01----:R-:W-:Y:S05]  /*1220*/  ENDCOLLECTIVE ;  /* 0x000000000000791b */ /* 0x003fea0003800000 */
.L_x_12:
[----:B------:R-:W-:Y:S05]  /*1230*/  BSYNC B0 ;  /* 0x0000000000007941 */ /* 0x000fea0003800000 */
.L_x_11:
[----:B------:R-:W-:Y:S01]  /*1240*/  MOV R17, R38 ;  /* 0x0000002600117202 */ /* 0x000fe20000000f00 */
[----:B------:R-:W-:Y:S01]  /*1250*/  HFMA2 R39, -RZ, RZ, 0, 1.1920928955078125e-07 ;  /* 0x00000002ff277431 */ /* 0x000fe200000001ff */
[----:B------:R-:W-:Y:S01]  /*1260*/  MOV R42, 0x1f ;  /* 0x0000001f002a7802 */ /* 0x000fe20000000f00 */
[----:B------:R-:W-:Y:S02]  /*1270*/  IMAD.MOV.U32 R37, RZ, RZ, -0x1 ;  /* 0xffffffffff257424 */ /* 0x000fe400078e00ff */
[----:B------:R-:W-:-:S05]  /*1280*/  FADD.FTZ R17, R16, R17 ;  /* 0x0000001110117221 */ /* 0x000fca0000010000 */
[----:B------:R-:W-:-:S07]  /*1290*/  MOV R40, R17 ;  /* 0x0000001100287202 */ /* 0x000fce0000000f00 */
[----:B------:R-:W-:Y:S05]  /*12a0*/  WARPSYNC.COLLECTIVE R37, `(.L_x_13) ;  /* 0x0000000025087348 */ /* 0x000fea0003c00000 */
[----:B------:R0:W1:Y:S02]  /*12b0*/  SHFL.BFLY P6, R38, R40, R39, R42 ;  /* 0x0c00002728267389 */ /* 0x00006400000c002a */
[----:B01----:R-:W-:Y:S05]  /*12c0*/  ENDCOLLECTIVE ;  /* 0x000000000000791b */ /* 0x003fea0003800000 */
.L_x_13:
[----:B------:R-:W-:Y:S01]  /*12d0*/  HFMA2 R39, -RZ, RZ, 0, 2.384185791015625e-07 ;  /* 0x00000004ff277431 */ /* 0x000fe200000001ff */
[----:B------:R-:W-:-:S05]  /*12e0*/  MOV R18, R38 ;  /* 0x0000002600127202 */ /* 0x000fca0000000f00 */
[----:B------:R-:W-:-:S05]  /*12f0*/  FADD.FTZ R18, R17, R18 ;  /* 0x0000001211127221 */ /* 0x000fca0000010000 */
[----:B------:R-:W-:-:S07]  /*1300*/  MOV R40, R18 ;  /* 0x0000001200287202 */ /* 0x000fce0000000f00 */
[----:B------:R-:W-:Y:S05]  /*1310*/  WARPSYNC.COLLECTIVE R37, `(.L_x_14) ;  /* 0x0000000025087348 */ /* 0x000fea0003c00000 */
[----:B------:R0:W1:Y:S02]  /*1320*/  SHFL.BFLY P6, R38, R40, R39, R42 ;  /* 0x0c00002728267389 */ /* 0x00006400000c002a */
[----:B01----:R-:W-:Y:S05]  /*1330*/  ENDCOLLECTIVE ;  /* 0x000000000000791b */ /* 0x003fea0003800000 */
.L_x_14:
[----:B------:R-:W-:Y:S01]  /*1340*/  HFMA2 R39, -RZ, RZ, 0, 4.76837158203125e-07 ;  /* 0x00000008ff277431 */ /* 0x000fe200000001ff */
[----:B------:R-:W-:-:S05]  /*1350*/  MOV R19, R38 ;  /* 0x0000002600137202 */ /* 0x000fca0000000f00 */
[----:B------:R-:W-:-:S04]  /*1360*/  FADD.FTZ R19, R18, R19 ;  /* 0x0000001312137221 */ /* 0x000fc80000010000 */
[----:B------:R-:W-:-:S07]  /*1370*/  IMAD.MOV.U32 R40, RZ, RZ, R19 ;  /* 0x000000ffff287224 */ /* 0x000fce00078e0013 */
[----:B------:R-:W-:Y:S05]  /*1380*/  WARPSYNC.COLLECTIVE R37, `(.L_x_15) ;  /* 0x0000000025087348 */ /* 0x000fea0003c00000 */
[----:B------:R0:W1:Y:S02]  /*1390*/  SHFL.BFLY P6, R38, R40, R39, R42 ;  /* 0x0c00002728267389 */ /* 0x00006400000c002a */
[----:B01----:R-:W-:Y:S05]  /*13a0*/  ENDCOLLECTIVE ;  /* 0x000000000000791b */ /* 0x003fea0003800000 */
.L_x_15:
[----:B------:R-:W-:Y:S01]  /*13b0*/  HFMA2 R39, -RZ, RZ, 0, 9.5367431640625e-07 ;  /* 0x00000010ff277431 */ /* 0x000fe200000001ff */
[----:B------:R-:W-:-:S05]  /*13c0*/  MOV R32, R38 ;  /* 0x0000002600207202 */ /* 0x000fca0000000f00 */
[----:B------:R-:W-:Y:S02]  /*13d0*/  FADD.FTZ R35, R19, R32 ;  /* 0x0000002013237221 */ /* 0x000fe40000010000 */
[----:B------:R-:W0:Y:S03]  /*13e0*/  LDC R32, c[0x0][0x400] ;  /* 0x00010000ff207b82 */ /* 0x000e260000000800 */
[----:B------:R-:W-:-:S07]  /*13f0*/  MOV R40, R35 ;  /* 0x0000002300287202 */ /* 0x000fce0000000f00 */
[----:B0-----:R-:W-:Y:S05]  /*1400*/  WARPSYNC.COLLECTIVE R37, `(.L_x_16) ;  /* 0x0000000025087348 */ /* 0x001fea0003c00000 */
[----:B------:R1:W2:Y:S02]  /*1410*/  SHFL.BFLY P6, R38, R40, R39, R42 ;  /* 0x0c00002728267389 */ /* 0x0002a400000c002a */
[----:B012---:R-:W-:Y:S05]  /*1420*/  ENDCOLLECTIVE ;  /* 0x000000000000791b */ /* 0x007fea0003800000 */
.L_x_16:
[----:B------:R-:W-:Y:S02]  /*1430*/  HFMA2 R39, -RZ, RZ, 0, 5.9604644775390625e-08 ;  /* 0x00000001ff277431 */ /* 0x000fe400000001ff */
[----:B------:R-:W-:-:S04]  /*1440*/  IMAD.MOV.U32 R36, RZ, RZ, R38 ;  /* 0x000000ffff247224 */ /* 0x000fc800078e0026 */
[----:B------:R-:W-:-:S04]  /*1450*/  FADD.FTZ R33, R35, R36 ;  /* 0x0000002423217221 */ /* 0x000fc80000010000 */
[----:B------:R-:W-:-:S04]  /*1460*/  FMUL.FTZ R33, R33, R32 ;  /* 0x0000002021217220 */ /* 0x000fc80000410000 */
[--C-:B------:R-:W-:Y:S01]  /*1470*/  FADD.FTZ R16, R25, -R33.reuse ;  /* 0x8000002119107221 */ /* 0x100fe20000010000 */
[----:B------:R-:W-:-:S03]  /*1480*/  FADD.FTZ R17, R34, -R33 ;  /* 0x8000002122117221 */ /* 0x000fc60000010000 */
[----:B------:R-:W-:-:S04]  /*1490*/  FFMA.FTZ R16, R16, R16, RZ ;  /* 0x0000001010107223 */ /* 0x000fc800000100ff */
[----:B------:R-:W-:Y:S01]  /*14a0*/  FFMA.FTZ R16, R17, R17, R16 ;  /* 0x0000001111107223 */ /* 0x000fe20000010010 */
[----:B------:R-:W-:-:S04]  /*14b0*/  FADD.FTZ R17, R26, -R33 ;  /* 0x800000211a117221 */ /* 0x000fc80000010000 */
        /* <DEDUP_REMOVED lines=10> */
[----:B------:R-:W-:-:S05]  /*1560*/  FSEL R16, R16, RZ, !P5 ;  /* 0x000000ff10107208 */ /* 0x000fca0006800000 */
[----:B------:R-:W-:-:S05]  /*1570*/  FFMA.FTZ R16, R17, R17, R16 ;  /* 0x0000001111107223 */ /* 0x000fca0000010010 */
[----:B------:R-:W-:-:S04]  /*1580*/  FSEL R16, R16, RZ, !P3 ;  /* 0x000000ff10107208 */ /* 0x000fc80005800000 */
[----:B------:R-:W-:-:S07]  /*1590*/  MOV R40, R16 ;  /* 0x0000001000287202 */ /* 0x000fce0000000f00 */
[----:B------:R-:W-:Y:S05]  /*15a0*/  WARPSYNC.COLLECTIVE R37, `(.L_x_17) ;  /* 0x0000000025087348 */ /* 0x000fea0003c00000 */
[----:B------:R0:W1:Y:S02]  /*15b0*/  SHFL.BFLY P6, R38, R40, R39, R42 ;  /* 0x0c00002728267389 */ /* 0x00006400000c002a */
[----:B01----:R-:W-:Y:S05]  /*15c0*/  ENDCOLLECTIVE ;  /* 0x000000000000791b */ /* 0x003fea0003800000 */
.L_x_17:
[----:B------:R-:W-:Y:S01]  /*15d0*/  IMAD.MOV.U32 R39, RZ, RZ, 0x2 ;  /* 0x00000002ff277424 */ /* 0x000fe200078e00ff */
[----:B------:R-:W-:-:S05]  /*15e0*/  MOV R17, R38 ;  /* 0x0000002600117202 */ /* 0x000fca0000000f00 */
[----:B------:R-:W-:-:S05]  /*15f0*/  FADD.FTZ R17, R16, R17 ;  /* 0x0000001110117221 */ /* 0x000fca0000010000 */
[----:B------:R-:W-:-:S07]  /*1600*/  MOV R40, R17 ;  /* 0x0000001100287202 */ /* 0x000fce0000000f00 */
[----:B------:R-:W-:Y:S05]  /*1610*/  WARPSYNC.COLLECTIVE R37, `(.L_x_18) ;  /* 0x0000000025087348 */ /* 0x000fea0003c00000 */
[----:B------:R0:W1:Y:S02]  /*1620*/  SHFL.BFLY P6, R38, R40, R39, R42 ;  /* 0x0c00002728267389 */ /* 0x00006400000c002a */
[----:B01----:R-:W-:Y:S05]  /*1630*/  ENDCOLLECTIVE ;  /* 0x000000000000791b */ /* 0x003fea0003800000 */
.L_x_18:
[----:B------:R-:W-:Y:S01]  /*1640*/  HFMA2 R39, -RZ, RZ, 0, 2.384185791015625e-07 ;  /* 0x00000004ff277431 */ /* 0x000fe200000001ff */
[----:B------:R-:W-:-:S05]  /*1650*/  MOV R18, R38 ;  /* 0x0000002600127202 */ /* 0x000fca0000000f00 */
[----:B------:R-:W-:-:S05]  /*1660*/  FADD.FTZ R18, R17, R18 ;  /* 0x0000001211127221 */ /* 0x000fca0000010000 */
[----:B------:R-:W-:-:S07]  /*1670*/  MOV R40, R18 ;  /* 0x0000001200287202 */ /* 0x000fce0000000f00 */
[----:B------:R-:W-:Y:S05]  /*1680*/  WARPSYNC.COLLECTIVE R37, `(.L_x_19) ;  /* 0x0000000025087348 */ /* 0x000fea0003c00000 */
[----:B------:R0:W1:Y:S02]  /*1690*/  SHFL.BFLY P6, R38, R40, R39, R42 ;  /* 0x0c00002728267389 */ /* 0x00006400000c002a */
[----:B01----:R-:W-:Y:S05]  /*16a0*/  ENDCOLLECTIVE ;  /* 0x000000000000791b */ /* 0x003fea0003800000 */
.L_x_19:
[----:B------:R-:W-:Y:S01]  /*16b0*/  HFMA2 R39, -RZ, RZ, 0, 4.76837158203125e-07 ;  /* 0x00000008ff277431 */ /* 0x000fe200000001ff */
[----:B------:R-:W-:-:S05]  /*16c0*/  MOV R19, R38 ;  /* 0x0000002600137202 */ /* 0x000fca0000000f00 */
[----:B------:R-:W-:-:S04]  /*16d0*/  FADD.FTZ R19, R18, R19 ;  /* 0x0000001312137221 */ /* 0x000fc80000010000 */
[----:B------:R-:W-:-:S07]  /*16e0*/  IMAD.MOV.U32 R40, RZ, RZ, R19 ;  /* 0x000000ffff287224 */ /* 0x000fce00078e0013 */
[----:B------:R-:W-:Y:S05]  /*16f0*/  WARPSYNC.COLLECTIVE R37, `(.L_x_20) ;  /* 0x0000000025087348 */ /* 0x000fea0003c00000 */
[----:B------:R0:W1:Y:S02]  /*1700*/  SHFL.BFLY P6, R38, R40, R39, R42 ;  /* 0x0c00002728267389 */ /* 0x00006400000c002a */
[----:B01----:R-:W-:Y:S05]  /*1710*/  ENDCOLLECTIVE ;  /* 0x000000000000791b */ /* 0x003fea0003800000 */
.L_x_20:
[----:B------:R-:W-:Y:S01]  /*1720*/  HFMA2 R39, -RZ, RZ, 0, 9.5367431640625e-07 ;  /* 0x00000010ff277431 */ /* 0x000fe200000001ff */
[----:B------:R-:W-:-:S05]  /*1730*/  MOV R36, R38 ;  /* 0x0000002600247202 */ /* 0x000fca0000000f00 */
[----:B------:R-:W-:-:S05]  /*1740*/  FADD.FTZ R36, R19, R36 ;  /* 0x0000002413247221 */ /* 0x000fca0000010000 */
[----:B------:R-:W-:-:S07]  /*1750*/  MOV R40, R36 ;  /* 0x0000002400287202 */ /* 0x000fce0000000f00 */
[----:B------:R-:W-:Y:S05]  /*1760*/  WARPSYNC.COLLECTIVE R37, `(.L_x_21) ;  /* 0x0000000025087348 */ /* 0x000fea0003c00000 */
[----:B------:R0:W1:Y:S02]  /*1770*/  SHFL.BFLY P6, R38, R40, R39, R42 ;  /* 0x0c00002728267389 */ /* 0x00006400000c002a */
[----:B01----:R-:W-:Y:S05]  /*1780*/  ENDCOLLECTIVE ;  /* 0x000000000000791b */ /* 0x003fea0003800000 */
.L_x_21:
[----:B------:R-:W-:Y:S01]  /*1790*/  MOV R35, R38 ;  /* 0x0000002600237202 */ /* 0x000fe20000000f00 */
[----:B------:R-:W-:Y:S06]  /*17a0*/  BRA `(.L_x_22) ;  /* 0xfffffff400607947 */ /* 0x000fec000383ffff */
.L_x_23:
[----:B------:R-:W-:-:S00]  /*17b0*/  BRA `(.L_x_23) ;  /* 0xfffffffc00fc7947 */ /* 0x000fc0000383ffff */
[----:B------:R-:W-:-:S00]  /*17c0*/  NOP ;  /* 0x0000000000007918 */ /* 0x000fc00000000000 */
        /* <DEDUP_REMOVED lines=11> */
.L_x_9035:


//--------------------- .text._ZN10layer_norm13ln_fwd_kernelINS_13Kernel_traitsI13__nv_bfloat16S2_S2_S2_fjLj256ELj1ELj4ELj1ELj16ENS_18Kernel_traits_baseILj256ES2_S2_S2_S2_fjLj128EEEEELb0ELb0ELb0ELb1EEEvNS_9FwdParamsE --------------------------
	.section	.text._ZN10layer_norm13ln_fwd_kernelINS_13Kernel_traitsI13__nv_bfloat16S2_S2_S2_fjLj256ELj1ELj4ELj1ELj16ENS_18Kernel_traits_baseILj256ES2_S2_S2_S2_fjLj128EEEEELb0ELb0ELb0ELb1EEEvNS_9FwdParamsE,"ax",@progbits
	.align	128
        .global         _ZN10layer_norm13ln_fwd_kernelINS_13Kernel_traitsI13__nv_bfloat16S2_S2_S2_fjLj256ELj1ELj4ELj1ELj16ENS_18Kernel_traits_baseILj256ES2_S2_S2_S2_fjLj128EEEEELb0ELb0ELb0ELb1EEEvNS_9FwdParamsE
        .type           _ZN10layer_norm13ln_fwd_kernelINS_13Kernel_traitsI13__nv_bfloat16S2_S2_S2_fjLj256ELj1ELj4ELj1ELj16ENS_18Kernel_traits_baseILj256ES2_S2_S2_S2_fjLj128EEEEELb0ELb0ELb0ELb1EEEvNS_9FwdParamsE,@function
        .size           _ZN10layer_norm13ln_fwd_kernelINS_13Kernel_traitsI13__nv_bfloat16S2_S2_S2_fjLj256ELj1ELj4ELj1ELj16ENS_18Kernel_traits_baseILj256ES2_S2_S2_S2_fjLj128EEEEELb0ELb0ELb0ELb1EEEvNS_9FwdParamsE,(.L_x_9036 - _ZN10layer_norm13ln_fwd_kernelINS_13Kernel_traitsI13__nv_bfloat16S2_S2_S2_fjLj256ELj1ELj4ELj1ELj16ENS_18Kernel_traits_baseILj256ES2_S2_S2_S2_fjLj128EEEEELb0ELb0ELb0ELb1EEEvNS_9FwdParamsE)
        .other          _ZN10layer_norm13ln_fwd_kernelINS_13Kernel_traitsI13__nv_bfloat16S2_S2_S2_fjLj256ELj1ELj4ELj1ELj16ENS_18Kernel_traits_baseILj256ES2_S2_S2_S2_fjLj128EEEEELb0ELb0ELb0ELb1EEEvNS_9FwdParamsE,@"STO_CUDA_ENTRY STV_DEFAULT"
_ZN10layer_norm13ln_fwd_kernelINS_13Kernel_traitsI13__nv_bfloat16S2_S2_S2_fjLj256ELj1ELj4ELj1ELj16ENS_18Kernel_traits_baseILj256ES2_S2_S2_S2_fjLj128EEEEELb0ELb0ELb0ELb1EEEvNS_9FwdParamsE:
.text._ZN10layer_norm13ln_fwd_kernelINS_13Kernel_traitsI13__nv_bfloat16S2_S2_S2_fjLj256ELj1ELj4ELj1ELj16ENS_18Kernel_traits_baseILj256ES2_S2_S2_S2_fjLj128EEEEELb0ELb0ELb0ELb1EEEvNS_9FwdParamsE:
[----:B------:R-:W-:Y:S01]  /*0000*/  LDC R1, c[0x0][0x37c] ;  /* 0x0000df00ff017b82 */ /* 0x000fe20000000800 */
[----:B------:R-:W0:Y:S01]  /*0010*/  LDCU.64 UR4, c[0x0][0x438] ;  /* 0x00008700ff0477ac */ /* 0x000e220008000a00 */
[----:B------:R-:W1:Y:S01]  /*0020*/  S2R R37, SR_TID.X ;  /* 0x0000000000257919 */ /* 0x000e620000002100 */
[----:B------:R-:W2:Y:S01]  /*0030*/  LDCU.64 UR6, c[0x0][0x358] ;  /* 0x00006b00ff0677ac */ /* 0x000ea20008000a00 */
[----:B------:R-:W3:Y:S01]  /*0040*/  LDCU.64 UR8, c[0x0][0x3d0] ;  /* 0x00007a00ff0877ac */ /* 0x000ee20008000a00 */
[----:B0-----:R-:W-:-:S03]  /*0050*/  ISETP.NE.U32.AND P0, PT, RZ, UR4, PT ;  /* 0x00000004ff007c0c */ /* 0x001fc6000bf05070 */
[----:B------:R-:W0:Y:S01]  /*0060*/  S2UR UR4, SR_CTAID.X ;  /* 0x00000000000479c3 */ /* 0x000e220000002500 */
[----:B------:R-:W-:Y:S01]  /*0070*/  ISETP.NE.AND.EX P0, PT, RZ, UR5, PT, P0 ;  /* 0x00000005ff007c0c */ /* 0x000fe2000bf05300 */
[----:B------:R-:W4:Y:S01]  /*0080*/  LDCU UR5, c[0x0][0x384] ;  /* 0x00007080ff0577ac */ /* 0x000f220008000800 */
[----:B-1----:R-:W-:-:S11]  /*0090*/  SHF.R.U32.HI R26, RZ, 0x5, R37 ;  /* 0x00000005ff1a7819 */ /* 0x002fd60000011625 */
[----:B------:R-:W1:Y:S01]  /*00a0*/  @P0 LDC.64 R2, c[0x0][0x438] ;  /* 0x00010e00ff020b82 */ /* 0x000e620000000a00 */
[C---:B------:R-:W-:Y:S02]  /*00b0*/  SHF.L.U32 R0, R37.reuse, 0x4, RZ ;  /* 0x0000000425007819 */ /* 0x040fe400000006ff */
[----:B------:R-:W-:Y:S02]  /*00c0*/  @!P0 CS2R R16, SRZ ;  /* 0x0000000000108805 */ /* 0x000fe4000001ff00 */
[----:B------:R-:W-:Y:S02]  /*00d0*/  LOP3.LUT R37, R37, 0x1f, RZ, 0xc0, !PT ;  /* 0x0000001f25257812 */ /* 0x000fe400078ec0ff */
[----:B------:R-:W-:Y:S02]  /*00e0*/  @!P0 CS2R R18, SRZ ;  /* 0x0000000000128805 */ /* 0x000fe4000001ff00 */
[----:B------:R-:W-:Y:S01]  /*00f0*/  LOP3.LUT R0, R0, 0x1f0, RZ, 0xc0, !PT ;  /* 0x000001f000007812 */ /* 0x000fe200078ec0ff */
[----:B0-----:R-:W-:-:S03]  /*0100*/  USHF.L.U32 UR4, UR4, 0x2, URZ ;  /* 0x0000000204047899 */ /* 0x001fc600080006ff */
[----:B---3--:R-:W-:-:S03]  /*0110*/  IADD3 R4, P2, PT, R0, UR8, RZ ;  /* 0x0000000800047c10 */ /* 0x008fc6000ff5e0ff */
[----:B------:R-:W-:-:S04]  /*0120*/  LOP3.LUT R26, R26, UR4, RZ, 0xfc, !PT ;  /* 0x000000041a1a7c12 */ /* 0x000fc8000f8efcff */
[----:B----4-:R-:W-:Y:S01]  /*0130*/  ISETP.GE.AND P1, PT, R26, UR5, PT ;  /* 0x000000051a007c0c */ /* 0x010fe2000bf26270 */
[----:B-1----:R-:W-:-:S05]  /*0140*/  @P0 IMAD.WIDE.U32 R2, R37, 0x10, R2 ;  /* 0x0000001025020825 */ /* 0x002fca00078e0002 */
[----:B--2---:R0:W5:Y:S01]  /*0150*/  @P0 LDG.E.128 R16, desc[UR6][R2.64] ;  /* 0x0000000602100981 */ /* 0x004162000c1e1d00 */
[----:B------:R-:W-:-:S06]  /*0160*/  IADD3.X R5, PT, PT, RZ, UR9, RZ, P2, !PT ;  /* 0x00000009ff057c10 */ /* 0x000fcc00097fe4ff */
[----:B------:R-:W-:Y:S05]  /*0170*/  @P1 EXIT ;  /* 0x000000000000194d */ /* 0x000fea0003800000 */
[----:B------:R-:W2:Y:S01]  /*0180*/  LDG.E.128 R4, desc[UR6][R4.64] ;  /* 0x0000000604047981 */ /* 0x000ea2000c1e1d00 */
[----:B------:R-:W1:Y:S01]  /*0190*/  LDC.64 R8, c[0x0][0x3e0] ;  /* 0x0000f800ff087b82 */ /* 0x000e620000000a00 */
[----:B------:R-:W1:Y:S01]  /*01a0*/  LDCU.64 UR8, c[0x0][0x3a0] ;  /* 0x00007400ff0877ac */ /* 0x000e620008000a00 */
[----:B-----5:R-:W-:Y:S02]  /*01b0*/  PRMT R0, R19, 0x7632, R0 ;  /* 0x0000763213007816 */ /* 0x020fe40000000000 */
[----:B0-----:R-:W-:Y:S01]  /*01c0*/  PRMT R2, R18, 0x7632, R2 ;  /* 0x0000763212027816 */ /* 0x001fe20000000002 */
[----:B------:R-:W0:Y:S01]  /*01d0*/  LDCU.U8 UR4, c[0x0][0x410] ;  /* 0x00008200ff0477ac */ /* 0x000e220008000000 */
[----:B------:R-:W-:Y:S02]  /*01e0*/  PRMT R3, R17, 0x7632, R3 ;  /* 0x0000763211037816 */ /* 0x000fe40000000003 */
[----:B------:R-:W-:Y:S01]  /*01f0*/  SHF.L.U32 R34, R16, 0x10, RZ ;  /* 0x0000001010227819 */ /* 0x000fe200000006ff */
[----:B------:R-:W3:Y:S01]  /*0200*/  LDCU UR5, c[0x0][0x388] ;  /* 0x00007100ff0577ac */ /* 0x000ee20008000800 */
[----:B------:R-:W-:-:S02]  /*0210*/  SHF.L.U32 R19, R19, 0x10, RZ ;  /* 0x0000001013137819 */ /* 0x000fc400000006ff */
[----:B------:R-:W-:Y:S01]  /*0220*/  SHF.L.U32 R18, R18, 0x10, RZ ;  /* 0x0000001012127819 */ /* 0x000fe200000006ff */
[----:B------:R-:W4:Y:S01]  /*0230*/  LDCU.64 UR10, c[0x0][0x3a0] ;  /* 0x00007400ff0a77ac */ /* 0x000f220008000a00 */
[----:B------:R-:W-:Y:S01]  /*0240*/  SHF.L.U32 R17, R17, 0x10, RZ ;  /* 0x0000001011117819 */ /* 0x000fe200000006ff */
[----:B------:R-:W1:Y:S01]  /*0250*/  LDCU.64 UR12, c[0x0][0x3e0] ;  /* 0x00007c00ff0c77ac */ /* 0x000e620008000a00 */
[----:B0-----:R-:W-:Y:S02]  /*0260*/  ISETP.NE.AND P2, PT, RZ, UR4, PT ;  /* 0x00000004ff007c0c */ /* 0x001fe4000bf45270 */
[C---:B-1----:R-:W-:Y:S01]  /*0270*/  LOP3.LUT P0, RZ, R8.reuse, UR8, RZ, 0xfc, !PT ;  /* 0x0000000808ff7c12 */ /* 0x042fe2000f80fcff */
[----:B------:R-:W0:Y:S01]  /*0280*/  LDCU UR8, c[0x0][0x448] ;  /* 0x00008900ff0877ac */ /* 0x000e220008000800 */
[----:B------:R-:W-:Y:S02]  /*0290*/  ISETP.NE.U32.AND P1, PT, R8, RZ, PT ;  /* 0x000000ff0800720c */ /* 0x000fe40003f25070 */
[----:B------:R-:W-:-:S02]  /*02a0*/  LOP3.LUT P0, RZ, R9, UR9, RZ, 0xfc, P0 ;  /* 0x0000000909ff7c12 */ /* 0x000fc4000800fcff */
[----:B------:R-:W-:Y:S02]  /*02b0*/  ISETP.NE.AND.EX P1, PT, R9, RZ, PT, P1 ;  /* 0x000000ff0900720c */ /* 0x000fe40003f25310 */
[----:B------:R-:W-:Y:S02]  /*02c0*/  PRMT R8, R16, 0x7632, R8 ;  /* 0x0000763210087816 */ /* 0x000fe40000000008 */
[C---:B--2---:R-:W-:Y:S01]  /*02d0*/  PRMT R27, R5.reuse, 0x7632, R27 ;  /* 0x00007632051b7816 */ /* 0x044fe2000000001b */
[----:B------:R-:W-:Y:S01]  /*02e0*/  IMAD.U32 R28, R5, 0x10000, RZ ;  /* 0x00010000051c7824 */ /* 0x000fe200078e00ff */
[----:B------:R-:W-:Y:S02]  /*02f0*/  PRMT R32, R4, 0x7632, R32 ;  /* 0x0000763204207816 */ /* 0x000fe40000000020 */
[----:B------:R-:W-:Y:S01]  /*0300*/  PRMT R9, R6, 0x7632, R9 ;  /* 0x0000763206097816 */ /* 0x000fe20000000009 */
[----:B------:R-:W-:Y:S01]  /*0310*/  IMAD.U32 R27, R27, 0x10000, RZ ;  /* 0x000100001b1b7824 */ /* 0x000fe200078e00ff */
[----:B------:R-:W-:-:S02]  /*0320*/  PRMT R10, R7, 0x7632, R10 ;  /* 0x00007632070a7816 */ /* 0x000fc4000000000a */
[----:B------:R-:W-:Y:S02]  /*0330*/  SHF.L.U32 R33, R4, 0x10, RZ ;  /* 0x0000001004217819 */ /* 0x000fe400000006ff */
[----:B------:R-:W-:Y:S02]  /*0340*/  SHF.L.U32 R16, R6, 0x10, RZ ;  /* 0x0000001006107819 */ /* 0x000fe400000006ff */
[----:B------:R-:W-:Y:S02]  /*0350*/  SHF.L.U32 R6, R0, 0x10, RZ ;  /* 0x0000001000067819 */ /* 0x000fe400000006ff */
[----:B------:R-:W-:Y:S02]  /*0360*/  SHF.L.U32 R5, R2, 0x10, RZ ;  /* 0x0000001002057819 */ /* 0x000fe400000006ff */
[----:B------:R-:W-:Y:S02]  /*0370*/  SHF.L.U32 R4, R3, 0x10, RZ ;  /* 0x0000001003047819 */ /* 0x000fe400000006ff */
[----:B------:R-:W-:-:S02]  /*0380*/  SHF.L.U32 R7, R7, 0x10, RZ ;  /* 0x0000001007077819 */ /* 0x000fc400000006ff */
[----:B------:R-:W-:Y:S02]  /*0390*/  SHF.L.U32 R3, R8, 0x10, RZ ;  /* 0x0000001008037819 */ /* 0x000fe400000006ff */
[----:B------:R-:W-:Y:S02]  /*03a0*/  SHF.L.U32 R32, R32, 0x10, RZ ;  /* 0x0000001020207819 */ /* 0x000fe400000006ff */
[----:B------:R-:W-:Y:S02]  /*03b0*/  SHF.L.U32 R2, R9, 0x10, RZ ;  /* 0x0000001009027819 */ /* 0x000fe400000006ff */
[----:B0--34-:R-:W-:-:S07]  /*03c0*/  SHF.L.U32 R0, R10, 0x10, RZ ;  /* 0x000000100a007819 */ /* 0x019fce00000006ff */
.L_x_28:
[----:B------:R-:W0:Y:S01]  /*03d0*/  @P1 LDC.64 R8, c[0x0][0x3e0] ;  /* 0x0000f800ff081b82 */ /* 0x000e220000000a00 */
[----:B------:R-:W-:-:S05]  /*03e0*/  IMAD R20, R26, UR5, RZ ;  /* 0x000000051a147c24 */ /* 0x000fca000f8e02ff */
[----:B------:R-:W-:Y:S02]  /*03f0*/  SHF.R.S32.HI R21, RZ, 0x1f, R20 ;  /* 0x0000001fff157819 */ /* 0x000fe40000011414 */
[----:B------:R-:W1:Y:S02]  /*0400*/  LDC.64 R10, c[0x0][0x390] ;  /* 0x0000e400ff0a7b82 */ /* 0x000e640000000a00 */
[----:B------:R-:W-:-:S04]  /*0410*/  LEA.HI R22, R21, R20, RZ, 0x3 ;  /* 0x0000001415167211 */ /* 0x000fc800078f18ff */
[----:B------:R-:W-:Y:S01]  /*0420*/  LEA.HI.SX32 R22, R22, R37, 0x1d ;  /* 0x0000002516167211 */ /* 0x000fe200078feaff */
[----:B0-----:R-:W-:-:S05]  /*0430*/  @P1 IMAD.WIDE R8, R26, 0x2, R8 ;  /* 0x000000021a081825 */ /* 0x001fca00078e0208 */
[----:B------:R1:W2:Y:S02]  /*0440*/  @P1 LDG.E.U16 R20, desc[UR6][R8.64] ;  /* 0x0000000608141981 */ /* 0x0002a4000c1e1500 */
[----:B-1----:R-:W-:-:S06]  /*0450*/  IMAD.WIDE.U32 R8, R22, 0x10, R10 ;  /* 0x0000001016087825 */ /* 0x002fcc00078e000a */
[----:B------:R-:W5:Y:S01]  /*0460*/  LDG.E.128 R8, desc[UR6][R8.64] ;  /* 0x0000000608087981 */ /* 0x000f62000c1e1d00 */
[----:B------:R-:W-:Y:S01]  /*0470*/  UISETP.NE.U32.AND UP0, UPT, UR10, URZ, UPT ;  /* 0x000000ff0a00728c */ /* 0x000fe2000bf05070 */
[----:B------:R-:W-:-:S03]  /*0480*/  HFMA2 R25, -RZ, RZ, 1.875, 0 ;  /* 0x3f800000ff197431 */ /* 0x000fc600000001ff */
[----:B------:R-:W-:Y:S01]  /*0490*/  UISETP.NE.AND.EX UP0, UPT, UR11, URZ, UPT, UP0 ;  /* 0x000000ff0b00728c */ /* 0x000fe2000bf05300 */
[----:B--2---:R-:W-:-:S08]  /*04a0*/  @P1 SHF.L.U32 R25, R20, 0x10, RZ ;  /* 0x0000001014191819 */ /* 0x004fd000000006ff */
[----:B------:R-:W-:Y:S05]  /*04b0*/  BRA.U !UP0, `(.L_x_24) ;  /* 0x0000000108a07547 */ /* 0x000fea000b800000 */
[----:B------:R-:W0:Y:S02]  /*04c0*/  LDC.64 R12, c[0x0][0x3a0] ;  /* 0x0000e800ff0c7b82 */ /* 0x000e240000000a00 */
[----:B0-----:R-:W-:-:S06]  /*04d0*/  IMAD.WIDE.U32 R12, R22, 0x10, R12 ;  /* 0x00000010160c7825 */ /* 0x001fcc00078e000c */
[----:B------:R-:W2:Y:S01]  /*04e0*/  LDG.E.128 R12, desc[UR6][R12.64] ;  /* 0x000000060c0c7981 */ /* 0x000ea2000c1e1d00 */
[C---:B-----5:R-:W-:Y:S02]  /*04f0*/  SHF.L.U32 R20, R8.reuse, 0x10, RZ ;  /* 0x0000001008147819 */ /* 0x060fe400000006ff */
[----:B------:R-:W-:Y:S02]  /*0500*/  SHF.L.U32 R24, R9, 0x10, RZ ;  /* 0x0000001009187819 */ /* 0x000fe400000006ff */
[C---:B------:R-:W-:Y:S02]  /*0510*/  SHF.L.U32 R30, R11.reuse, 0x10, RZ ;  /* 0x000000100b1e7819 */ /* 0x040fe400000006ff */
[----:B------:R-:W-:Y:S02]  /*0520*/  PRMT R8, R8, 0x7632, R8 ;  /* 0x0000763208087816 */ /* 0x000fe40000000008 */
[----:B------:R-:W-:Y:S02]  /*0530*/  PRMT R11, R11, 0x7632, R11 ;  /* 0x000076320b0b7816 */ /* 0x000fe4000000000b */
[----:B------:R-:W-:-:S02]  /*0540*/  SHF.L.U32 R8, R8, 0x10, RZ ;  /* 0x0000001008087819 */ /* 0x000fc400000006ff */
[C---:B--2---:R-:W-:Y:S01]  /*0550*/  SHF.L.U32 R21, R12.reuse, 0x10, RZ ;  /* 0x000000100c157819 */ /* 0x044fe200000006ff */
[----:B------:R-:W-:Y:S01]  /*0560*/  IMAD.U32 R23, R13, 0x10000, RZ ;  /* 0x000100000d177824 */ /* 0x000fe200078e00ff */
[----:B------:R-:W-:Y:S02]  /*0570*/  SHF.L.U32 R29, R15, 0x10, RZ ;  /* 0x000000100f1d7819 */ /* 0x000fe400000006ff */
[----:B------:R-:W-:Y:S01]  /*0580*/  PRMT R12, R12, 0x7632, R12 ;  /* 0x000076320c0c7816 */ /* 0x000fe2000000000c */
[-C--:B------:R-:W-:Y:S01]  /*0590*/  FFMA.FTZ R20, R20, R25.reuse, R21 ;  /* 0x0000001914147223 */ /* 0x080fe20000010015 */
[-C--:B------:R-:W-:Y:S01]  /*05a0*/  FFMA.FTZ R21, R24, R25.reuse, R23 ;  /* 0x0000001918157223 */ /* 0x080fe20000010017 */
[----:B------:R-:W-:Y:S02]  /*05b0*/  SHF.L.U32 R24, R10, 0x10, RZ ;  /* 0x000000100a187819 */ /* 0x000fe400000006ff */
[----:B------:R-:W-:Y:S02]  /*05c0*/  SHF.L.U32 R23, R14, 0x10, RZ ;  /* 0x000000100e177819 */ /* 0x000fe400000006ff */
[----:B------:R-:W-:Y:S01]  /*05d0*/  PRMT R14, R10, 0x7632, R14 ;  /* 0x000076320a0e7816 */ /* 0x000fe2000000000e */
[----:B------:R-:W-:Y:S01]  /*05e0*/  IMAD.U32 R10, R11, 0x10000, RZ ;  /* 0x000100000b0a7824 */ /* 0x000fe200078e00ff */
[----:B------:R-:W-:Y:S01]  /*05f0*/  PRMT R13, R13, 0x7632, R13 ;  /* 0x000076320d0d7816 */ /* 0x000fe2000000000d */
[-C--:B------:R-:W-:Y:S01]  /*0600*/  FFMA.FTZ R23, R24, R25.reuse, R23 ;  /* 0x0000001918177223 */ /* 0x080fe20000010017 */
[----:B------:R-:W-:Y:S01]  /*0610*/  FFMA.FTZ R24, R30, R25, R29 ;  /* 0x000000191e187223 */ /* 0x000fe2000001001d */
[----:B------:R-:W-:-:S02]  /*0620*/  PRMT R30, R9, 0x7632, R30 ;  /* 0x00007632091e7816 */ /* 0x000fc4000000001e */
[----:B------:R-:W-:Y:S02]  /*0630*/  PRMT R9, R14, 0x7632, R9 ;  /* 0x000076320e097816 */ /* 0x000fe40000000009 */
[----:B------:R-:W-:Y:S02]  /*0640*/  PRMT R15, R15, 0x7632, R15 ;  /* 0x000076320f0f7816 */ /* 0x000fe4000000000f */
[----:B------:R-:W-:Y:S02]  /*0650*/  SHF.L.U32 R30, R30, 0x10, RZ ;  /* 0x000000101e1e7819 */ /* 0x000fe400000006ff */
[----:B------:R-:W-:Y:S02]  /*0660*/  SHF.L.U32 R14, R14, 0x10, RZ ;  /* 0x000000100e0e7819 */ /* 0x000fe400000006ff */
[----:B------:R-:W-:Y:S02]  /*0670*/  SHF.L.U32 R15, R15, 0x10, RZ ;  /* 0x000000100f0f7819 */ /* 0x000fe400000006ff */
[----:B------:R-:W-:-:S02]  /*0680*/  SHF.L.U32 R9, R9, 0x10, RZ ;  /* 0x0000001009097819 */ /* 0x000fc400000006ff */
[----:B------:R-:W-:Y:S01]  /*0690*/  SHF.L.U32 R13, R13, 0x10, RZ ;  /* 0x000000100d0d7819 */ /* 0x000fe200000006ff */
[-C--:B------:R-:W-:Y:S01]  /*06a0*/  FFMA.FTZ R10, R10, R25.reuse, R15 ;  /* 0x000000190a0a7223 */ /* 0x080fe2000001000f */
[----:B------:R-:W-:Y:S01]  /*06b0*/  SHF.L.U32 R31, R12, 0x10, RZ ;  /* 0x000000100c1f7819 */ /* 0x000fe200000006ff */
[-C--:B------:R-:W-:Y:S02]  /*06c0*/  FFMA.FTZ R11, R14, R25.reuse, R9 ;  /* 0x000000190e0b7223 */ /* 0x080fe40000010009 */
[-C--:B------:R-:W-:Y:S01]  /*06d0*/  FFMA.FTZ R30, R30, R25.reuse, R13 ;  /* 0x000000191e1e7223 */ /* 0x080fe2000001000d */
[----:B------:R-:W-:Y:S01]  /*06e0*/  F2FP.BF16.F32.PACK_AB R15, R10, R24 ;  /* 0x000000180a0f723e */ /* 0x000fe200000010ff */
[----:B------:R-:W-:Y:S01]  /*06f0*/  FFMA.FTZ R31, R8, R25, R31 ;  /* 0x00000019081f7223 */ /* 0x000fe2000001001f */
[----:B------:R-:W-:Y:S02]  /*0700*/  F2FP.BF16.F32.PACK_AB R14, R11, R23 ;  /* 0x000000170b0e723e */ /* 0x000fe400000010ff */
[----:B------:R-:W-:-:S02]  /*0710*/  F2FP.BF16.F32.PACK_AB R13, R30, R21 ;  /* 0x000000151e0d723e */ /* 0x000fc400000010ff */
[----:B------:R-:W-:Y:S01]  /*0720*/  F2FP.BF16.F32.PACK_AB R12, R31, R20 ;  /* 0x000000141f0c723e */ /* 0x000fe200000010ff */
[----:B------:R-:W-:Y:S06]  /*0730*/  BRA `(.L_x_25) ;  /* 0x0000000000c47947 */ /* 0x000fec0003800000 */
.L_x_24:
[----:B------:R-:W-:-:S04]  /*0740*/  UISETP.NE.U32.AND UP0, UPT, UR12, URZ, UPT ;  /* 0x000000ff0c00728c */ /* 0x000fc8000bf05070 */
[----:B------:R-:W-:-:S06]  /*0750*/  UISETP.NE.AND.EX UP0, UPT, UR13, URZ, UPT, UP0 ;  /* 0x000000ff0d00728c */ /* 0x000fcc000bf05300 */
[----:B------:R-:W-:-:S13]  /*0760*/  PLOP3.LUT P1, PT, PT, PT, UP0, 0x80, 0x8 ;  /* 0x000000000008781c */ /* 0x000fda0003f2f008 */
[----:B------:R-:W-:Y:S05]  /*0770*/  @!P1 BRA `(.L_x_26) ;  /* 0x0000000000649947 */ /* 0x000fea0003800000 */
[C---:B-----5:R-:W-:Y:S01]  /*0780*/  PRMT R12, R8.reuse, 0x7632, R12 ;  /* 0x00007632080c7816 */ /* 0x060fe2000000000c */
[----:B------:R-:W-:Y:S01]  /*0790*/  IMAD.U32 R24, R11, 0x10000, RZ ;  /* 0x000100000b187824 */ /* 0x000fe200078e00ff */
[----:B------:R-:W-:Y:S02]  /*07a0*/  SHF.L.U32 R8, R8, 0x10, RZ ;  /* 0x0000001008087819 */ /* 0x000fe400000006ff */
[C---:B------:R-:W-:Y:S01]  /*07b0*/  SHF.L.U32 R14, R9.reuse, 0x10, RZ ;  /* 0x00000010090e7819 */ /* 0x040fe200000006ff */
[-C--:B------:R-:W-:Y:S01]  /*07c0*/  FMUL.FTZ R24, R24, R25.reuse ;  /* 0x0000001918187220 */ /* 0x080fe20000410000 */
[----:B------:R-:W-:Y:S01]  /*07d0*/  PRMT R13, R9, 0x7632, R13 ;  /* 0x00007632090d7816 */ /* 0x000fe2000000000d */
[-C--:B------:R-:W-:Y:S01]  /*07e0*/  FMUL.FTZ R20, R8, R25.reuse ;  /* 0x0000001908147220 */ /* 0x080fe20000410000 */
[----:B------:R-:W-:Y:S01]  /*07f0*/  PRMT R9, R10, 0x7632, R9 ;  /* 0x000076320a097816 */ /* 0x000fe20000000009 */
[----:B------:R-:W-:Y:S01]  /*0800*/  FMUL.FTZ R21, R14, R25 ;  /* 0x000000190e157220 */ /* 0x000fe20000410000 */
[----:B------:R-:W-:-:S02]  /*0810*/  PRMT R15, R11, 0x7632, R15 ;  /* 0x000076320b0f7816 */ /* 0x000fc4000000000f */
[----:B------:R-:W-:Y:S02]  /*0820*/  SHF.L.U32 R10, R10, 0x10, RZ ;  /* 0x000000100a0a7819 */ /* 0x000fe400000006ff */
[----:B------:R-:W-:Y:S02]  /*0830*/  SHF.L.U32 R12, R12, 0x10, RZ ;  /* 0x000000100c0c7819 */ /* 0x000fe400000006ff */
[----:B------:R-:W-:Y:S01]  /*0840*/  SHF.L.U32 R14, R15, 0x10, RZ ;  /* 0x000000100f0e7819 */ /* 0x000fe200000006ff */
[-C--:B------:R-:W-:Y:S01]  /*0850*/  FMUL.FTZ R23, R10, R25.reuse ;  /* 0x000000190a177220 */ /* 0x080fe20000410000 */
[----:B------:R-:W-:Y:S01]  /*0860*/  SHF.L.U32 R8, R9, 0x10, RZ ;  /* 0x0000001009087819 */ /* 0x000fe200000006ff */
[-C--:B------:R-:W-:Y:S01]  /*0870*/  FMUL.FTZ R31, R12, R25.reuse ;  /* 0x000000190c1f7220 */ /* 0x080fe20000410000 */
[----:B------:R-:W-:Y:S01]  /*0880*/  SHF.L.U32 R30, R13, 0x10, RZ ;  /* 0x000000100d1e7819 */ /* 0x000fe200000006ff */
[-C--:B------:R-:W-:Y:S02]  /*0890*/  FMUL.FTZ R10, R14, R25.reuse ;  /* 0x000000190e0a7220 */ /* 0x080fe40000410000 */
[-C--:B------:R-:W-:Y:S01]  /*08a0*/  FMUL.FTZ R11, R8, R25.reuse ;  /* 0x00000019080b7220 */ /* 0x080fe20000410000 */
[----:B------:R-:W-:Y:S01]  /*08b0*/  F2FP.BF16.F32.PACK_AB R12, R31, R20 ;  /* 0x000000141f0c723e */ /* 0x000fe200000010ff */
[----:B------:R-:W-:Y:S01]  /*08c0*/  FMUL.FTZ R30, R30, R25 ;  /* 0x000000191e1e7220 */ /* 0x000fe20000410000 */
[----:B------:R-:W-:-:S02]  /*08d0*/  F2FP.BF16.F32.PACK_AB R15, R10, R24 ;  /* 0x000000180a0f723e */ /* 0x000fc400000010ff */
[----:B------:R-:W-:Y:S02]  /*08e0*/  F2FP.BF16.F32.PACK_AB R14, R11, R23 ;  /* 0x000000170b0e723e */ /* 0x000fe400000010ff */
[----:B------:R-:W-:Y:S01]  /*08f0*/  F2FP.BF16.F32.PACK_AB R13, R30, R21 ;  /* 0x000000151e0d723e */ /* 0x000fe200000010ff */
[----:B------:R-:W-:Y:S06]  /*0900*/  BRA `(.L_x_25) ;  /* 0x0000000000507947 */ /* 0x000fec0003800000 */
.L_x_26:
[C---:B-----5:R-:W-:Y:S01]  /*0910*/  PRMT R21, R8.reuse, 0x7632, R21 ;  /* 0x0000763208157816 */ /* 0x060fe20000000015 */
[----:B------:R-:W-:Y:S01]  /*0920*/  IMAD.U32 R24, R11, 0x10000, RZ ;  /* 0x000100000b187824 */ /* 0x000fe200078e00ff */
[C---:B------:R-:W-:Y:S02]  /*0930*/  SHF.L.U32 R30, R9.reuse, 0x10, RZ ;  /* 0x00000010091e7819 */ /* 0x040fe400000006ff */
[----:B------:R-:W-:Y:S01]  /*0940*/  SHF.L.U32 R20, R8, 0x10, RZ ;  /* 0x0000001008147819 */ /* 0x000fe200000006ff */
[-C--:B------:R-:W-:Y:S01]  /*0950*/  FMUL.FTZ R24, R24, R25.reuse ;  /* 0x0000001918187220 */ /* 0x080fe20000410000 */
[----:B------:R-:W-:Y:S02]  /*0960*/  PRMT R23, R9, 0x7632, R23 ;  /* 0x0000763209177816 */ /* 0x000fe40000000017 */
[----:B------:R-:W-:Y:S01]  /*0970*/  SHF.L.U32 R36, R10, 0x10, RZ ;  /* 0x000000100a247819 */ /* 0x000fe200000006ff */
[----:B------:R-:W-:Y:S01]  /*0980*/  FMUL.FTZ R20, R20, R25 ;  /* 0x0000001914147220 */ /* 0x000fe20000410000 */
[----:B------:R-:W-:-:S02]  /*0990*/  PRMT R8, R10, 0x7632, R8 ;  /* 0x000076320a087816 */ /* 0x000fc40000000008 */
[----:B------:R-:W-:Y:S02]  /*09a0*/  PRMT R9, R11, 0x7632, R9 ;  /* 0x000076320b097816 */ /* 0x000fe40000000009 */
[----:B------:R-:W-:Y:S01]  /*09b0*/  SHF.L.U32 R10, R21, 0x10, RZ ;  /* 0x00000010150a7819 */ /* 0x000fe200000006ff */
[-C--:B------:R-:W-:Y:S01]  /*09c0*/  FMUL.FTZ R21, R30, R25.reuse ;  /* 0x000000191e157220 */ /* 0x080fe20000410000 */
[----:B------:R-:W-:Y:S01]  /*09d0*/  SHF.L.U32 R30, R23, 0x10, RZ ;  /* 0x00000010171e7819 */ /* 0x000fe200000006ff */
[-C--:B------:R-:W-:Y:S01]  /*09e0*/  FMUL.FTZ R23, R36, R25.reuse ;  /* 0x0000001924177220 */ /* 0x080fe20000410000 */
[----:B------:R-:W-:Y:S01]  /*09f0*/  SHF.L.U32 R8, R8, 0x10, RZ ;  /* 0x0000001008087819 */ /* 0x000fe200000006ff */
[-C--:B------:R-:W-:Y:S01]  /*0a00*/  FMUL.FTZ R31, R10, R25.reuse ;  /* 0x000000190a1f7220 */ /* 0x080fe20000410000 */
[----:B------:R-:W-:Y:S01]  /*0a10*/  SHF.L.U32 R36, R9, 0x10, RZ ;  /* 0x0000001009247819 */ /* 0x000fe200000006ff */
[-C--:B------:R-:W-:Y:S02]  /*0a20*/  FMUL.FTZ R30, R30, R25.reuse ;  /* 0x000000191e1e7220 */ /* 0x080fe40000410000 */
[----:B------:R-:W-:-:S02]  /*0a30*/  FMUL.FTZ R11, R8, R25 ;  /* 0x00000019080b7220 */ /* 0x000fc40000410000 */
[----:B------:R-:W-:-:S07]  /*0a40*/  FMUL.FTZ R10, R36, R25 ;  /* 0x00000019240a7220 */ /* 0x000fce0000410000 */
.L_x_25:
[----:B------:R-:W0:Y:S01]  /*0a50*/  @P0 LDC.64 R8, c[0x0][0x3a8] ;  /* 0x0000ea00ff080b82 */ /* 0x000e220000000a00 */
[----:B------:R-:W-:Y:S01]  /*0a60*/  FADD.FTZ R36, RZ, R20 ;  /* 0x00000014ff247221 */ /* 0x000fe20000010000 */
[----:B------:R-:W-:Y:S01]  /*0a70*/  UMOV UR4, 0xffffffff ;  /* 0xffffffff00047882 */ /* 0x000fe20000000000 */
[----:B------:R-:W-:Y:S02]  /*0a80*/  ISETP.NE.AND P3, PT, R37, RZ, PT ;  /* 0x000000ff2500720c */ /* 0x000fe40003f65270 */
[----:B------:R-:W-:-:S04]  /*0a90*/  FADD.FTZ R36, R36, R31 ;  /* 0x0000001f24247221 */ /* 0x000fc80000010000 */
[----:B------:R-:W-:-:S04]  /*0aa0*/  FADD.FTZ R25, R36, R21 ;  /* 0x0000001524197221 */ /* 0x000fc80000010000 */
[----:B------:R-:W-:-:S04]  /*0ab0*/  FADD.FTZ R36, R25, R30 ;  /* 0x0000001e19247221 */ /* 0x000fc80000010000 */
[----:B------:R-:W-:-:S04]  /*0ac0*/  FADD.FTZ R36, R36, R23 ;  /* 0x0000001724247221 */ /* 0x000fc80000010000 */
[----:B------:R-:W-:Y:S01]  /*0ad0*/  FADD.FTZ R25, R36, R11 ;  /* 0x0000000b24197221 */ /* 0x000fe20000010000 */
[----:B0-----:R-:W-:-:S04]  /*0ae0*/  @P0 IMAD.WIDE.U32 R8, R22, 0x10, R8 ;  /* 0x0000001016080825 */ /* 0x001fc800078e0008 */
[----:B------:R-:W-:Y:S01]  /*0af0*/  FADD.FTZ R25, R25, R24 ;  /* 0x0000001819197221 */ /* 0x000fe20000010000 */
[----:B------:R0:W-:Y:S03]  /*0b00*/  @P0 STG.E.128 desc[UR6][R8.64], R12 ;  /* 0x0000000c08000986 */ /* 0x0001e6000c101d06 */
[----:B------:R-:W-:Y:S01]  /*0b10*/  FADD.FTZ R25, R25, R10 ;  /* 0x0000000a19197221 */ /* 0x000fe20000010000 */
[----:B------:R-:W-:Y:S06]  /*0b20*/  BRA.DIV UR4, `(.L_x_27) ;  /* 0x0000000604587947 */ /* 0x000fec000b800000 */
[----:B0-----:R-:W0:Y:S02]  /*0b30*/  SHFL.BFLY PT, R9, R25, 0x1, 0x1f ;  /* 0x0c201f0019097f89 */ /* 0x001e2400000e0000 */
[----:B0-----:R-:W-:-:S05]  /*0b40*/  FADD.FTZ R8, R25, R9 ;  /* 0x0000000919087221 */ /* 0x001fca0000010000 */
[----:B------:R-:W0:Y:S02]  /*0b50*/  SHFL.BFLY PT, R9, R8, 0x2, 0x1f ;  /* 0x0c401f0008097f89 */ /* 0x000e2400000e0000 */
[----:B0-----:R-:W-:Y:S02]  /*0b60*/  FADD.FTZ R36, R8, R9 ;  /* 0x0000000908247221 */ /* 0x001fe40000010000 */
[----:B------:R-:W0:Y:S03]  /*0b70*/  LDC R8, c[0x0][0x400] ;  /* 0x00010000ff087b82 */ /* 0x000e260000000800 */
[----:B------:R-:W1:Y:S02]  /*0b80*/  SHFL.BFLY PT, R25, R36, 0x4, 0x1f ;  /* 0x0c801f0024197f89 */ /* 0x000e6400000e0000 */
[----:B-1----:R-:W-:-:S05]  /*0b90*/  FADD.FTZ R36, R36, R25 ;  /* 0x0000001924247221 */ /* 0x002fca0000010000 */
[----:B------:R-:W1:Y:S02]  /*0ba0*/  SHFL.BFLY PT, R25, R36, 0x8, 0x1f ;  /* 0x0d001f0024197f89 */ /* 0x000e6400000e0000 */
[----:B-1----:R-:W-:-:S05]  /*0bb0*/  FADD.FTZ R36, R36, R25 ;  /* 0x0000001924247221 */ /* 0x002fca0000010000 */
[----:B------:R-:W1:Y:S02]  /*0bc0*/  SHFL.BFLY PT, R25, R36, 0x10, 0x1f ;  /* 0x0e001f0024197f89 */ /* 0x000e6400000e0000 */
[----:B-1----:R-:W-:-:S04]  /*0bd0*/  FADD.FTZ R9, R36, R25 ;  /* 0x0000001924097221 */ /* 0x002fc80000010000 */
[----:B0-----:R-:W-:-:S04]  /*0be0*/  FMUL.FTZ R25, R9, R8 ;  /* 0x0000000809197220 */ /* 0x001fc80000410000 */
[C---:B------:R-:W-:Y:S01]  /*0bf0*/  FADD.FTZ R9, -R25.reuse, R20 ;  /* 0x0000001419097221 */ /* 0x040fe20000010100 */
[C---:B------:R-:W-:Y:S01]  /*0c00*/  FADD.FTZ R29, -R25.reuse, R31 ;  /* 0x0000001f191d7221 */ /* 0x040fe20000010100 */
[----:B------:R-:W-:Y:S02]  /*0c10*/  FADD.FTZ R36, -R25, R23 ;  /* 0x0000001719247221 */ /* 0x000fe40000010100 */
[----:B------:R-:W-:-:S04]  /*0c20*/  FFMA.FTZ R9, R9, R9, RZ ;  /* 0x0000000909097223 */ /* 0x000fc800000100ff */
[----:B------:R-:W-:Y:S01]  /*0c30*/  FFMA.FTZ R9, R29, R29, R9 ;  /* 0x0000001d1d097223 */ /* 0x000fe20000010009 */
[----:B------:R-:W-:-:S04]  /*0c40*/  FADD.FTZ R29, -R25, R21 ;  /* 0x00000015191d7221 */ /* 0x000fc80000010100 */
[----:B------:R-:W-:Y:S01]  /*0c50*/  FFMA.FTZ R9, R29, R29, R9 ;  /* 0x0000001d1d097223 */ /* 0x000fe20000010009 */
[----:B------:R-:W-:-:S04]  /*0c60*/  FADD.FTZ R29, -R25, R30 ;  /* 0x0000001e191d7221 */ /* 0x000fc80000010100 */
[----:B------:R-:W-:-:S04]  /*0c70*/  FFMA.FTZ R9, R29, R29, R9 ;  /* 0x0000001d1d097223 */ /* 0x000fc80000010009 */
[----:B------:R-:W-:Y:S01]  /*0c80*/  FFMA.FTZ R9, R36, R36, R9 ;  /* 0x0000002424097223 */ /* 0x000fe20000010009 */
[----:B------:R-:W-:-:S04]  /*0c90*/  FADD.FTZ R36, -R25, R11 ;  /* 0x0000000b19247221 */ /* 0x000fc80000010100 */
[----:B------:R-:W-:Y:S01]  /*0ca0*/  FFMA.FTZ R9, R36, R36, R9 ;  /* 0x0000002424097223 */ /* 0x000fe20000010009 */
[----:B------:R-:W-:-:S04]  /*0cb0*/  FADD.FTZ R36, -R25, R24 ;  /* 0x0000001819247221 */ /* 0x000fc80000010100 */
[----:B------:R-:W-:Y:S01]  /*0cc0*/  FFMA.FTZ R9, R36, R36, R9 ;  /* 0x0000002424097223 */ /* 0x000fe20000010009 */
[----:B------:R-:W-:-:S04]  /*0cd0*/  FADD.FTZ R36, -R25, R10 ;  /* 0x0000000a19247221 */ /* 0x000fc80000010100 */
[----:B------:R-:W-:-:S05]  /*0ce0*/  FFMA.FTZ R36, R36, R36, R9 ;  /* 0x0000002424247223 */ /* 0x000fca0000010009 */
        /* <DEDUP_REMOVED lines=9> */
.L_x_40:
[----:B-1----:R-:W-:Y:S01]  /*0d80*/  FADD.FTZ R9, R36, R9 ;  /* 0x0000000924097221 */ /* 0x002fe20000010000 */
[----:B------:R-:W-:-:S03]  /*0d90*/  FMUL.FTZ R35, R25, R25 ;  /* 0x0000001919237220 */ /* 0x000fc60000410000 */
[----:B------:R-:W-:Y:S02]  /*0da0*/  FFMA.FTZ R29, R9, R8, UR8 ;  /* 0x00000008091d7e23 */ /* 0x000fe40008010008 */
[----:B------:R-:W1:Y:S01]  /*0db0*/  @!P3 LDC.64 R8, c[0x0][0x3c0] ;  /* 0x0000f000ff08bb82 */ /* 0x000e620000000a00 */
[----:B0-----:R-:W-:Y:S02]  /*0dc0*/  FSEL R36, R35, RZ, P2 ;  /* 0x000000ff23247208 */ /* 0x001fe40001000000 */
[----:B------:R-:W-:-:S03]  /*0dd0*/  FSEL R35, R25, RZ, !P2 ;  /* 0x000000ff19237208 */ /* 0x000fc60005000000 */
[----:B------:R-:W-:Y:S02]  /*0de0*/  FADD.FTZ R29, R29, R36 ;  /* 0x000000241d1d7221 */ /* 0x000fe40000010000 */
[C---:B------:R-:W-:Y:S01]  /*0df0*/  FADD.FTZ R36, -R35.reuse, R23 ;  /* 0x0000001723247221 */ /* 0x040fe20000010100 */
[C---:B------:R-:W-:Y:S01]  /*0e00*/  FADD.FTZ R23, -R35.reuse, R10 ;  /* 0x0000000a23177221 */ /* 0x040fe20000010100 */
[C---:B------:R-:W-:Y:S01]  /*0e10*/  FADD.FTZ R10, -R35.reuse, R11 ;  /* 0x0000000b230a7221 */ /* 0x040fe20000010100 */
[C---:B------:R-:W-:Y:S01]  /*0e20*/  FADD.FTZ R24, -R35.reuse, R24 ;  /* 0x0000001823187221 */ /* 0x040fe20000010100 */
[----:B------:R-:W0:Y:S01]  /*0e30*/  MUFU.RSQ R29, R29 ;  /* 0x0000001d001d7308 */ /* 0x000e220000001400 */
[C---:B------:R-:W-:Y:S01]  /*0e40*/  FADD.FTZ R20, -R35.reuse, R20 ;  /* 0x0000001423147221 */ /* 0x040fe20000010100 */
[----:B------:R-:W-:Y:S01]  /*0e50*/  FADD.FTZ R30, -R35, R30 ;  /* 0x0000001e231e7221 */ /* 0x000fe20000010100 */
[----:B-1----:R-:W-:-:S05]  /*0e60*/  @!P3 IMAD.WIDE R8, R26, 0x4, R8 ;  /* 0x000000041a08b825 */ /* 0x002fca00078e0208 */
[----:B------:R1:W-:Y:S01]  /*0e70*/  @!P3 STG.E desc[UR6][R8.64], R25 ;  /* 0x000000190800b986 */ /* 0x0003e2000c101906 */
[C---:B0-----:R-:W-:Y:S01]  /*0e80*/  FMUL.FTZ R24, R29.reuse, R24 ;  /* 0x000000181d187220 */ /* 0x041fe20000410000 */
[----:B------:R-:W-:-:S03]  /*0e90*/  FMUL.FTZ R23, R29, R23 ;  /* 0x000000171d177220 */ /* 0x000fc60000410000 */
[----:B------:R-:W-:Y:S01]  /*0ea0*/  FFMA.FTZ R11, R24, R7, R19 ;  /* 0x00000007180b7223 */ /* 0x000fe20000010013 */
[----:B------:R-:W-:Y:S01]  /*0eb0*/  FADD.FTZ R24, -R35, R21 ;  /* 0x0000001523187221 */ /* 0x000fe20000010100 */
[C---:B------:R-:W-:Y:S01]  /*0ec0*/  FMUL.FTZ R21, R29.reuse, R30 ;  /* 0x0000001e1d157220 */ /* 0x040fe20000410000 */
[C---:B-1----:R-:W-:Y:S01]  /*0ed0*/  FMUL.FTZ R9, R29.reuse, R36 ;  /* 0x000000241d097220 */ /* 0x042fe20000410000 */
[----:B------:R-:W-:Y:S01]  /*0ee0*/  FMUL.FTZ R8, R29, R10 ;  /* 0x0000000a1d087220 */ /* 0x000fe20000410000 */
[----:B------:R-:W-:Y:S02]  /*0ef0*/  FFMA.FTZ R36, R23, R0, R6 ;  /* 0x0000000017247223 */ /* 0x000fe40000010006 */
[----:B------:R-:W-:Y:S01]  /*0f00*/  FFMA.FTZ R10, R9, R16, R18 ;  /* 0x00000010090a7223 */ /* 0x000fe20000010012 */
[----:B------:R-:W-:Y:S01]  /*0f10*/  FFMA.FTZ R9, R8, R2, R5 ;  /* 0x0000000208097223 */ /* 0x000fe20000010005 */
[----:B------:R-:W-:Y:S01]  /*0f20*/  FADD.FTZ R8, -R35, R31 ;  /* 0x0000001f23087221 */ /* 0x000fe20000010100 */
[----:B------:R-:W-:Y:S01]  /*0f30*/  F2FP.BF16.F32.PACK_AB R11, R36, R11 ;  /* 0x0000000b240b723e */ /* 0x000fe200000010ff */
[----:B------:R-:W-:Y:S01]  /*0f40*/  FMUL.FTZ R36, R29, R24 ;  /* 0x000000181d247220 */ /* 0x000fe20000410000 */
[----:B------:R-:W0:Y:S01]  /*0f50*/  LDC.64 R30, c[0x0][0x428] ;  /* 0x00010a00ff1e7b82 */ /* 0x000e220000000a00 */
[----:B------:R-:W-:Y:S01]  /*0f60*/  F2FP.BF16.F32.PACK_AB R10, R9, R10 ;  /* 0x0000000a090a723e */ /* 0x000fe200000010ff */
[C---:B------:R-:W-:Y:S01]  /*0f70*/  FMUL.FTZ R9, R29.reuse, R20 ;  /* 0x000000141d097220 */ /* 0x040fe20000410000 */
[----:B------:R-:W-:-:S03]  /*0f80*/  FMUL.FTZ R8, R29, R8 ;  /* 0x000000081d087220 */ /* 0x000fc60000410000 */
[----:B------:R-:W-:Y:S01]  /*0f90*/  FFMA.FTZ R20, R9, R33, R34 ;  /* 0x0000002109147223 */ /* 0x000fe20000010022 */
[----:B------:R-:W-:Y:S01]  /*0fa0*/  FFMA.FTZ R9, R36, R28, R17 ;  /* 0x0000001c24097223 */ /* 0x000fe20000010011 */
[----:B------:R-:W1:Y:S01]  /*0fb0*/  @!P3 LDC.64 R24, c[0x0][0x3c8] ;  /* 0x0000f200ff18bb82 */ /* 0x000e620000000a00 */
[----:B------:R-:W-:Y:S01]  /*0fc0*/  FFMA.FTZ R36, R21, R27, R4 ;  /* 0x0000001b15247223 */ /* 0x000fe20000010004 */
[----:B------:R-:W-:-:S04]  /*0fd0*/  FFMA.FTZ R21, R8, R32, R3 ;  /* 0x0000002008157223 */ /* 0x000fc80000010003 */
[----:B------:R-:W-:Y:S02]  /*0fe0*/  F2FP.BF16.F32.PACK_AB R9, R36, R9 ;  /* 0x000000092409723e */ /* 0x000fe400000010ff */
[----:B------:R-:W-:Y:S02]  /*0ff0*/  F2FP.BF16.F32.PACK_AB R8, R21, R20 ;  /* 0x000000141508723e */ /* 0x000fe400000010ff */
[----:B------:R-:W2:Y:S01]  /*1000*/  LDC.64 R20, c[0x0][0x380] ;  /* 0x0000e000ff147b82 */ /* 0x000ea20000000a00 */
[----:B0-----:R-:W-:-:S04]  /*1010*/  IMAD.WIDE.U32 R22, R22, 0x10, R30 ;  /* 0x0000001016167825 */ /* 0x001fc800078e001e */
[----:B-1----:R-:W-:-:S05]  /*1020*/  @!P3 IMAD.WIDE R24, R26, 0x4, R24 ;  /* 0x000000041a18b825 */ /* 0x002fca00078e0218 */
[----:B------:R0:W-:Y:S04]  /*1030*/  @!P3 STG.E desc[UR6][R24.64], R29 ;  /* 0x0000001d1800b986 */ /* 0x0001e8000c101906 */
[----:B------:R0:W-:Y:S01]  /*1040*/  STG.E.128 desc[UR6][R22.64], R8 ;  /* 0x0000000816007986 */ /* 0x0001e2000c101d06 */
[----:B--2---:R-:W-:-:S04]  /*1050*/  LEA R26, R20, R26, 0x2 ;  /* 0x0000001a141a7211 */ /* 0x004fc800078e10ff */
[----:B------:R-:W-:-:S13]  /*1060*/  ISETP.GE.AND P3, PT, R26, R21, PT ;  /* 0x000000151a00720c */ /* 0x000fda0003f66270 */
[----:B0-----:R-:W-:Y:S05]  /*1070*/  @!P3 BRA `(.L_x_28) ;  /* 0xfffffff000d4b947 */ /* 0x001fea000383ffff */
[----:B------:R-:W-:Y:S05]  /*1080*/  EXIT ;  /* 0x000000000000794d */ /* 0x000fea0003800000 */
.L_x_27:
[----:B------:R-:W-:Y:S01]  /*1090*/  HFMA2 R35, -RZ, RZ, 0, 5.9604644775390625e-08 ;  /* 0x00000001ff237431 */ /* 0x000fe200000001ff */
[----:B------:R-:W-:Y:S01]  /*10a0*/  BSSY B0, `(.L_x_29) ;  /* 0x0000007000007945 */ /* 0x000fe20003800000 */
[----:B------:R-:W-:Y:S01]  /*10b0*/  MOV R36, R25 ;  /* 0x0000001900247202 */ /* 0x000fe20000000f00 */
[----:B------:R-:W-:Y:S01]  /*10c0*/  IMAD.MOV.U32 R29, RZ, RZ, 0x1f ;  /* 0x0000001fff1d7424 */ /* 0x000fe200078e00ff */
[----:B0-----:R-:W-:-:S07]  /*10d0*/  MOV R9, 0xffffffff ;  /* 0xffffffff00097802 */ /* 0x001fce0000000f00 */
[----:B------:R-:W-:Y:S05]  /*10e0*/  WARPSYNC.COLLECTIVE R9, `(.L_x_30) ;  /* 0x0000000009087348 */ /* 0x000fea0003c00000 */
[----:B------:R0:W1:Y:S02]  /*10f0*/  SHFL.BFLY P4, R9, R36, R35, R29 ;  /* 0x0c00002324097389 */ /* 0x000064000008001d */
[----:B01----:R-:W-:Y:S05]  /*1100*/  ENDCOLLECTIVE ;  /* 0x000000000000791b */ /* 0x003fea0003800000 */
.L_x_30:
[----:B------:R-:W-:Y:S05]  /*1110*/  BSYNC B0 ;  /* 0x0000000000007941 */ /* 0x000fea0003800000 */
.L_x_29:
[----:B------:R-:W-:Y:S01]  /*1120*/  FADD.FTZ R8, R25, R9 ;  /* 0x0000000919087221 */ /* 0x000fe20000010000 */
[----:B------:R-:W-:Y:S01]  /*1130*/  HFMA2 R35, -RZ, RZ, 0, 1.1920928955078125e-07 ;  /* 0x00000002ff237431 */ /* 0x000fe200000001ff */
[----:B------:R-:W-:Y:S02]  /*1140*/  MOV R9, 0xffffffff ;  /* 0xffffffff00097802 */ /* 0x000fe40000000f00 */
[----:B------:R-:W-:Y:S02]  /*1150*/  MOV R29, 0x1f ;  /* 0x0000001f001d7802 */ /* 0x000fe40000000f00 */
[----:B------:R-:W-:-:S07]  /*1160*/  MOV R36, R8 ;  /* 0x0000000800247202 */ /* 0x000fce0000000f00 */
[----:B------:R-:W-:Y:S05]  /*1170*/  WARPSYNC.COLLECTIVE R9, `(.L_x_31) ;  /* 0x0000000009087348 */ /* 0x000fea0003c00000 */
[----:B------:R0:W1:Y:S02]  /*1180*/  SHFL.BFLY P4, R9, R36, R35, R29 ;  /* 0x0c00002324097389 */ /* 0x000064000008001d */
[----:B01----:R-:W-:Y:S05]  /*1190*/  ENDCOLLECTIVE ;  /* 0x000000000000791b */ /* 0x003fea0003800000 */
.L_x_31:
[----:B------:R-:W-:Y:S02]  /*11a0*/  HFMA2 R35, -RZ, RZ, 0, 2.384185791015625e-07 ;  /* 0x00000004ff237431 */ /* 0x000fe400000001ff */
[----:B------:R-:W-:Y:S01]  /*11b0*/  FADD.FTZ R36, R8, R9 ;  /* 0x0000000908247221 */ /* 0x000fe20000010000 */
[----:B------:R-:W-:Y:S01]  /*11c0*/  MOV R9, 0xffffffff ;  /* 0xffffffff00097802 */ /* 0x000fe20000000f00 */
[----:B------:R-:W0:Y:S06]  /*11d0*/  LDC R8, c[0x0][0x400] ;  /* 0x00010000ff087b82 */ /* 0x000e2c0000000800 */
[----:B0-----:R-:W-:Y:S05]  /*11e0*/  WARPSYNC.COLLECTIVE R9, `(.L_x_32) ;  /* 0x0000000009087348 */ /* 0x001fea0003c00000 */
[----:B------:R1:W2:Y:S02]  /*11f0*/  SHFL.BFLY P4, R9, R36, R35, R29 ;  /* 0x0c00002324097389 */ /* 0x0002a4000008001d */
[----:B012---:R-:W-:Y:S05]  /*1200*/  ENDCOLLECTIVE ;  /* 0x000000000000791b */ /* 0x007fea0003800000 */
.L_x_32:
[----:B------:R-:W-:Y:S02]  /*1210*/  HFMA2 R35, -RZ, RZ, 0, 4.76837158203125e-07 ;  /* 0x00000008ff237431 */ /* 0x000fe400000001ff */
[----:B------:R-:W-:Y:S01]  /*1220*/  IMAD.MOV.U32 R25, RZ, RZ, R9 ;  /* 0x000000ffff197224 */ /* 0x000fe200078e0009 */
[----:B------:R-:W-:-:S03]  /*1230*/  MOV R9, 0xffffffff ;  /* 0xffffffff00097802 */ /* 0x000fc60000000f00 */
[----:B------:R-:W-:-:S07]  /*1240*/  FADD.FTZ R36, R36, R25 ;  /* 0x0000001924247221 */ /* 0x000fce0000010000 */
[----:B------:R-:W-:Y:S05]  /*1250*/  WARPSYNC.COLLECTIVE R9, `(.L_x_33) ;  /* 0x0000000009087348 */ /* 0x000fea0003c00000 */
[----:B------:R0:W1:Y:S02]  /*1260*/  SHFL.BFLY P4, R9, R36, R35, R29 ;  /* 0x0c00002324097389 */ /* 0x000064000008001d */
[----:B01----:R-:W-:Y:S05]  /*1270*/  ENDCOLLECTIVE ;  /* 0x000000000000791b */ /* 0x003fea0003800000 */
.L_x_33:
[----:B------:R-:W-:Y:S01]  /*1280*/  HFMA2 R35, -RZ, RZ, 0, 9.5367431640625e-07 ;  /* 0x00000010ff237431 */ /* 0x000fe200000001ff */
[----:B------:R-:W-:Y:S02]  /*1290*/  MOV R25, R9 ;  /* 0x0000000900197202 */ /* 0x000fe40000000f00 */
[----:B------:R-:W-:-:S03]  /*12a0*/  MOV R9, 0xffffffff ;  /* 0xffffffff00097802 */ /* 0x000fc60000000f00 */
[----:B------:R-:W-:-:S07]  /*12b0*/  FADD.FTZ R36, R36, R25 ;  /* 0x0000001924247221 */ /* 0x000fce0000010000 */
[----:B------:R-:W-:Y:S05]  /*12c0*/  WARPSYNC.COLLECTIVE R9, `(.L_x_34) ;  /* 0x0000000009087348 */ /* 0x000fea0003c00000 */
[----:B------:R0:W1:Y:S02]  /*12d0*/  SHFL.BFLY P4, R9, R36, R35, R29 ;  /* 0x0c00002324097389 */ /* 0x000064000008001d */
[----:B01----:R-:W-:Y:S05]  /*12e0*/  ENDCOLLECTIVE ;  /* 0x000000000000791b */ /* 0x003fea0003800000 */
.L_x_34:
[----:B------:R-:W-:Y:S01]  /*12f0*/  HFMA2 R35, -RZ, RZ, 0, 5.9604644775390625e-08 ;  /* 0x00000001ff237431 */ /* 0x000fe200000001ff */
[----:B------:R-:W-:-:S05]  /*1300*/  MOV R25, R9 ;  /* 0x0000000900197202 */ /* 0x000fca0000000f00 */
[----:B------:R-:W-:-:S04]  /*1310*/  FADD.FTZ R25, R36, R25 ;  /* 0x0000001924197221 */ /* 0x000fc80000010000 */
[----:B------:R-:W-:-:S04]  /*1320*/  FMUL.FTZ R25, R25, R8 ;  /* 0x0000000819197220 */ /* 0x000fc80000410000 */
[C---:B------:R-:W-:Y:S01]  /*1330*/  FADD.FTZ R36, -R25.reuse, R20 ;  /* 0x0000001419247221 */ /* 0x040fe20000010100 */
[----:B------:R-:W-:-:S03]  /*1340*/  FADD.FTZ R9, -R25, R31 ;  /* 0x0000001f19097221 */ /* 0x000fc60000010100 */
[----:B------:R-:W-:-:S04]  /*1350*/  FFMA.FTZ R36, R36, R36, RZ ;  /* 0x0000002424247223 */ /* 0x000fc800000100ff */
[----:B------:R-:W-:Y:S01]  /*1360*/  FFMA.FTZ R36, R9, R9, R36 ;  /* 0x0000000909247223 */ /* 0x000fe20000010024 */
[----:B------:R-:W-:-:S04]  /*1370*/  FADD.FTZ R9, -R25, R21 ;  /* 0x0000001519097221 */ /* 0x000fc80000010100 */
        /* <DEDUP_REMOVED lines=11> */
[----:B------:R-:W-:-:S07]  /*1430*/  IMAD.MOV.U32 R9, RZ, RZ, -0x1 ;  /* 0xffffffffff097424 */ /* 0x000fce00078e00ff */
[----:B------:R-:W-:Y:S05]  /*1440*/  WARPSYNC.COLLECTIVE R9, `(.L_x_35) ;  /* 0x0000000009087348 */ /* 0x000fea0003c00000 */
[----:B------:R0:W1:Y:S02]  /*1450*/  SHFL.BFLY P4, R9, R36, R35, R29 ;  /* 0x0c00002324097389 */ /* 0x000064000008001d */
[----:B01----:R-:W-:Y:S05]  /*1460*/  ENDCOLLECTIVE ;  /* 0x000000000000791b */ /* 0x003fea0003800000 */
.L_x_35:
[----:B------:R-:W-:Y:S01]  /*1470*/  MOV R35, 0x2 ;  /* 0x0000000200237802 */ /* 0x000fe20000000f00 */
[----:B------:R-:W-:Y:S01]  /*1480*/  FADD.FTZ R36, R36, R9 ;  /* 0x0000000924247221 */ /* 0x000fe20000010000 */
[----:B------:R-:W-:-:S07]  /*1490*/  MOV R9, 0xffffffff ;  /* 0xffffffff00097802 */ /* 0x000fce0000000f00 */
[----:B------:R-:W-:Y:S05]  /*14a0*/  WARPSYNC.COLLECTIVE R9, `(.L_x_36) ;  /* 0x0000000009087348 */ /* 0x000fea0003c00000 */
[----:B------:R0:W1:Y:S02]  /*14b0*/  SHFL.BFLY P4, R9, R36, R35, R29 ;  /* 0x0c00002324097389 */ /* 0x000064000008001d */
[----:B01----:R-:W-:Y:S05]  /*14c0*/  ENDCOLLECTIVE ;  /* 0x000000000000791b */ /* 0x003fea0003800000 */
.L_x_36:
[----:B------:R-:W-:Y:S02]  /*14d0*/  HFMA2 R35, -RZ, RZ, 0, 2.384185791015625e-07 ;  /* 0x00000004ff237431 */ /* 0x000fe400000001ff */
[----:B------:R-:W-:Y:S01]  /*14e0*/  FADD.FTZ R36, R36, R9 ;  /* 0x0000000924247221 */ /* 0x000fe20000010000 */
[----:B------:R-:W-:-:S07]  /*14f0*/  MOV R9, 0xffffffff ;  /* 0xffffffff00097802 */ /* 0x000fce0000000f00 */
[----:B------:R-:W-:Y:S05]  /*1500*/  WARPSYNC.COLLECTIVE R9, `(.L_x_37) ;  /* 0x0000000009087348 */ /* 0x000fea0003c00000 */
[----:B------:R0:W1:Y:S02]  /*1510*/  SHFL.BFLY P4, R9, R36, R35, R29 ;  /* 0x0c00002324097389 */ /* 0x000064000008001d */
[----:B01----:R-:W-:Y:S05]  /*1520*/  ENDCOLLECTIVE ;  /* 0x000000000000791b */ /* 0x003fea0003800000 */
.L_x_37:
[----:B------:R-:W-:Y:S02]  /*1530*/  HFMA2 R35, -RZ, RZ, 0, 4.76837158203125e-07 ;  /* 0x00000008ff237431 */ /* 0x000fe400000001ff */
[----:B------:R-:W-:Y:S01]  /*1540*/  FADD.FTZ R36, R36, R9 ;  /* 0x0000000924247221 */ /* 0x000fe20000010000 */
[----:B------:R-:W-:-:S07]  /*1550*/  MOV R9, 0xffffffff ;  /* 0xffffffff00097802 */ /* 0x000fce0000000f00 */
[----:B------:R-:W-:Y:S05]  /*1560*/  WARPSYNC.COLLECTIVE R9, `(.L_x_38) ;  /* 0x0000000009087348 */ /* 0x000fea0003c00000 */
[----:B------:R0:W1:Y:S02]  /*1570*/  SHFL.BFLY P4, R9, R36, R35, R29 ;  /* 0x0c00002324097389 */ /* 0x000064000008001d */
[----:B01----:R-:W-:Y:S05]  /*1580*/  ENDCOLLECTIVE ;  /* 0x000000000000791b */ /* 0x003fea0003800000 */
.L_x_38:
[----:B------:R-:W-:Y:S02]  /*1590*/  HFMA2 R35, -RZ, RZ, 0, 9.5367431640625e-07 ;  /* 0x00000010ff237431 */ /* 0x000fe400000001ff */
[----:B------:R-:W-:Y:S01]  /*15a0*/  FADD.FTZ R36, R36, R9 ;  /* 0x0000000924247221 */ /* 0x000fe20000010000 */
[----:B------:R-:W-:-:S07]  /*15b0*/  MOV R9, 0xffffffff ;  /* 0xffffffff00097802 */ /* 0x000fce0000000f00 */
[----:B------:R-:W-:Y:S05]  /*15c0*/  WARPSYNC.COLLECTIVE R9, `(.L_x_39) ;  /* 0x0000000009087348 */ /* 0x000fea0003c00000 */
[----:B------:R0:W1:Y:S02]  /*15d0*/  SHFL.BFLY P4, R9, R36, R35, R29 ;  /* 0x0c00002324097389 */ /* 0x000064000008001d */
[----:B01----:R-:W-:Y:S05]  /*15e0*/  ENDCOLLECTIVE ;  /* 0x000000000000791b */ /* 0x003fea0003800000 */
.L_x_39:
[----:B------:R-:W-:Y:S05]  /*15f0*/  BRA `(.L_x_40) ;  /* 0xfffffff400e07947 */ /* 0x000fea000383ffff */
.L_x_41:
        /* <DEDUP_REMOVED lines=16> */
.L_x_9036:


//--------------------- .text._ZN10layer_norm13ln_fwd_kernelINS_13Kernel_traitsI13__nv_bfloat16S2_S2_S2_fjLj256ELj1ELj4ELj1ELj16ENS_18Kernel_traits_baseILj256ES2_S2_S2_S2_fjLj128EEEEELb0ELb0ELb1ELb0EEEvNS_9FwdParamsE --------------------------
	.section	.text._ZN10layer_norm13ln_fwd_kernelINS_13Kernel_traitsI13__nv_bfloat16S2_S2_S2_fjLj256ELj1ELj4ELj1ELj16ENS_18Kernel_traits_baseILj256ES2_S2_S2_S2_fjLj128EEEEELb0ELb0ELb1ELb0EEEvNS_9FwdParamsE,"ax",@progbits
	.align	128
        .global         _ZN10layer_norm13ln_fwd_kernelINS_13Kernel_traitsI13__nv_bfloat16S2_S2_S2_fjLj256ELj1ELj4ELj1ELj16ENS_18Kernel_traits_baseILj256ES2_S2_S2_S2_fjLj128EEEEELb0ELb0ELb1ELb0EEEvNS_9FwdParamsE
        .type           _ZN10layer_norm13ln_fwd_kernelINS_13Kernel_traitsI13__nv_bfloat16S2_S2_S2_fjLj256ELj1ELj4ELj1ELj16ENS_18Kernel_traits_baseILj256ES2_S2_S2_S2_fjLj128EEEEELb0ELb0ELb1ELb0EEEvNS_9FwdParamsE,@function
        .size           _ZN10layer_norm13ln_fwd_kernelINS_13Kernel_traitsI13__nv_bfloat16S2_S2_S2_fjLj256ELj1ELj4ELj1ELj16ENS_18Kernel_traits_baseILj256ES2_S2_S2_S2_fjLj128EEEEELb0ELb0ELb1ELb0EEEvNS_9FwdParamsE,(.L_x_9037 - _ZN10layer_norm13ln_fwd_kernelINS_13Kernel_traitsI13__nv_bfloat16S2_S2_S2_fjLj256ELj1ELj4ELj1ELj16ENS_18Kernel_traits_baseILj256ES2_S2_S2_S2_fjLj128EEEEELb0ELb0ELb1ELb0EEEvNS_9FwdParamsE)
        .other          _ZN10layer_norm13ln_fwd_kernelINS_13Kernel_traitsI13__nv_bfloat16S2_S2_S2_fjLj256ELj1ELj4ELj1ELj16ENS_18Kernel_traits_baseILj256ES2_S2_S2_S2_fjLj128EEEEELb0ELb0ELb1ELb0EEEvNS_9FwdParamsE,@"STO_CUDA_ENTRY STV_DEFAULT"
_ZN10layer_norm13ln_fwd_kernelINS_13Kernel_traitsI13__nv_bfloat16S2_S2_S2_fjLj256ELj1ELj4ELj1ELj16ENS_18Kernel_traits_baseILj256ES2_S2_S2_S2_fjLj128EEEEELb0ELb0ELb1ELb0EEEvNS_9FwdParamsE:
.text._ZN10layer_norm13ln_fwd_kernelINS_13Kernel_traitsI13__nv_bfloat16S2_S2_S2_fjLj256ELj1ELj4ELj1ELj16ENS_18Kernel_traits_baseILj256ES2_S2_S2_S2_fjLj128EEEEELb0ELb0ELb1ELb0EEEvNS_9FwdParamsE:
        /* <DEDUP_REMOVED lines=27> */
.L_x_43:
[----:B------:R-:W-:Y:S05]  /*01b0*/  BSYNC.RECONVERGENT B0 ;  /* 0x0000000000007941 */ /* 0x000fea0003800200 */
.L_x_42:
[----:B------:R-:W1:Y:S02]  /*01c0*/  LDCU UR4, c[0x0][0x384] ;  /* 0x00007080ff0477ac */ /* 0x000e640008000800 */
[----:B-1----:R-:W-:-:S13]  /*01d0*/  ISETP.GE.AND P0, PT, R0, UR4, PT ;  /* 0x0000000400007c0c */ /* 0x002fda000bf06270 */
[----:B------:R-:W-:Y:S05]  /*01e0*/  @P0 EXIT ;  /* 0x000000000000094d */ /* 0x000fea0003800000 */
[----:B------:R-:W1:Y:S01]  /*01f0*/  LDCU.64 UR4, c[0x0][0x3a0] ;  /* 0x00007400ff0477ac */ /* 0x000e620008000a00 */
[----:B0----5:R-:W-:Y:S02]  /*0200*/  PRMT R4, R11, 0x7632, R4 ;  /* 0x000076320b047816 */ /* 0x021fe40000000004 */
[----:B------:R-:W-:Y:S01]  /*0210*/  PRMT R5, R10, 0x7632, R5 ;  /* 0x000076320a057816 */ /* 0x000fe20000000005 */
[----:B------:R-:W0:Y:S01]  /*0220*/  LDCU.U8 UR8, c[0x0][0x410] ;  /* 0x00008200ff0877ac */ /* 0x000e220008000000 */
[----:B------:R-:W-:Y:S02]  /*0230*/  PRMT R6, R9, 0x7632, R6 ;  /* 0x0000763209067816 */ /* 0x000fe40000000006 */
[----:B------:R-:W-:Y:S01]  /*0240*/  PRMT R7, R8, 0x7632, R7 ;  /* 0x0000763208077816 */ /* 0x000fe20000000007 */
[----:B-1----:R-:W-:-:S04]  /*0250*/  UISETP.NE.U32.AND UP0, UPT, UR4, URZ, UPT ;  /* 0x000000ff0400728c */ /* 0x002fc8000bf05070 */
[----:B------:R-:W-:-:S09]  /*0260*/  UISETP.NE.AND.EX UP0, UPT, UR5, URZ, UPT, UP0 ;  /* 0x000000ff0500728c */ /* 0x000fd2000bf05300 */
[----:B0-----:R-:W-:Y:S05]  /*0270*/  BRA.U !UP0, `(.L_x_44) ;  /* 0x0000000d08547547 */ /* 0x001fea000b800000 */
[----:B------:R-:W-:Y:S01]  /*0280*/  PRMT R24, R14, 0x7632, R24 ;  /* 0x000076320e187816 */ /* 0x000fe20000000018 */
[----:B------:R-:W0:Y:S01]  /*0290*/  LDCU UR4, c[0x0][0x448] ;  /* 0x00008900ff0477ac */ /* 0x000e220008000800 */
[----:B------:R-:W-:-:S07]  /*02a0*/  PRMT R25, R15, 0x7632, R25 ;  /* 0x000076320f197816 */ /* 0x000fce0000000019 */
.L_x_50:
[----:B------:R-:W1:Y:S08]  /*02b0*/  LDC.64 R20, c[0x0][0x3f0] ;  /* 0x0000fc00ff147b82 */ /* 0x000e700000000a00 */
[----:B------:R-:W2:Y:S01]  /*02c0*/  LDC R37, c[0x0][0x388] ;  /* 0x0000e200ff257b82 */ /* 0x000ea20000000800 */
[----:B-1----:R-:W-:-:S07]  /*02d0*/  IMAD.WIDE R30, R0, 0x4, R20 ;  /* 0x00000004001e7825 */ /* 0x002fce00078e0214 */
[----:B------:R-:W1:Y:S01]  /*02e0*/  LDC.64 R20, c[0x0][0x3f8] ;  /* 0x0000fe00ff147b82 */ /* 0x000e620000000a00 */
[----:B------:R3:W4:Y:S01]  /*02f0*/  LDG.E R30, desc[UR6][R30.64] ;  /* 0x000000061e1e7981 */ /* 0x000722000c1e1900 */
[----:B-1----:R-:W-:-:S05]  /*0300*/  IMAD.WIDE R22, R0, 0x4, R20 ;  /* 0x0000000400167825 */ /* 0x002fca00078e0214 */
[----:B------:R1:W5:Y:S01]  /*0310*/  LDG.E R36, desc[UR6][R22.64] ;  /* 0x0000000616247981 */ /* 0x000362000c1e1900 */
[----:B------:R-:W-:Y:S01]  /*0320*/  ISETP.GT.U32.AND P0, PT, R3, -0x21, PT ;  /* 0xffffffdf0300780c */ /* 0x000fe20003f04070 */
[----:B--2---:R-:W-:Y:S01]  /*0330*/  IMAD R38, R0, R37, RZ ;  /* 0x0000002500267224 */ /* 0x004fe200078e02ff */
[----:B------:R-:W-:Y:S04]  /*0340*/  BSSY.RECONVERGENT B0, `(.L_x_45) ;  /* 0x0000044000007945 */ /* 0x000fe80003800200 */
[----:B---3--:R-:W-:-:S04]  /*0350*/  SHF.R.S32.HI R31, RZ, 0x1f, R38 ;  /* 0x0000001fff1f7819 */ /* 0x008fc80000011426 */
[----:B------:R-:W-:Y:S02]  /*0360*/  LEA.HI R31, R31, R38, RZ, 0x3 ;  /* 0x000000261f1f7211 */ /* 0x000fe400078f18ff */
[----:B----4-:R-:W-:-:S13]  /*0370*/  ISETP.GE.AND P1, PT, R30, 0x1, PT ;  /* 0x000000011e00780c */ /* 0x010fda0003f26270 */
[----:B------:R-:W-:-:S05]  /*0380*/  @P1 IADD3 R20, PT, PT, R30, -0x1, RZ ;  /* 0xffffffff1e141810 */ /* 0x000fca0007ffe0ff */
[----:B------:R-:W-:-:S05]  /*0390*/  @P1 IMAD R20, R20, R37, RZ ;  /* 0x0000002514141224 */ /* 0x000fca00078e02ff */
[----:B------:R-:W-:-:S04]  /*03a0*/  @P1 SHF.R.S32.HI R21, RZ, 0x1f, R20 ;  /* 0x0000001fff151819 */ /* 0x000fc80000011414 */
[----:B------:R-:W-:Y:S02]  /*03b0*/  @P1 LEA.HI R39, R21, R20, RZ, 0x3 ;  /* 0x0000001415271211 */ /* 0x000fe400078f18ff */
[----:B------:R-:W-:Y:S02]  /*03c0*/  CS2R R20, SRZ ;  /* 0x0000000000147805 */ /* 0x000fe4000001ff00 */
[----:B------:R-:W-:Y:S02]  /*03d0*/  @P1 MOV R21, RZ ;  /* 0x000000ff00151202 */ /* 0x000fe40000000f00 */
[-C--:B------:R-:W-:Y:S02]  /*03e0*/  @P1 LEA.HI.SX32 R20, R39, R2.reuse, 0x1d ;  /* 0x0000000227141211 */ /* 0x080fe400078feaff */
[----:B------:R-:W-:Y:S01]  /*03f0*/  LEA.HI.SX32 R39, R31, R2, 0x1d ;  /* 0x000000021f277211 */ /* 0x000fe200078feaff */
[----:B01----:R-:W-:Y:S06]  /*0400*/  @P0 BRA `(.L_x_46) ;  /* 0x0000000000dc0947 */ /* 0x003fec0003800000 */
[----:B------:R-:W1:Y:S08]  /*0410*/  @P1 LDC.64 R28, c[0x0][0x390] ;  /* 0x0000e400ff1c1b82 */ /* 0x000e700000000a00 */
[----:B------:R-:W2:Y:S08]  /*0420*/  LDC.64 R22, c[0x0][0x3a0] ;  /* 0x0000e800ff167b82 */ /* 0x000eb00000000a00 */
[----:B------:R-:W3:Y:S01]  /*0430*/  @P1 LDC R33, c[0x0][0x40c] ;  /* 0x00010300ff211b82 */ /* 0x000ee20000000800 */
[----:B-1----:R-:W-:-:S04]  /*0440*/  @P1 LEA R28, P2, R20, R28, 0x4 ;  /* 0x0000001c141c1211 */ /* 0x002fc800078420ff */
[----:B------:R-:W-:Y:S01]  /*0450*/  @P1 LEA.HI.X R29, R20, R29, R21, 0x4, P2 ;  /* 0x0000001d141d1211 */ /* 0x000fe200010f2415 */
[----:B--2---:R-:W-:-:S04]  /*0460*/  IMAD.WIDE.U32 R22, R39, 0x10, R22 ;  /* 0x0000001027167825 */ /* 0x004fc800078e0016 */
[----:B------:R-:W2:Y:S04]  /*0470*/  @P1 LDG.E.128 R16, desc[UR6][R28.64] ;  /* 0x000000061c101981 */ /* 0x000ea8000c1e1d00 */
[----:B------:R-:W4:Y:S01]  /*0480*/  LDG.E.128 R20, desc[UR6][R22.64] ;  /* 0x0000000616147981 */ /* 0x000f22000c1e1d00 */
[----:B------:R-:W-:-:S13]  /*0490*/  ISETP.GT.AND P2, PT, R30, RZ, PT ;  /* 0x000000ff1e00720c */ /* 0x000fda0003f44270 */
[----:B------:R-:W1:Y:S08]  /*04a0*/  @P2 LDC R34, c[0x0][0x40c] ;  /* 0x00010300ff222b82 */ /* 0x000e700000000800 */
[----:B------:R-:W0:Y:S08]  /*04b0*/  @P2 LDC R35, c[0x0][0x40c] ;  /* 0x00010300ff232b82 */ /* 0x000e300000000800 */
[----:B------:R-:W3:Y:S08]  /*04c0*/  @P2 LDC R32, c[0x0][0x40c] ;  /* 0x00010300ff202b82 */ /* 0x000ef00000000800 */
[----:B------:R-:W3:Y:S08]  /*04d0*/  @P2 LDC R38, c[0x0][0x40c] ;  /* 0x00010300ff262b82 */ /* 0x000ef00000000800 */
[----:B------:R-:W3:Y:S08]  /*04e0*/  @P2 LDC R43, c[0x0][0x40c] ;  /* 0x00010300ff2b2b82 */ /* 0x000ef00000000800 */
[----:B------:R-:W3:Y:S01]  /*04f0*/  @P2 LDC R41, c[0x0][0x40c] ;  /* 0x00010300ff292b82 */ /* 0x000ee20000000800 */
[----:B----4-:R-:W-:-:S02]  /*0500*/  PRMT R27, R20, 0x7632, R27 ;  /* 0x00007632141b7816 */ /* 0x010fc4000000001b */
[----:B------:R-:W-:Y:S02]  /*0510*/  SHF.L.U32 R26, R20, 0x10, RZ ;  /* 0x00000010141a7819 */ /* 0x000fe400000006ff */
[----:B--2---:R-:W-:Y:S02]  /*0520*/  PRMT R20, R16, 0x7632, R20 ;  /* 0x0000763210147816 */ /* 0x004fe40000000014 */
[----:B------:R-:W-:Y:S02]  /*0530*/  SHF.L.U32 R27, R27, 0x10, RZ ;  /* 0x000000101b1b7819 */ /* 0x000fe400000006ff */
[----:B------:R-:W-:Y:S02]  /*0540*/  @P2 SHF.L.U32 R20, R20, 0x10, RZ ;  /* 0x0000001014142819 */ /* 0x000fe400000006ff */
[----:B------:R-:W-:Y:S02]  /*0550*/  PRMT R30, R21, 0x7632, R30 ;  /* 0x00007632151e7816 */ /* 0x000fe4000000001e */
[----:B------:R-:W-:Y:S01]  /*0560*/  @P2 PRMT R31, R17, 0x7632, R31 ;  /* 0x00007632111f2816 */ /* 0x000fe2000000001f */
[----:B-1----:R-:W-:Y:S01]  /*0570*/  @P2 FFMA.FTZ R27, R20, R34, R27 ;  /* 0x00000022141b2223 */ /* 0x002fe2000001001b */
[----:B------:R-:W-:Y:S01]  /*0580*/  SHF.L.U32 R28, R30, 0x10, RZ ;  /* 0x000000101e1c7819 */ /* 0x000fe200000006ff */
[----:B------:R-:W1:Y:S01]  /*0590*/  @P2 LDC R20, c[0x0][0x40c] ;  /* 0x00010300ff142b82 */ /* 0x000e620000000800 */
[----:B------:R-:W-:-:S02]  /*05a0*/  @P2 SHF.L.U32 R31, R31, 0x10, RZ ;  /* 0x000000101f1f2819 */ /* 0x000fc400000006ff */
[----:B------:R-:W-:-:S03]  /*05b0*/  @P1 SHF.L.U32 R29, R16, 0x10, RZ ;  /* 0x00000010101d1819 */ /* 0x000fc600000006ff */
[----:B0-----:R-:W-:Y:S02]  /*05c0*/  @P2 FFMA.FTZ R28, R31, R35, R28 ;  /* 0x000000231f1c2223 */ /* 0x001fe4000001001c */
[----:B------:R-:W0:Y:S01]  /*05d0*/  LDC.64 R30, c[0x0][0x3a8] ;  /* 0x0000ea00ff1e7b82 */ /* 0x000e220000000a00 */
[----:B---3--:R-:W-:Y:S01]  /*05e0*/  @P1 FFMA.FTZ R26, R29, R33, R26 ;  /* 0x000000211d1a1223 */ /* 0x008fe2000001001a */
[----:B------:R-:W-:Y:S02]  /*05f0*/  SHF.L.U32 R33, R21, 0x10, RZ ;  /* 0x0000001015217819 */ /* 0x000fe400000006ff */
[----:B------:R-:W-:Y:S02]  /*0600*/  @P2 SHF.L.U32 R34, R17, 0x10, RZ ;  /* 0x0000001011222819 */ /* 0x000fe400000006ff */
[----:B------:R-:W-:Y:S02]  /*0610*/  PRMT R29, R22, 0x7632, R29 ;  /* 0x00007632161d7816 */ /* 0x000fe4000000001d */
[----:B------:R-:W-:Y:S01]  /*0620*/  @P2 PRMT R21, R18, 0x7632, R21 ;  /* 0x0000763212152816 */ /* 0x000fe20000000015 */
[----:B------:R-:W-:Y:S01]  /*0630*/  @P2 FFMA.FTZ R33, R34, R32, R33 ;  /* 0x0000002022212223 */ /* 0x000fe20000010021 */
[----:B------:R-:W-:-:S02]  /*0640*/  SHF.L.U32 R32, R22, 0x10, RZ ;  /* 0x0000001016207819 */ /* 0x000fc400000006ff */
[----:B------:R-:W-:Y:S02]  /*0650*/  PRMT R35, R23, 0x7632, R35 ;  /* 0x0000763217237816 */ /* 0x000fe40000000023 */
[----:B------:R-:W-:Y:S02]  /*0660*/  @P2 PRMT R22, R19, 0x7632, R22 ;  /* 0x0000763213162816 */ /* 0x000fe40000000016 */
[----:B------:R-:W-:Y:S02]  /*0670*/  @P2 SHF.L.U32 R40, R21, 0x10, RZ ;  /* 0x0000001015282819 */ /* 0x000fe400000006ff */
[----:B------:R-:W-:Y:S01]  /*0680*/  SHF.L.U32 R34, R23, 0x10, RZ ;  /* 0x0000001017227819 */ /* 0x000fe200000006ff */
[----:B------:R-:W-:Y:S01]  /*0690*/  @P2 IMAD.U32 R22, R22, 0x10000, RZ ;  /* 0x0001000016162824 */ /* 0x000fe200078e00ff */
[----:B------:R-:W-:Y:S02]  /*06a0*/  SHF.L.U32 R29, R29, 0x10, RZ ;  /* 0x000000101d1d7819 */ /* 0x000fe400000006ff */
[----:B------:R-:W-:-:S02]  /*06b0*/  SHF.L.U32 R35, R35, 0x10, RZ ;  /* 0x0000001023237819 */ /* 0x000fc400000006ff */
[----:B------:R-:W-:Y:S02]  /*06c0*/  @P2 SHF.L.U32 R21, R18, 0x10, RZ ;  /* 0x0000001012152819 */ /* 0x000fe400000006ff */
[----:B------:R-:W-:Y:S01]  /*06d0*/  @P2 SHF.L.U32 R23, R19, 0x10, RZ ;  /* 0x0000001013172819 */ /* 0x000fe200000006ff */
[----:B------:R-:W-:Y:S01]  /*06e0*/  @P2 FFMA.FTZ R29, R40, R38, R29 ;  /* 0x00000026281d2223 */ /* 0x000fe2000001001d */
[----:B-1----:R-:W-:Y:S01]  /*06f0*/  @P2 FFMA.FTZ R35, R22, R20, R35 ;  /* 0x0000001416232223 */ /* 0x002fe20000010023 */
[----:B------:R-:W-:Y:S02]  /*0700*/  @P2 FFMA.FTZ R32, R21, R43, R32 ;  /* 0x0000002b15202223 */ /* 0x000fe40000010020 */
[----:B------:R-:W-:Y:S01]  /*0710*/  @P2 FFMA.FTZ R34, R23, R41, R34 ;  /* 0x0000002917222223 */ /* 0x000fe20000010022 */
[----:B0-----:R-:W-:Y:S01]  /*0720*/  IMAD.WIDE.U32 R30, R39, 0x10, R30 ;  /* 0x00000010271e7825 */ /* 0x001fe200078e001e */
[----:B------:R-:W-:Y:S02]  /*0730*/  F2FP.BF16.F32.PACK_AB R20, R27, R26 ;  /* 0x0000001a1b14723e */ /* 0x000fe400000010ff */
[----:B------:R-:W-:-:S02]  /*0740*/  F2FP.BF16.F32.PACK_AB R21, R28, R33 ;  /* 0x000000211c15723e */ /* 0x000fc400000010ff */
[----:B------:R-:W-:Y:S02]  /*0750*/  F2FP.BF16.F32.PACK_AB R22, R29, R32 ;  /* 0x000000201d16723e */ /* 0x000fe400000010ff */
[----:B------:R-:W-:-:S05]  /*0760*/  F2FP.BF16.F32.PACK_AB R23, R35, R34 ;  /* 0x000000222317723e */ /* 0x000fca00000010ff */
[----:B------:R1:W-:Y:S02]  /*0770*/  STG.E.128 desc[UR6][R30.64], R20 ;  /* 0x000000141e007986 */ /* 0x0003e4000c101d06 */
.L_x_46:
[----:B0-----:R-:W-:Y:S05]  /*0780*/  BSYNC.RECONVERGENT B0 ;  /* 0x0000000000007941 */ /* 0x001fea0003800200 */
.L_x_45:
[----:B-1----:R-:W-:Y:S01]  /*0790*/  FADD.FTZ R20, RZ, R26 ;  /* 0x0000001aff147221 */ /* 0x002fe20000010000 */
[----:B------:R-:W-:Y:S01]  /*07a0*/  ISETP.GE.U32.AND P3, PT, R3, -0x20, PT ;  /* 0xffffffe00300780c */ /* 0x000fe20003f66070 */
[----:B------:R-:W-:Y:S01]  /*07b0*/  UMOV UR5, 0xffffffff ;  /* 0xffffffff00057882 */ /* 0x000fe20000000000 */
[----:B------:R-:W-:Y:S01]  /*07c0*/  ISETP.NE.AND P2, PT, R2, RZ, PT ;  /* 0x000000ff0200720c */ /* 0x000fe20003f45270 */
[----:B------:R-:W-:-:S04]  /*07d0*/  FADD.FTZ R20, R27, R20 ;  /* 0x000000141b147221 */ /* 0x000fc80000010000 */
[----:B------:R-:W-:Y:S01]  /*07e0*/  FADD.FTZ R21, R33, R20 ;  /* 0x0000001421157221 */ /* 0x000fe20000010000 */
[----:B------:R-:W-:-:S03]  /*07f0*/  IADD3 R20, PT, PT, R3, 0x20, RZ ;  /* 0x0000002003147810 */ /* 0x000fc60007ffe0ff */
[----:B------:R-:W-:Y:S01]  /*0800*/  FADD.FTZ R21, R28, R21 ;  /* 0x000000151c157221 */ /* 0x000fe20000010000 */
[----:B------:R-:W-:-:S03]  /*0810*/  SHF.R.U32.HI R20, RZ, 0x2, R20 ;  /* 0x00000002ff147819 */ /* 0x000fc60000011614 */
[----:B------:R-:W-:Y:S01]  /*0820*/  FADD.FTZ R22, R32, R21 ;  /* 0x0000001520167221 */ /* 0x000fe20000010000 */
[----:B------:R-:W-:-:S03]  /*0830*/  LOP3.LUT P4, RZ, R20, 0x3ffffff8, RZ, 0xc0, !PT ;  /* 0x3ffffff814ff7812 */ /* 0x000fc6000788c0ff */
[----:B------:R-:W-:-:S04]  /*0840*/  FADD.FTZ R21, R29, R22 ;  /* 0x000000161d157221 */ /* 0x000fc80000010000 */
[----:B------:R-:W-:-:S05]  /*0850*/  FADD.FTZ R21, R34, R21 ;  /* 0x0000001522157221 */ /* 0x000fca0000010000 */
[----:B------:R-:W-:-:S05]  /*0860*/  FSEL R23, R21, RZ, P4 ;  /* 0x000000ff15177208 */ /* 0x000fca0002000000 */
[----:B------:R-:W-:Y:S01]  /*0870*/  @!P3 FADD.FTZ R23, R35, R23 ;  /* 0x000000172317b221 */ /* 0x000fe20000010000 */
[----:B------:R-:W-:Y:S06]  /*0880*/  BRA.DIV UR5, `(.L_x_47) ;  /* 0x0000001605107947 */ /* 0x000fec000b800000 */
[----:B------:R-:W0:Y:S01]  /*0890*/  SHFL.BFLY PT, R30, R23, 0x1, 0x1f ;  /* 0x0c201f00171e7f89 */ /* 0x000e2200000e0000 */
[----:B------:R-:W1:Y:S01]  /*08a0*/  LDC R38, c[0x0][0x400] ;  /* 0x00010000ff267b82 */ /* 0x000e620000000800 */
[----:B0-----:R-:W-:-:S05]  /*08b0*/  FADD.FTZ R23, R23, R30 ;  /* 0x0000001e17177221 */ /* 0x001fca0000010000 */
[----:B------:R-:W0:Y:S02]  /*08c0*/  SHFL.BFLY PT, R30, R23, 0x2, 0x1f ;  /* 0x0c401f00171e7f89 */ /* 0x000e2400000e0000 */
[----:B0-----:R-:W-:-:S05]  /*08d0*/  FADD.FTZ R39, R23, R30 ;  /* 0x0000001e17277221 */ /* 0x001fca0000010000 */
[----:B------:R-:W0:Y:S02]  /*08e0*/  SHFL.BFLY PT, R30, R39, 0x4, 0x1f ;  /* 0x0c801f00271e7f89 */ /* 0x000e2400000e0000 */
[----:B0-----:R-:W-:-:S05]  /*08f0*/  FADD.FTZ R40, R39, R30 ;  /* 0x0000001e27287221 */ /* 0x001fca0000010000 */
[----:B------:R-:W0:Y:S02]  /*0900*/  SHFL.BFLY PT, R30, R40, 0x8, 0x1f ;  /* 0x0d001f00281e7f89 */ /* 0x000e2400000e0000 */
[----:B0-----:R-:W-:-:S05]  /*0910*/  FADD.FTZ R41, R40, R30 ;  /* 0x0000001e28297221 */ /* 0x001fca0000010000 */
[----:B------:R-:W0:Y:S02]  /*0920*/  SHFL.BFLY PT, R30, R41, 0x10, 0x1f ;  /* 0x0e001f00291e7f89 */ /* 0x000e2400000e0000 */
[----:B0-----:R-:W-:-:S04]  /*0930*/  FADD.FTZ R31, R41, R30 ;  /* 0x0000001e291f7221 */ /* 0x001fc80000010000 */
[----:B-1----:R-:W-:-:S04]  /*0940*/  FMUL.FTZ R31, R31, R38 ;  /* 0x000000261f1f7220 */ /* 0x002fc80000410000 */
[--C-:B------:R-:W-:Y:S01]  /*0950*/  FADD.FTZ R20, R26, -R31.reuse ;  /* 0x8000001f1a147221 */ /* 0x100fe20000010000 */
[--C-:B------:R-:W-:Y:S01]  /*0960*/  FADD.FTZ R21, R27, -R31.reuse ;  /* 0x8000001f1b157221 */ /* 0x100fe20000010000 */
[----:B------:R-:W-:Y:S02]  /*0970*/  FADD.FTZ R23, R33, -R31 ;  /* 0x8000001f21177221 */ /* 0x000fe40000010000 */
[----:B------:R-:W-:-:S04]  /*0980*/  FFMA.FTZ R20, R20, R20, RZ ;  /* 0x0000001414147223 */ /* 0x000fc800000100ff */
[----:B------:R-:W-:Y:S01]  /*0990*/  FFMA.FTZ R20, R21, R21, R20 ;  /* 0x0000001515147223 */ /* 0x000fe20000010014 */
[----:B------:R-:W-:-:S03]  /*09a0*/  FADD.FTZ R21, R28, -R31 ;  /* 0x8000001f1c157221 */ /* 0x000fc60000010000 */
[----:B------:R-:W-:Y:S01]  /*09b0*/  FFMA.FTZ R20, R23, R23, R20 ;  /* 0x0000001717147223 */ /* 0x000fe20000010014 */
[----:B------:R-:W-:-:S03]  /*09c0*/  FADD.FTZ R23, R32, -R31 ;  /* 0x8000001f20177221 */ /* 0x000fc60000010000 */
[----:B------:R-:W-:Y:S01]  /*09d0*/  FFMA.FTZ R20, R21, R21, R20 ;  /* 0x0000001515147223 */ /* 0x000fe20000010014 */
[----:B------:R-:W-:-:S03]  /*09e0*/  FADD.FTZ R21, R29, -R31 ;  /* 0x8000001f1d157221 */ /* 0x000fc60000010000 */
[----:B------:R-:W-:Y:S01]  /*09f0*/  FFMA.FTZ R20, R23, R23, R20 ;  /* 0x0000001717147223 */ /* 0x000fe20000010014 */
[----:B------:R-:W-:-:S03]  /*0a00*/  FADD.FTZ R23, R34, -R31 ;  /* 0x8000001f22177221 */ /* 0x000fc60000010000 */
[----:B------:R-:W-:-:S04]  /*0a10*/  FFMA.FTZ R20, R21, R21, R20 ;  /* 0x0000001515147223 */ /* 0x000fc80000010014 */
[----:B------:R-:W-:-:S05]  /*0a20*/  FFMA.FTZ R20, R23, R23, R20 ;  /* 0x0000001717147223 */ /* 0x000fca0000010014 */
[----:B------:R-:W-:Y:S01]  /*0a30*/  FSEL R23, R20, RZ, P4 ;  /* 0x000000ff14177208 */ /* 0x000fe20002000000 */
[----:B------:R-:W-:-:S04]  /*0a40*/  FADD.FTZ R20, R35, -R31 ;  /* 0x8000001f23147221 */ /* 0x000fc80000010000 */
[----:B------:R-:W-:-:S05]  /*0a50*/  @!P3 FFMA.FTZ R23, R20, R20, R23 ;  /* 0x000000141417b223 */ /* 0x000fca0000010017 */
        /* <DEDUP_REMOVED lines=9> */
.L_x_68:
[----:B-1----:R-:W-:Y:S01]  /*0af0*/  FADD.FTZ R41, R42, R30 ;  /* 0x0000001e2a297221 */ /* 0x002fe20000010000 */
[----:B------:R-:W-:Y:S01]  /*0b00*/  FMUL.FTZ R30, R31, R31 ;  /* 0x0000001f1f1e7220 */ /* 0x000fe20000410000 */
[----:B------:R-:W-:Y:S01]  /*0b10*/  ISETP.NE.AND P1, PT, RZ, UR8, PT ;  /* 0x00000008ff007c0c */ /* 0x000fe2000bf25270 */
[----:B------:R-:W1:Y:S01]  /*0b20*/  @!P2 LDC.64 R22, c[0x0][0x3c0] ;  /* 0x0000f000ff16ab82 */ /* 0x000e620000000a00 */
[----:B------:R-:W-:Y:S01]  /*0b30*/  FFMA.FTZ R38, R41, R38, UR4 ;  /* 0x0000000429267e23 */ /* 0x000fe20008010026 */
[----:B------:R-:W-:Y:S01]  /*0b40*/  BSSY.RECONVERGENT B0, `(.L_x_48) ;  /* 0x0000043000007945 */ /* 0x000fe20003800200 */
[----:B------:R-:W-:-:S05]  /*0b50*/  FSEL R39, R30, RZ, P1 ;  /* 0x000000ff1e277208 */ /* 0x000fca0000800000 */
[----:B------:R-:W2:Y:S01]  /*0b60*/  @!P2 LDC.64 R20, c[0x0][0x3c8] ;  /* 0x0000f200ff14ab82 */ /* 0x000ea20000000a00 */
[----:B------:R-:W-:-:S06]  /*0b70*/  FADD.FTZ R39, R38, R39 ;  /* 0x0000002726277221 */ /* 0x000fcc0000010000 */
[----:B------:R-:W3:Y:S01]  /*0b80*/  MUFU.RSQ R39, R39 ;  /* 0x0000002700277308 */ /* 0x000ee20000001400 */
[----:B-1----:R-:W-:-:S05]  /*0b90*/  @!P2 IMAD.WIDE R22, R0, 0x4, R22 ;  /* 0x000000040016a825 */ /* 0x002fca00078e0216 */
[----:B------:R1:W-:Y:S01]  /*0ba0*/  @!P2 STG.E desc[UR6][R22.64], R31 ;  /* 0x0000001f1600a986 */ /* 0x0003e2000c101906 */
[----:B--2---:R-:W-:-:S05]  /*0bb0*/  @!P2 IMAD.WIDE R20, R0, 0x4, R20 ;  /* 0x000000040014a825 */ /* 0x004fca00078e0214 */
[----:B---3--:R1:W-:Y:S01]  /*0bc0*/  @!P2 STG.E desc[UR6][R20.64], R39 ;  /* 0x000000271400a986 */ /* 0x0083e2000c101906 */
[----:B-----5:R-:W-:-:S13]  /*0bd0*/  ISETP.GE.AND P2, PT, R36, 0x1, PT ;  /* 0x000000012400780c */ /* 0x020fda0003f46270 */
[----:B-1----:R-:W-:Y:S05]  /*0be0*/  @!P2 BRA `(.L_x_49) ;  /* 0x0000000000e0a947 */ /* 0x002fea0003800000 */
[----:B------:R-:W-:Y:S05]  /*0bf0*/  @P0 BRA `(.L_x_49) ;  /* 0x0000000000dc0947 */ /* 0x000fea0003800000 */
[----:B------:R-:W-:Y:S02]  /*0c00*/  FSEL R31, R31, RZ, !P1 ;  /* 0x000000ff1f1f7208 */ /* 0x000fe40004800000 */
[----:B------:R-:W-:Y:S02]  /*0c10*/  PRMT R21, R12, 0x7632, R21 ;  /* 0x000076320c157816 */ /* 0x000fe40000000015 */
[----:B------:R-:W-:Y:S01]  /*0c20*/  SHF.L.U32 R23, R7, 0x10, RZ ;  /* 0x0000001007177819 */ /* 0x000fe200000006ff */
[--C-:B------:R-:W-:Y:S01]  /*0c30*/  FADD.FTZ R20, R27, -R31.reuse ;  /* 0x8000001f1b147221 */ /* 0x100fe20000010000 */
[----:B------:R-:W-:Y:S01]  /*0c40*/  SHF.L.U32 R21, R21, 0x10, RZ ;  /* 0x0000001015157819 */ /* 0x000fe200000006ff */
[--C-:B------:R-:W-:Y:S01]  /*0c50*/  FADD.FTZ R22, R26, -R31.reuse ;  /* 0x8000001f1a167221 */ /* 0x100fe20000010000 */
[----:B------:R-:W-:Y:S01]  /*0c60*/  PRMT R38, R13, 0x7632, R38 ;  /* 0x000076320d267816 */ /* 0x000fe20000000026 */
[C---:B------:R-:W-:Y:S01]  /*0c70*/  FMUL.FTZ R20, R39.reuse, R20 ;  /* 0x0000001427147220 */ /* 0x040fe20000410000 */
[----:B------:R-:W-:Y:S01]  /*0c80*/  SHF.L.U32 R41, R12, 0x10, RZ ;  /* 0x000000100c297819 */ /* 0x000fe200000006ff */
[----:B------:R-:W-:Y:S01]  /*0c90*/  FADD.FTZ R30, R28, -R31 ;  /* 0x8000001f1c1e7221 */ /* 0x000fe20000010000 */
[C---:B------:R-:W-:Y:S01]  /*0ca0*/  FMUL.FTZ R22, R39.reuse, R22 ;  /* 0x0000001627167220 */ /* 0x040fe20000410000 */
[----:B------:R-:W-:Y:S01]  /*0cb0*/  FFMA.FTZ R20, R20, R21, R23 ;  /* 0x0000001514147223 */ /* 0x000fe20000010017 */
[----:B------:R-:W-:Y:S01]  /*0cc0*/  SHF.L.U32 R21, R8, 0x10, RZ ;  /* 0x0000001008157819 */ /* 0x000fe200000006ff */
[----:B------:R-:W-:Y:S01]  /*0cd0*/  FMUL.FTZ R30, R39, R30 ;  /* 0x0000001e271e7220 */ /* 0x000fe20000410000 */
[----:B------:R-:W-:-:S02]  /*0ce0*/  SHF.L.U32 R23, R38, 0x10, RZ ;  /* 0x0000001026177819 */ /* 0x000fc400000006ff */
[----:B------:R-:W-:Y:S01]  /*0cf0*/  SHF.L.U32 R43, R6, 0x10, RZ ;  /* 0x00000010062b7819 */ /* 0x000fe200000006ff */
[----:B------:R-:W-:Y:S01]  /*0d00*/  FFMA.FTZ R41, R22, R41, R21 ;  /* 0x0000002916297223 */ /* 0x000fe20000010015 */
[----:B------:R-:W-:Y:S01]  /*0d10*/  FADD.FTZ R22, R33, -R31 ;  /* 0x8000001f21167221 */ /* 0x000fe20000010000 */
[----:B------:R-:W-:Y:S02]  /*0d20*/  SHF.L.U32 R45, R5, 0x10, RZ ;  /* 0x00000010052d7819 */ /* 0x000fe400000006ff */
[----:B------:R-:W-:Y:S01]  /*0d30*/  FFMA.FTZ R21, R30, R23, R43 ;  /* 0x000000171e157223 */ /* 0x000fe2000001002b */
[----:B------:R-:W-:Y:S01]  /*0d40*/  SHF.L.U32 R23, R13, 0x10, RZ ;  /* 0x000000100d177819 */ /* 0x000fe200000006ff */
[----:B------:R-:W-:Y:S01]  /*0d50*/  FMUL.FTZ R22, R39, R22 ;  /* 0x0000001627167220 */ /* 0x000fe20000410000 */
[----:B------:R-:W-:Y:S01]  /*0d60*/  SHF.L.U32 R43, R9, 0x10, RZ ;  /* 0x00000010092b7819 */ /* 0x000fe200000006ff */
[----:B------:R-:W-:Y:S01]  /*0d70*/  FADD.FTZ R30, R32, -R31 ;  /* 0x8000001f201e7221 */ /* 0x000fe20000010000 */
[----:B------:R-:W-:-:S02]  /*0d80*/  SHF.L.U32 R40, R11, 0x10, RZ ;  /* 0x000000100b287819 */ /* 0x000fc400000006ff */
[----:B------:R-:W-:Y:S01]  /*0d90*/  IADD3 R36, PT, PT, R36, -0x1, RZ ;  /* 0xffffffff24247810 */ /* 0x000fe20007ffe0ff */
[----:B------:R-:W-:Y:S01]  /*0da0*/  FFMA.FTZ R38, R22, R23, R43 ;  /* 0x0000001716267223 */ /* 0x000fe2000001002b */
[----:B------:R-:W-:Y:S01]  /*0db0*/  SHF.L.U32 R43, R14, 0x10, RZ ;  /* 0x000000100e2b7819 */ /* 0x000fe200000006ff */
[----:B------:R-:W-:Y:S01]  /*0dc0*/  FMUL.FTZ R30, R39, R30 ;  /* 0x0000001e271e7220 */ /* 0x000fe20000410000 */
[----:B------:R-:W-:Y:S01]  /*0dd0*/  SHF.L.U32 R23, R10, 0x10, RZ ;  /* 0x000000100a177819 */ /* 0x000fe200000006ff */
[----:B------:R-:W-:Y:S01]  /*0de0*/  FADD.FTZ R22, R29, -R31 ;  /* 0x8000001f1d167221 */ /* 0x000fe20000010000 */
[----:B------:R-:W-:Y:S01]  /*0df0*/  IMAD R36, R36, R37, RZ ;  /* 0x0000002524247224 */ /* 0x000fe200078e02ff */
[----:B------:R-:W-:Y:S02]  /*0e00*/  F2FP.BF16.F32.PACK_AB R21, R21, R38 ;  /* 0x000000261515723e */ /* 0x000fe400000010ff */
[----:B------:R-:W-:Y:S01]  /*0e10*/  FFMA.FTZ R43, R30, R43, R23 ;  /* 0x0000002b1e2b7223 */ /* 0x000fe20000010017 */
[----:B------:R-:W-:Y:S01]  /*0e20*/  SHF.L.U32 R23, R24, 0x10, RZ ;  /* 0x0000001018177819 */ /* 0x000fe200000006ff */
[----:B------:R-:W-:Y:S01]  /*0e30*/  FMUL.FTZ R22, R39, R22 ;  /* 0x0000001627167220 */ /* 0x000fe20000410000 */
[----:B------:R-:W-:Y:S01]  /*0e40*/  FADD.FTZ R30, R34, -R31 ;  /* 0x8000001f221e7221 */ /* 0x000fe20000010000 */
[----:B------:R-:W-:-:S02]  /*0e50*/  SHF.R.S32.HI R37, RZ, 0x1f, R36 ;  /* 0x0000001fff257819 */ /* 0x000fc40000011424 */
[----:B------:R-:W-:Y:S01]  /*0e60*/  FFMA.FTZ R22, R22, R23, R45 ;  /* 0x0000001716167223 */ /* 0x000fe2000001002d */
[----:B------:R-:W-:Y:S01]  /*0e70*/  FMUL.FTZ R23, R39, R30 ;  /* 0x0000001e27177220 */ /* 0x000fe20000410000 */
[----:B------:R-:W-:Y:S01]  /*0e80*/  IMAD.U32 R30, R15, 0x10000, RZ ;  /* 0x000100000f1e7824 */ /* 0x000fe200078e00ff */
[----:B------:R-:W-:Y:S02]  /*0e90*/  LEA.HI R45, R37, R36, RZ, 0x3 ;  /* 0x00000024252d7211 */ /* 0x000fe400078f18ff */
[----:B------:R-:W-:Y:S01]  /*0ea0*/  SHF.L.U32 R37, R25, 0x10, RZ ;  /* 0x0000001019257819 */ /* 0x000fe200000006ff */
[----:B------:R-:W-:Y:S01]  /*0eb0*/  FFMA.FTZ R23, R23, R30, R40 ;  /* 0x0000001e17177223 */ /* 0x000fe20000010028 */
[----:B------:R-:W-:Y:S01]  /*0ec0*/  FADD.FTZ R40, R35, -R31 ;  /* 0x8000001f23287221 */ /* 0x000fe20000010000 */
[----:B------:R-:W-:Y:S01]  /*0ed0*/  F2FP.BF16.F32.PACK_AB R22, R22, R43 ;  /* 0x0000002b1616723e */ /* 0x000fe200000010ff */
[----:B------:R-:W1:Y:S01]  /*0ee0*/  LDC.64 R30, c[0x0][0x428] ;  /* 0x00010a00ff1e7b82 */ /* 0x000e620000000a00 */
[----:B------:R-:W-:Y:S01]  /*0ef0*/  F2FP.BF16.F32.PACK_AB R20, R20, R41 ;  /* 0x000000291414723e */ /* 0x000fe200000010ff */
[----:B------:R-:W-:Y:S01]  /*0f00*/  FMUL.FTZ R40, R39, R40 ;  /* 0x0000002827287220 */ /* 0x000fe20000410000 */
[----:B------:R-:W-:-:S05]  /*0f10*/  SHF.L.U32 R39, R4, 0x10, RZ ;  /* 0x0000001004277819 */ /* 0x000fca00000006ff */
[----:B------:R-:W-:Y:S01]  /*0f20*/  FFMA.FTZ R40, R40, R37, R39 ;  /* 0x0000002528287223 */ /* 0x000fe20000010027 */
[----:B------:R-:W-:-:S04]  /*0f30*/  LEA.HI.SX32 R37, R45, R2, 0x1d ;  /* 0x000000022d257211 */ /* 0x000fc800078feaff */
[----:B------:R-:W-:Y:S01]  /*0f40*/  F2FP.BF16.F32.PACK_AB R23, R40, R23 ;  /* 0x000000172817723e */ /* 0x000fe200000010ff */
[----:B-1----:R-:W-:-:S05]  /*0f50*/  IMAD.WIDE.U32 R30, R37, 0x10, R30 ;  /* 0x00000010251e7825 */ /* 0x002fca00078e001e */
[----:B------:R1:W-:Y:S02]  /*0f60*/  STG.E.128 desc[UR6][R30.64], R20 ;  /* 0x000000141e007986 */ /* 0x0003e4000c101d06 */
.L_x_49:
[----:B------:R-:W-:Y:S05]  /*0f70*/  BSYNC.RECONVERGENT B0 ;  /* 0x0000000000007941 */ /* 0x000fea0003800200 */
.L_x_48:
[----:B-1----:R-:W1:Y:S02]  /*0f80*/  LDC.64 R20, c[0x0][0x380] ;  /* 0x0000e000ff147b82 */ /* 0x002e640000000a00 */
[----:B-1----:R-:W-:-:S04]  /*0f90*/  LEA R0, R20, R0, 0x2 ;  /* 0x0000000014007211 */ /* 0x002fc800078e10ff */
[----:B------:R-:W-:-:S13]  /*0fa0*/  ISETP.GE.AND P0, PT, R0, R21, PT ;  /* 0x000000150000720c */ /* 0x000fda0003f06270 */
[----:B------:R-:W-:Y:S05]  /*0fb0*/  @!P0 BRA `(.L_x_50) ;  /* 0xfffffff000bc8947 */ /* 0x000fea000383ffff */
[----:B------:R-:W-:Y:S05]  /*0fc0*/  EXIT ;  /* 0x000000000000794d */ /* 0x000fea0003800000 */
.L_x_44:
[----:B------:R-:W-:Y:S01]  /*0fd0*/  PRMT R6, R14, 0x7632, R6 ;  /* 0x000076320e067816 */ /* 0x000fe20000000006 */
[----:B------:R-:W0:Y:S01]  /*0fe0*/  LDCU UR5, c[0x0][0x388] ;  /* 0x00007100ff0577ac */ /* 0x000e220008000800 */
[----:B------:R-:W-:Y:S01]  /*0ff0*/  PRMT R7, R15, 0x7632, R7 ;  /* 0x000076320f077816 */ /* 0x000fe20000000007 */
[----:B------:R-:W1:Y:S06]  /*1000*/  LDCU UR4, c[0x0][0x448] ;  /* 0x00008900ff0477ac */ /* 0x000e6c0008000800 */
.L_x_56:
[----:B------:R-:W2:Y:S02]  /*1010*/  LDC.64 R16, c[0x0][0x3f0] ;  /* 0x0000fc00ff107b82 */ /* 0x000ea40000000a00 */
[----:B--2---:R-:W-:-:S06]  /*1020*/  IMAD.WIDE R20, R0, 0x4, R16 ;  /* 0x0000000400147825 */ /* 0x004fcc00078e0210 */
[----:B------:R-:W2:Y:S01]  /*1030*/  LDC.64 R16, c[0x0][0x3f8] ;  /* 0x0000fe00ff107b82 */ /* 0x000ea20000000a00 */
[----:B------:R-:W3:Y:S01]  /*1040*/  LDG.E R20, desc[UR6][R20.64] ;  /* 0x0000000614147981 */ /* 0x000ee2000c1e1900 */
[----:B--2---:R-:W-:-:S05]  /*1050*/  IMAD.WIDE R18, R0, 0x4, R16 ;  /* 0x0000000400127825 */ /* 0x004fca00078e0210 */
[----:B------:R2:W5:Y:S01]  /*1060*/  LDG.E R39, desc[UR6][R18.64] ;  /* 0x0000000612277981 */ /* 0x000562000c1e1900 */
[----:B------:R-:W-:Y:S01]  /*1070*/  ISETP.GT.U32.AND P1, PT, R3, -0x21, PT ;  /* 0xffffffdf0300780c */ /* 0x000fe20003f24070 */
[----:B------:R-:W-:Y:S01]  /*1080*/  BSSY.RECONVERGENT B0, `(.L_x_51) ;  /* 0x000003e000007945 */ /* 0x000fe20003800200 */
[----:B---3--:R-:W-:-:S13]  /*1090*/  ISETP.GE.AND P0, PT, R20, 0x1, PT ;  /* 0x000000011400780c */ /* 0x008fda0003f06270 */
[----:B------:R-:W3:Y:S01]  /*10a0*/  @P0 LDC R17, c[0x0][0x388] ;  /* 0x0000e200ff110b82 */ /* 0x000ee20000000800 */
[----:B------:R-:W-:-:S05]  /*10b0*/  @P0 IADD3 R16, PT, PT, R20, -0x1, RZ ;  /* 0xffffffff14100810 */ /* 0x000fca0007ffe0ff */
[----:B---3--:R-:W-:-:S05]  /*10c0*/  @P0 IMAD R16, R16, R17, RZ ;  /* 0x0000001110100224 */ /* 0x008fca00078e02ff */
[----:B------:R-:W-:-:S04]  /*10d0*/  @P0 SHF.R.S32.HI R17, RZ, 0x1f, R16 ;  /* 0x0000001fff110819 */ /* 0x000fc80000011410 */
[----:B------:R-:W-:Y:S02]  /*10e0*/  @P0 LEA.HI R23, R17, R16, RZ, 0x3 ;  /* 0x0000001011170211 */ /* 0x000fe400078f18ff */
[----:B------:R-:W-:Y:S02]  /*10f0*/  CS2R R16, SRZ ;  /* 0x0000000000107805 */ /* 0x000fe4000001ff00 */
[----:B------:R-:W-:Y:S02]  /*1100*/  @P0 MOV R17, RZ ;  /* 0x000000ff00110202 */ /* 0x000fe40000000f00 */
[----:B------:R-:W-:Y:S01]  /*1110*/  @P0 LEA.HI.SX32 R16, R23, R2, 0x1d ;  /* 0x0000000217100211 */ /* 0x000fe200078feaff */
[----:B--2---:R-:W-:Y:S06]  /*1120*/  @P1 BRA `(.L_x_52) ;  /* 0x0000000000cc1947 */ /* 0x004fec0003800000 */
[----:B------:R-:W2:Y:S08]  /*1130*/  @P0 LDC.64 R18, c[0x0][0x390] ;  /* 0x0000e400ff120b82 */ /* 0x000eb00000000a00 */
[----:B------:R-:W3:Y:S08]  /*1140*/  @P0 LDC R20, c[0x0][0x40c] ;  /* 0x00010300ff140b82 */ /* 0x000ef00000000800 */
[----:B------:R-:W4:Y:S01]  /*1150*/  @P0 LDC R21, c[0x0][0x40c] ;  /* 0x00010300ff150b82 */ /* 0x000f220000000800 */
[----:B--2---:R-:W-:-:S07]  /*1160*/  @P0 LEA R18, P1, R16, R18, 0x4 ;  /* 0x0000001210120211 */ /* 0x004fce00078220ff */
[----:B------:R-:W2:Y:S01]  /*1170*/  @P0 LDC R22, c[0x0][0x40c] ;  /* 0x00010300ff160b82 */ /* 0x000ea20000000800 */
[----:B------:R-:W-:-:S05]  /*1180*/  @P0 LEA.HI.X R19, R16, R19, R17, 0x4, P1 ;  /* 0x0000001310130211 */ /* 0x000fca00008f2411 */
[----:B------:R-:W3:Y:S02]  /*1190*/  @P0 LDG.E.64 R26, desc[UR6][R18.64] ;  /* 0x00000006121a0981 */ /* 0x000ee4000c1e1b00 */
[----:B------:R-:W1:Y:S02]  /*11a0*/  @P0 LDC R23, c[0x0][0x40c] ;  /* 0x00010300ff170b82 */ /* 0x000e640000000800 */
[----:B------:R4:W2:Y:S01]  /*11b0*/  @P0 LDG.E.64 R24, desc[UR6][R18.64+0x8] ;  /* 0x0000080612180981 */ /* 0x0008a2000c1e1b00 */
[----:B------:R-:W-:Y:S01]  /*11c0*/  CS2R R28, SRZ ;  /* 0x00000000001c7805 */ /* 0x000fe2000001ff00 */
[----:B------:R-:W-:Y:S02]  /*11d0*/  HFMA2 R31, -RZ, RZ, 0, 0 ;  /* 0x00000000ff1f7431 */ /* 0x000fe400000001ff */
[----:B0-----:R-:W-:Y:S01]  /*11e0*/  IMAD R38, R0, UR5, RZ ;  /* 0x0000000500267c24 */ /* 0x001fe2000f8e02ff */
[----:B------:R-:W-:Y:S01]  /*11f0*/  CS2R R32, SRZ ;  /* 0x0000000000207805 */ /* 0x000fe2000001ff00 */
[----:B------:R-:W0:Y:S03]  /*1200*/  @P0 LDC R30, c[0x0][0x40c] ;  /* 0x00010300ff1e0b82 */ /* 0x000e260000000800 */
[----:B------:R-:W-:-:S05]  /*1210*/  SHF.R.S32.HI R43, RZ, 0x1f, R38 ;  /* 0x0000001fff2b7819 */ /* 0x000fca0000011426 */
[----:B----4-:R-:W4:Y:S01]  /*1220*/  @P0 LDC R18, c[0x0][0x40c] ;  /* 0x00010300ff120b82 */ /* 0x010f220000000800 */
[----:B---3--:R-:W-:Y:S02]  /*1230*/  @P0 PRMT R17, R26, 0x7632, R17 ;  /* 0x000076321a110816 */ /* 0x008fe40000000011 */
[----:B------:R-:W-:Y:S02]  /*1240*/  PRMT R16, R27, 0x7632, R16 ;  /* 0x000076321b107816 */ /* 0x000fe40000000010 */
[----:B------:R-:W-:Y:S02]  /*1250*/  @P0 SHF.L.U32 R17, R17, 0x10, RZ ;  /* 0x0000001011110819 */ /* 0x000fe400000006ff */
[----:B------:R-:W-:Y:S02]  /*1260*/  @P0 SHF.L.U32 R16, R16, 0x10, RZ ;  /* 0x0000001010100819 */ /* 0x000fe400000006ff */
[----:B--2---:R-:W-:Y:S01]  /*1270*/  PRMT R19, R24, 0x7632, R19 ;  /* 0x0000763218137816 */ /* 0x004fe20000000013 */
[----:B------:R-:W-:Y:S01]  /*1280*/  @P0 FMUL.FTZ R28, R17, R20 ;  /* 0x00000014111c0220 */ /* 0x000fe20000410000 */
[----:B------:R-:W-:Y:S01]  /*1290*/  @P0 SHF.L.U32 R34, R27, 0x10, RZ ;  /* 0x000000101b220819 */ /* 0x000fe200000006ff */
[----:B------:R-:W-:Y:S01]  /*12a0*/  @P0 FMUL.FTZ R29, R16, R21 ;  /* 0x00000015101d0220 */ /* 0x000fe20000410000 */
[----:B------:R-:W2:Y:S01]  /*12b0*/  @P0 LDC R17, c[0x0][0x40c] ;  /* 0x00010300ff110b82 */ /* 0x000ea20000000800 */
[----:B------:R-:W-:-:S02]  /*12c0*/  @P0 SHF.L.U32 R41, R19, 0x10, RZ ;  /* 0x0000001013290819 */ /* 0x000fc400000006ff */
[----:B------:R-:W-:Y:S01]  /*12d0*/  @P0 PRMT R36, R24, 0x7610, R36 ;  /* 0x0000761018240816 */ /* 0x000fe20000000024 */
[----:B-1----:R-:W-:Y:S01]  /*12e0*/  @P0 FMUL.FTZ R32, R34, R23 ;  /* 0x0000001722200220 */ /* 0x002fe20000410000 */
[----:B------:R-:W-:Y:S01]  /*12f0*/  @P0 PRMT R37, R25, 0x7610, R37 ;  /* 0x0000761019250816 */ /* 0x000fe20000000025 */
[----:B------:R-:W-:Y:S01]  /*1300*/  @P0 FMUL.FTZ R31, R41, R22 ;  /* 0x00000016291f0220 */ /* 0x000fe20000410000 */
[----:B------:R-:W-:Y:S01]  /*1310*/  PRMT R22, R25, 0x7632, R22 ;  /* 0x0000763219167816 */ /* 0x000fe20000000016 */
[----:B------:R-:W1:Y:S01]  /*1320*/  @P0 LDC R16, c[0x0][0x40c] ;  /* 0x00010300ff100b82 */ /* 0x000e620000000800 */
[----:B------:R-:W-:Y:S02]  /*1330*/  @P0 SHF.L.U32 R35, R26, 0x10, RZ ;  /* 0x000000101a230819 */ /* 0x000fe400000006ff */
[----:B------:R-:W-:Y:S01]  /*1340*/  LEA.HI R19, R43, R38, RZ, 0x3 ;  /* 0x000000262b137211 */ /* 0x000fe200078f18ff */
[----:B------:R-:W-:Y:S01]  /*1350*/  @P0 IMAD.U32 R22, R22, 0x10000, RZ ;  /* 0x0001000016160824 */ /* 0x000fe200078e00ff */
[----:B------:R-:W-:Y:S01]  /*1360*/  @P0 SHF.L.U32 R23, R36, 0x10, RZ ;  /* 0x0000001024170819 */ /* 0x000fe200000006ff */
[----:B0-----:R-:W-:Y:S01]  /*1370*/  @P0 FMUL.FTZ R33, R35, R30 ;  /* 0x0000001e23210220 */ /* 0x001fe20000410000 */
[----:B------:R-:W-:Y:S01]  /*1380*/  @P0 SHF.L.U32 R41, R37, 0x10, RZ ;  /* 0x0000001025290819 */ /* 0x000fe200000006ff */
[----:B------:R-:W0:Y:S01]  /*1390*/  LDC.64 R20, c[0x0][0x3a8] ;  /* 0x0000ea00ff147b82 */ /* 0x000e220000000a00 */
[----:B------:R-:W-:-:S02]  /*13a0*/  CS2R R34, SRZ ;  /* 0x0000000000227805 */ /* 0x000fc4000001ff00 */
[----:B------:R-:W-:Y:S02]  /*13b0*/  MOV R38, RZ ;  /* 0x000000ff00267202 */ /* 0x000fe40000000f00 */
[----:B------:R-:W-:Y:S01]  /*13c0*/  LEA.HI.SX32 R19, R19, R2, 0x1d ;  /* 0x0000000213137211 */ /* 0x000fe200078feaff */
[----:B----4-:R-:W-:Y:S01]  /*13d0*/  @P0 FMUL.FTZ R35, R41, R18 ;  /* 0x0000001229230220 */ /* 0x010fe20000410000 */
[----:B--2---:R-:W-:Y:S01]  /*13e0*/  @P0 FMUL.FTZ R38, R22, R17 ;  /* 0x0000001116260220 */ /* 0x004fe20000410000 */
[----:B------:R-:W-:Y:S01]  /*13f0*/  F2FP.BF16.F32.PACK_AB R17, R29, R32 ;  /* 0x000000201d11723e */ /* 0x000fe200000010ff */
[----:B-1----:R-:W-:Y:S01]  /*1400*/  @P0 FMUL.FTZ R34, R23, R16 ;  /* 0x0000001017220220 */ /* 0x002fe20000410000 */
[----:B------:R-:W-:-:S04]  /*1410*/  F2FP.BF16.F32.PACK_AB R16, R28, R33 ;  /* 0x000000211c10723e */ /* 0x000fc800000010ff */
[----:B------:R-:W-:Y:S01]  /*1420*/  F2FP.BF16.F32.PACK_AB R18, R31, R34 ;  /* 0x000000221f12723e */ /* 0x000fe200000010ff */
[----:B0-----:R-:W-:Y:S01]  /*1430*/  IMAD.WIDE.U32 R20, R19, 0x10, R20 ;  /* 0x0000001013147825 */ /* 0x001fe200078e0014 */
[----:B------:R-:W-:-:S05]  /*1440*/  F2FP.BF16.F32.PACK_AB R19, R38, R35 ;  /* 0x000000232613723e */ /* 0x000fca00000010ff */
[----:B------:R2:W-:Y:S02]  /*1450*/  STG.E.128 desc[UR6][R20.64], R16 ;  /* 0x0000001014007986 */ /* 0x0005e4000c101d06 */
.L_x_52:
[----:B01----:R-:W-:Y:S05]  /*1460*/  BSYNC.RECONVERGENT B0 ;  /* 0x0000000000007941 */ /* 0x003fea0003800200 */
.L_x_51:
[----:B--2---:R-:W-:Y:S01]  /*1470*/  FADD.FTZ R17, RZ, R33 ;  /* 0x00000021ff117221 */ /* 0x004fe20000010000 */
[----:B------:R-:W-:Y:S01]  /*1480*/  ISETP.GE.U32.AND P0, PT, R3, -0x20, PT ;  /* 0xffffffe00300780c */ /* 0x000fe20003f06070 */
[----:B------:R-:W-:Y:S01]  /*1490*/  UMOV UR9, 0xffffffff ;  /* 0xffffffff00097882 */ /* 0x000fe20000000000 */
[----:B------:R-:W-:Y:S01]  /*14a0*/  ISETP.NE.AND P3, PT, R2, RZ, PT ;  /* 0x000000ff0200720c */ /* 0x000fe20003f65270 */
[----:B------:R-:W-:-:S04]  /*14b0*/  FADD.FTZ R17, R28, R17 ;  /* 0x000000111c117221 */ /* 0x000fc80000010000 */
[----:B------:R-:W-:-:S04]  /*14c0*/  FADD.FTZ R16, R32, R17 ;  /* 0x0000001120107221 */ /* 0x000fc80000010000 */
[----:B------:R-:W-:-:S04]  /*14d0*/  FADD.FTZ R17, R29, R16 ;  /* 0x000000101d117221 */ /* 0x000fc80000010000 */
[----:B------:R-:W-:Y:S01]  /*14e0*/  FADD.FTZ R16, R34, R17 ;  /* 0x0000001122107221 */ /* 0x000fe20000010000 */
[----:B------:R-:W-:-:S03]  /*14f0*/  IADD3 R17, PT, PT, R3, 0x20, RZ ;  /* 0x0000002003117810 */ /* 0x000fc60007ffe0ff */
[----:B------:R-:W-:Y:S01]  /*1500*/  FADD.FTZ R16, R31, R16 ;  /* 0x000000101f107221 */ /* 0x000fe20000010000 */
[----:B------:R-:W-:-:S03]  /*1510*/  SHF.R.U32.HI R17, RZ, 0x2, R17 ;  /* 0x00000002ff117819 */ /* 0x000fc60000011611 */
[----:B------:R-:W-:Y:S01]  /*1520*/  FADD.FTZ R16, R35, R16 ;  /* 0x0000001023107221 */ /* 0x000fe20000010000 */
[----:B------:R-:W-:-:S04]  /*1530*/  LOP3.LUT P2, RZ, R17, 0x3ffffff8, RZ, 0xc0, !PT ;  /* 0x3ffffff811ff7812 */ /* 0x000fc8000784c0ff */
        /* <DEDUP_REMOVED lines=17> */
[--C-:B------:R-:W-:Y:S01]  /*1650*/  FADD.FTZ R17, R32, -R41.reuse ;  /* 0x8000002920117221 */ /* 0x100fe20000010000 */
[----:B------:R-:W-:Y:S01]  /*1660*/  FADD.FTZ R19, R31, -R41 ;  /* 0x800000291f137221 */ /* 0x000fe20000010000 */
[----:B------:R-:W-:-:S04]  /*1670*/  FFMA.FTZ R16, R16, R16, RZ ;  /* 0x0000001010107223 */ /* 0x000fc800000100ff */
[----:B------:R-:W-:Y:S01]  /*1680*/  FFMA.FTZ R16, R21, R21, R16 ;  /* 0x0000001515107223 */ /* 0x000fe20000010010 */
[----:B------:R-:W-:-:S03]  /*1690*/  FADD.FTZ R21, R29, -R41 ;  /* 0x800000291d157221 */ /* 0x000fc60000010000 */
[----:B------:R-:W-:Y:S01]  /*16a0*/  FFMA.FTZ R16, R17, R17, R16 ;  /* 0x0000001111107223 */ /* 0x000fe20000010010 */
[----:B------:R-:W-:-:S03]  /*16b0*/  FADD.FTZ R17, R34, -R41 ;  /* 0x8000002922117221 */ /* 0x000fc60000010000 */
[----:B------:R-:W-:-:S04]  /*16c0*/  FFMA.FTZ R16, R21, R21, R16 ;  /* 0x0000001515107223 */ /* 0x000fc80000010010 */
        /* <DEDUP_REMOVED lines=16> */
.L_x_80:
[----:B-1----:R-:W-:Y:S01]  /*17d0*/  FADD.FTZ R23, R19, R30 ;  /* 0x0000001e13177221 */ /* 0x002fe20000010000 */
[----:B------:R-:W-:Y:S01]  /*17e0*/  FMUL.FTZ R20, R41, R41 ;  /* 0x0000002929147220 */ /* 0x000fe20000410000 */
[----:B------:R-:W-:Y:S01]  /*17f0*/  ISETP.NE.AND P2, PT, RZ, UR8, PT ;  /* 0x00000008ff007c0c */ /* 0x000fe2000bf45270 */
[----:B0-----:R-:W0:Y:S01]  /*1800*/  @!P3 LDC.64 R18, c[0x0][0x3c0] ;  /* 0x0000f000ff12bb82 */ /* 0x001e220000000a00 */
[----:B------:R-:W-:Y:S01]  /*1810*/  FFMA.FTZ R40, R23, R40, UR4 ;  /* 0x0000000417287e23 */ /* 0x000fe20008010028 */
[----:B-----5:R-:W-:Y:S01]  /*1820*/  ISETP.GE.AND P1, PT, R39, 0x1, PT ;  /* 0x000000012700780c */ /* 0x020fe20003f26270 */
[----:B------:R-:W-:Y:S01]  /*1830*/  BSSY.RECONVERGENT B0, `(.L_x_54) ;  /* 0x0000044000007945 */ /* 0x000fe20003800200 */
[----:B------:R-:W-:-:S04]  /*1840*/  FSEL R21, R20, RZ, P2 ;  /* 0x000000ff14157208 */ /* 0x000fc80001000000 */
[----:B------:R-:W1:Y:S01]  /*1850*/  @!P3 LDC.64 R16, c[0x0][0x3c8] ;  /* 0x0000f200ff10bb82 */ /* 0x000e620000000a00 */
[----:B------:R-:W-:-:S04]  /*1860*/  FADD.FTZ R21, R40, R21 ;  /* 0x0000001528157221 */ /* 0x000fc80000010000 */
[----:B------:R-:W2:Y:S01]  /*1870*/  MUFU.RSQ R23, R21 ;  /* 0x0000001500177308 */ /* 0x000ea20000001400 */
[----:B0-----:R-:W-:-:S05]  /*1880*/  @!P3 IMAD.WIDE R18, R0, 0x4, R18 ;  /* 0x000000040012b825 */ /* 0x001fca00078e0212 */
[----:B------:R0:W-:Y:S01]  /*1890*/  @!P3 STG.E desc[UR6][R18.64], R41 ;  /* 0x000000291200b986 */ /* 0x0001e2000c101906 */
[----:B-1----:R-:W-:-:S05]  /*18a0*/  @!P3 IMAD.WIDE R16, R0, 0x4, R16 ;  /* 0x000000040010b825 */ /* 0x002fca00078e0210 */
[----:B--2---:R0:W-:Y:S01]  /*18b0*/  @!P3 STG.E desc[UR6][R16.64], R23 ;  /* 0x000000171000b986 */ /* 0x0041e2000c101906 */
[----:B------:R-:W-:Y:S05]  /*18c0*/  @!P1 BRA `(.L_x_55) ;  /* 0x0000000000e89947 */ /* 0x000fea0003800000 */
[----:B------:R-:W-:Y:S05]  /*18d0*/  @P0 BRA `(.L_x_55) ;  /* 0x0000000000e40947 */ /* 0x000fea0003800000 */
[----:B0-----:R-:W-:Y:S02]  /*18e0*/  FSEL R19, R41, RZ, !P2 ;  /* 0x000000ff29137208 */ /* 0x001fe40005000000 */
[----:B------:R-:W-:Y:S02]  /*18f0*/  PRMT R21, R12, 0x7632, R21 ;  /* 0x000076320c157816 */ /* 0x000fe40000000015 */
[----:B------:R-:W-:Y:S01]  /*1900*/  PRMT R43, R8, 0x7632, R43 ;  /* 0x00007632082b7816 */ /* 0x000fe2000000002b */
[--C-:B------:R-:W-:Y:S01]  /*1910*/  FADD.FTZ R16, R33, -R19.reuse ;  /* 0x8000001321107221 */ /* 0x100fe20000010000 */
[--C-:B------:R-:W-:Y:S01]  /*1920*/  FADD.FTZ R18, R28, -R19.reuse ;  /* 0x800000131c127221 */ /* 0x100fe20000010000 */
[----:B------:R-:W-:Y:S01]  /*1930*/  SHF.L.U32 R41, R12, 0x10, RZ ;  /* 0x000000100c297819 */ /* 0x000fe200000006ff */
[----:B------:R-:W-:Y:S01]  /*1940*/  FADD.FTZ R20, R29, -R19 ;  /* 0x800000131d147221 */ /* 0x000fe20000010000 */
[----:B------:R-:W-:Y:S01]  /*1950*/  SHF.L.U32 R17, R8, 0x10, RZ ;  /* 0x0000001008117819 */ /* 0x000fe200000006ff */
[----:B------:R-:W-:Y:S01]  /*1960*/  FMUL.FTZ R16, R23, R16 ;  /* 0x0000001017107220 */ /* 0x000fe20000410000 */
[----:B------:R-:W-:Y:S01]  /*1970*/  SHF.L.U32 R21, R21, 0x10, RZ ;  /* 0x0000001015157819 */ /* 0x000fe200000006ff */
[----:B------:R-:W-:Y:S01]  /*1980*/  FMUL.FTZ R18, R23, R18 ;  /* 0x0000001217127220 */ /* 0x000fe20000410000 */
[----:B------:R-:W-:Y:S01]  /*1990*/  SHF.L.U32 R43, R43, 0x10, RZ ;  /* 0x000000102b2b7819 */ /* 0x000fe200000006ff */
[----:B------:R-:W-:Y:S01]  /*19a0*/  FFMA.FTZ R41, R16, R41, R17 ;  /* 0x0000002910297223 */ /* 0x000fe20000010011 */
[----:B------:R-:W-:Y:S01]  /*19b0*/  FMUL.FTZ R17, R23, R20 ;  /* 0x0000001417117220 */ /* 0x000fe20000410000 */
[----:B------:R-:W-:Y:S01]  /*19c0*/  FADD.FTZ R20, R31, -R19 ;  /* 0x800000131f147221 */ /* 0x000fe20000010000 */
[----:B------:R-:W-:Y:S01]  /*19d0*/  SHF.L.U32 R45, R5, 0x10, RZ ;  /* 0x00000010052d7819 */ /* 0x000fe200000006ff */
[----:B------:R-:W-:Y:S01]  /*19e0*/  FFMA.FTZ R16, R18, R21, R43 ;  /* 0x0000001512107223 */ /* 0x000fe2000001002b */
[----:B------:R-:W-:Y:S01]  /*19f0*/  FADD.FTZ R18, R32, -R19 ;  /* 0x8000001320127221 */ /* 0x000fe20000010000 */
[----:B------:R-:W-:-:S02]  /*1a00*/  SHF.L.U32 R21, R13, 0x10, RZ ;  /* 0x000000100d157819 */ /* 0x000fc400000006ff */
[----:B------:R-:W-:Y:S01]  /*1a10*/  SHF.L.U32 R43, R9, 0x10, RZ ;  /* 0x00000010092b7819 */ /* 0x000fe200000006ff */
[----:B------:R-:W-:Y:S01]  /*1a20*/  FMUL.FTZ R18, R23, R18 ;  /* 0x0000001217127220 */ /* 0x000fe20000410000 */
[----:B------:R-:W-:Y:S02]  /*1a30*/  PRMT R30, R13, 0x7632, R30 ;  /* 0x000076320d1e7816 */ /* 0x000fe4000000001e */
[----:B------:R-:W-:Y:S01]  /*1a40*/  PRMT R40, R9, 0x7632, R40 ;  /* 0x0000763209287816 */ /* 0x000fe20000000028 */
[----:B------:R-:W-:Y:S01]  /*1a50*/  FFMA.FTZ R22, R18, R21, R43 ;  /* 0x0000001512167223 */ /* 0x000fe2000001002b */
[----:B------:R-:W-:Y:S01]  /*1a60*/  FADD.FTZ R18, R34, -R19 ;  /* 0x8000001322127221 */ /* 0x000fe20000010000 */
[----:B------:R-:W-:Y:S02]  /*1a70*/  SHF.L.U32 R43, R14, 0x10, RZ ;  /* 0x000000100e2b7819 */ /* 0x000fe400000006ff */
[----:B------:R-:W-:Y:S01]  /*1a80*/  SHF.L.U32 R21, R10, 0x10, RZ ;  /* 0x000000100a157819 */ /* 0x000fe200000006ff */
[----:B------:R-:W-:Y:S01]  /*1a90*/  FMUL.FTZ R18, R23, R18 ;  /* 0x0000001217127220 */ /* 0x000fe20000410000 */
[----:B------:R-:W-:-:S02]  /*1aa0*/  SHF.L.U32 R30, R30, 0x10, RZ ;  /* 0x000000101e1e7819 */ /* 0x000fc400000006ff */
[----:B------:R-:W-:Y:S01]  /*1ab0*/  SHF.L.U32 R40, R40, 0x10, RZ ;  /* 0x0000001028287819 */ /* 0x000fe200000006ff */
[----:B------:R-:W-:Y:S01]  /*1ac0*/  FFMA.FTZ R43, R18, R43, R21 ;  /* 0x0000002b122b7223 */ /* 0x000fe20000010015 */
[----:B------:R-:W-:Y:S01]  /*1ad0*/  SHF.L.U32 R21, R6, 0x10, RZ ;  /* 0x0000001006157819 */ /* 0x000fe200000006ff */
[----:B------:R-:W-:Y:S01]  /*1ae0*/  FMUL.FTZ R18, R23, R20 ;  /* 0x0000001417127220 */ /* 0x000fe20000410000 */
[----:B------:R-:W-:Y:S01]  /*1af0*/  FADD.FTZ R20, R35, -R19 ;  /* 0x8000001323147221 */ /* 0x000fe20000010000 */
[----:B------:R-:W-:Y:S01]  /*1b00*/  FFMA.FTZ R17, R17, R30, R40 ;  /* 0x0000001e11117223 */ /* 0x000fe20000010028 */
[----:B------:R-:W-:Y:S01]  /*1b10*/  IADD3 R39, PT, PT, R39, -0x1, RZ ;  /* 0xffffffff27277810 */ /* 0x000fe20007ffe0ff */
[----:B------:R-:W-:Y:S01]  /*1b20*/  FFMA.FTZ R18, R18, R21, R45 ;  /* 0x0000001512127223 */ /* 0x000fe2000001002d */
[----:B------:R-:W-:Y:S01]  /*1b30*/  FMUL.FTZ R20, R23, R20 ;  /* 0x0000001417147220 */ /* 0x000fe20000410000 */
[----:B------:R-:W-:Y:S01]  /*1b40*/  SHF.L.U32 R21, R15, 0x10, RZ ;  /* 0x000000100f157819 */ /* 0x000fe200000006ff */
[----:B------:R-:W-:-:S02]  /*1b50*/  IMAD.U32 R45, R11, 0x10000, RZ ;  /* 0x000100000b2d7824 */ /* 0x000fc400078e00ff */
[----:B------:R-:W-:Y:S01]  /*1b60*/  FADD.FTZ R40, R38, -R19 ;  /* 0x8000001326287221 */ /* 0x000fe20000010000 */
[----:B------:R-:W-:Y:S01]  /*1b70*/  IMAD R39, R39, UR5, RZ ;  /* 0x0000000527277c24 */ /* 0x000fe2000f8e02ff */
[----:B------:R-:W-:Y:S01]  /*1b80*/  SHF.L.U32 R42, R4, 0x10, RZ ;  /* 0x00000010042a7819 */ /* 0x000fe200000006ff */
[----:B------:R-:W-:Y:S01]  /*1b90*/  FFMA.FTZ R30, R20, R21, R45 ;  /* 0x00000015141e7223 */ /* 0x000fe2000001002d */
[----:B------:R-:W-:Y:S01]  /*1ba0*/  FMUL.FTZ R23, R23, R40 ;  /* 0x0000002817177220 */ /* 0x000fe20000410000 */
[----:B------:R-:W0:Y:S01]  /*1bb0*/  LDC.64 R20, c[0x0][0x428] ;  /* 0x00010a00ff147b82 */ /* 0x000e220000000a00 */
[----:B------:R-:W-:Y:S02]  /*1bc0*/  SHF.R.S32.HI R40, RZ, 0x1f, R39 ;  /* 0x0000001fff287819 */ /* 0x000fe40000011427 */
[----:B------:R-:W-:Y:S02]  /*1bd0*/  F2FP.BF16.F32.PACK_AB R18, R18, R43 ;  /* 0x0000002b1212723e */ /* 0x000fe400000010ff */
[----:B------:R-:W-:-:S02]  /*1be0*/  LEA.HI R39, R40, R39, RZ, 0x3 ;  /* 0x0000002728277211 */ /* 0x000fc400078f18ff */
[----:B------:R-:W-:Y:S02]  /*1bf0*/  SHF.L.U32 R40, R7, 0x10, RZ ;  /* 0x0000001007287819 */ /* 0x000fe400000006ff */
[----:B------:R-:W-:Y:S02]  /*1c00*/  F2FP.BF16.F32.PACK_AB R17, R17, R22 ;  /* 0x000000161111723e */ /* 0x000fe400000010ff */
[----:B------:R-:W-:Y:S01]  /*1c10*/  F2FP.BF16.F32.PACK_AB R16, R16, R41 ;  /* 0x000000291010723e */ /* 0x000fe200000010ff */
[----:B------:R-:W-:Y:S01]  /*1c20*/  FFMA.FTZ R19, R23, R40, R42 ;  /* 0x0000002817137223 */ /* 0x000fe2000001002a */
[----:B------:R-:W-:-:S04]  /*1c30*/  LEA.HI.SX32 R23, R39, R2, 0x1d ;  /* 0x0000000227177211 */ /* 0x000fc800078feaff */
[----:B------:R-:W-:Y:S01]  /*1c40*/  F2FP.BF16.F32.PACK_AB R19, R19, R30 ;  /* 0x0000001e1313723e */ /* 0x000fe200000010ff */
[----:B0-----:R-:W-:-:S05]  /*1c50*/  IMAD.WIDE.U32 R20, R23, 0x10, R20 ;  /* 0x0000001017147825 */ /* 0x001fca00078e0014 */
[----:B------:R1:W-:Y:S02]  /*1c60*/  STG.E.128 desc[UR6][R20.64], R16 ;  /* 0x0000001014007986 */ /* 0x0003e4000c101d06 */
.L_x_55:
[----:B------:R-:W-:Y:S05]  /*1c70*/  BSYNC.RECONVERGENT B0 ;  /* 0x0000000000007941 */ /* 0x000fea0003800200 */
.L_x_54:
[----:B01----:R-:W0:Y:S02]  /*1c80*/  LDC.64 R16, c[0x0][0x380] ;  /* 0x0000e000ff107b82 */ /* 0x003e240000000a00 */
[----:B0-----:R-:W-:-:S04]  /*1c90*/  LEA R0, R16, R0, 0x2 ;  /* 0x0000000010007211 */ /* 0x001fc800078e10ff */
[----:B------:R-:W-:-:S13]  /*1ca0*/  ISETP.GE.AND P0, PT, R0, R17, PT ;  /* 0x000000110000720c */ /* 0x000fda0003f06270 */
[----:B------:R-:W-:Y:S05]  /*1cb0*/  @!P0 BRA `(.L_x_56) ;  /* 0xfffffff000d48947 */ /* 0x000fea000383ffff */
[----:B------:R-:W-:Y:S05]  /*1cc0*/  EXIT ;  /* 0x000000000000794d */ /* 0x000fea0003800000 */
.L_x_47:
[----:B------:R-:W-:Y:S01]  /*1cd0*/  HFMA2 R22, -RZ, RZ, 0, 5.9604644775390625e-08 ;  /* 0x00000001ff167431 */ /* 0x000fe200000001ff */
[----:B------:R-:W-:Y:S01]  /*1ce0*/  BSSY B0, `(.L_x_57) ;  /* 0x0000006000007945 */ /* 0x000fe20003800000 */
[----:B------:R-:W-:Y:S02]  /*1cf0*/  MOV R21, 0x1f ;  /* 0x0000001f00157802 */ /* 0x000fe40000000f00 */
[----:B------:R-:W-:-:S07]  /*1d00*/  MOV R20, 0xffffffff ;  /* 0xffffffff00147802 */ /* 0x000fce0000000f00 */
[----:B-----5:R-:W-:Y:S05]  /*1d10*/  WARPSYNC.COLLECTIVE R20, `(.L_x_58) ;  /* 0x0000000014087348 */ /* 0x020fea0003c00000 */
[----:B------:R0:W1:Y:S02]  /*1d20*/  SHFL.BFLY P1, R30, R23, R22, R21 ;  /* 0x0c000016171e7389 */ /* 0x0000640000020015 */
[----:B01---5:R-:W-:Y:S05]  /*1d30*/  ENDCOLLECTIVE ;  /* 0x000000000000791b */ /* 0x023fea0003800000 */
.L_x_58:
[----:B------:R-:W-:Y:S05]  /*1d40*/  BSYNC B0 ;  /* 0x0000000000007941 */ /* 0x000fea0003800000 */
.L_x_57:
[----:B------:R-:W-:Y:S02]  /*1d50*/  HFMA2 R22, -RZ, RZ, 0, 1.1920928955078125e-07 ;  /* 0x00000002ff167431 */ /* 0x000fe400000001ff */
[----:B------:R-:W-:Y:S01]  /*1d60*/  FADD.FTZ R23, R23, R30 ;  /* 0x0000001e17177221 */ /* 0x000fe20000010000 */
[----:B------:R-:W-:Y:S01]  /*1d70*/  MOV R21, 0x1f ;  /* 0x0000001f00157802 */ /* 0x000fe20000000f00 */
[----:B------:R-:W0:Y:S01]  /*1d80*/  LDC R38, c[0x0][0x400] ;  /* 0x00010000ff267b82 */ /* 0x000e220000000800 */
[----:B------:R-:W-:-:S07]  /*1d90*/  MOV R20, 0xffffffff ;  /* 0xffffffff00147802 */ /* 0x000fce0000000f00 */
[----:B0-----:R-:W-:Y:S05]  /*1da0*/  WARPSYNC.COLLECTIVE R20, `(.L_x_59) ;  /* 0x0000000014087348 */ /* 0x001fea0003c00000 */
[----:B------:R1:W2:Y:S02]  /*1db0*/  SHFL.BFLY P1, R30, R23, R22, R21 ;  /* 0x0c000016171e7389 */ /* 0x0002a40000020015 */
[----:B012---:R-:W-:Y:S05]  /*1dc0*/  ENDCOLLECTIVE ;  /* 0x000000000000791b */ /* 0x007fea0003800000 */
.L_x_59:
[----:B------:R-:W-:Y:S02]  /*1dd0*/  HFMA2 R22, -RZ, RZ, 0, 2.384185791015625e-07 ;  /* 0x00000004ff167431 */ /* 0x000fe400000001ff */
[----:B------:R-:W-:-:S05]  /*1de0*/  FADD.FTZ R39, R23, R30 ;  /* 0x0000001e17277221 */ /* 0x000fca0000010000 */
[----:B------:R-:W-:-:S07]  /*1df0*/  MOV R23, R39 ;  /* 0x0000002700177202 */ /* 0x000fce0000000f00 */
[----:B------:R-:W-:Y:S05]  /*1e00*/  WARPSYNC.COLLECTIVE R20, `(.L_x_60) ;  /* 0x0000000014087348 */ /* 0x000fea0003c00000 */
[----:B------:R0:W1:Y:S02]  /*1e10*/  SHFL.BFLY P1, R30, R23, R22, R21 ;  /* 0x0c000016171e7389 */ /* 0x0000640000020015 */
[----:B01----:R-:W-:Y:S05]  /*1e20*/  ENDCOLLECTIVE ;  /* 0x000000000000791b */ /* 0x003fea0003800000 */
.L_x_60:
[----:B------:R-:W-:Y:S02]  /*1e30*/  HFMA2 R22, -RZ, RZ, 0, 4.76837158203125e-07 ;  /* 0x00000008ff167431 */ /* 0x000fe400000001ff */
[----:B------:R-:W-:-:S05]  /*1e40*/  FADD.FTZ R40, R39, R30 ;  /* 0x0000001e27287221 */ /* 0x000fca0000010000 */
[----:B------:R-:W-:-:S07]  /*1e50*/  MOV R23, R40 ;  /* 0x0000002800177202 */ /* 0x000fce0000000f00 */
[----:B------:R-:W-:Y:S05]  /*1e60*/  WARPSYNC.COLLECTIVE R20, `(.L_x_61) ;  /* 0x0000000014087348 */ /* 0x000fea0003c00000 */
[----:B------:R0:W1:Y:S02]  /*1e70*/  SHFL.BFLY P1, R30, R23, R22, R21 ;  /* 0x0c000016171e7389 */ /* 0x0000640000020015 */
[----:B01----:R-:W-:Y:S05]  /*1e80*/  ENDCOLLECTIVE ;  /* 0x000000000000791b */ /* 0x003fea0003800000 */
.L_x_61:
[----:B------:R-:W-:Y:S02]  /*1e90*/  HFMA2 R22, -RZ, RZ, 0, 9.5367431640625e-07 ;  /* 0x00000010ff167431 */ /* 0x000fe400000001ff */
[----:B------:R-:W-:-:S05]  /*1ea0*/  FADD.FTZ R41, R40, R30 ;  /* 0x0000001e28297221 */ /* 0x000fca0000010000 */
[----:B------:R-:W-:-:S07]  /*1eb0*/  MOV R23, R41 ;  /* 0x0000002900177202 */ /* 0x000fce0000000f00 */
[----:B------:R-:W-:Y:S05]  /*1ec0*/  WARPSYNC.COLLECTIVE R20, `(.L_x_62) ;  /* 0x0000000014087348 */ /* 0x000fea0003c00000 */
[----:B------:R0:W1:Y:S02]  /*1ed0*/  SHFL.BFLY P1, R30, R23, R22, R21 ;  /* 0x0c000016171e7389 */ /* 0x0000640000020015 */
[----:B01----:R-:W-:Y:S05]  /*1ee0*/  ENDCOLLECTIVE ;  /* 0x000000000000791b */ /* 0x003fea0003800000 */
.L_x_62:
[----:B------:R-:W-:Y:S02]  /*1ef0*/  IMAD.MOV.U32 R22, RZ, RZ, 0x1 ;  /* 0x00000001ff167424 */ /* 0x000fe400078e00ff */
[----:B------:R-:W-:-:S04]  /*1f00*/  FADD.FTZ R31, R41, R30 ;  /* 0x0000001e291f7221 */ /* 0x000fc80000010000 */
[----:B------:R-:W-:-:S04]  /*1f10*/  FMUL.FTZ R31, R31, R38 ;  /* 0x000000261f1f7220 */ /* 0x000fc80000410000 */
[--C-:B------:R-:W-:Y:S01]  /*1f20*/  FADD.FTZ R30, R26, -R31.reuse ;  /* 0x8000001f1a1e7221 */ /* 0x100fe20000010000 */
[--C-:B------:R-:W-:Y:S01]  /*1f30*/  FADD.FTZ R39, R27, -R31.reuse ;  /* 0x8000001f1b277221 */ /* 0x100fe20000010000 */
[--C-:B------:R-:W-:Y:S01]  /*1f40*/  FADD.FTZ R21, R28, -R31.reuse ;  /* 0x8000001f1c157221 */ /* 0x100fe20000010000 */
[----:B------:R-:W-:Y:S01]  /*1f50*/  FADD.FTZ R20, R35, -R31 ;  /* 0x8000001f23147221 */ /* 0x000fe20000010000 */
[----:B------:R-:W-:-:S04]  /*1f60*/  FFMA.FTZ R30, R30, R30, RZ ;  /* 0x0000001e1e1e7223 */ /* 0x000fc800000100ff */
[----:B------:R-:W-:Y:S01]  /*1f70*/  FFMA.FTZ R30, R39, R39, R30 ;  /* 0x00000027271e7223 */ /* 0x000fe2000001001e */
[----:B------:R-:W-:-:S04]  /*1f80*/  FADD.FTZ R39, R33, -R31 ;  /* 0x8000001f21277221 */ /* 0x000fc80000010000 */
[----:B------:R-:W-:-:S04]  /*1f90*/  FFMA.FTZ R30, R39, R39, R30 ;  /* 0x00000027271e7223 */ /* 0x000fc8000001001e */
[----:B------:R-:W-:Y:S01]  /*1fa0*/  FFMA.FTZ R30, R21, R21, R30 ;  /* 0x00000015151e7223 */ /* 0x000fe2000001001e */
[----:B------:R-:W-:-:S04]  /*1fb0*/  FADD.FTZ R21, R32, -R31 ;  /* 0x8000001f20157221 */ /* 0x000fc80000010000 */
[----:B------:R-:W-:Y:S01]  /*1fc0*/  FFMA.FTZ R30, R21, R21, R30 ;  /* 0x00000015151e7223 */ /* 0x000fe2000001001e */
[----:B------:R-:W-:-:S04]  /*1fd0*/  FADD.FTZ R21, R29, -R31 ;  /* 0x8000001f1d157221 */ /* 0x000fc80000010000 */
[----:B------:R-:W-:Y:S01]  /*1fe0*/  FFMA.FTZ R30, R21, R21, R30 ;  /* 0x00000015151e7223 */ /* 0x000fe2000001001e */
[----:B------:R-:W-:-:S04]  /*1ff0*/  FADD.FTZ R21, R34, -R31 ;  /* 0x8000001f22157221 */ /* 0x000fc80000010000 */
[----:B------:R-:W-:Y:S01]  /*2000*/  FFMA.FTZ R30, R21, R21, R30 ;  /* 0x00000015151e7223 */ /* 0x000fe2000001001e */
[----:B------:R-:W-:-:S04]  /*2010*/  MOV R21, 0x1f ;  /* 0x0000001f00157802 */ /* 0x000fc80000000f00 */
[----:B------:R-:W-:-:S05]  /*2020*/  FSEL R23, R30, RZ, P4 ;  /* 0x000000ff1e177208 */ /* 0x000fca0002000000 */
[----:B------:R-:W-:Y:S01]  /*2030*/  @!P3 FFMA.FTZ R23, R20, R20, R23 ;  /* 0x000000141417b223 */ /* 0x000fe20000010017 */
[----:B------:R-:W-:-:S07]  /*2040*/  MOV R20, 0xffffffff ;  /* 0xffffffff00147802 */ /* 0x000fce0000000f00 */
[----:B------:R-:W-:Y:S05]  /*2050*/  WARPSYNC.COLLECTIVE R20, `(.L_x_63) ;  /* 0x0000000014087348 */ /* 0x000fea0003c00000 */
[----:B------:R0:W1:Y:S02]  /*2060*/  SHFL.BFLY P1, R30, R23, R22, R21 ;  /* 0x0c000016171e7389 */ /* 0x0000640000020015 */
[----:B01----:R-:W-:Y:S05]  /*2070*/  ENDCOLLECTIVE ;  /* 0x000000000000791b */ /* 0x003fea0003800000 */
.L_x_63:
[----:B------:R-:W-:Y:S02]  /*2080*/  HFMA2 R22, -RZ, RZ, 0, 1.1920928955078125e-07 ;  /* 0x00000002ff167431 */ /* 0x000fe400000001ff */
[----:B------:R-:W-:-:S05]  /*2090*/  FADD.FTZ R39, R23, R30 ;  /* 0x0000001e17277221 */ /* 0x000fca0000010000 */
[----:B------:R-:W-:-:S07]  /*20a0*/  MOV R23, R39 ;  /* 0x0000002700177202 */ /* 0x000fce0000000f00 */
[----:B------:R-:W-:Y:S05]  /*20b0*/  WARPSYNC.COLLECTIVE R20, `(.L_x_64) ;  /* 0x0000000014087348 */ /* 0x000fea0003c00000 */
[----:B------:R0:W1:Y:S02]  /*20c0*/  SHFL.BFLY P1, R30, R23, R22, R21 ;  /* 0x0c000016171e7389 */ /* 0x0000640000020015 */
[----:B01----:R-:W-:Y:S05]  /*20d0*/  ENDCOLLECTIVE ;  /* 0x000000000000791b */ /* 0x003fea0003800000 */
.L_x_64:
[----:B------:R-:W-:Y:S02]  /*20e0*/  HFMA2 R22, -RZ, RZ, 0, 2.384185791015625e-07 ;  /* 0x00000004ff167431 */ /* 0x000fe400000001ff */
[----:B------:R-:W-:-:S05]  /*20f0*/  FADD.FTZ R40, R39, R30 ;  /* 0x0000001e27287221 */ /* 0x000fca0000010000 */
[----:B------:R-:W-:-:S07]  /*2100*/  MOV R23, R40 ;  /* 0x0000002800177202 */ /* 0x000fce0000000f00 */
[----:B------:R-:W-:Y:S05]  /*2110*/  WARPSYNC.COLLECTIVE R20, `(.L_x_65) ;  /* 0x0000000014087348 */ /* 0x000fea0003c00000 */
[----:B------:R0:W1:Y:S02]  /*2120*/  SHFL.BFLY P1, R30, R23, R22, R21 ;  /* 0x0c000016171e7389 */ /* 0x0000640000020015 */
[----:B01----:R-:W-:Y:S05]  /*2130*/  ENDCOLLECTIVE ;  /* 0x000000000000791b */ /* 0x003fea0003800000 */
.L_x_65:
[----:B------:R-:W-:Y:S02]  /*2140*/  HFMA2 R22, -RZ, RZ, 0, 4.76837158203125e-07 ;  /* 0x00000008ff167431 */ /* 0x000fe400000001ff */
[----:B------:R-:W-:-:S05]  /*2150*/  FADD.FTZ R41, R40, R30 ;  /* 0x0000001e28297221 */ /* 0x000fca0000010000 */
[----:B------:R-:W-:-:S07]  /*2160*/  MOV R23, R41 ;  /* 0x0000002900177202 */ /* 0x000fce0000000f00 */
[----:B------:R-:W-:Y:S05]  /*2170*/  WARPSYNC.COLLECTIVE R20, `(.L_x_66) ;  /* 0x0000000014087348 */ /* 0x000fea0003c00000 */
[----:B------:R0:W1:Y:S02]  /*2180*/  SHFL.BFLY P1, R30, R23, R22, R21 ;  /* 0x0c000016171e7389 */ /* 0x0000640000020015 */
[----:B01----:R-:W-:Y:S05]  /*2190*/  ENDCOLLECTIVE ;  /* 0x000000000000791b */ /* 0x003fea0003800000 */
.L_x_66:
[----:B------:R-:W-:Y:S02]  /*21a0*/  HFMA2 R22, -RZ, RZ, 0, 9.5367431640625e-07 ;  /* 0x00000010ff167431 */ /* 0x000fe400000001ff */
[----:B------:R-:W-:-:S05]  /*21b0*/  FADD.FTZ R42, R41, R30 ;  /* 0x0000001e292a7221 */ /* 0x000fca0000010000 */
[----:B------:R-:W-:-:S07]  /*21c0*/  MOV R23, R42 ;  /* 0x0000002a00177202 */ /* 0x000fce0000000f00 */
[----:B------:R-:W-:Y:S05]  /*21d0*/  WARPSYNC.COLLECTIVE R20, `(.L_x_67) ;  /* 0x0000000014087348 */ /* 0x000fea0003c00000 */
[----:B------:R0:W1:Y:S02]  /*21e0*/  SHFL.BFLY P1, R30, R23, R22, R21 ;  /* 0x0c000016171e7389 */ /* 0x0000640000020015 */
[----:B01----:R-:W-:Y:S05]  /*21f0*/  ENDCOLLECTIVE ;  /* 0x000000000000791b */ /* 0x003fea0003800000 */
.L_x_67:
[----:B------:R-:W-:Y:S05]  /*2200*/  BRA `(.L_x_68) ;  /* 0xffffffe800387947 */ /* 0x000fea000383ffff */
.L_x_53:
[----:B------:R-:W-:Y:S01]  /*2210*/  HFMA2 R21, -RZ, RZ, 0, 1.847743988037109375e-06 ;  /* 0x0000001fff157431 */ /* 0x000fe200000001ff */
[----:B------:R-:W-:Y:S01]  /*2220*/  BSSY B0, `(.L_x_69) ;  /* 0x0000006000007945 */ /* 0x000fe20003800000 */
[----:B------:R-:W-:Y:S02]  /*2230*/  MOV R22, 0x1 ;  /* 0x0000000100167802 */ /* 0x000fe40000000f00 */
[----:B------:R-:W-:-:S07]  /*2240*/  MOV R20, 0xffffffff ;  /* 0xffffffff00147802 */ /* 0x000fce0000000f00 */
[----:B-----5:R-:W-:Y:S05]  /*2250*/  WARPSYNC.COLLECTIVE R20, `(.L_x_70) ;  /* 0x0000000014087348 */ /* 0x020fea0003c00000 */
[----:B------:R0:W1:Y:S02]  /*2260*/  SHFL.BFLY P1, R30, R23, R22, R21 ;  /* 0x0c000016171e7389 */ /* 0x0000640000020015 */
[----:B01---5:R-:W-:Y:S05]  /*2270*/  ENDCOLLECTIVE ;  /* 0x000000000000791b */ /* 0x023fea0003800000 */
.L_x_70:
[----:B------:R-:W-:Y:S05]  /*2280*/  BSYNC B0 ;  /* 0x0000000000007941 */ /* 0x000fea0003800000 */
.L_x_69:
[----:B------:R-:W-:Y:S02]  /*2290*/  HFMA2 R22, -RZ, RZ, 0, 1.1920928955078125e-07 ;  /* 0x00000002ff167431 */ /* 0x000fe400000001ff */
[----:B------:R-:W-:Y:S01]  /*22a0*/  FADD.FTZ R23, R23, R30 ;  /* 0x0000001e17177221 */ /* 0x000fe20000010000 */
[----:B------:R-:W-:Y:S01]  /*22b0*/  MOV R21, 0x1f ;  /* 0x0000001f00157802 */ /* 0x000fe20000000f00 */
[----:B------:R-:W-:Y:S01]  /*22c0*/  IMAD.MOV.U32 R20, RZ, RZ, -0x1 ;  /* 0xffffffffff147424 */ /* 0x000fe200078e00ff */
[----:B------:R-:W0:Y:S06]  /*22d0*/  LDC R40, c[0x0][0x400] ;  /* 0x00010000ff287b82 */ /* 0x000e2c0000000800 */
[----:B0-----:R-:W-:Y:S05]  /*22e0*/  WARPSYNC.COLLECTIVE R20, `(.L_x_71) ;  /* 0x0000000014087348 */ /* 0x001fea0003c00000 */
[----:B------:R1:W2:Y:S02]  /*22f0*/  SHFL.BFLY P1, R30, R23, R22, R21 ;  /* 0x0c000016171e7389 */ /* 0x0002a40000020015 */
[----:B012---:R-:W-:Y:S05]  /*2300*/  ENDCOLLECTIVE ;  /* 0x000000000000791b */ /* 0x007fea0003800000 */
.L_x_71:
[----:B------:R-:W-:Y:S02]  /*2310*/  HFMA2 R22, -RZ, RZ, 0, 2.384185791015625e-07 ;  /* 0x00000004ff167431 */ /* 0x000fe400000001ff */
[----:B------:R-:W-:-:S05]  /*2320*/  FADD.FTZ R17, R23, R30 ;  /* 0x0000001e17117221 */ /* 0x000fca0000010000 */
[----:B------:R-:W-:-:S07]  /*2330*/  MOV R23, R17 ;  /* 0x0000001100177202 */ /* 0x000fce0000000f00 */
[----:B------:R-:W-:Y:S05]  /*2340*/  WARPSYNC.COLLECTIVE R20, `(.L_x_72) ;  /* 0x0000000014087348 */ /* 0x000fea0003c00000 */
[----:B------:R0:W1:Y:S02]  /*2350*/  SHFL.BFLY P1, R30, R23, R22, R21 ;  /* 0x0c000016171e7389 */ /* 0x0000640000020015 */
[----:B01----:R-:W-:Y:S05]  /*2360*/  ENDCOLLECTIVE ;  /* 0x000000000000791b */ /* 0x003fea0003800000 */
.L_x_72:
[----:B------:R-:W-:Y:S02]  /*2370*/  HFMA2 R22, -RZ, RZ, 0, 4.76837158203125e-07 ;  /* 0x00000008ff167431 */ /* 0x000fe400000001ff */
[----:B------:R-:W-:-:S05]  /*2380*/  FADD.FTZ R18, R17, R30 ;  /* 0x0000001e11127221 */ /* 0x000fca0000010000 */
[----:B------:R-:W-:-:S07]  /*2390*/  MOV R23, R18 ;  /* 0x0000001200177202 */ /* 0x000fce0000000f00 */
[----:B------:R-:W-:Y:S05]  /*23a0*/  WARPSYNC.COLLECTIVE R20, `(.L_x_73) ;  /* 0x0000000014087348 */ /* 0x000fea0003c00000 */
[----:B------:R0:W1:Y:S02]  /*23b0*/  SHFL.BFLY P1, R30, R23, R22, R21 ;  /* 0x0c000016171e7389 */ /* 0x0000640000020015 */
[----:B01----:R-:W-:Y:S05]  /*23c0*/  ENDCOLLECTIVE ;  /* 0x000000000000791b */ /* 0x003fea0003800000 */
.L_x_73:
[----:B------:R-:W-:Y:S02]  /*23d0*/  HFMA2 R22, -RZ, RZ, 0, 9.5367431640625e-07 ;  /* 0x00000010ff167431 */ /* 0x000fe400000001ff */
[----:B------:R-:W-:-:S05]  /*23e0*/  FADD.FTZ R19, R18, R30 ;  /* 0x0000001e12137221 */ /* 0x000fca0000010000 */
[----:B------:R-:W-:-:S07]  /*23f0*/  MOV R23, R19 ;  /* 0x0000001300177202 */ /* 0x000fce0000000f00 */
[----:B------:R-:W-:Y:S05]  /*2400*/  WARPSYNC.COLLECTIVE R20, `(.L_x_74) ;  /* 0x0000000014087348 */ /* 0x000fea0003c00000 */
[----:B------:R0:W1:Y:S02]  /*2410*/  SHFL.BFLY P1, R30, R23, R22, R21 ;  /* 0x0c000016171e7389 */ /* 0x0000640000020015 */
[----:B01----:R-:W-:Y:S05]  /*2420*/  ENDCOLLECTIVE ;  /* 0x000000000000791b */ /* 0x003fea0003800000 */
.L_x_74:
[----:B------:R-:W-:Y:S01]  /*2430*/  MOV R22, 0x1 ;  /* 0x0000000100167802 */ /* 0x000fe20000000f00 */
        /* <DEDUP_REMOVED lines=15> */
[----:B------:R-:W-:-:S05]  /*2530*/  FFMA.FTZ R16, R17, R17, R16 ;  /* 0x0000001111107223 */ /* 0x000fca0000010010 */
[----:B------:R-:W-:Y:S01]  /*2540*/  FSEL R23, R16, RZ, P2 ;  /* 0x000000ff10177208 */ /* 0x000fe20001000000 */
[----:B------:R-:W-:-:S04]  /*2550*/  FADD.FTZ R16, R38, -R41 ;  /* 0x8000002926107221 */ /* 0x000fc80000010000 */
[----:B------:R-:W-:-:S07]  /*2560*/  @!P0 FFMA.FTZ R23, R16, R16, R23 ;  /* 0x0000001010178223 */ /* 0x000fce0000010017 */
[----:B------:R-:W-:Y:S05]  /*2570*/  WARPSYNC.COLLECTIVE R20, `(.L_x_75) ;  /* 0x0000000014087348 */ /* 0x000fea0003c00000 */
[----:B------:R0:W1:Y:S02]  /*2580*/  SHFL.BFLY P1, R30, R23, R22, R21 ;  /* 0x0c000016171e7389 */ /* 0x0000640000020015 */
[----:B01----:R-:W-:Y:S05]  /*2590*/  ENDCOLLECTIVE ;  /* 0x000000000000791b */ /* 0x003fea0003800000 */
.L_x_75:
[----:B------:R-:W-:Y:S02]  /*25a0*/  HFMA2 R22, -RZ, RZ, 0, 1.1920928955078125e-07 ;  /* 0x00000002ff167431 */ /* 0x000fe400000001ff */
[----:B------:R-:W-:-:S05]  /*25b0*/  FADD.FTZ R16, R23, R30 ;  /* 0x0000001e17107221 */ /* 0x000fca0000010000 */
[----:B------:R-:W-:-:S07]  /*25c0*/  MOV R23, R16 ;  /* 0x0000001000177202 */ /* 0x000fce0000000f00 */
[----:B------:R-:W-:Y:S05]  /*25d0*/  WARPSYNC.COLLECTIVE R20, `(.L_x_76) ;  /* 0x0000000014087348 */ /* 0x000fea0003c00000 */
[----:B------:R0:W1:Y:S02]  /*25e0*/  SHFL.BFLY P1, R30, R23, R22, R21 ;  /* 0x0c000016171e7389 */ /* 0x0000640000020015 */
[----:B01----:R-:W-:Y:S05]  /*25f0*/  ENDCOLLECTIVE ;  /* 0x000000000000791b */ /* 0x003fea0003800000 */
.L_x_76:
[----:B------:R-:W-:Y:S02]  /*2600*/  HFMA2 R22, -RZ, RZ, 0, 2.384185791015625e-07 ;  /* 0x00000004ff167431 */ /* 0x000fe400000001ff */
[----:B------:R-:W-:-:S05]  /*2610*/  FADD.FTZ R17, R16, R30 ;  /* 0x0000001e10117221 */ /* 0x000fca0000010000 */
[----:B------:R-:W-:-:S07]  /*2620*/  MOV R23, R17 ;  /* 0x0000001100177202 */ /* 0x000fce0000000f00 */
[----:B------:R-:W-:Y:S05]  /*2630*/  WARPSYNC.COLLECTIVE R20, `(.L_x_77) ;  /* 0x0000000014087348 */ /* 0x000fea0003c00000 */
[----:B------:R0:W1:Y:S02]  /*2640*/  SHFL.BFLY P1, R30, R23, R22, R21 ;  /* 0x0c000016171e7389 */ /* 0x0000640000020015 */
[----:B01----:R-:W-:Y:S05]  /*2650*/  ENDCOLLECTIVE ;  /* 0x000000000000791b */ /* 0x003fea0003800000 */
.L_x_77:
[----:B------:R-:W-:Y:S02]  /*2660*/  HFMA2 R22, -RZ, RZ, 0, 4.76837158203125e-07 ;  /* 0x00000008ff167431 */ /* 0x000fe400000001ff */
[----:B------:R-:W-:-:S05]  /*2670*/  FADD.FTZ R18, R17, R30 ;  /* 0x0000001e11127221 */ /* 0x000fca0000010000 */
[----:B------:R-:W-:-:S07]  /*2680*/  MOV R23, R18 ;  /* 0x0000001200177202 */ /* 0x000fce0000000f00 */
[----:B------:R-:W-:Y:S05]  /*2690*/  WARPSYNC.COLLECTIVE R20, `(.L_x_78) ;  /* 0x0000000014087348 */ /* 0x000fea0003c00000 */
[----:B------:R0:W1:Y:S02]  /*26a0*/  SHFL.BFLY P1, R30, R23, R22, R21 ;  /* 0x0c000016171e7389 */ /* 0x0000640000020015 */
[----:B01----:R-:W-:Y:S05]  /*26b0*/  ENDCOLLECTIVE ;  /* 0x000000000000791b */ /* 0x003fea0003800000 */
.L_x_78:
[----:B------:R-:W-:Y:S02]  /*26c0*/  HFMA2 R22, -RZ, RZ, 0, 9.5367431640625e-07 ;  /* 0x00000010ff167431 */ /* 0x000fe400000001ff */
[----:B------:R-:W-:-:S05]  /*26d0*/  FADD.FTZ R19, R18, R30 ;  /* 0x0000001e12137221 */ /* 0x000fca0000010000 */
[----:B------:R-:W-:-:S07]  /*26e0*/  MOV R23, R19 ;  /* 0x0000001300177202 */ /* 0x000fce0000000f00 */
[----:B------:R-:W-:Y:S05]  /*26f0*/  WARPSYNC.COLLECTIVE R20, `(.L_x_79) ;  /* 0x0000000014087348 */ /* 0x000fea0003c00000 */
[----:B------:R0:W1:Y:S02]  /*2700*/  SHFL.BFLY P1, R30, R23, R22, R21 ;  /* 0x0c000016171e7389 */ /* 0x0000640000020015 */
[----:B01----:R-:W-:Y:S05]  /*2710*/  ENDCOLLECTIVE ;  /* 0x000000000000791b */ /* 0x003fea0003800000 */
.L_x_79:
[----:B------:R-:W-:Y:S05]  /*2720*/  BRA `(.L_x_80) ;  /* 0xfffffff000287947 */ /* 0x000fea000383ffff */
.L_x_81:
        /* <DEDUP_REMOVED lines=13> */
.L_x_9037:


//--------------------- .text._ZN10layer_norm13ln_fwd_kernelINS_13Kernel_traitsI13__nv_bfloat16S2_S2_S2_fjLj256ELj1ELj4ELj1ELj16ENS_18Kernel_traits_baseILj256ES2_S2_S2_S2_fjLj128EEEEELb0ELb0ELb1ELb1EEEvNS_9FwdParamsE --------------------------
	.section	.text._ZN10layer_norm13ln_fwd_kernelINS_13Kernel_traitsI13__nv_bfloat16S2_S2_S2_fjLj256ELj1ELj4ELj1ELj16ENS_18Kernel_traits_baseILj256ES2_S2_S2_S2_fjLj128EEEEELb0ELb0ELb1ELb1EEEvNS_9FwdParamsE,"ax",@progbits
	.align	128
        .global         _ZN10layer_norm13ln_fwd_kernelINS_13Kernel_traitsI13__nv_bfloat16S2_S2_S2_fjLj256ELj1ELj4ELj1ELj16ENS_18Kernel_traits_baseILj256ES2_S2_S2_S2_fjLj128EEEEELb0ELb0ELb1ELb1EEEvNS_9FwdParamsE
        .type           _ZN10layer_norm13ln_fwd_kernelINS_13Kernel_traitsI13__nv_bfloat16S2_S2_S2_fjLj256ELj1ELj4ELj1ELj16ENS_18Kernel_traits_baseILj256ES2_S2_S2_S2_fjLj128EEEEELb0ELb0ELb1ELb1EEEvNS_9FwdParamsE,@function
        .size           _ZN10layer_norm13ln_fwd_kernelINS_13Kernel_traitsI13__nv_bfloat16S2_S2_S2_fjLj256ELj1ELj4ELj1ELj16ENS_18Kernel_traits_baseILj256ES2_S2_S2_S2_fjLj128EEEEELb0ELb0ELb1ELb1EEEvNS_9FwdParamsE,(.L_x_9038 - _ZN10layer_norm13ln_fwd_kernelINS_13Kernel_traitsI13__nv_bfloat16S2_S2_S2_fjLj256ELj1ELj4ELj1ELj16ENS_18Kernel_traits_baseILj256ES2_S2_S2_S2_fjLj128EEEEELb0ELb0ELb1ELb1EEEvNS_9FwdParamsE)
        .other          _ZN10layer_norm13ln_fwd_kernelINS_13Kernel_traitsI13__nv_bfloat16S2_S2_S2_fjLj256ELj1ELj4ELj1ELj16ENS_18Kernel_traits_baseILj256ES2_S2_S2_S2_fjLj128EEEEELb0ELb0ELb1ELb1EEEvNS_9FwdParamsE,@"STO_CUDA_ENTRY STV_DEFAULT"
_ZN10layer_norm13ln_fwd_kernelINS_13Kernel_traitsI13__nv_bfloat16S2_S2_S2_fjLj256ELj1ELj4ELj1ELj16ENS_18Kernel_traits_baseILj256ES2_S2_S2_S2_fjLj128EEEEELb0ELb0ELb1ELb1EEEvNS_9FwdParamsE:
.text._ZN10layer_norm13ln_fwd_kernelINS_13Kernel_traitsI13__nv_bfloat16S2_S2_S2_fjLj256ELj1ELj4ELj1ELj16ENS_18Kernel_traits_baseILj256ES2_S2_S2_S2_fjLj128EEEEELb0ELb0ELb1ELb1EEEvNS_9FwdParamsE:
        /* <DEDUP_REMOVED lines=9> */
[----:B-1----:R-:W-:-:S11]  /*0090*/  SHF.L.U32 R0, R3, 0x4, RZ ;  /* 0x0000000403007819 */ /* 0x002fd600000006ff */
[----:B------:R-:W1:Y:S01]  /*00a0*/  @P0 LDC.64 R6, c[0x0][0x438] ;  /* 0x00010e00ff060b82 */ /* 0x000e620000000a00 */
[----:B------:R-:W-:Y:S02]  /*00b0*/  SHF.R.U32.HI R4, RZ, 0x5, R3 ;  /* 0x00000005ff047819 */ /* 0x000fe40000011603 */
[----:B------:R-:W-:Y:S02]  /*00c0*/  @!P0 CS2R R8, SRZ ;  /* 0x0000000000088805 */ /* 0x000fe4000001ff00 */
[----:B------:R-:W-:Y:S02]  /*00d0*/  LOP3.LUT R3, R3, 0x1f, RZ, 0xc0, !PT ;  /* 0x0000001f03037812 */ /* 0x000fe400078ec0ff */
[----:B------:R-:W-:Y:S02]  /*00e0*/  @!P0 CS2R R10, SRZ ;  /* 0x00000000000a8805 */ /* 0x000fe4000001ff00 */
[----:B------:R-:W-:Y:S01]  /*00f0*/  LOP3.LUT R0, R0, 0x1f0, RZ, 0xc0, !PT ;  /* 0x000001f000007812 */ /* 0x000fe200078ec0ff */
[----:B0-----:R-:W-:-:S03]  /*0100*/  USHF.L.U32 UR4, UR4, 0x2, URZ ;  /* 0x0000000204047899 */ /* 0x001fc600080006ff */
[----:B---3--:R-:W-:-:S04]  /*0110*/  IADD3 R12, P2, PT, R0, UR8, RZ ;  /* 0x00000008000c7c10 */ /* 0x008fc8000ff5e0ff */
[----:B------:R-:W-:Y:S02]  /*0120*/  IADD3.X R13, PT, PT, RZ, UR9, RZ, P2, !PT ;  /* 0x00000009ff0d7c10 */ /* 0x000fe400097fe4ff */
[----:B------:R-:W-:-:S04]  /*0130*/  LOP3.LUT R4, R4, UR4, RZ, 0xfc, !PT ;  /* 0x0000000404047c12 */ /* 0x000fc8000f8efcff */
[----:B----4-:R-:W-:Y:S01]  /*0140*/  ISETP.GE.AND P1, PT, R4, UR5, PT ;  /* 0x0000000504007c0c */ /* 0x010fe2000bf26270 */
[----:B-1----:R-:W-:-:S05]  /*0150*/  @P0 IMAD.WIDE.U32 R6, R3, 0x10, R6 ;  /* 0x0000001003060825 */ /* 0x002fca00078e0006 */
[----:B--2---:R0:W5:Y:S07]  /*0160*/  @P0 LDG.E.128 R8, desc[UR6][R6.64] ;  /* 0x0000000606080981 */ /* 0x00416e000c1e1d00 */
[----:B------:R-:W-:Y:S05]  /*0170*/  @P1 EXIT ;  /* 0x000000000000194d */ /* 0x000fea0003800000 */
[----:B------:R-:W5:Y:S01]  /*0180*/  LDG.E.128 R12, desc[UR6][R12.64] ;  /* 0x000000060c0c7981 */ /* 0x000f62000c1e1d00 */
[----:B------:R-:W1:Y:S01]  /*0190*/  LDCU.64 UR4, c[0x0][0x3a0] ;  /* 0x00007400ff0477ac */ /* 0x000e620008000a00 */
[----:B0----5:R-:W-:Y:S02]  /*01a0*/  PRMT R6, R11, 0x7632, R6 ;  /* 0x000076320b067816 */ /* 0x021fe40000000006 */
[----:B------:R-:W-:Y:S01]  /*01b0*/  PRMT R5, R10, 0x7632, R5 ;  /* 0x000076320a057816 */ /* 0x000fe20000000005 */
[----:B------:R-:W0:Y:S01]  /*01c0*/  LDCU.U8 UR8, c[0x0][0x410] ;  /* 0x00008200ff0877ac */ /* 0x000e220008000000 */
[----:B------:R-:W-:Y:S02]  /*01d0*/  PRMT R2, R9, 0x7632, R2 ;  /* 0x0000763209027816 */ /* 0x000fe40000000002 */
[----:B------:R-:W-:Y:S01]  /*01e0*/  PRMT R0, R8, 0x7632, R0 ;  /* 0x0000763208007816 */ /* 0x000fe20000000000 */
[----:B------:R-:W2:Y:S01]  /*01f0*/  LDCU UR9, c[0x0][0x448] ;  /* 0x00008900ff0977ac */ /* 0x000ea20008000800 */
[----:B------:R-:W3:Y:S01]  /*0200*/  LDCU UR10, c[0x0][0x448] ;  /* 0x00008900ff0a77ac */ /* 0x000ee20008000800 */
[----:B-1----:R-:W-:-:S04]  /*0210*/  UISETP.NE.U32.AND UP0, UPT, UR4, URZ, UPT ;  /* 0x000000ff0400728c */ /* 0x002fc8000bf05070 */
[----:B------:R-:W-:-:S09]  /*0220*/  UISETP.NE.AND.EX UP0, UPT, UR5, URZ, UPT, UP0 ;  /* 0x000000ff0500728c */ /* 0x000fd2000bf05300 */
[----:B0-23--:R-:W-:Y:S05]  /*0230*/  BRA.U !UP0, `(.L_x_82) ;  /* 0x0000000d08247547 */ /* 0x00dfea000b800000 */
.L_x_86:
[----:B0-----:R-:W0:Y:S08]  /*0240*/  LDC.64 R16, c[0x0][0x3f0] ;  /* 0x0000fc00ff107b82 */ /* 0x001e300000000a00 */
[----:B------:R-:W1:Y:S08]  /*0250*/  LDC R29, c[0x0][0x388] ;  /* 0x0000e200ff1d7b82 */ /* 0x000e700000000800 */
[----:B------:R-:W2:Y:S01]  /*0260*/  LDC.64 R18, c[0x0][0x3a0] ;  /* 0x0000e800ff127b82 */ /* 0x000ea20000000a00 */
[----:B0-----:R-:W-:-:S05]  /*0270*/  IMAD.WIDE R16, R4, 0x4, R16 ;  /* 0x0000000404107825 */ /* 0x001fca00078e0210 */
[----:B------:R0:W3:Y:S02]  /*0280*/  LDG.E R7, desc[UR6][R16.64] ;  /* 0x0000000610077981 */ /* 0x0000e4000c1e1900 */
[----:B0-----:R-:W-:Y:S02]  /*0290*/  CS2R R16, SRZ ;  /* 0x0000000000107805 */ /* 0x001fe4000001ff00 */
[----:B---3--:R-:W-:-:S13]  /*02a0*/  ISETP.GE.AND P0, PT, R7, 0x1, PT ;  /* 0x000000010700780c */ /* 0x008fda0003f06270 */
[----:B------:R-:W0:Y:S01]  /*02b0*/  @P0 LDC.64 R24, c[0x0][0x390] ;  /* 0x0000e400ff180b82 */ /* 0x000e220000000a00 */
[----:B------:R-:W-:Y:S02]  /*02c0*/  @P0 IADD3 R26, PT, PT, R7, -0x1, RZ ;  /* 0xffffffff071a0810 */ /* 0x000fe40007ffe0ff */
[----:B------:R-:W-:-:S03]  /*02d0*/  @P0 MOV R17, RZ ;  /* 0x000000ff00110202 */ /* 0x000fc60000000f00 */
[-C--:B-1----:R-:W-:Y:S02]  /*02e0*/  @P0 IMAD R28, R26, R29.reuse, RZ ;  /* 0x0000001d1a1c0224 */ /* 0x082fe400078e02ff */
[----:B------:R-:W-:-:S03]  /*02f0*/  IMAD R26, R4, R29, RZ ;  /* 0x0000001d041a7224 */ /* 0x000fc600078e02ff */
[----:B------:R-:W-:Y:S02]  /*0300*/  @P0 SHF.R.S32.HI R31, RZ, 0x1f, R28 ;  /* 0x0000001fff1f0819 */ /* 0x000fe4000001141c */
[----:B------:R-:W-:Y:S02]  /*0310*/  SHF.R.S32.HI R27, RZ, 0x1f, R26 ;  /* 0x0000001fff1b7819 */ /* 0x000fe4000001141a */
[----:B------:R-:W-:Y:S02]  /*0320*/  @P0 LEA.HI R28, R31, R28, RZ, 0x3 ;  /* 0x0000001c1f1c0211 */ /* 0x000fe400078f18ff */
[----:B------:R-:W-:Y:S01]  /*0330*/  LEA.HI R26, R27, R26, RZ, 0x3 ;  /* 0x0000001a1b1a7211 */ /* 0x000fe200078f18ff */
[----:B------:R-:W1:Y:S01]  /*0340*/  LDC.64 R30, c[0x0][0x3f8] ;  /* 0x0000fe00ff1e7b82 */ /* 0x000e620000000a00 */
[-C--:B------:R-:W-:Y:S02]  /*0350*/  @P0 LEA.HI.SX32 R16, R28, R3.reuse, 0x1d ;  /* 0x000000031c100211 */ /* 0x080fe400078feaff */
[----:B------:R-:W-:-:S02]  /*0360*/  LEA.HI.SX32 R37, R26, R3, 0x1d ;  /* 0x000000031a257211 */ /* 0x000fc400078feaff */
[----:B0-----:R-:W-:-:S03]  /*0370*/  @P0 LEA R24, P1, R16, R24, 0x4 ;  /* 0x0000001810180211 */ /* 0x001fc600078220ff */
[----:B--2---:R-:W-:Y:S01]  /*0380*/  IMAD.WIDE.U32 R18, R37, 0x10, R18 ;  /* 0x0000001025127825 */ /* 0x004fe200078e0012 */
[----:B------:R-:W-:-:S05]  /*0390*/  @P0 LEA.HI.X R25, R16, R25, R17, 0x4, P1 ;  /* 0x0000001910190211 */ /* 0x000fca00008f2411 */
[----:B------:R-:W2:Y:S04]  /*03a0*/  LDG.E.128 R16, desc[UR6][R18.64] ;  /* 0x0000000612107981 */ /* 0x000ea8000c1e1d00 */
[----:B------:R-:W3:Y:S01]  /*03b0*/  @P0 LDG.E.128 R20, desc[UR6][R24.64] ;  /* 0x0000000618140981 */ /* 0x000ee2000c1e1d00 */
[----:B------:R-:W-:Y:S01]  /*03c0*/  ISETP.GT.AND P1, PT, R7, RZ, PT ;  /* 0x000000ff0700720c */ /* 0x000fe20003f24270 */
[----:B-1----:R-:W-:-:S05]  /*03d0*/  IMAD.WIDE R30, R4, 0x4, R30 ;  /* 0x00000004041e7825 */ /* 0x002fca00078e021e */
[----:B------:R0:W5:Y:S01]  /*03e0*/  LDG.E R27, desc[UR6][R30.64] ;  /* 0x000000061e1b7981 */ /* 0x000162000c1e1900 */
[----:B------:R-:W-:-:S06]  /*03f0*/  UMOV UR4, 0xffffffff ;  /* 0xffffffff00047882 */ /* 0x000fcc0000000000 */
[----:B------:R-:W1:Y:S08]  /*0400*/  @P1 LDC R33, c[0x0][0x40c] ;  /* 0x00010300ff211b82 */ /* 0x000e700000000800 */
[----:B------:R-:W4:Y:S08]  /*0410*/  @P1 LDC R34, c[0x0][0x40c] ;  /* 0x00010300ff221b82 */ /* 0x000f300000000800 */
[----:B------:R-:W4:Y:S08]  /*0420*/  @P1 LDC R7, c[0x0][0x40c] ;  /* 0x00010300ff071b82 */ /* 0x000f300000000800 */
[----:B0-----:R-:W0:Y:S01]  /*0430*/  @P1 LDC R30, c[0x0][0x40c] ;  /* 0x00010300ff1e1b82 */ /* 0x001e220000000800 */
[----:B--2---:R-:W-:-:S02]  /*0440*/  PRMT R26, R16, 0x7632, R26 ;  /* 0x00007632101a7816 */ /* 0x004fc4000000001a */
[----:B------:R-:W-:Y:S02]  /*0450*/  PRMT R32, R17, 0x7632, R32 ;  /* 0x0000763211207816 */ /* 0x000fe40000000020 */
[----:B---3--:R-:W-:Y:S02]  /*0460*/  @P1 PRMT R28, R20, 0x7632, R28 ;  /* 0x00007632141c1816 */ /* 0x008fe4000000001c */
[----:B------:R-:W-:Y:S02]  /*0470*/  @P1 PRMT R24, R21, 0x7632, R24 ;  /* 0x0000763215181816 */ /* 0x000fe40000000018 */
[----:B------:R-:W-:Y:S02]  /*0480*/  SHF.L.U32 R26, R26, 0x10, RZ ;  /* 0x000000101a1a7819 */ /* 0x000fe400000006ff */
[----:B------:R-:W-:Y:S02]  /*0490*/  @P1 SHF.L.U32 R31, R28, 0x10, RZ ;  /* 0x000000101c1f1819 */ /* 0x000fe400000006ff */
[----:B------:R-:W-:-:S02]  /*04a0*/  @P1 PRMT R28, R22, 0x7632, R28 ;  /* 0x00007632161c1816 */ /* 0x000fc4000000001c */
[----:B------:R-:W-:Y:S01]  /*04b0*/  SHF.L.U32 R25, R32, 0x10, RZ ;  /* 0x0000001020197819 */ /* 0x000fe200000006ff */
[----:B-1----:R-:W-:Y:S01]  /*04c0*/  @P1 FFMA.FTZ R26, R31, R33, R26 ;  /* 0x000000211f1a1223 */ /* 0x002fe2000001001a */
[----:B------:R-:W-:Y:S01]  /*04d0*/  @P1 SHF.L.U32 R24, R24, 0x10, RZ ;  /* 0x0000001018181819 */ /* 0x000fe200000006ff */
[----:B------:R-:W1:Y:S01]  /*04e0*/  @P1 LDC R33, c[0x0][0x40c] ;  /* 0x00010300ff211b82 */ /* 0x000e620000000800 */
[----:B------:R-:W-:-:S03]  /*04f0*/  @P1 SHF.L.U32 R31, R28, 0x10, RZ ;  /* 0x000000101c1f1819 */ /* 0x000fc600000006ff */
[----:B----4-:R-:W-:Y:S01]  /*0500*/  @P1 FFMA.FTZ R25, R24, R34, R25 ;  /* 0x0000002218191223 */ /* 0x010fe20000010019 */
[----:B------:R-:W-:-:S03]  /*0510*/  PRMT R24, R18, 0x7632, R24 ;  /* 0x0000763212187816 */ /* 0x000fc60000000018 */
[----:B------:R-:W2:Y:S01]  /*0520*/  @P0 LDC R28, c[0x0][0x40c] ;  /* 0x00010300ff1c0b82 */ /* 0x000ea20000000800 */
[----:B------:R-:W-:-:S05]  /*0530*/  SHF.L.U32 R24, R24, 0x10, RZ ;  /* 0x0000001018187819 */ /* 0x000fca00000006ff */
[----:B------:R-:W-:Y:S01]  /*0540*/  @P1 FFMA.FTZ R24, R31, R7, R24 ;  /* 0x000000071f181223 */ /* 0x000fe20000010018 */
[----:B------:R-:W-:Y:S01]  /*0550*/  @P1 PRMT R31, R23, 0x7632, R31 ;  /* 0x00007632171f1816 */ /* 0x000fe2000000001f */
[----:B------:R-:W3:Y:S01]  /*0560*/  LDC.64 R34, c[0x0][0x3a8] ;  /* 0x0000ea00ff227b82 */ /* 0x000ee20000000a00 */
[----:B------:R-:W-:Y:S02]  /*0570*/  PRMT R7, R19, 0x7632, R7 ;  /* 0x0000763213077816 */ /* 0x000fe40000000007 */
[----:B------:R-:W-:Y:S02]  /*0580*/  @P1 SHF.L.U32 R32, R31, 0x10, RZ ;  /* 0x000000101f201819 */ /* 0x000fe400000006ff */
[----:B------:R-:W-:Y:S02]  /*0590*/  SHF.L.U32 R31, R16, 0x10, RZ ;  /* 0x00000010101f7819 */ /* 0x000fe400000006ff */
[----:B------:R-:W-:Y:S02]  /*05a0*/  SHF.L.U32 R7, R7, 0x10, RZ ;  /* 0x0000001007077819 */ /* 0x000fe400000006ff */
[----:B------:R-:W-:-:S03]  /*05b0*/  @P0 SHF.L.U32 R16, R20, 0x10, RZ ;  /* 0x0000001014100819 */ /* 0x000fc600000006ff */
[----:B0-----:R-:W-:Y:S01]  /*05c0*/  @P1 FFMA.FTZ R7, R32, R30, R7 ;  /* 0x0000001e20071223 */ /* 0x001fe20000010007 */
[----:B------:R-:W-:Y:S01]  /*05d0*/  SHF.L.U32 R30, R19, 0x10, RZ ;  /* 0x00000010131e7819 */ /* 0x000fe200000006ff */
[----:B------:R-:W0:Y:S01]  /*05e0*/  @P1 LDC R32, c[0x0][0x40c] ;  /* 0x00010300ff201b82 */ /* 0x000e220000000800 */
[----:B--2---:R-:W-:Y:S01]  /*05f0*/  @P0 FFMA.FTZ R31, R16, R28, R31 ;  /* 0x0000001c101f0223 */ /* 0x004fe2000001001f */
[----:B------:R-:W-:Y:S02]  /*0600*/  SHF.L.U32 R28, R17, 0x10, RZ ;  /* 0x00000010111c7819 */ /* 0x000fe400000006ff */
[----:B------:R-:W-:-:S04]  /*0610*/  @P1 SHF.L.U32 R17, R21, 0x10, RZ ;  /* 0x0000001015111819 */ /* 0x000fc800000006ff */
[----:B------:R-:W2:Y:S01]  /*0620*/  @P1 LDC R16, c[0x0][0x40c] ;  /* 0x00010300ff101b82 */ /* 0x000ea20000000800 */
[----:B-1----:R-:W-:Y:S01]  /*0630*/  @P1 FFMA.FTZ R28, R17, R33, R28 ;  /* 0x00000021111c1223 */ /* 0x002fe2000001001c */
[----:B------:R-:W-:Y:S01]  /*0640*/  SHF.L.U32 R33, R18, 0x10, RZ ;  /* 0x0000001012217819 */ /* 0x000fe200000006ff */
[----:B---3--:R-:W-:Y:S01]  /*0650*/  IMAD.WIDE.U32 R34, R37, 0x10, R34 ;  /* 0x0000001025227825 */ /* 0x008fe200078e0022 */
[----:B------:R-:W-:-:S03]  /*0660*/  @P1 SHF.L.U32 R18, R22, 0x10, RZ ;  /* 0x0000001016121819 */ /* 0x000fc600000006ff */
[----:B------:R-:W-:Y:S01]  /*0670*/  FADD.FTZ R37, RZ, R31 ;  /* 0x0000001fff257221 */ /* 0x000fe20000010000 */
[----:B------:R-:W-:-:S03]  /*0680*/  @P1 SHF.L.U32 R17, R23, 0x10, RZ ;  /* 0x0000001017111819 */ /* 0x000fc600000006ff */
[----:B------:R-:W-:Y:S02]  /*0690*/  FADD.FTZ R37, R37, R26 ;  /* 0x0000001a25257221 */ /* 0x000fe40000010000 */
[----:B0-----:R-:W-:Y:S01]  /*06a0*/  @P1 FFMA.FTZ R30, R17, R32, R30 ;  /* 0x00000020111e1223 */ /* 0x001fe2000001001e */
[----:B------:R-:W-:Y:S01]  /*06b0*/  F2FP.BF16.F32.PACK_AB R17, R25, R28 ;  /* 0x0000001c1911723e */ /* 0x000fe200000010ff */
[----:B------:R-:W-:-:S03]  /*06c0*/  FADD.FTZ R32, R37, R28 ;  /* 0x0000001c25207221 */ /* 0x000fc60000010000 */
[----:B------:R-:W-:Y:S01]  /*06d0*/  F2FP.BF16.F32.PACK_AB R19, R7, R30 ;  /* 0x0000001e0713723e */ /* 0x000fe200000010ff */
[----:B------:R-:W-:Y:S01]  /*06e0*/  FADD.FTZ R32, R32, R25 ;  /* 0x0000001920207221 */ /* 0x000fe20000010000 */
[----:B--2---:R-:W-:Y:S01]  /*06f0*/  @P1 FFMA.FTZ R33, R18, R16, R33 ;  /* 0x0000001012211223 */ /* 0x004fe20000010021 */
[----:B------:R-:W-:Y:S02]  /*0700*/  F2FP.BF16.F32.PACK_AB R16, R26, R31 ;  /* 0x0000001f1a10723e */ /* 0x000fe400000010ff */
[----:B------:R-:W-:Y:S01]  /*0710*/  ISETP.NE.AND P1, PT, R3, RZ, PT ;  /* 0x000000ff0300720c */ /* 0x000fe20003f25270 */
[----:B------:R-:W-:Y:S01]  /*0720*/  FADD.FTZ R37, R32, R33 ;  /* 0x0000002120257221 */ /* 0x000fe20000010000 */
[----:B------:R-:W-:-:S03]  /*0730*/  F2FP.BF16.F32.PACK_AB R18, R24, R33 ;  /* 0x000000211812723e */ /* 0x000fc600000010ff */
[----:B------:R-:W-:Y:S02]  /*0740*/  FADD.FTZ R37, R37, R24 ;  /* 0x0000001825257221 */ /* 0x000fe40000010000 */
[----:B------:R0:W-:Y:S02]  /*0750*/  STG.E.128 desc[UR6][R34.64], R16 ;  /* 0x0000001022007986 */ /* 0x0001e4000c101d06 */
[----:B------:R-:W-:-:S04]  /*0760*/  FADD.FTZ R32, R37, R30 ;  /* 0x0000001e25207221 */ /* 0x000fc80000010000 */
[----:B------:R-:W-:Y:S01]  /*0770*/  FADD.FTZ R32, R32, R7 ;  /* 0x0000000720207221 */ /* 0x000fe20000010000 */
[----:B------:R-:W-:Y:S06]  /*0780*/  BRA.DIV UR4, `(.L_x_83) ;  /* 0x0000001204e47947 */ /* 0x000fec000b800000 */
[----:B0-----:R-:W0:Y:S01]  /*0790*/  SHFL.BFLY PT, R34, R32, 0x1, 0x1f ;  /* 0x0c201f0020227f89 */ /* 0x001e2200000e0000 */
        /* <DEDUP_REMOVED lines=36> */
.L_x_101:
[----:B------:R-:W-:Y:S01]  /*09e0*/  FMUL.FTZ R16, R32, R32 ;  /* 0x0000002020107220 */ /* 0x000fe20000410000 */
[----:B------:R-:W-:Y:S01]  /*09f0*/  ISETP.NE.AND P0, PT, RZ, UR8, PT ;  /* 0x00000008ff007c0c */ /* 0x000fe2000bf05270 */
[----:B-1----:R-:W-:Y:S01]  /*0a00*/  FADD.FTZ R34, R36, R34 ;  /* 0x0000002224227221 */ /* 0x002fe20000010000 */
[----:B------:R-:W1:Y:S01]  /*0a10*/  @!P1 LDC.64 R18, c[0x0][0x3c0] ;  /* 0x0000f000ff129b82 */ /* 0x000e620000000a00 */
[----:B------:R-:W-:Y:S01]  /*0a20*/  BSSY.RECONVERGENT B0, `(.L_x_84) ;  /* 0x0000045000007945 */ /* 0x000fe20003800200 */
[----:B------:R-:W-:Y:S01]  /*0a30*/  FSEL R16, R16, RZ, P0 ;  /* 0x000000ff10107208 */ /* 0x000fe20000000000 */
[----:B------:R-:W-:-:S04]  /*0a40*/  FFMA.FTZ R35, R34, R35, UR9 ;  /* 0x0000000922237e23 */ /* 0x000fc80008010023 */
[----:B------:R-:W-:Y:S02]  /*0a50*/  FADD.FTZ R34, R35, R16 ;  /* 0x0000001023227221 */ /* 0x000fe40000010000 */
[----:B------:R-:W2:Y:S04]  /*0a60*/  @!P1 LDC.64 R16, c[0x0][0x3c8] ;  /* 0x0000f200ff109b82 */ /* 0x000ea80000000a00 */
[----:B------:R-:W3:Y:S01]  /*0a70*/  MUFU.RSQ R34, R34 ;  /* 0x0000002200227308 */ /* 0x000ee20000001400 */
[----:B-1----:R-:W-:-:S05]  /*0a80*/  @!P1 IMAD.WIDE R18, R4, 0x4, R18 ;  /* 0x0000000404129825 */ /* 0x002fca00078e0212 */
[----:B------:R1:W-:Y:S01]  /*0a90*/  @!P1 STG.E desc[UR6][R18.64], R32 ;  /* 0x0000002012009986 */ /* 0x0003e2000c101906 */
[----:B--2---:R-:W-:-:S05]  /*0aa0*/  @!P1 IMAD.WIDE R16, R4, 0x4, R16 ;  /* 0x0000000404109825 */ /* 0x004fca00078e0210 */
[----:B---3--:R1:W-:Y:S01]  /*0ab0*/  @!P1 STG.E desc[UR6][R16.64], R34 ;  /* 0x0000002210009986 */ /* 0x0083e2000c101906 */
[----:B-----5:R-:W-:-:S13]  /*0ac0*/  ISETP.GE.AND P1, PT, R27, 0x1, PT ;  /* 0x000000011b00780c */ /* 0x020fda0003f26270 */
[----:B-1----:R-:W-:Y:S05]  /*0ad0*/  @!P1 BRA `(.L_x_85) ;  /* 0x0000000000e49947 */ /* 0x002fea0003800000 */
[----:B------:R-:W-:Y:S02]  /*0ae0*/  FSEL R32, R32, RZ, !P0 ;  /* 0x000000ff20207208 */ /* 0x000fe40004000000 */
[C---:B------:R-:W-:Y:S02]  /*0af0*/  PRMT R16, R13.reuse, 0x7632, R16 ;  /* 0x000076320d107816 */ /* 0x040fe40000000010 */
[----:B------:R-:W-:Y:S01]  /*0b00*/  SHF.L.U32 R18, R2, 0x10, RZ ;  /* 0x0000001002127819 */ /* 0x000fe200000006ff */
[----:B------:R-:W-:Y:S01]  /*0b10*/  FADD.FTZ R25, -R32, R25 ;  /* 0x0000001920197221 */ /* 0x000fe20000010100 */
[----:B------:R-:W-:Y:S01]  /*0b20*/  SHF.L.U32 R16, R16, 0x10, RZ ;  /* 0x0000001010107819 */ /* 0x000fe200000006ff */
[C---:B------:R-:W-:Y:S01]  /*0b30*/  FADD.FTZ R31, -R32.reuse, R31 ;  /* 0x0000001f201f7221 */ /* 0x040fe20000010100 */
[----:B------:R-:W-:Y:S01]  /*0b40*/  FADD.FTZ R19, -R32, R24 ;  /* 0x0000001820137221 */ /* 0x000fe20000010100 */
[----:B------:R-:W-:Y:S01]  /*0b50*/  FMUL.FTZ R17, R34, R25 ;  /* 0x0000001922117220 */ /* 0x000fe20000410000 */
[----:B------:R-:W-:Y:S01]  /*0b60*/  SHF.L.U32 R24, R8, 0x10, RZ ;  /* 0x0000001008187819 */ /* 0x000fe200000006ff */
[----:B------:R-:W-:Y:S01]  /*0b70*/  FMUL.FTZ R31, R34, R31 ;  /* 0x0000001f221f7220 */ /* 0x000fe20000410000 */
[----:B0-----:R-:W-:Y:S01]  /*0b80*/  SHF.L.U32 R36, R13, 0x10, RZ ;  /* 0x000000100d247819 */ /* 0x001fe200000006ff */
[----:B------:R-:W-:Y:S01]  /*0b90*/  FFMA.FTZ R17, R17, R16, R18 ;  /* 0x0000001011117223 */ /* 0x000fe20000010012 */
[----:B------:R-:W-:Y:S01]  /*0ba0*/  SHF.L.U32 R18, R12, 0x10, RZ ;  /* 0x000000100c127819 */ /* 0x000fe200000006ff */
[----:B------:R-:W-:Y:S01]  /*0bb0*/  FMUL.FTZ R16, R34, R19 ;  /* 0x0000001322107220 */ /* 0x000fe20000410000 */
[C---:B------:R-:W-:Y:S01]  /*0bc0*/  FADD.FTZ R19, -R32.reuse, R28 ;  /* 0x0000001c20137221 */ /* 0x040fe20000010100 */
[C---:B------:R-:W-:Y:S01]  /*0bd0*/  FADD.FTZ R33, -R32.reuse, R33 ;  /* 0x0000002120217221 */ /* 0x040fe20000010100 */
[----:B------:R-:W-:Y:S01]  /*0be0*/  FADD.FTZ R7, -R32, R7 ;  /* 0x0000000720077221 */ /* 0x000fe20000010100 */
[----:B------:R-:W-:Y:S01]  /*0bf0*/  FFMA.FTZ R28, R31, R18, R24 ;  /* 0x000000121f1c7223 */ /* 0x000fe20000010018 */
[----:B------:R-:W-:Y:S01]  /*0c00*/  SHF.L.U32 R18, R9, 0x10, RZ ;  /* 0x0000001009127819 */ /* 0x000fe200000006ff */
[----:B------:R-:W-:Y:S01]  /*0c10*/  FMUL.FTZ R19, R34, R19 ;  /* 0x0000001322137220 */ /* 0x000fe20000410000 */
[----:B------:R-:W-:Y:S01]  /*0c20*/  SHF.L.U32 R24, R10, 0x10, RZ ;  /* 0x000000100a187819 */ /* 0x000fe200000006ff */
[----:B------:R-:W-:Y:S01]  /*0c30*/  FMUL.FTZ R31, R34, R33 ;  /* 0x00000021221f7220 */ /* 0x000fe20000410000 */
[C---:B------:R-:W-:Y:S01]  /*0c40*/  PRMT R25, R14.reuse, 0x7632, R25 ;  /* 0x000076320e197816 */ /* 0x040fe20000000019 */
[----:B------:R-:W-:Y:S01]  /*0c50*/  FFMA.FTZ R36, R19, R36, R18 ;  /* 0x0000002413247223 */ /* 0x000fe20000010012 */
[----:B------:R-:W-:Y:S01]  /*0c60*/  SHF.L.U32 R18, R14, 0x10, RZ ;  /* 0x000000100e127819 */ /* 0x000fe200000006ff */
[----:B------:R-:W-:Y:S01]  /*0c70*/  FMUL.FTZ R7, R34, R7 ;  /* 0x0000000722077220 */ /* 0x000fe20000410000 */
[----:B------:R-:W-:-:S02]  /*0c80*/  SHF.L.U32 R19, R6, 0x10, RZ ;  /* 0x0000001006137819 */ /* 0x000fc400000006ff */
[----:B------:R-:W-:Y:S01]  /*0c90*/  SHF.L.U32 R25, R25, 0x10, RZ ;  /* 0x0000001019197819 */ /* 0x000fe200000006ff */
[--C-:B------:R-:W-:Y:S01]  /*0ca0*/  FFMA.FTZ R31, R31, R18, R24.reuse ;  /* 0x000000121f1f7223 */ /* 0x100fe20000010018 */
[----:B------:R-:W-:Y:S02]  /*0cb0*/  PRMT R24, R15, 0x7632, R24 ;  /* 0x000076320f187816 */ /* 0x000fe40000000018 */
[----:B------:R-:W-:Y:S02]  /*0cc0*/  IADD3 R18, PT, PT, R27, -0x1, RZ ;  /* 0xffffffff1b127810 */ /* 0x000fe40007ffe0ff */
[----:B------:R-:W-:Y:S02]  /*0cd0*/  SHF.L.U32 R24, R24, 0x10, RZ ;  /* 0x0000001018187819 */ /* 0x000fe400000006ff */
[----:B------:R-:W-:Y:S01]  /*0ce0*/  SHF.L.U32 R35, R5, 0x10, RZ ;  /* 0x0000001005237819 */ /* 0x000fe200000006ff */
[----:B------:R-:W-:Y:S01]  /*0cf0*/  IMAD R29, R18, R29, RZ ;  /* 0x0000001d121d7224 */ /* 0x000fe200078e02ff */
[----:B------:R-:W-:Y:S01]  /*0d00*/  PRMT R27, R12, 0x7632, R27 ;  /* 0x000076320c1b7816 */ /* 0x000fe2000000001b */
[----:B------:R-:W-:Y:S01]  /*0d10*/  FFMA.FTZ R7, R7, R24, R19 ;  /* 0x0000001807077223 */ /* 0x000fe20000010013 */
[----:B------:R-:W-:Y:S01]  /*0d20*/  SHF.L.U32 R24, R11, 0x10, RZ ;  /* 0x000000100b187819 */ /* 0x000fe200000006ff */
[----:B------:R-:W0:Y:S01]  /*0d30*/  LDC.64 R18, c[0x0][0x428] ;  /* 0x00010a00ff127b82 */ /* 0x000e220000000a00 */
[----:B------:R-:W-:Y:S01]  /*0d40*/  FFMA.FTZ R16, R16, R25, R35 ;  /* 0x0000001910107223 */ /* 0x000fe20000010023 */
[----:B------:R-:W-:Y:S01]  /*0d50*/  FADD.FTZ R25, -R32, R30 ;  /* 0x0000001e20197221 */ /* 0x000fe20000010100 */
[----:B------:R-:W-:-:S02]  /*0d60*/  SHF.L.U32 R30, R15, 0x10, RZ ;  /* 0x000000100f1e7819 */ /* 0x000fc400000006ff */
[----:B------:R-:W-:Y:S01]  /*0d70*/  SHF.L.U32 R27, R27, 0x10, RZ ;  /* 0x000000101b1b7819 */ /* 0x000fe200000006ff */
[----:B------:R-:W-:Y:S01]  /*0d80*/  FMUL.FTZ R25, R34, R25 ;  /* 0x0000001922197220 */ /* 0x000fe20000410000 */
[----:B------:R-:W-:-:S03]  /*0d90*/  F2FP.BF16.F32.PACK_AB R17, R17, R36 ;  /* 0x000000241111723e */ /* 0x000fc600000010ff */
[----:B------:R-:W-:Y:S01]  /*0da0*/  FFMA.FTZ R30, R25, R30, R24 ;  /* 0x0000001e191e7223 */ /* 0x000fe20000010018 */
[----:B------:R-:W-:Y:S01]  /*0db0*/  SHF.R.S32.HI R24, RZ, 0x1f, R29 ;  /* 0x0000001fff187819 */ /* 0x000fe2000001141d */
[----:B------:R-:W-:-:S03]  /*0dc0*/  FADD.FTZ R25, -R32, R26 ;  /* 0x0000001a20197221 */ /* 0x000fc60000010100 */
[----:B------:R-:W-:Y:S01]  /*0dd0*/  LEA.HI R24, R24, R29, RZ, 0x3 ;  /* 0x0000001d18187211 */ /* 0x000fe200078f18ff */
[----:B------:R-:W-:Y:S01]  /*0de0*/  FMUL.FTZ R34, R34, R25 ;  /* 0x0000001922227220 */ /* 0x000fe20000410000 */
[----:B------:R-:W-:Y:S02]  /*0df0*/  SHF.L.U32 R29, R0, 0x10, RZ ;  /* 0x00000010001d7819 */ /* 0x000fe400000006ff */
[----:B------:R-:W-:-:S03]  /*0e00*/  LEA.HI.SX32 R25, R24, R3, 0x1d ;  /* 0x0000000318197211 */ /* 0x000fc600078feaff */
[----:B------:R-:W-:Y:S02]  /*0e10*/  FFMA.FTZ R27, R34, R27, R29 ;  /* 0x0000001b221b7223 */ /* 0x000fe4000001001d */
[----:B0-----:R-:W-:Y:S01]  /*0e20*/  IMAD.WIDE.U32 R24, R25, 0x10, R18 ;  /* 0x0000001019187825 */ /* 0x001fe200078e0012 */
[----:B------:R-:W-:Y:S02]  /*0e30*/  F2FP.BF16.F32.PACK_AB R18, R16, R31 ;  /* 0x0000001f1012723e */ /* 0x000fe400000010ff */
[----:B------:R-:W-:Y:S02]  /*0e40*/  F2FP.BF16.F32.PACK_AB R19, R7, R30 ;  /* 0x0000001e0713723e */ /* 0x000fe400000010ff */
[----:B------:R-:W-:-:S05]  /*0e50*/  F2FP.BF16.F32.PACK_AB R16, R27, R28 ;  /* 0x0000001c1b10723e */ /* 0x000fca00000010ff */
[----:B------:R1:W-:Y:S02]  /*0e60*/  STG.E.128 desc[UR6][R24.64], R16 ;  /* 0x0000001018007986 */ /* 0x0003e4000c101d06 */
.L_x_85:
[----:B------:R-:W-:Y:S05]  /*0e70*/  BSYNC.RECONVERGENT B0 ;  /* 0x0000000000007941 */ /* 0x000fea0003800200 */
.L_x_84:
[----:B-1----:R-:W1:Y:S02]  /*0e80*/  LDC.64 R16, c[0x0][0x380] ;  /* 0x0000e000ff107b82 */ /* 0x002e640000000a00 */
[----:B-1----:R-:W-:-:S04]  /*0e90*/  LEA R4, R16, R4, 0x2 ;  /* 0x0000000410047211 */ /* 0x002fc800078e10ff */
[----:B------:R-:W-:-:S13]  /*0ea0*/  ISETP.GE.AND P0, PT, R4, R17, PT ;  /* 0x000000110400720c */ /* 0x000fda0003f06270 */
[----:B------:R-:W-:Y:S05]  /*0eb0*/  @!P0 BRA `(.L_x_86) ;  /* 0xfffffff000e08947 */ /* 0x000fea000383ffff */
[----:B------:R-:W-:Y:S05]  /*0ec0*/  EXIT ;  /* 0x000000000000794d */ /* 0x000fea0003800000 */
.L_x_82:
[----:B0-----:R-:W0:Y:S08]  /*0ed0*/  LDC.64 R18, c[0x0][0x3f0] ;  /* 0x0000fc00ff127b82 */ /* 0x001e300000000a00 */
[----:B------:R-:W1:Y:S01]  /*0ee0*/  LDC R7, c[0x0][0x388] ;  /* 0x0000e200ff077b82 */ /* 0x000e620000000800 */
[----:B0-----:R-:W-:-:S06]  /*0ef0*/  IMAD.WIDE R18, R4, 0x4, R18 ;  /* 0x0000000404127825 */ /* 0x001fcc00078e0212 */
[----:B------:R-:W2:Y:S02]  /*0f00*/  LDG.E R18, desc[UR6][R18.64] ;  /* 0x0000000612127981 */ /* 0x000ea4000c1e1900 */
[----:B--2---:R-:W-:-:S13]  /*0f10*/  ISETP.GE.AND P0, PT, R18, 0x1, PT ;  /* 0x000000011200780c */ /* 0x004fda0003f06270 */
[----:B------:R-:W0:Y:S01]  /*0f20*/  @P0 LDC.64 R16, c[0x0][0x390] ;  /* 0x0000e400ff100b82 */ /* 0x000e220000000a00 */
[----:B------:R-:W-:-:S05]  /*0f30*/  @P0 IADD3 R20, PT, PT, R18, -0x1, RZ ;  /* 0xffffffff12140810 */ /* 0x000fca0007ffe0ff */
[----:B-1----:R-:W-:Y:S02]  /*0f40*/  @P0 IMAD R20, R20, R7, RZ ;  /* 0x0000000714140224 */ /* 0x002fe400078e02ff */
[----:B------:R-:W1:Y:S03]  /*0f50*/  @P0 LDC R31, c[0x0][0x40c] ;  /* 0x00010300ff1f0b82 */ /* 0x000e660000000800 */
[----:B------:R-:W-:-:S04]  /*0f60*/  @P0 SHF.R.S32.HI R21, RZ, 0x1f, R20 ;  /* 0x0000001fff150819 */ /* 0x000fc80000011414 */
[----:B------:R-:W-:Y:S02]  /*0f70*/  @P0 LEA.HI R26, R21, R20, RZ, 0x3 ;  /* 0x00000014151a0211 */ /* 0x000fe400078f18ff */
[----:B------:R-:W-:Y:S01]  /*0f80*/  CS2R R20, SRZ ;  /* 0x0000000000147805 */ /* 0x000fe2000001ff00 */
[----:B------:R-:W2:Y:S01]  /*0f90*/  @P0 LDC R30, c[0x0][0x40c] ;  /* 0x00010300ff1e0b82 */ /* 0x000ea20000000800 */
[----:B------:R-:W-:Y:S02]  /*0fa0*/  @P0 MOV R21, RZ ;  /* 0x000000ff00150202 */ /* 0x000fe40000000f00 */
[----:B------:R-:W-:-:S04]  /*0fb0*/  @P0 LEA.HI.SX32 R20, R26, R3, 0x1d ;  /* 0x000000031a140211 */ /* 0x000fc800078feaff */
[C---:B0-----:R-:W-:Y:S01]  /*0fc0*/  @P0 LEA R28, P1, R20.reuse, R16, 0x4 ;  /* 0x00000010141c0211 */ /* 0x041fe200078220ff */
[----:B------:R-:W0:Y:S03]  /*0fd0*/  LDC.64 R26, c[0x0][0x3f8] ;  /* 0x0000fe00ff1a7b82 */ /* 0x000e260000000a00 */
[----:B------:R-:W-:-:S05]  /*0fe0*/  @P0 LEA.HI.X R29, R20, R17, R21, 0x4, P1 ;  /* 0x00000011141d0211 */ /* 0x000fca00008f2415 */
[----:B------:R-:W3:Y:S01]  /*0ff0*/  @P0 LDG.E.64 R24, desc[UR6][R28.64] ;  /* 0x000000061c180981 */ /* 0x000ee2000c1e1b00 */
[----:B------:R-:W4:Y:S03]  /*1000*/  @P0 LDC R17, c[0x0][0x40c] ;  /* 0x00010300ff110b82 */ /* 0x000f260000000800 */
[----:B------:R-:W2:Y:S01]  /*1010*/  @P0 LDG.E.64 R22, desc[UR6][R28.64+0x8] ;  /* 0x000008061c160981 */ /* 0x000ea2000c1e1b00 */
[----:B------:R-:W-:-:S04]  /*1020*/  HFMA2 R21, -RZ, RZ, 0, 0 ;  /* 0x00000000ff157431 */ /* 0x000fc800000001ff */
[----:B------:R-:W4:Y:S01]  /*1030*/  @P0 LDC R33, c[0x0][0x40c] ;  /* 0x00010300ff210b82 */ /* 0x000f220000000800 */
[----:B0-----:R-:W-:-:S07]  /*1040*/  IMAD.WIDE R26, R4, 0x4, R26 ;  /* 0x00000004041a7825 */ /* 0x001fce00078e021a */
[----:B------:R-:W0:Y:S01]  /*1050*/  @P0 LDC R19, c[0x0][0x40c] ;  /* 0x00010300ff130b82 */ /* 0x000e220000000800 */
[----:B------:R1:W5:Y:S01]  /*1060*/  LDG.E R20, desc[UR6][R26.64] ;  /* 0x000000061a147981 */ /* 0x000362000c1e1900 */
[----:B------:R-:W-:Y:S01]  /*1070*/  UMOV UR4, 0xffffffff ;  /* 0xffffffff00047882 */ /* 0x000fe20000000000 */
[----:B------:R-:W-:-:S05]  /*1080*/  ISETP.NE.AND P1, PT, R3, RZ, PT ;  /* 0x000000ff0300720c */ /* 0x000fca0003f25270 */
[----:B------:R-:W0:Y:S01]  /*1090*/  @P0 LDC R18, c[0x0][0x40c] ;  /* 0x00010300ff120b82 */ /* 0x000e220000000800 */
[----:B-1----:R-:W-:Y:S02]  /*10a0*/  CS2R R26, SRZ ;  /* 0x00000000001a7805 */ /* 0x002fe4000001ff00 */
[----:B---3--:R-:W-:Y:S02]  /*10b0*/  @P0 PRMT R16, R24, 0x7632, R16 ;  /* 0x0000763218100816 */ /* 0x008fe40000000010 */
[----:B------:R-:W-:Y:S02]  /*10c0*/  @P0 PRMT R28, R25, 0x7632, R28 ;  /* 0x00007632191c0816 */ /* 0x000fe4000000001c */
[----:B--2---:R-:W-:Y:S02]  /*10d0*/  @P0 PRMT R29, R22, 0x7632, R29 ;  /* 0x00007632161d0816 */ /* 0x004fe4000000001d */
[----:B------:R-:W-:Y:S02]  /*10e0*/  @P0 SHF.L.U32 R16, R16, 0x10, RZ ;  /* 0x0000001010100819 */ /* 0x000fe400000006ff */
[----:B------:R-:W-:-:S02]  /*10f0*/  @P0 SHF.L.U32 R29, R29, 0x10, RZ ;  /* 0x000000101d1d0819 */ /* 0x000fc400000006ff */
[----:B------:R-:W-:Y:S01]  /*1100*/  @P0 SHF.L.U32 R28, R28, 0x10, RZ ;  /* 0x000000101c1c0819 */ /* 0x000fe200000006ff */
[----:B------:R-:W-:Y:S01]  /*1110*/  @P0 FMUL.FTZ R21, R16, R31 ;  /* 0x0000001f10150220 */ /* 0x000fe20000410000 */
[----:B------:R-:W-:Y:S01]  /*1120*/  @P0 SHF.L.U32 R32, R24, 0x10, RZ ;  /* 0x0000001018200819 */ /* 0x000fe200000006ff */
[----:B------:R-:W-:Y:S01]  /*1130*/  @P0 FMUL.FTZ R27, R29, R30 ;  /* 0x0000001e1d1b0220 */ /* 0x000fe20000410000 */
[----:B------:R-:W1:Y:S01]  /*1140*/  @P0 LDC R16, c[0x0][0x40c] ;  /* 0x00010300ff100b82 */ /* 0x000e620000000800 */
[----:B------:R-:W-:Y:S01]  /*1150*/  @P0 PRMT R30, R23, 0x7632, R30 ;  /* 0x00007632171e0816 */ /* 0x000fe2000000001e */
[----:B----4-:R-:W-:Y:S01]  /*1160*/  @P0 FMUL.FTZ R26, R28, R33 ;  /* 0x000000211c1a0220 */ /* 0x010fe20000410000 */
[----:B------:R-:W-:Y:S02]  /*1170*/  @P0 SHF.L.U32 R31, R25, 0x10, RZ ;  /* 0x00000010191f0819 */ /* 0x000fe400000006ff */
[----:B------:R-:W-:Y:S02]  /*1180*/  CS2R R28, SRZ ;  /* 0x00000000001c7805 */ /* 0x000fe4000001ff00 */
[----:B------:R-:W-:Y:S01]  /*1190*/  @P0 SHF.L.U32 R34, R30, 0x10, RZ ;  /* 0x000000101e220819 */ /* 0x000fe200000006ff */
[----:B0-----:R-:W-:Y:S01]  /*11a0*/  @P0 FMUL.FTZ R28, R32, R19 ;  /* 0x00000013201c0220 */ /* 0x001fe20000410000 */
[----:B------:R-:W-:Y:S01]  /*11b0*/  MOV R30, RZ ;  /* 0x000000ff001e7202 */ /* 0x000fe20000000f00 */
[----:B------:R-:W-:Y:S01]  /*11c0*/  HFMA2 R32, -RZ, RZ, 0, 0 ;  /* 0x00000000ff207431 */ /* 0x000fe200000001ff */
[----:B------:R-:W-:Y:S01]  /*11d0*/  @P0 PRMT R5, R22, 0x7610, R5 ;  /* 0x0000761016050816 */ /* 0x000fe20000000005 */
[----:B------:R-:W-:Y:S01]  /*11e0*/  @P0 FMUL.FTZ R30, R34, R17 ;  /* 0x00000011221e0220 */ /* 0x000fe20000410000 */
[----:B------:R-:W-:Y:S01]  /*11f0*/  @P0 FMUL.FTZ R29, R31, R18 ;  /* 0x000000121f1d0220 */ /* 0x000fe20000410000 */
[----:B------:R-:W0:Y:S01]  /*1200*/  @P0 LDC R17, c[0x0][0x40c] ;  /* 0x00010300ff110b82 */ /* 0x000e220000000800 */
[----:B------:R-:W-:Y:S01]  /*1210*/  @P0 SHF.L.U32 R19, R5, 0x10, RZ ;  /* 0x0000001005130819 */ /* 0x000fe200000006ff */
[----:B------:R-:W-:Y:S01]  /*1220*/  IMAD R18, R4, R7, RZ ;  /* 0x0000000704127224 */ /* 0x000fe200078e02ff */
[----:B------:R-:W-:Y:S01]  /*1230*/  @P0 PRMT R6, R23, 0x7610, R6 ;  /* 0x0000761017060816 */ /* 0x000fe20000000006 */
[----:B------:R-:W-:Y:S01]  /*1240*/  FADD.FTZ R36, RZ, R28 ;  /* 0x0000001cff247221 */ /* 0x000fe20000010000 */
[----:B------:R-:W-:-:S03]  /*1250*/  MOV R31, RZ ;  /* 0x000000ff001f7202 */ /* 0x000fc60000000f00 */
[----:B------:R-:W2:Y:S01]  /*1260*/  LDC.64 R34, c[0x0][0x3a8] ;  /* 0x0000ea00ff227b82 */ /* 0x000ea20000000a00 */
[----:B------:R-:W-:Y:S01]  /*1270*/  FADD.FTZ R36, R36, R21 ;  /* 0x0000001524247221 */ /* 0x000fe20000010000 */
[----:B-1----:R-:W-:Y:S01]  /*1280*/  @P0 FMUL.FTZ R32, R19, R16 ;  /* 0x0000001013200220 */ /* 0x002fe20000410000 */
[----:B------:R-:W-:Y:S02]  /*1290*/  SHF.R.S32.HI R19, RZ, 0x1f, R18 ;  /* 0x0000001fff137819 */ /* 0x000fe40000011412 */
[----:B------:R-:W-:Y:S01]  /*12a0*/  FADD.FTZ R33, R36, R29 ;  /* 0x0000001d24217221 */ /* 0x000fe20000010000 */
[----:B------:R-:W-:Y:S02]  /*12b0*/  @P0 SHF.L.U32 R16, R6, 0x10, RZ ;  /* 0x0000001006100819 */ /* 0x000fe400000006ff */
[----:B------:R-:W-:Y:S01]  /*12c0*/  LEA.HI R18, R19, R18, RZ, 0x3 ;  /* 0x0000001213127211 */ /* 0x000fe200078f18ff */
[----:B------:R-:W-:-:S03]  /*12d0*/  FADD.FTZ R33, R33, R26 ;  /* 0x0000001a21217221 */ /* 0x000fc60000010000 */
[----:B------:R-:W-:Y:S01]  /*12e0*/  LEA.HI.SX32 R19, R18, R3, 0x1d ;  /* 0x0000000312137211 */ /* 0x000fe200078feaff */
[----:B------:R-:W-:Y:S01]  /*12f0*/  FADD.FTZ R36, R33, R32 ;  /* 0x0000002021247221 */ /* 0x000fe20000010000 */
[----:B------:R-:W-:Y:S01]  /*1300*/  F2FP.BF16.F32.PACK_AB R18, R27, R32 ;  /* 0x000000201b12723e */ /* 0x000fe200000010ff */
[----:B0-----:R-:W-:Y:S01]  /*1310*/  @P0 FMUL.FTZ R31, R16, R17 ;  /* 0x00000011101f0220 */ /* 0x001fe20000410000 */
[----:B------:R-:W-:Y:S01]  /*1320*/  F2FP.BF16.F32.PACK_AB R16, R21, R28 ;  /* 0x0000001c1510723e */ /* 0x000fe200000010ff */
[----:B------:R-:W-:Y:S01]  /*1330*/  FADD.FTZ R36, R36, R27 ;  /* 0x0000001b24247221 */ /* 0x000fe20000010000 */
[----:B------:R-:W-:-:S03]  /*1340*/  F2FP.BF16.F32.PACK_AB R17, R26, R29 ;  /* 0x0000001d1a11723e */ /* 0x000fc600000010ff */
[----:B------:R-:W-:Y:S01]  /*1350*/  FADD.FTZ R33, R36, R31 ;  /* 0x0000001f24217221 */ /* 0x000fe20000010000 */
[----:B--2---:R-:W-:Y:S01]  /*1360*/  IMAD.WIDE.U32 R34, R19, 0x10, R34 ;  /* 0x0000001013227825 */ /* 0x004fe200078e0022 */
[----:B------:R-:W-:-:S03]  /*1370*/  F2FP.BF16.F32.PACK_AB R19, R30, R31 ;  /* 0x0000001f1e13723e */ /* 0x000fc600000010ff */
[----:B------:R-:W-:Y:S02]  /*1380*/  FADD.FTZ R33, R33, R30 ;  /* 0x0000001e21217221 */ /* 0x000fe40000010000 */
[----:B------:R0:W-:Y:S01]  /*1390*/  STG.E.128 desc[UR6][R34.64], R16 ;  /* 0x0000001022007986 */ /* 0x0001e2000c101d06 */
[----:B------:R-:W-:Y:S05]  /*13a0*/  BRA.DIV UR4, `(.L_x_87) ;  /* 0x0000000e04247947 */ /* 0x000fea000b800000 */
        /* <DEDUP_REMOVED lines=37> */
.L_x_113:
[----:B------:R-:W-:Y:S01]  /*1600*/  ISETP.NE.AND P2, PT, R3, RZ, PT ;  /* 0x000000ff0300720c */ /* 0x000fe20003f45270 */
[----:B------:R-:W-:Y:S01]  /*1610*/  FMUL.FTZ R16, R33, R33 ;  /* 0x0000002121107220 */ /* 0x000fe20000410000 */
[----:B------:R-:W-:Y:S01]  /*1620*/  ISETP.NE.AND P0, PT, RZ, UR8, PT ;  /* 0x00000008ff007c0c */ /* 0x000fe2000bf05270 */
[----:B-1----:R-:W-:Y:S01]  /*1630*/  FADD.FTZ R34, R36, R34 ;  /* 0x0000002224227221 */ /* 0x002fe20000010000 */
[----:B------:R-:W-:Y:S02]  /*1640*/  BSSY.RECONVERGENT B0, `(.L_x_88) ;  /* 0x0000048000007945 */ /* 0x000fe40003800200 */
[----:B------:R-:W-:Y:S01]  /*1650*/  FSEL R18, R16, RZ, P0 ;  /* 0x000000ff10127208 */ /* 0x000fe20000000000 */
[----:B------:R-:W-:Y:S01]  /*1660*/  FFMA.FTZ R35, R34, R35, UR10 ;  /* 0x0000000a22237e23 */ /* 0x000fe20008010023 */
[----:B------:R-:W1:Y:S03]  /*1670*/  @!P1 LDC.64 R16, c[0x0][0x3c0] ;  /* 0x0000f000ff109b82 */ /* 0x000e660000000a00 */
[----:B------:R-:W-:-:S05]  /*1680*/  FADD.FTZ R34, R35, R18 ;  /* 0x0000001223227221 */ /* 0x000fca0000010000 */
[----:B------:R-:W2:Y:S01]  /*1690*/  @!P2 LDC.64 R18, c[0x0][0x3c8] ;  /* 0x0000f200ff12ab82 */ /* 0x000ea20000000a00 */
[----:B------:R-:W3:Y:S01]  /*16a0*/  MUFU.RSQ R34, R34 ;  /* 0x0000002200227308 */ /* 0x000ee20000001400 */
[----:B-1----:R-:W-:-:S05]  /*16b0*/  @!P1 IMAD.WIDE R16, R4, 0x4, R16 ;  /* 0x0000000404109825 */ /* 0x002fca00078e0210 */
[----:B------:R1:W-:Y:S01]  /*16c0*/  @!P1 STG.E desc[UR6][R16.64], R33 ;  /* 0x0000002110009986 */ /* 0x0003e2000c101906 */
[----:B-----5:R-:W-:Y:S01]  /*16d0*/  ISETP.GE.AND P1, PT, R20, 0x1, PT ;  /* 0x000000011400780c */ /* 0x020fe20003f26270 */
[----:B--2---:R-:W-:-:S05]  /*16e0*/  @!P2 IMAD.WIDE R18, R4, 0x4, R18 ;  /* 0x000000040412a825 */ /* 0x004fca00078e0212 */
[----:B---3--:R1:W-:Y:S07]  /*16f0*/  @!P2 STG.E desc[UR6][R18.64], R34 ;  /* 0x000000221200a986 */ /* 0x0083ee000c101906 */
[----:B------:R-:W-:Y:S05]  /*1700*/  @!P1 BRA `(.L_x_89) ;  /* 0x0000000000ec9947 */ /* 0x000fea0003800000 */
[----:B-1----:R-:W-:Y:S02]  /*1710*/  FSEL R33, R33, RZ, !P0 ;  /* 0x000000ff21217208 */ /* 0x002fe40004000000 */
[----:B------:R-:W-:Y:S02]  /*1720*/  PRMT R16, R13, 0x7632, R16 ;  /* 0x000076320d107816 */ /* 0x000fe40000000010 */
[----:B------:R-:W-:Y:S01]  /*1730*/  SHF.L.U32 R18, R2, 0x10, RZ ;  /* 0x0000001002127819 */ /* 0x000fe200000006ff */
[C---:B------:R-:W-:Y:S01]  /*1740*/  FADD.FTZ R17, -R33.reuse, R26 ;  /* 0x0000001a21117221 */ /* 0x040fe20000010100 */
[----:B------:R-:W-:Y:S01]  /*1750*/  SHF.L.U32 R16, R16, 0x10, RZ ;  /* 0x0000001010107819 */ /* 0x000fe200000006ff */
[C---:B------:R-:W-:Y:S01]  /*1760*/  FADD.FTZ R27, -R33.reuse, R27 ;  /* 0x0000001b211b7221 */ /* 0x040fe20000010100 */
[----:B------:R-:W-:Y:S01]  /*1770*/  PRMT R19, R14, 0x7632, R19 ;  /* 0x000076320e137816 */ /* 0x000fe20000000013 */
[----:B------:R-:W-:Y:S01]  /*1780*/  FMUL.FTZ R17, R34, R17 ;  /* 0x0000001122117220 */ /* 0x000fe20000410000 */
[----:B------:R-:W-:Y:S01]  /*1790*/  PRMT R35, R10, 0x7632, R35 ;  /* 0x000076320a237816 */ /* 0x000fe20000000023 */
[----:B------:R-:W-:Y:S01]  /*17a0*/  FADD.FTZ R29, -R33, R29 ;  /* 0x0000001d211d7221 */ /* 0x000fe20000010100 */
[----:B------:R-:W-:Y:S01]  /*17b0*/  SHF.L.U32 R19, R19, 0x10, RZ ;  /* 0x0000001013137819 */ /* 0x000fe200000006ff */
[----:B------:R-:W-:Y:S01]  /*17c0*/  FFMA.FTZ R17, R17, R16, R18 ;  /* 0x0000001011117223 */ /* 0x000fe20000010012 */
[----:B------:R-:W-:Y:S01]  /*17d0*/  SHF.L.U32 R35, R35, 0x10, RZ ;  /* 0x0000001023237819 */ /* 0x000fe200000006ff */
[----:B------:R-:W-:Y:S01]  /*17e0*/  FMUL.FTZ R16, R34, R27 ;  /* 0x0000001b22107220 */ /* 0x000fe20000410000 */
[----:B------:R-:W-:Y:S01]  /*17f0*/  SHF.L.U32 R26, R12, 0x10, RZ ;  /* 0x000000100c1a7819 */ /* 0x000fe200000006ff */
[C---:B------:R-:W-:Y:S01]  /*1800*/  FADD.FTZ R31, -R33.reuse, R31 ;  /* 0x0000001f211f7221 */ /* 0x040fe20000010100 */
[----:B------:R-:W-:Y:S01]  /*1810*/  SHF.L.U32 R18, R8, 0x10, RZ ;  /* 0x0000001008127819 */ /* 0x000fe200000006ff */
[----:B------:R-:W-:Y:S01]  /*1820*/  FFMA.FTZ R16, R16, R19, R35 ;  /* 0x0000001310107223 */ /* 0x000fe20000010023 */
[----:B------:R-:W-:Y:S01]  /*1830*/  FADD.FTZ R19, -R33, R28 ;  /* 0x0000001c21137221 */ /* 0x000fe20000010100 */
[----:B------:R-:W-:Y:S01]  /*1840*/  SHF.L.U32 R27, R13, 0x10, RZ ;  /* 0x000000100d1b7819 */ /* 0x000fe200000006ff */
[C---:B------:R-:W-:Y:S01]  /*1850*/  FMUL.FTZ R28, R34.reuse, R29 ;  /* 0x0000001d221c7220 */ /* 0x040fe20000410000 */
[----:B------:R-:W-:Y:S01]  /*1860*/  SHF.L.U32 R35, R9, 0x10, RZ ;  /* 0x0000001009237819 */ /* 0x000fe200000006ff */
[----:B------:R-:W-:Y:S01]  /*1870*/  FMUL.FTZ R19, R34, R19 ;  /* 0x0000001322137220 */ /* 0x000fe20000410000 */
[----:B------:R-:W-:-:S02]  /*1880*/  PRMT R29, R11, 0x7632, R29 ;  /* 0x000076320b1d7816 */ /* 0x000fc4000000001d */
[----:B------:R-:W-:Y:S01]  /*1890*/  IADD3 R20, PT, PT, R20, -0x1, RZ ;  /* 0xffffffff14147810 */ /* 0x000fe20007ffe0ff */
[----:B------:R-:W-:Y:S01]  /*18a0*/  FFMA.FTZ R26, R19, R26, R18 ;  /* 0x0000001a131a7223 */ /* 0x000fe20000010012 */
[----:B------:R-:W-:Y:S01]  /*18b0*/  FADD.FTZ R19, -R33, R32 ;  /* 0x0000002021137221 */ /* 0x000fe20000010100 */
[----:B------:R-:W-:Y:S01]  /*18c0*/  SHF.L.U32 R18, R14, 0x10, RZ ;  /* 0x000000100e127819 */ /* 0x000fe200000006ff */
[----:B------:R-:W-:Y:S01]  /*18d0*/  FFMA.FTZ R28, R28, R27, R35 ;  /* 0x0000001b1c1c7223 */ /* 0x000fe20000010023 */
[----:B------:R-:W-:Y:S01]  /*18e0*/  SHF.L.U32 R32, R10, 0x10, RZ ;  /* 0x000000100a207819 */ /* 0x000fe200000006ff */
[----:B------:R-:W-:Y:S01]  /*18f0*/  FMUL.FTZ R19, R34, R19 ;  /* 0x0000001322137220 */ /* 0x000fe20000410000 */
[----:B------:R-:W-:Y:S02]  /*1900*/  IMAD R20, R20, R7, RZ ;  /* 0x0000000714147224 */ /* 0x000fe400078e02ff */
[----:B------:R-:W-:Y:S01]  /*1910*/  F2FP.BF16.F32.PACK_AB R17, R17, R28 ;  /* 0x0000001c1111723e */ /* 0x000fe200000010ff */
[----:B------:R-:W-:Y:S01]  /*1920*/  FFMA.FTZ R27, R19, R18, R32 ;  /* 0x00000012131b7223 */ /* 0x000fe20000010020 */
[----:B------:R-:W-:Y:S01]  /*1930*/  PRMT R18, R15, 0x7632, R18 ;  /* 0x000076320f127816 */ /* 0x000fe20000000012 */
[----:B------:R-:W-:Y:S01]  /*1940*/  FADD.FTZ R19, -R33, R30 ;  /* 0x0000001e21137221 */ /* 0x000fe20000010100 */
[----:B------:R-:W-:Y:S01]  /*1950*/  SHF.L.U32 R30, R29, 0x10, RZ ;  /* 0x000000101d1e7819 */ /* 0x000fe200000006ff */
[----:B------:R-:W-:Y:S01]  /*1960*/  FADD.FTZ R33, -R33, R21 ;  /* 0x0000001521217221 */ /* 0x000fe20000010100 */
[----:B------:R-:W-:Y:S01]  /*1970*/  SHF.L.U32 R18, R18, 0x10, RZ ;  /* 0x0000001012127819 */ /* 0x000fe200000006ff */
[C---:B------:R-:W-:Y:S01]  /*1980*/  FMUL.FTZ R19, R34.reuse, R19 ;  /* 0x0000001322137220 */ /* 0x040fe20000410000 */
[----:B------:R-:W-:Y:S01]  /*1990*/  SHF.R.S32.HI R21, RZ, 0x1f, R20 ;  /* 0x0000001fff157819 */ /* 0x000fe20000011414 */
[----:B------:R-:W-:Y:S01]  /*19a0*/  FMUL.FTZ R33, R34, R33 ;  /* 0x0000002122217220 */ /* 0x000fe20000410000 */
[----:B------:R-:W-:Y:S01]  /*19b0*/  PRMT R32, R12, 0x7632, R32 ;  /* 0x000076320c207816 */ /* 0x000fe20000000020 */
[----:B------:R-:W-:Y:S01]  /*19c0*/  FFMA.FTZ R7, R19, R18, R30 ;  /* 0x0000001213077223 */ /* 0x000fe2000001001e */
[----:B------:R-:W-:Y:S01]  /*19d0*/  FMUL.FTZ R30, R34, R31 ;  /* 0x0000001f221e7220 */ /* 0x000fe20000410000 */
[----:B------:R-:W1:Y:S01]  /*19e0*/  LDC.64 R18, c[0x0][0x428] ;  /* 0x00010a00ff127b82 */ /* 0x000e620000000a00 */
[----:B------:R-:W-:-:S02]  /*19f0*/  LEA.HI R20, R21, R20, RZ, 0x3 ;  /* 0x0000001415147211 */ /* 0x000fc400078f18ff */
[----:B------:R-:W-:Y:S02]  /*1a00*/  SHF.L.U32 R29, R15, 0x10, RZ ;  /* 0x000000100f1d7819 */ /* 0x000fe400000006ff */
[----:B------:R-:W-:Y:S02]  /*1a10*/  SHF.L.U32 R31, R11, 0x10, RZ ;  /* 0x000000100b1f7819 */ /* 0x000fe400000006ff */
[----:B------:R-:W-:Y:S02]  /*1a20*/  SHF.L.U32 R34, R0, 0x10, RZ ;  /* 0x0000001000227819 */ /* 0x000fe400000006ff */
[----:B------:R-:W-:Y:S01]  /*1a30*/  SHF.L.U32 R32, R32, 0x10, RZ ;  /* 0x0000001020207819 */ /* 0x000fe200000006ff */
[----:B------:R-:W-:Y:S01]  /*1a40*/  FFMA.FTZ R30, R30, R29, R31 ;  /* 0x0000001d1e1e7223 */ /* 0x000fe2000001001f */
[----:B------:R-:W-:-:S03]  /*1a50*/  LEA.HI.SX32 R21, R20, R3, 0x1d ;  /* 0x0000000314157211 */ /* 0x000fc600078feaff */
[----:B------:R-:W-:Y:S02]  /*1a60*/  FFMA.FTZ R33, R33, R32, R34 ;  /* 0x0000002021217223 */ /* 0x000fe40000010022 */
[----:B-1----:R-:W-:Y:S01]  /*1a70*/  IMAD.WIDE.U32 R20, R21, 0x10, R18 ;  /* 0x0000001015147825 */ /* 0x002fe200078e0012 */
[----:B------:R-:W-:Y:S02]  /*1a80*/  F2FP.BF16.F32.PACK_AB R18, R16, R27 ;  /* 0x0000001b1012723e */ /* 0x000fe400000010ff */
[----:B------:R-:W-:Y:S02]  /*1a90*/  F2FP.BF16.F32.PACK_AB R19, R7, R30 ;  /* 0x0000001e0713723e */ /* 0x000fe400000010ff */
[----:B------:R-:W-:-:S05]  /*1aa0*/  F2FP.BF16.F32.PACK_AB R16, R33, R26 ;  /* 0x0000001a2110723e */ /* 0x000fca00000010ff */
[----:B------:R2:W-:Y:S02]  /*1ab0*/  STG.E.128 desc[UR6][R20.64], R16 ;  /* 0x0000001014007986 */ /* 0x0005e4000c101d06 */
.L_x_89:
[----:B------:R-:W-:Y:S05]  /*1ac0*/  BSYNC.RECONVERGENT B0 ;  /* 0x0000000000007941 */ /* 0x000fea0003800200 */
.L_x_88:
[----:B-12---:R-:W1:Y:S02]  /*1ad0*/  LDC.64 R16, c[0x0][0x380] ;  /* 0x0000e000ff107b82 */ /* 0x006e640000000a00 */
[----:B-1----:R-:W-:-:S04]  /*1ae0*/  LEA R4, R16, R4, 0x2 ;  /* 0x0000000410047211 */ /* 0x002fc800078e10ff */
[----:B------:R-:W-:-:S13]  /*1af0*/  ISETP.GE.AND P0, PT, R4, R17, PT ;  /* 0x000000110400720c */ /* 0x000fda0003f06270 */
[----:B------:R-:W-:Y:S05]  /*1b00*/  @!P0 BRA `(.L_x_82) ;  /* 0xfffffff000f08947 */ /* 0x000fea000383ffff */
[----:B------:R-:W-:Y:S05]  /*1b10*/  EXIT ;  /* 0x000000000000794d */ /* 0x000fea0003800000 */
.L_x_83:
[----:B0-----:R-:W-:Y:S01]  /*1b20*/  HFMA2 R17, -RZ, RZ, 0, 5.9604644775390625e-08 ;  /* 0x00000001ff117431 */ /* 0x001fe200000001ff */
[----:B------:R-:W-:Y:S01]  /*1b30*/  BSSY B0, `(.L_x_90) ;  /* 0x0000007000007945 */ /* 0x000fe20003800000 */
[----:B------:R-:W-:Y:S02]  /*1b40*/  MOV R16, R32 ;  /* 0x0000002000107202 */ /* 0x000fe40000000f00 */
[----:B------:R-:W-:Y:S02]  /*1b50*/  MOV R18, 0x1f ;  /* 0x0000001f00127802 */ /* 0x000fe40000000f00 */
[----:B------:R-:W-:-:S07]  /*1b60*/  MOV R19, 0xffffffff ;  /* 0xffffffff00137802 */ /* 0x000fce0000000f00 */
[----:B-----5:R-:W-:Y:S05]  /*1b70*/  WARPSYNC.COLLECTIVE R19, `(.L_x_91) ;  /* 0x0000000013087348 */ /* 0x020fea0003c00000 */
[----:B------:R0:W1:Y:S02]  /*1b80*/  SHFL.BFLY P0, R34, R16, R17, R18 ;  /* 0x0c00001110227389 */ /* 0x0000640000000012 */
[----:B01---5:R-:W-:Y:S05]  /*1b90*/  ENDCOLLECTIVE ;  /* 0x000000000000791b */ /* 0x023fea0003800000 */
.L_x_91:
[----:B------:R-:W-:Y:S05]  /*1ba0*/  BSYNC B0 ;  /* 0x0000000000007941 */ /* 0x000fea0003800000 */
.L_x_90:
        /* <DEDUP_REMOVED lines=8> */
.L_x_92:
[----:B------:R-:W-:Y:S02]  /*1c30*/  HFMA2 R17, -RZ, RZ, 0, 2.384185791015625e-07 ;  /* 0x00000004ff117431 */ /* 0x000fe400000001ff */
[----:B------:R-:W-:-:S05]  /*1c40*/  FADD.FTZ R36, R16, R34 ;  /* 0x0000002210247221 */ /* 0x000fca0000010000 */
[----:B------:R-:W-:-:S07]  /*1c50*/  MOV R16, R36 ;  /* 0x0000002400107202 */ /* 0x000fce0000000f00 */
[----:B------:R-:W-:Y:S05]  /*1c60*/  WARPSYNC.COLLECTIVE R19, `(.L_x_93) ;  /* 0x0000000013087348 */ /* 0x000fea0003c00000 */
[----:B------:R0:W1:Y:S02]  /*1c70*/  SHFL.BFLY P0, R34, R16, R17, R18 ;  /* 0x0c00001110227389 */ /* 0x0000640000000012 */
[----:B01----:R-:W-:Y:S05]  /*1c80*/  ENDCOLLECTIVE ;  /* 0x000000000000791b */ /* 0x003fea0003800000 */
.L_x_93:
[----:B------:R-:W-:Y:S02]  /*1c90*/  HFMA2 R17, -RZ, RZ, 0, 4.76837158203125e-07 ;  /* 0x00000008ff117431 */ /* 0x000fe400000001ff */
[----:B------:R-:W-:-:S05]  /*1ca0*/  FADD.FTZ R37, R36, R34 ;  /* 0x0000002224257221 */ /* 0x000fca0000010000 */
[----:B------:R-:W-:-:S07]  /*1cb0*/  MOV R16, R37 ;  /* 0x0000002500107202 */ /* 0x000fce0000000f00 */
[----:B------:R-:W-:Y:S05]  /*1cc0*/  WARPSYNC.COLLECTIVE R19, `(.L_x_94) ;  /* 0x0000000013087348 */ /* 0x000fea0003c00000 */
[----:B------:R0:W1:Y:S02]  /*1cd0*/  SHFL.BFLY P0, R34, R16, R17, R18 ;  /* 0x0c00001110227389 */ /* 0x0000640000000012 */
[----:B01----:R-:W-:Y:S05]  /*1ce0*/  ENDCOLLECTIVE ;  /* 0x000000000000791b */ /* 0x003fea0003800000 */
.L_x_94:
[----:B------:R-:W-:Y:S02]  /*1cf0*/  HFMA2 R17, -RZ, RZ, 0, 9.5367431640625e-07 ;  /* 0x00000010ff117431 */ /* 0x000fe400000001ff */
[----:B------:R-:W-:-:S05]  /*1d00*/  FADD.FTZ R37, R37, R34 ;  /* 0x0000002225257221 */ /* 0x000fca0000010000 */
[----:B------:R-:W-:-:S07]  /*1d10*/  MOV R16, R37 ;  /* 0x0000002500107202 */ /* 0x000fce0000000f00 */
[----:B------:R-:W-:Y:S05]  /*1d20*/  WARPSYNC.COLLECTIVE R19, `(.L_x_95) ;  /* 0x0000000013087348 */ /* 0x000fea0003c00000 */
[----:B------:R0:W1:Y:S02]  /*1d30*/  SHFL.BFLY P0, R34, R16, R17, R18 ;  /* 0x0c00001110227389 */ /* 0x0000640000000012 */
[----:B01----:R-:W-:Y:S05]  /*1d40*/  ENDCOLLECTIVE ;  /* 0x000000000000791b */ /* 0x003fea0003800000 */
.L_x_95:
[----:B------:R-:W-:-:S04]  /*1d50*/  FADD.FTZ R32, R37, R34 ;  /* 0x0000002225207221 */ /* 0x000fc80000010000 */
[----:B------:R-:W-:-:S04]  /*1d60*/  FMUL.FTZ R32, R32, R35 ;  /* 0x0000002320207220 */ /* 0x000fc80000410000 */
[C---:B------:R-:W-:Y:S01]  /*1d70*/  FADD.FTZ R34, -R32.reuse, R31 ;  /* 0x0000001f20227221 */ /* 0x040fe20000010100 */
[C---:B------:R-:W-:Y:S01]  /*1d80*/  FADD.FTZ R37, -R32.reuse, R26 ;  /* 0x0000001a20257221 */ /* 0x040fe20000010100 */
[----:B------:R-:W-:Y:S02]  /*1d90*/  FADD.FTZ R17, -R32, R25 ;  /* 0x0000001920117221 */ /* 0x000fe40000010100 */
[----:B------:R-:W-:-:S04]  /*1da0*/  FFMA.FTZ R34, R34, R34, RZ ;  /* 0x0000002222227223 */ /* 0x000fc800000100ff */
        /* <DEDUP_REMOVED lines=12> */
[----:B------:R-:W-:-:S07]  /*1e70*/  MOV R17, 0x1 ;  /* 0x0000000100117802 */ /* 0x000fce0000000f00 */
[----:B------:R-:W-:Y:S05]  /*1e80*/  WARPSYNC.COLLECTIVE R19, `(.L_x_96) ;  /* 0x0000000013087348 */ /* 0x000fea0003c00000 */
[----:B------:R0:W1:Y:S02]  /*1e90*/  SHFL.BFLY P0, R34, R16, R17, R18 ;  /* 0x0c00001110227389 */ /* 0x0000640000000012 */
[----:B01----:R-:W-:Y:S05]  /*1ea0*/  ENDCOLLECTIVE ;  /* 0x000000000000791b */ /* 0x003fea0003800000 */
.L_x_96:
[----:B------:R-:W-:Y:S02]  /*1eb0*/  HFMA2 R17, -RZ, RZ, 0, 1.1920928955078125e-07 ;  /* 0x00000002ff117431 */ /* 0x000fe400000001ff */
[----:B------:R-:W-:-:S05]  /*1ec0*/  FADD.FTZ R36, R16, R34 ;  /* 0x0000002210247221 */ /* 0x000fca0000010000 */
[----:B------:R-:W-:-:S07]  /*1ed0*/  MOV R16, R36 ;  /* 0x0000002400107202 */ /* 0x000fce0000000f00 */
[----:B------:R-:W-:Y:S05]  /*1ee0*/  WARPSYNC.COLLECTIVE R19, `(.L_x_97) ;  /* 0x0000000013087348 */ /* 0x000fea0003c00000 */
[----:B------:R0:W1:Y:S02]  /*1ef0*/  SHFL.BFLY P0, R34, R16, R17, R18 ;  /* 0x0c00001110227389 */ /* 0x0000640000000012 */
[----:B01----:R-:W-:Y:S05]  /*1f00*/  ENDCOLLECTIVE ;  /* 0x000000000000791b */ /* 0x003fea0003800000 */
.L_x_97:
[----:B------:R-:W-:Y:S02]  /*1f10*/  HFMA2 R17, -RZ, RZ, 0, 2.384185791015625e-07 ;  /* 0x00000004ff117431 */ /* 0x000fe400000001ff */
[----:B------:R-:W-:-:S05]  /*1f20*/  FADD.FTZ R37, R36, R34 ;  /* 0x0000002224257221 */ /* 0x000fca0000010000 */
[----:B------:R-:W-:-:S07]  /*1f30*/  MOV R16, R37 ;  /* 0x0000002500107202 */ /* 0x000fce0000000f00 */
[----:B------:R-:W-:Y:S05]  /*1f40*/  WARPSYNC.COLLECTIVE R19, `(.L_x_98) ;  /* 0x0000000013087348 */ /* 0x000fea0003c00000 */
[----:B------:R0:W1:Y:S02]  /*1f50*/  SHFL.BFLY P0, R34, R16, R17, R18 ;  /* 0x0c00001110227389 */ /* 0x0000640000000012 */
[----:B01----:R-:W-:Y:S05]  /*1f60*/  ENDCOLLECTIVE ;  /* 0x000000000000791b */ /* 0x003fea0003800000 */
.L_x_98:
[----:B------:R-:W-:Y:S02]  /*1f70*/  HFMA2 R17, -RZ, RZ, 0, 4.76837158203125e-07 ;  /* 0x00000008ff117431 */ /* 0x000fe400000001ff */
[----:B------:R-:W-:-:S05]  /*1f80*/  FADD.FTZ R37, R37, R34 ;  /* 0x0000002225257221 */ /* 0x000fca0000010000 */
[----:B------:R-:W-:-:S07]  /*1f90*/  MOV R16, R37 ;  /* 0x0000002500107202 */ /* 0x000fce0000000f00 */
[----:B------:R-:W-:Y:S05]  /*1fa0*/  WARPSYNC.COLLECTIVE R19, `(.L_x_99) ;  /* 0x0000000013087348 */ /* 0x000fea0003c00000 */
[----:B------:R0:W1:Y:S02]  /*1fb0*/  SHFL.BFLY P0, R34, R16, R17, R18 ;  /* 0x0c00001110227389 */ /* 0x0000640000000012 */
[----:B01----:R-:W-:Y:S05]  /*1fc0*/  ENDCOLLECTIVE ;  /* 0x000000000000791b */ /* 0x003fea0003800000 */
.L_x_99:
[----:B------:R-:W-:Y:S02]  /*1fd0*/  HFMA2 R17, -RZ, RZ, 0, 9.5367431640625e-07 ;  /* 0x00000010ff117431 */ /* 0x000fe400000001ff */
[----:B------:R-:W-:-:S05]  /*1fe0*/  FADD.FTZ R36, R37, R34 ;  /* 0x0000002225247221 */ /* 0x000fca0000010000 */
[----:B------:R-:W-:-:S07]  /*1ff0*/  MOV R16, R36 ;  /* 0x0000002400107202 */ /* 0x000fce0000000f00 */
[----:B------:R-:W-:Y:S05]  /*2000*/  WARPSYNC.COLLECTIVE R19, `(.L_x_100) ;  /* 0x0000000013087348 */ /* 0x000fea0003c00000 */
[----:B------:R0:W1:Y:S02]  /*2010*/  SHFL.BFLY P0, R34, R16, R17, R18 ;  /* 0x0c00001110227389 */ /* 0x0000640000000012 */
[----:B01----:R-:W-:Y:S05]  /*2020*/  ENDCOLLECTIVE ;  /* 0x000000000000791b */ /* 0x003fea0003800000 */
.L_x_100:
[----:B------:R-:W-:Y:S05]  /*2030*/  BRA `(.L_x_101) ;  /* 0xffffffe800687947 */ /* 0x000fea000383ffff */
.L_x_87:
[----:B------:R-:W-:Y:S01]  /*2040*/  BSSY B0, `(.L_x_102) ;  /* 0x0000008000007945 */ /* 0x000fe20003800000 */
[----:B0-----:R-:W-:Y:S02]  /*2050*/  MOV R16, R33 ;  /* 0x0000002100107202 */ /* 0x001fe40000000f00 */
[----:B------:R-:W-:Y:S02]  /*2060*/  MOV R17, 0x1 ;  /* 0x0000000100117802 */ /* 0x000fe40000000f00 */
[----:B------:R-:W-:Y:S02]  /*2070*/  MOV R18, 0x1f ;  /* 0x0000001f00127802 */ /* 0x000fe40000000f00 */
[----:B------:R-:W-:-:S07]  /*2080*/  MOV R19, 0xffffffff ;  /* 0xffffffff00137802 */ /* 0x000fce0000000f00 */
[----:B-----5:R-:W-:Y:S05]  /*2090*/  WARPSYNC.COLLECTIVE R19, `(.L_x_103) ;  /* 0x0000000013087348 */ /* 0x020fea0003c00000 */
[----:B------:R0:W1:Y:S02]  /*20a0*/  SHFL.BFLY P0, R34, R16, R17, R18 ;  /* 0x0c00001110227389 */ /* 0x0000640000000012 */
[----:B01---5:R-:W-:Y:S05]  /*20b0*/  ENDCOLLECTIVE ;  /* 0x000000000000791b */ /* 0x023fea0003800000 */
.L_x_103:
[----:B------:R-:W-:Y:S05]  /*20c0*/  BSYNC B0 ;  /* 0x0000000000007941 */ /* 0x000fea0003800000 */
.L_x_102:
[----:B------:R-:W-:Y:S02]  /*20d0*/  HFMA2 R18, -RZ, RZ, 0, 1.847743988037109375e-06 ;  /* 0x0000001fff127431 */ /* 0x000fe400000001ff */
[----:B------:R-:W-:Y:S01]  /*20e0*/  FADD.FTZ R16, R33, R34 ;  /* 0x0000002221107221 */ /* 0x000fe20000010000 */
[----:B------:R-:W-:Y:S01]  /*20f0*/  MOV R17, 0x2 ;  /* 0x0000000200117802 */ /* 0x000fe20000000f00 */
[----:B------:R-:W0:Y:S01]  /*2100*/  LDC R35, c[0x0][0x400] ;  /* 0x00010000ff237b82 */ /* 0x000e220000000800 */
[----:B------:R-:W-:-:S07]  /*2110*/  MOV R19, 0xffffffff ;  /* 0xffffffff00137802 */ /* 0x000fce0000000f00 */
[----:B0-----:R-:W-:Y:S05]  /*2120*/  WARPSYNC.COLLECTIVE R19, `(.L_x_104) ;  /* 0x0000000013087348 */ /* 0x001fea0003c00000 */
[----:B------:R1:W2:Y:S02]  /*2130*/  SHFL.BFLY P0, R34, R16, R17, R18 ;  /* 0x0c00001110227389 */ /* 0x0002a40000000012 */
[----:B012---:R-:W-:Y:S05]  /*2140*/  ENDCOLLECTIVE ;  /* 0x000000000000791b */ /* 0x007fea0003800000 */
.L_x_104:
[----:B------:R-:W-:Y:S02]  /*2150*/  HFMA2 R17, -RZ, RZ, 0, 2.384185791015625e-07 ;  /* 0x00000004ff117431 */ /* 0x000fe400000001ff */
[----:B------:R-:W-:-:S05]  /*2160*/  FADD.FTZ R36, R16, R34 ;  /* 0x0000002210247221 */ /* 0x000fca0000010000 */
[----:B------:R-:W-:-:S07]  /*2170*/  MOV R16, R36 ;  /* 0x0000002400107202 */ /* 0x000fce0000000f00 */
[----:B------:R-:W-:Y:S05]  /*2180*/  WARPSYNC.COLLECTIVE R19, `(.L_x_105) ;  /* 0x0000000013087348 */ /* 0x000fea0003c00000 */
[----:B------:R0:W1:Y:S02]  /*2190*/  SHFL.BFLY P0, R34, R16, R17, R18 ;  /* 0x0c00001110227389 */ /* 0x0000640000000012 */
[----:B01----:R-:W-:Y:S05]  /*21a0*/  ENDCOLLECTIVE ;  /* 0x000000000000791b */ /* 0x003fea0003800000 */
.L_x_105:
[----:B------:R-:W-:Y:S02]  /*21b0*/  HFMA2 R17, -RZ, RZ, 0, 4.76837158203125e-07 ;  /* 0x00000008ff117431 */ /* 0x000fe400000001ff */
[----:B------:R-:W-:-:S05]  /*21c0*/  FADD.FTZ R37, R36, R34 ;  /* 0x0000002224257221 */ /* 0x000fca0000010000 */
[----:B------:R-:W-:-:S07]  /*21d0*/  MOV R16, R37 ;  /* 0x0000002500107202 */ /* 0x000fce0000000f00 */
[----:B------:R-:W-:Y:S05]  /*21e0*/  WARPSYNC.COLLECTIVE R19, `(.L_x_106) ;  /* 0x0000000013087348 */ /* 0x000fea0003c00000 */
[----:B------:R0:W1:Y:S02]  /*21f0*/  SHFL.BFLY P0, R34, R16, R17, R18 ;  /* 0x0c00001110227389 */ /* 0x0000640000000012 */
[----:B01----:R-:W-:Y:S05]  /*2200*/  ENDCOLLECTIVE ;  /* 0x000000000000791b */ /* 0x003fea0003800000 */
.L_x_106:
[----:B------:R-:W-:Y:S02]  /*2210*/  HFMA2 R17, -RZ, RZ, 0, 9.5367431640625e-07 ;  /* 0x00000010ff117431 */ /* 0x000fe400000001ff */
[----:B------:R-:W-:-:S05]  /*2220*/  FADD.FTZ R37, R37, R34 ;  /* 0x0000002225257221 */ /* 0x000fca0000010000 */
[----:B------:R-:W-:-:S07]  /*2230*/  MOV R16, R37 ;  /* 0x0000002500107202 */ /* 0x000fce0000000f00 */
[----:B------:R-:W-:Y:S05]  /*2240*/  WARPSYNC.COLLECTIVE R19, `(.L_x_107) ;  /* 0x0000000013087348 */ /* 0x000fea0003c00000 */
[----:B------:R0:W1:Y:S02]  /*2250*/  SHFL.BFLY P0, R34, R16, R17, R18 ;  /* 0x0c00001110227389 */ /* 0x0000640000000012 */
[----:B01----:R-:W-:Y:S05]  /*2260*/  ENDCOLLECTIVE ;  /* 0x000000000000791b */ /* 0x003fea0003800000 */
.L_x_107:
        /* <DEDUP_REMOVED lines=22> */
.L_x_108:
[----:B------:R-:W-:Y:S02]  /*23d0*/  HFMA2 R17, -RZ, RZ, 0, 1.1920928955078125e-07 ;  /* 0x00000002ff117431 */ /* 0x000fe400000001ff */
[----:B------:R-:W-:-:S05]  /*23e0*/  FADD.FTZ R36, R16, R34 ;  /* 0x0000002210247221 */ /* 0x000fca0000010000 */
[----:B------:R-:W-:-:S07]  /*23f0*/  MOV R16, R36 ;  /* 0x0000002400107202 */ /* 0x000fce0000000f00 */
[----:B------:R-:W-:Y:S05]  /*2400*/  WARPSYNC.COLLECTIVE R19, `(.L_x_109) ;  /* 0x0000000013087348 */ /* 0x000fea0003c00000 */
[----:B------:R0:W1:Y:S02]  /*2410*/  SHFL.BFLY P0, R34, R16, R17, R18 ;  /* 0x0c00001110227389 */ /* 0x0000640000000012 */
[----:B01----:R-:W-:Y:S05]  /*2420*/  ENDCOLLECTIVE ;  /* 0x000000000000791b */ /* 0x003fea0003800000 */
.L_x_109:
[----:B------:R-:W-:Y:S02]  /*2430*/  HFMA2 R17, -RZ, RZ, 0, 2.384185791015625e-07 ;  /* 0x00000004ff117431 */ /* 0x000fe400000001ff */
[----:B------:R-:W-:-:S05]  /*2440*/  FADD.FTZ R37, R36, R34 ;  /* 0x0000002224257221 */ /* 0x000fca0000010000 */
[----:B------:R-:W-:-:S07]  /*2450*/  MOV R16, R37 ;  /* 0x0000002500107202 */ /* 0x000fce0000000f00 */
[----:B------:R-:W-:Y:S05]  /*2460*/  WARPSYNC.COLLECTIVE R19, `(.L_x_110) ;  /* 0x0000000013087348 */ /* 0x000fea0003c00000 */
[----:B------:R0:W1:Y:S02]  /*2470*/  SHFL.BFLY P0, R34, R16, R17, R18 ;  /* 0x0c00001110227389 */ /* 0x0000640000000012 */
[----:B01----:R-:W-:Y:S05]  /*2480*/  ENDCOLLECTIVE ;  /* 0x000000000000791b */ /* 0x003fea0003800000 */
.L_x_110:
[----:B------:R-:W-:Y:S02]  /*2490*/  HFMA2 R17, -RZ, RZ, 0, 4.76837158203125e-07 ;  /* 0x00000008ff117431 */ /* 0x000fe400000001ff */
[----:B------:R-:W-:-:S05]  /*24a0*/  FADD.FTZ R37, R37, R34 ;  /* 0x0000002225257221 */ /* 0x000fca0000010000 */
[----:B------:R-:W-:-:S07]  /*24b0*/  MOV R16, R37 ;  /* 0x0000002500107202 */ /* 0x000fce0000000f00 */
[----:B------:R-:W-:Y:S05]  /*24c0*/  WARPSYNC.COLLECTIVE R19, `(.L_x_111) ;  /* 0x0000000013087348 */ /* 0x000fea0003c00000 */
[----:B------:R0:W1:Y:S02]  /*24d0*/  SHFL.BFLY P0, R34, R16, R17, R18 ;  /* 0x0c00001110227389 */ /* 0x0000640000000012 */
[----:B01----:R-:W-:Y:S05]  /*24e0*/  ENDCOLLECTIVE ;  /* 0x000000000000791b */ /* 0x003fea0003800000 */
.L_x_111:
[----:B------:R-:W-:Y:S02]  /*24f0*/  HFMA2 R17, -RZ, RZ, 0, 9.5367431640625e-07 ;  /* 0x00000010ff117431 */ /* 0x000fe400000001ff */
[----:B------:R-:W-:-:S05]  /*2500*/  FADD.FTZ R36, R37, R34 ;  /* 0x0000002225247221 */ /* 0x000fca0000010000 */
[----:B------:R-:W-:-:S07]  /*2510*/  MOV R16, R36 ;  /* 0x0000002400107202 */ /* 0x000fce0000000f00 */
[----:B------:R-:W-:Y:S05]  /*2520*/  WARPSYNC.COLLECTIVE R19, `(.L_x_112) ;  /* 0x0000000013087348 */ /* 0x000fea0003c00000 */
[----:B------:R0:W1:Y:S02]  /*2530*/  SHFL.BFLY P0, R34, R16, R17, R18 ;  /* 0x0c00001110227389 */ /* 0x0000640000000012 */
[----:B01----:R-:W-:Y:S05]  /*2540*/  ENDCOLLECTIVE ;  /* 0x000000000000791b */ /* 0x003fea0003800000 */
.L_x_112:
[----:B------:R-:W-:Y:S05]  /*2550*/  BRA `(.L_x_113) ;  /* 0xfffffff000287947 */ /* 0x000fea000383ffff */
.L_x_114:
        /* <DEDUP_REMOVED lines=10> */
.L_x_9038:


//--------------------- .text._ZN10layer_norm13ln_fwd_kernelINS_13Kernel_traitsI13__nv_bfloat16S2_S2_S2_fjLj256ELj1ELj4ELj1ELj16ENS_18Kernel_traits_baseILj256ES2_S2_S2_S2_fjLj128EEEEELb0ELb1ELb0ELb0EEEvNS_9FwdParamsE --------------------------
	.section	.text._ZN10layer_norm13ln_fwd_kernelINS_13Kernel_traitsI13__nv_bfloat16S2_S2_S2_fjLj256ELj1ELj4ELj1ELj16ENS_18Kernel_traits_baseILj256ES2_S2_S2_S2_fjLj128EEEEELb0ELb1ELb0ELb0EEEvNS_9FwdParamsE,"ax",@progbits
	.align	128
        .global         _ZN10layer_norm13ln_fwd_kernelINS_13Kernel_traitsI13__nv_bfloat16S2_S2_S2_fjLj256ELj1ELj4ELj1ELj16ENS_18Kernel_traits_baseILj256ES2_S2_S2_S2_fjLj128EEEEELb0ELb1ELb0ELb0EEEvNS_9FwdParamsE
        .type           _ZN10layer_norm13ln_fwd_kernelINS_13Kernel_traitsI13__nv_bfloat16S2_S2_S2_fjLj256ELj1ELj4ELj1ELj16ENS_18Kernel_traits_baseILj256ES2_S2_S2_S2_fjLj128EEEEELb0ELb1ELb0ELb0EEEvNS_9FwdParamsE,@function
        .size           _ZN10layer_norm13ln_fwd_kernelINS_13Kernel_traitsI13__nv_bfloat16S2_S2_S2_fjLj256ELj1ELj4ELj1ELj16ENS_18Kernel_traits_baseILj256ES2_S2_S2_S2_fjLj128EEEEELb0ELb1ELb0ELb0EEEvNS_9FwdParamsE,(.L_x_9039 - _ZN10layer_norm13ln_fwd_kernelINS_13Kernel_traitsI13__nv_bfloat16S2_S2_S2_fjLj256ELj1ELj4ELj1ELj16ENS_18Kernel_traits_baseILj256ES2_S2_S2_S2_fjLj128EEEEELb0ELb1ELb0ELb0EEEvNS_9FwdParamsE)
        .other          _ZN10layer_norm13ln_fwd_kernelINS_13Kernel_traitsI13__nv_bfloat16S2_S2_S2_fjLj256ELj1ELj4ELj1ELj16ENS_18Kernel_traits_baseILj256ES2_S2_S2_S2_fjLj128EEEEELb0ELb1ELb0ELb0EEEvNS_9FwdParamsE,@"STO_CUDA_ENTRY STV_DEFAULT"
_ZN10layer_norm13ln_fwd_kernelINS_13Kernel_traitsI13__nv_bfloat16S2_S2_S2_fjLj256ELj1ELj4ELj1ELj16ENS_18Kernel_traits_baseILj256ES2_S2_S2_S2_fjLj128EEEEELb0ELb1ELb0ELb0EEEvNS_9FwdParamsE:
.text._ZN10layer_norm13ln_fwd_kernelINS_13Kernel_traitsI13__nv_bfloat16S2_S2_S2_fjLj256ELj1ELj4ELj1ELj16ENS_18Kernel_traits_baseILj256ES2_S2_S2_S2_fjLj128EEEEELb0ELb1ELb0ELb0EEEvNS_9FwdParamsE:
        /* <DEDUP_REMOVED lines=9> */
[----:B---3--:R-:W-:Y:S01]  /*0090*/  USHF.L.U32 UR4, UR4, 0x2, URZ ;  /* 0x0000000204047899 */ /* 0x008fe200080006ff */
[----:B------:R-:W-:Y:S02]  /*00a0*/  SHF.R.U32.HI R32, RZ, 0x5, R32 ;  /* 0x00000005ff207819 */ /* 0x000fe40000011620 */
[----:B------:R-:W-:-:S03]  /*00b0*/  LOP3.LUT R33, RZ, R34, RZ, 0x33, !PT ;  /* 0x00000022ff217212 */ /* 0x000fc600078e33ff */
[----:B------:R-:W-:Y:S02]  /*00c0*/  LOP3.LUT R32, R32, UR4, RZ, 0xfc, !PT ;  /* 0x0000000420207c12 */ /* 0x000fe4000f8efcff */
[----:B------:R-:W-:-:S04]  /*00d0*/  LEA.HI.SX32 R33, R0, R33, 0x1d ;  /* 0x0000002100217211 */ /* 0x000fc800078feaff */
[----:B------:R-:W-:-:S13]  /*00e0*/  ISETP.GT.U32.AND P0, PT, R33, -0x21, PT ;  /* 0xffffffdf2100780c */ /* 0x000fda0003f04070 */
[----:B--2---:R-:W-:Y:S05]  /*00f0*/  @P0 BRA `(.L_x_116) ;  /* 0x0000000000380947 */ /* 0x004fea0003800000 */
[----:B------:R-:W0:Y:S01]  /*0100*/  LDCU.64 UR4, c[0x0][0x438] ;  /* 0x00008700ff0477ac */ /* 0x000e220008000a00 */
[----:B------:R-:W1:Y:S08]  /*0110*/  LDC.64 R12, c[0x0][0x3d0] ;  /* 0x0000f400ff0c7b82 */ /* 0x000e700000000a00 */
[----:B------:R-:W2:Y:S01]  /*0120*/  LDC.64 R16, c[0x0][0x3e8] ;  /* 0x0000fa00ff107b82 */ /* 0x000ea20000000a00 */
[----:B0-----:R-:W-:-:S04]  /*0130*/  ISETP.NE.U32.AND P0, PT, RZ, UR4, PT ;  /* 0x00000004ff007c0c */ /* 0x001fc8000bf05070 */
[----:B------:R-:W-:Y:S01]  /*0140*/  ISETP.NE.AND.EX P0, PT, RZ, UR5, PT, P0 ;  /* 0x00000005ff007c0c */ /* 0x000fe2000bf05300 */
[----:B-1----:R-:W-:-:S06]  /*0150*/  IMAD.WIDE.U32 R12, R34, 0x10, R12 ;  /* 0x00000010220c7825 */ /* 0x002fcc00078e000c */
[----:B------:R-:W5:Y:S01]  /*0160*/  LDG.E.128 R12, desc[UR6][R12.64] ;  /* 0x000000060c0c7981 */ /* 0x000f62000c1e1d00 */
[----:B--2---:R-:W-:-:S05]  /*0170*/  IMAD.WIDE.U32 R16, R34, 0x10, R16 ;  /* 0x0000001022107825 */ /* 0x004fca00078e0010 */
[----:B------:R-:W0:Y:S01]  /*0180*/  @P0 LDC.64 R2, c[0x0][0x438] ;  /* 0x00010e00ff020b82 */ /* 0x000e220000000a00 */
[----:B------:R-:W-:Y:S02]  /*0190*/  @!P0 CS2R R8, SRZ ;  /* 0x0000000000088805 */ /* 0x000fe4000001ff00 */
[----:B------:R-:W-:Y:S01]  /*01a0*/  @!P0 CS2R R10, SRZ ;  /* 0x00000000000a8805 */ /* 0x000fe2000001ff00 */
[----:B------:R-:W5:Y:S01]  /*01b0*/  LDG.E.128 R16, desc[UR6][R16.64] ;  /* 0x0000000610107981 */ /* 0x000f62000c1e1d00 */
[----:B0-----:R-:W-:-:S05]  /*01c0*/  @P0 IMAD.WIDE.U32 R2, R34, 0x10, R2 ;  /* 0x0000001022020825 */ /* 0x001fca00078e0002 */
[----:B------:R0:W5:Y:S02]  /*01d0*/  @P0 LDG.E.128 R8, desc[UR6][R2.64] ;  /* 0x0000000602080981 */ /* 0x000164000c1e1d00 */
.L_x_116:
[----:B------:R-:W-:Y:S05]  /*01e0*/  BSYNC.RECONVERGENT B0 ;  /* 0x0000000000007941 */ /* 0x000fea0003800200 */
.L_x_115:
[----:B------:R-:W1:Y:S02]  /*01f0*/  LDCU UR4, c[0x0][0x384] ;  /* 0x00007080ff0477ac */ /* 0x000e640008000800 */
[----:B-1----:R-:W-:-:S13]  /*0200*/  ISETP.GE.AND P0, PT, R32, UR4, PT ;  /* 0x0000000420007c0c */ /* 0x002fda000bf06270 */
[----:B------:R-:W-:Y:S05]  /*0210*/  @P0 EXIT ;  /* 0x000000000000094d */ /* 0x000fea0003800000 */
[----:B------:R-:W1:Y:S01]  /*0220*/  LDCU.64 UR8, c[0x0][0x3e0] ;  /* 0x00007c00ff0877ac */ /* 0x000e620008000a00 */
[----:B-----5:R-:W-:Y:S02]  /*0230*/  PRMT R31, R11, 0x7632, R31 ;  /* 0x000076320b1f7816 */ /* 0x020fe4000000001f */
[----:B------:R-:W-:Y:S01]  /*0240*/  PRMT R30, R10, 0x7632, R30 ;  /* 0x000076320a1e7816 */ /* 0x000fe2000000001e */
[----:B------:R-:W2:Y:S01]  /*0250*/  LDCU.U8 UR4, c[0x0][0x410] ;  /* 0x00008200ff0477ac */ /* 0x000ea20008000000 */
[----:B------:R-:W-:Y:S02]  /*0260*/  PRMT R29, R15, 0x7632, R29 ;  /* 0x000076320f1d7816 */ /* 0x000fe4000000001d */
[----:B------:R-:W-:Y:S01]  /*0270*/  PRMT R28, R14, 0x7632, R28 ;  /* 0x000076320e1c7816 */ /* 0x000fe2000000001c */
[----:B------:R-:W3:Y:S01]  /*0280*/  LDCU UR12, c[0x0][0x388] ;  /* 0x00007100ff0c77ac */ /* 0x000ee20008000800 */
[----:B------:R-:W-:Y:S02]  /*0290*/  PRMT R7, R19, 0x7632, R7 ;  /* 0x0000763213077816 */ /* 0x000fe40000000007 */
[----:B------:R-:W-:Y:S01]  /*02a0*/  PRMT R6, R18, 0x7632, R6 ;  /* 0x0000763212067816 */ /* 0x000fe20000000006 */
[----:B------:R-:W4:Y:S01]  /*02b0*/  LDCU UR5, c[0x0][0x448] ;  /* 0x00008900ff0577ac */ /* 0x000f220008000800 */
[----:B------:R-:W-:-:S02]  /*02c0*/  PRMT R5, R17, 0x7632, R5 ;  /* 0x0000763211057816 */ /* 0x000fc40000000005 */
[----:B------:R-:W-:Y:S01]  /*02d0*/  PRMT R4, R16, 0x7632, R4 ;  /* 0x0000763210047816 */ /* 0x000fe20000000004 */
[----:B------:R-:W0:Y:S01]  /*02e0*/  LDCU.64 UR10, c[0x0][0x3a0] ;  /* 0x00007400ff0a77ac */ /* 0x000e220008000a00 */
[----:B-1----:R-:W-:-:S04]  /*02f0*/  ISETP.NE.U32.AND P0, PT, RZ, UR8, PT ;  /* 0x00000008ff007c0c */ /* 0x002fc8000bf05070 */
[----:B------:R-:W-:Y:S02]  /*0300*/  ISETP.NE.AND.EX P0, PT, RZ, UR9, PT, P0 ;  /* 0x00000009ff007c0c */ /* 0x000fe4000bf05300 */
[----:B--2---:R-:W-:-:S13]  /*0310*/  ISETP.NE.AND P1, PT, RZ, UR4, PT ;  /* 0x00000004ff007c0c */ /* 0x004fda000bf25270 */
.L_x_124:
[----:B------:R-:W1:Y:S02]  /*0320*/  @P0 LDC.64 R20, c[0x0][0x3e0] ;  /* 0x0000f800ff140b82 */ /* 0x000e640000000a00 */
[----:B-1----:R-:W-:-:S06]  /*0330*/  @P0 IMAD.WIDE R20, R32, 0x2, R20 ;  /* 0x0000000220140825 */ /* 0x002fcc00078e0214 */
[----:B------:R-:W2:Y:S01]  /*0340*/  @P0 LDG.E.U16 R20, desc[UR6][R20.64] ;  /* 0x0000000614140981 */ /* 0x000ea2000c1e1500 */
[----:B------:R-:W-:Y:S01]  /*0350*/  ISETP.GT.U32.AND P4, PT, R33, -0x21, PT ;  /* 0xffffffdf2100780c */ /* 0x000fe20003f84070 */
[----:B---3--:R-:W-:Y:S02]  /*0360*/  IMAD R22, R32, UR12, RZ ;  /* 0x0000000c20167c24 */ /* 0x008fe4000f8e02ff */
[----:B------:R-:W-:Y:S01]  /*0370*/  HFMA2 R38, -RZ, RZ, 1.875, 0 ;  /* 0x3f800000ff267431 */ /* 0x000fe200000001ff */
[----:B------:R-:W-:Y:S02]  /*0380*/  BSSY.RECONVERGENT B0, `(.L_x_117) ;  /* 0x000006f000007945 */ /* 0x000fe40003800200 */
[----:B------:R-:W-:-:S04]  /*0390*/  SHF.R.S32.HI R23, RZ, 0x1f, R22 ;  /* 0x0000001fff177819 */ /* 0x000fc80000011416 */
[----:B------:R-:W-:-:S04]  /*03a0*/  LEA.HI R23, R23, R22, RZ, 0x3 ;  /* 0x0000001617177211 */ /* 0x000fc800078f18ff */
[----:B------:R-:W-:Y:S02]  /*03b0*/  LEA.HI.SX32 R35, R23, R34, 0x1d ;  /* 0x0000002217237211 */ /* 0x000fe400078feaff */
[----:B--2---:R-:W-:Y:S01]  /*03c0*/  @P0 SHF.L.U32 R38, R20, 0x10, RZ ;  /* 0x0000001014260819 */ /* 0x004fe200000006ff */
[----:B0-----:R-:W-:Y:S06]  /*03d0*/  @P4 BRA `(.L_x_118) ;  /* 0x0000000400a44947 */ /* 0x001fec0003800000 */
[----:B------:R-:W1:Y:S02]  /*03e0*/  LDC.64 R20, c[0x0][0x390] ;  /* 0x0000e400ff147b82 */ /* 0x000e640000000a00 */
[----:B-1----:R-:W-:-:S06]  /*03f0*/  IMAD.WIDE.U32 R20, R35, 0x10, R20 ;  /* 0x0000001023147825 */ /* 0x002fcc00078e0014 */
[----:B------:R-:W5:Y:S01]  /*0400*/  LDG.E.128 R20, desc[UR6][R20.64] ;  /* 0x0000000614147981 */ /* 0x000f62000c1e1d00 */
[----:B0-----:R-:W-:-:S04]  /*0410*/  UISETP.NE.U32.AND UP0, UPT, UR10, URZ, UPT ;  /* 0x000000ff0a00728c */ /* 0x001fc8000bf05070 */
[----:B------:R-:W-:-:S09]  /*0420*/  UISETP.NE.AND.EX UP0, UPT, UR11, URZ, UPT, UP0 ;  /* 0x000000ff0b00728c */ /* 0x000fd2000bf05300 */
[----:B------:R-:W-:Y:S05]  /*0430*/  BRA.U !UP0, `(.L_x_119) ;  /* 0x0000000108e07547 */ /* 0x000fea000b800000 */
[----:B------:R-:W0:Y:S02]  /*0440*/  LDC.64 R24, c[0x0][0x3a0] ;  /* 0x0000e800ff187b82 */ /* 0x000e240000000a00 */
[----:B0-----:R-:W-:-:S06]  /*0450*/  IMAD.WIDE.U32 R24, R35, 0x10, R24 ;  /* 0x0000001023187825 */ /* 0x001fcc00078e0018 */
[----:B------:R-:W2:Y:S01]  /*0460*/  LDG.E.128 R24, desc[UR6][R24.64] ;  /* 0x0000000618187981 */ /* 0x000ea2000c1e1d00 */
[----:B-----5:R-:W-:Y:S01]  /*0470*/  SHF.L.U32 R3, R20, 0x10, RZ ;  /* 0x0000001014037819 */ /* 0x020fe200000006ff */
[----:B------:R-:W-:Y:S01]  /*0480*/  IMAD.U32 R37, R21, 0x10000, RZ ;  /* 0x0001000015257824 */ /* 0x000fe200078e00ff */
[----:B------:R-:W-:Y:S02]  /*0490*/  SHF.L.U32 R0, R16, 0x10, RZ ;  /* 0x0000001010007819 */ /* 0x000fe400000006ff */
[----:B------:R-:W-:Y:S01]  /*04a0*/  SHF.L.U32 R39, R22, 0x10, RZ ;  /* 0x0000001016277819 */ /* 0x000fe200000006ff */
[-C--:B------:R-:W-:Y:S01]  /*04b0*/  FMUL.FTZ R3, R3, R38.reuse ;  /* 0x0000002603037220 */ /* 0x080fe20000410000 */
[----:B------:R-:W-:Y:S01]  /*04c0*/  SHF.L.U32 R36, R17, 0x10, RZ ;  /* 0x0000001011247819 */ /* 0x000fe200000006ff */
[-C--:B------:R-:W-:Y:S01]  /*04d0*/  FMUL.FTZ R37, R37, R38.reuse ;  /* 0x0000002625257220 */ /* 0x080fe20000410000 */
[----:B------:R-:W-:Y:S01]  /*04e0*/  PRMT R21, R21, 0x7632, R21 ;  /* 0x0000763215157816 */ /* 0x000fe20000000015 */
[----:B------:R-:W-:Y:S01]  /*04f0*/  FMUL.FTZ R39, R39, R38 ;  /* 0x0000002627277220 */ /* 0x000fe20000410000 */
[----:B------:R-:W-:-:S02]  /*0500*/  PRMT R20, R20, 0x7632, R20 ;  /* 0x0000763214147816 */ /* 0x000fc40000000014 */
[----:B------:R-:W-:Y:S02]  /*0510*/  SHF.L.U32 R41, R21, 0x10, RZ ;  /* 0x0000001015297819 */ /* 0x000fe400000006ff */
[----:B------:R-:W-:-:S03]  /*0520*/  SHF.L.U32 R21, R20, 0x10, RZ ;  /* 0x0000001014157819 */ /* 0x000fc600000006ff */
[-C--:B------:R-:W-:Y:S02]  /*0530*/  FMUL.FTZ R20, R41, R38.reuse ;  /* 0x0000002629147220 */ /* 0x080fe40000410000 */
[----:B------:R-:W-:Y:S01]  /*0540*/  FMUL.FTZ R21, R21, R38 ;  /* 0x0000002615157220 */ /* 0x000fe20000410000 */
[----:B--2---:R-:W-:Y:S02]  /*0550*/  SHF.L.U32 R2, R24, 0x10, RZ ;  /* 0x0000001018027819 */ /* 0x004fe400000006ff */
[----:B------:R-:W-:Y:S02]  /*0560*/  SHF.L.U32 R40, R26, 0x10, RZ ;  /* 0x000000101a287819 */ /* 0x000fe400000006ff */
[----:B------:R-:W-:Y:S01]  /*0570*/  PRMT R22, R27, 0x7632, R22 ;  /* 0x000076321b167816 */ /* 0x000fe20000000016 */
[----:B------:R-:W-:Y:S01]  /*0580*/  FFMA.FTZ R3, R3, R0, R2 ;  /* 0x0000000003037223 */ /* 0x000fe20000010002 */
[----:B------:R-:W-:Y:S02]  /*0590*/  SHF.L.U32 R2, R25, 0x10, RZ ;  /* 0x0000001019027819 */ /* 0x000fe400000006ff */
[----:B------:R-:W-:-:S02]  /*05a0*/  SHF.L.U32 R0, R18, 0x10, RZ ;  /* 0x0000001012007819 */ /* 0x000fc400000006ff */
[----:B------:R-:W-:Y:S01]  /*05b0*/  PRMT R24, R24, 0x7632, R24 ;  /* 0x0000763218187816 */ /* 0x000fe20000000018 */
[----:B------:R-:W-:Y:S01]  /*05c0*/  FFMA.FTZ R2, R37, R36, R2 ;  /* 0x0000002425027223 */ /* 0x000fe20000010002 */
[C---:B------:R-:W-:Y:S01]  /*05d0*/  IMAD.U32 R37, R23.reuse, 0x10000, RZ ;  /* 0x0001000017257824 */ /* 0x040fe200078e00ff */
[----:B------:R-:W-:Y:S01]  /*05e0*/  PRMT R23, R23, 0x7632, R23 ;  /* 0x0000763217177816 */ /* 0x000fe20000000017 */
[----:B------:R-:W-:Y:S01]  /*05f0*/  FFMA.FTZ R0, R39, R0, R40 ;  /* 0x0000000027007223 */ /* 0x000fe20000010028 */
[----:B------:R-:W-:Y:S01]  /*0600*/  SHF.L.U32 R36, R19, 0x10, RZ ;  /* 0x0000001013247819 */ /* 0x000fe200000006ff */
[----:B------:R-:W-:Y:S01]  /*0610*/  FMUL.FTZ R37, R37, R38 ;  /* 0x0000002625257220 */ /* 0x000fe20000410000 */
[----:B------:R-:W-:Y:S02]  /*0620*/  SHF.L.U32 R40, R27, 0x10, RZ ;  /* 0x000000101b287819 */ /* 0x000fe400000006ff */
[----:B------:R-:W-:Y:S02]  /*0630*/  SHF.L.U32 R39, R23, 0x10, RZ ;  /* 0x0000001017277819 */ /* 0x000fe400000006ff */
[C---:B------:R-:W-:Y:S01]  /*0640*/  PRMT R23, R22.reuse, 0x7632, R23 ;  /* 0x0000763216177816 */ /* 0x040fe20000000017 */
[----:B------:R-:W-:Y:S01]  /*0650*/  FFMA.FTZ R27, R37, R36, R40 ;  /* 0x00000024251b7223 */ /* 0x000fe20000010028 */
[----:B------:R-:W-:Y:S01]  /*0660*/  SHF.L.U32 R36, R7, 0x10, RZ ;  /* 0x0000001007247819 */ /* 0x000fe200000006ff */
[----:B------:R-:W-:Y:S01]  /*0670*/  FMUL.FTZ R39, R39, R38 ;  /* 0x0000002627277220 */ /* 0x000fe20000410000 */
[----:B------:R-:W-:-:S02]  /*0680*/  SHF.L.U32 R40, R22, 0x10, RZ ;  /* 0x0000001016287819 */ /* 0x000fc400000006ff */
[----:B------:R-:W-:Y:S02]  /*0690*/  SHF.L.U32 R23, R23, 0x10, RZ ;  /* 0x0000001017177819 */ /* 0x000fe400000006ff */
[----:B------:R-:W-:Y:S02]  /*06a0*/  PRMT R25, R25, 0x7632, R25 ;  /* 0x0000763219197816 */ /* 0x000fe40000000019 */
[----:B------:R-:W-:Y:S01]  /*06b0*/  PRMT R22, R26, 0x7632, R22 ;  /* 0x000076321a167816 */ /* 0x000fe20000000016 */
[----:B------:R-:W-:Y:S01]  /*06c0*/  FFMA.FTZ R26, R39, R36, R40 ;  /* 0x00000024271a7223 */ /* 0x000fe20000010028 */
[----:B------:R-:W-:Y:S01]  /*06d0*/  SHF.L.U32 R39, R5, 0x10, RZ ;  /* 0x0000001005277819 */ /* 0x000fe200000006ff */
[----:B------:R-:W-:Y:S01]  /*06e0*/  FMUL.FTZ R40, R23, R38 ;  /* 0x0000002617287220 */ /* 0x000fe20000410000 */
[----:B------:R-:W-:Y:S01]  /*06f0*/  SHF.L.U32 R37, R6, 0x10, RZ ;  /* 0x0000001006257819 */ /* 0x000fe200000006ff */
[----:B------:R-:W-:Y:S01]  /*0700*/  IMAD.U32 R36, R4, 0x10000, RZ ;  /* 0x0001000004247824 */ /* 0x000fe200078e00ff */
[----:B------:R-:W-:Y:S01]  /*0710*/  SHF.L.U32 R25, R25, 0x10, RZ ;  /* 0x0000001019197819 */ /* 0x000fe200000006ff */
[----:B------:R-:W-:Y:S01]  /*0720*/  IMAD.U32 R23, R22, 0x10000, RZ ;  /* 0x0001000016177824 */ /* 0x000fe200078e00ff */
[----:B------:R-:W-:-:S03]  /*0730*/  SHF.L.U32 R24, R24, 0x10, RZ ;  /* 0x0000001018187819 */ /* 0x000fc600000006ff */
[----:B------:R-:W-:Y:S01]  /*0740*/  FFMA.FTZ R37, R40, R37, R23 ;  /* 0x0000002528257223 */ /* 0x000fe20000010017 */
[----:B------:R-:W-:Y:S01]  /*0750*/  FFMA.FTZ R39, R20, R39, R25 ;  /* 0x0000002714277223 */ /* 0x000fe20000010019 */
[----:B------:R-:W-:Y:S01]  /*0760*/  FFMA.FTZ R36, R21, R36, R24 ;  /* 0x0000002415247223 */ /* 0x000fe20000010018 */
[----:B------:R-:W-:Y:S02]  /*0770*/  F2FP.BF16.F32.PACK_AB R23, R26, R27 ;  /* 0x0000001b1a17723e */ /* 0x000fe400000010ff */
[----:B------:R-:W-:Y:S02]  /*0780*/  F2FP.BF16.F32.PACK_AB R22, R37, R0 ;  /* 0x000000002516723e */ /* 0x000fe400000010ff */
[----:B------:R-:W-:Y:S02]  /*0790*/  F2FP.BF16.F32.PACK_AB R21, R39, R2 ;  /* 0x000000022715723e */ /* 0x000fe400000010ff */
[----:B------:R-:W-:Y:S01]  /*07a0*/  F2FP.BF16.F32.PACK_AB R20, R36, R3 ;  /* 0x000000032414723e */ /* 0x000fe200000010ff */
[----:B------:R-:W-:Y:S06]  /*07b0*/  BRA `(.L_x_120) ;  /* 0x0000000000a07947 */ /* 0x000fec0003800000 */
.L_x_119:
[----:B-----5:R-:W-:Y:S01]  /*07c0*/  SHF.L.U32 R27, R21, 0x10, RZ ;  /* 0x00000010151b7819 */ /* 0x020fe200000006ff */
[----:B------:R-:W-:Y:S01]  /*07d0*/  IMAD.U32 R0, R16, 0x10000, RZ ;  /* 0x0001000010007824 */ /* 0x000fe200078e00ff */
[----:B------:R-:W-:Y:S01]  /*07e0*/  SHF.L.U32 R3, R20, 0x10, RZ ;  /* 0x0000001014037819 */ /* 0x000fe200000006ff */
[----:B------:R-:W-:Y:S01]  /*07f0*/  IMAD.U32 R36, R4, 0x10000, RZ ;  /* 0x0001000004247824 */ /* 0x000fe200078e00ff */
[----:B------:R-:W-:Y:S01]  /*0800*/  SHF.L.U32 R37, R22, 0x10, RZ ;  /* 0x0000001016257819 */ /* 0x000fe200000006ff */
[-C--:B------:R-:W-:Y:S01]  /*0810*/  FMUL.FTZ R27, R27, R38.reuse ;  /* 0x000000261b1b7220 */ /* 0x080fe20000410000 */
[----:B------:R-:W-:Y:S01]  /*0820*/  PRMT R24, R20, 0x7632, R24 ;  /* 0x0000763214187816 */ /* 0x000fe20000000018 */
[-C--:B------:R-:W-:Y:S01]  /*0830*/  FMUL.FTZ R3, R3, R38.reuse ;  /* 0x0000002603037220 */ /* 0x080fe20000410000 */
[----:B------:R-:W-:Y:S01]  /*0840*/  PRMT R25, R21, 0x7632, R25 ;  /* 0x0000763215197816 */ /* 0x000fe20000000019 */
[----:B------:R-:W-:Y:S01]  /*0850*/  FMUL.FTZ R37, R37, R38 ;  /* 0x0000002625257220 */ /* 0x000fe20000410000 */
[----:B------:R-:W-:Y:S01]  /*0860*/  SHF.L.U32 R2, R17, 0x10, RZ ;  /* 0x0000001011027819 */ /* 0x000fe200000006ff */
[----:B------:R-:W-:Y:S01]  /*0870*/  FMUL.FTZ R3, R3, R0 ;  /* 0x0000000003037220 */ /* 0x000fe20000410000 */
[----:B------:R-:W-:-:S02]  /*0880*/  PRMT R20, R22, 0x7632, R20 ;  /* 0x0000763216147816 */ /* 0x000fc40000000014 */
[----:B------:R-:W-:Y:S01]  /*0890*/  PRMT R21, R23, 0x7632, R21 ;  /* 0x0000763217157816 */ /* 0x000fe20000000015 */
[----:B------:R-:W-:Y:S01]  /*08a0*/  FMUL.FTZ R2, R27, R2 ;  /* 0x000000021b027220 */ /* 0x000fe20000410000 */
[----:B------:R-:W-:Y:S01]  /*08b0*/  SHF.L.U32 R22, R18, 0x10, RZ ;  /* 0x0000001012167819 */ /* 0x000fe200000006ff */
[----:B------:R-:W-:Y:S01]  /*08c0*/  IMAD.U32 R27, R20, 0x10000, RZ ;  /* 0x00010000141b7824 */ /* 0x000fe200078e00ff */
[----:B------:R-:W-:Y:S02]  /*08d0*/  SHF.L.U32 R39, R23, 0x10, RZ ;  /* 0x0000001017277819 */ /* 0x000fe400000006ff */
[----:B------:R-:W-:Y:S01]  /*08e0*/  SHF.L.U32 R23, R24, 0x10, RZ ;  /* 0x0000001018177819 */ /* 0x000fe200000006ff */
[----:B------:R-:W-:Y:S01]  /*08f0*/  FMUL.FTZ R0, R37, R22 ;  /* 0x0000001625007220 */ /* 0x000fe20000410000 */
[----:B------:R-:W-:Y:S01]  /*0900*/  SHF.L.U32 R25, R25, 0x10, RZ ;  /* 0x0000001019197819 */ /* 0x000fe200000006ff */
[-C--:B------:R-:W-:Y:S01]  /*0910*/  FMUL.FTZ R39, R39, R38.reuse ;  /* 0x0000002627277220 */ /* 0x080fe20000410000 */
[----:B------:R-:W-:Y:S01]  /*0920*/  SHF.L.U32 R21, R21, 0x10, RZ ;  /* 0x0000001015157819 */ /* 0x000fe200000006ff */
[-C--:B------:R-:W-:Y:S01]  /*0930*/  FMUL.FTZ R23, R23, R38.reuse ;  /* 0x0000002617177220 */ /* 0x080fe20000410000 */
[----:B------:R-:W-:Y:S01]  /*0940*/  SHF.L.U32 R24, R19, 0x10, RZ ;  /* 0x0000001013187819 */ /* 0x000fe200000006ff */
[-C--:B------:R-:W-:Y:S01]  /*0950*/  FMUL.FTZ R25, R25, R38.reuse ;  /* 0x0000002619197220 */ /* 0x080fe20000410000 */
[----:B------:R-:W-:Y:S01]  /*0960*/  SHF.L.U32 R26, R7, 0x10, RZ ;  /* 0x00000010071a7819 */ /* 0x000fe200000006ff */
[-C--:B------:R-:W-:Y:S01]  /*0970*/  FMUL.FTZ R37, R27, R38.reuse ;  /* 0x000000261b257220 */ /* 0x080fe20000410000 */
[----:B------:R-:W-:Y:S01]  /*0980*/  SHF.L.U32 R22, R6, 0x10, RZ ;  /* 0x0000001006167819 */ /* 0x000fe200000006ff */
[----:B------:R-:W-:Y:S01]  /*0990*/  FMUL.FTZ R21, R21, R38 ;  /* 0x0000002615157220 */ /* 0x000fe20000410000 */
[----:B------:R-:W-:Y:S01]  /*09a0*/  SHF.L.U32 R20, R5, 0x10, RZ ;  /* 0x0000001005147819 */ /* 0x000fe200000006ff */
[----:B------:R-:W-:Y:S01]  /*09b0*/  FMUL.FTZ R27, R39, R24 ;  /* 0x00000018271b7220 */ /* 0x000fe20000410000 */
[----:B------:R-:W-:Y:S01]  /*09c0*/  FMUL.FTZ R36, R23, R36 ;  /* 0x0000002417247220 */ /* 0x000fe20000410000 */
[----:B------:R-:W-:Y:S01]  /*09d0*/  FMUL.FTZ R26, R21, R26 ;  /* 0x0000001a151a7220 */ /* 0x000fe20000410000 */
[----:B------:R-:W-:Y:S01]  /*09e0*/  FMUL.FTZ R37, R37, R22 ;  /* 0x0000001625257220 */ /* 0x000fe20000410000 */
[----:B------:R-:W-:-:S02]  /*09f0*/  FMUL.FTZ R39, R25, R20 ;  /* 0x0000001419277220 */ /* 0x000fc40000410000 */
[----:B------:R-:W-:Y:S02]  /*0a00*/  F2FP.BF16.F32.PACK_AB R20, R36, R3 ;  /* 0x000000032414723e */ /* 0x000fe400000010ff */
[----:B------:R-:W-:Y:S02]  /*0a10*/  F2FP.BF16.F32.PACK_AB R23, R26, R27 ;  /* 0x0000001b1a17723e */ /* 0x000fe400000010ff */
[----:B------:R-:W-:Y:S02]  /*0a20*/  F2FP.BF16.F32.PACK_AB R22, R37, R0 ;  /* 0x000000002516723e */ /* 0x000fe400000010ff */
[----:B------:R-:W-:-:S07]  /*0a30*/  F2FP.BF16.F32.PACK_AB R21, R39, R2 ;  /* 0x000000022715723e */ /* 0x000fce00000010ff */
.L_x_120:
[----:B------:R-:W0:Y:S02]  /*0a40*/  LDC.64 R24, c[0x0][0x3a8] ;  /* 0x0000ea00ff187b82 */ /* 0x000e240000000a00 */
[----:B0-----:R-:W-:-:S05]  /*0a50*/  IMAD.WIDE.U32 R24, R35, 0x10, R24 ;  /* 0x0000001023187825 */ /* 0x001fca00078e0018 */
[----:B------:R1:W-:Y:S02]  /*0a60*/  STG.E.128 desc[UR6][R24.64], R20 ;  /* 0x0000001418007986 */ /* 0x0003e4000c101d06 */
.L_x_118:
[----:B0---4-:R-:W-:Y:S05]  /*0a70*/  BSYNC.RECONVERGENT B0 ;  /* 0x0000000000007941 */ /* 0x011fea0003800200 */
.L_x_117:
[----:B-1----:R-:W-:Y:S01]  /*0a80*/  FADD.FTZ R21, RZ, R3 ;  /* 0x00000003ff157221 */ /* 0x002fe20000010000 */
        /* <DEDUP_REMOVED lines=52> */
.L_x_136:
[----:B------:R-:W-:Y:S01]  /*0dd0*/  FMUL.FTZ R25, R41, R41 ;  /* 0x0000002929197220 */ /* 0x000fe20000410000 */
[----:B-1----:R-:W-:Y:S01]  /*0de0*/  FADD.FTZ R45, R40, R45 ;  /* 0x0000002d282d7221 */ /* 0x002fe20000010000 */
[----:B------:R-:W1:Y:S01]  /*0df0*/  @!P3 LDC.64 R22, c[0x0][0x3c0] ;  /* 0x0000f000ff16bb82 */ /* 0x000e620000000a00 */
[----:B------:R-:W-:Y:S02]  /*0e00*/  BSSY.RECONVERGENT B0, `(.L_x_122) ;  /* 0x000003f000007945 */ /* 0x000fe40003800200 */
[----:B------:R-:W-:Y:S01]  /*0e10*/  FSEL R25, R25, RZ, P1 ;  /* 0x000000ff19197208 */ /* 0x000fe20000800000 */
[----:B------:R-:W-:-:S04]  /*0e20*/  FFMA.FTZ R24, R45, R24, UR5 ;  /* 0x000000052d187e23 */ /* 0x000fc80008010018 */
        /* <DEDUP_REMOVED lines=8> */
[----:B-1----:R-:W-:Y:S02]  /*0eb0*/  FSEL R20, R41, RZ, !P1 ;  /* 0x000000ff29147208 */ /* 0x002fe40004800000 */
[----:B------:R-:W-:Y:S02]  /*0ec0*/  PRMT R21, R12, 0x7632, R21 ;  /* 0x000076320c157816 */ /* 0x000fe40000000015 */
[----:B------:R-:W-:Y:S01]  /*0ed0*/  PRMT R23, R8, 0x7632, R23 ;  /* 0x0000763208177816 */ /* 0x000fe20000000017 */
[--C-:B------:R-:W-:Y:S01]  /*0ee0*/  FADD.FTZ R22, R36, -R20.reuse ;  /* 0x8000001424167221 */ /* 0x100fe20000010000 */
[----:B------:R-:W-:Y:S01]  /*0ef0*/  PRMT R41, R13, 0x7632, R41 ;  /* 0x000076320d297816 */ /* 0x000fe20000000029 */
[----:B------:R-:W-:Y:S01]  /*0f00*/  FADD.FTZ R24, R39, -R20 ;  /* 0x8000001427187221 */ /* 0x000fe20000010000 */
[----:B------:R-:W-:Y:S01]  /*0f10*/  PRMT R43, R9, 0x7632, R43 ;  /* 0x00007632092b7816 */ /* 0x000fe2000000002b */
[----:B------:R-:W-:Y:S01]  /*0f20*/  FMUL.FTZ R22, R25, R22 ;  /* 0x0000001619167220 */ /* 0x000fe20000410000 */
[----:B------:R-:W-:Y:S01]  /*0f30*/  SHF.L.U32 R21, R21, 0x10, RZ ;  /* 0x0000001015157819 */ /* 0x000fe200000006ff */
[----:B------:R-:W-:Y:S01]  /*0f40*/  FMUL.FTZ R24, R25, R24 ;  /* 0x0000001819187220 */ /* 0x000fe20000410000 */
[----:B------:R-:W-:-:S02]  /*0f50*/  SHF.L.U32 R23, R23, 0x10, RZ ;  /* 0x0000001017177819 */ /* 0x000fc400000006ff */
[----:B------:R-:W-:Y:S02]  /*0f60*/  SHF.L.U32 R41, R41, 0x10, RZ ;  /* 0x0000001029297819 */ /* 0x000fe400000006ff */
[----:B------:R-:W-:Y:S01]  /*0f70*/  SHF.L.U32 R43, R43, 0x10, RZ ;  /* 0x000000102b2b7819 */ /* 0x000fe200000006ff */
[----:B------:R-:W-:Y:S01]  /*0f80*/  FFMA.FTZ R38, R22, R21, R23 ;  /* 0x0000001516267223 */ /* 0x000fe20000010017 */
[--C-:B------:R-:W-:Y:S01]  /*0f90*/  FADD.FTZ R22, R3, -R20.reuse ;  /* 0x8000001403167221 */ /* 0x100fe20000010000 */
[----:B------:R-:W-:Y:S01]  /*0fa0*/  IMAD.U32 R21, R8, 0x10000, RZ ;  /* 0x0001000008157824 */ /* 0x000fe200078e00ff */
[----:B------:R-:W-:Y:S01]  /*0fb0*/  SHF.L.U32 R23, R10, 0x10, RZ ;  /* 0x000000100a177819 */ /* 0x000fe200000006ff */
[----:B0-----:R-:W-:Y:S01]  /*0fc0*/  FFMA.FTZ R40, R24, R41, R43 ;  /* 0x0000002918287223 */ /* 0x001fe2000001002b */
[----:B------:R-:W-:Y:S01]  /*0fd0*/  SHF.L.U32 R41, R12, 0x10, RZ ;  /* 0x000000100c297819 */ /* 0x000fe200000006ff */
[----:B------:R-:W-:Y:S01]  /*0fe0*/  FMUL.FTZ R22, R25, R22 ;  /* 0x0000001619167220 */ /* 0x000fe20000410000 */
[----:B------:R-:W-:Y:S01]  /*0ff0*/  FADD.FTZ R24, R2, -R20 ;  /* 0x8000001402187221 */ /* 0x000fe20000010000 */
[----:B------:R-:W-:-:S02]  /*1000*/  SHF.L.U32 R43, R13, 0x10, RZ ;  /* 0x000000100d2b7819 */ /* 0x000fc400000006ff */
[----:B------:R-:W-:Y:S01]  /*1010*/  FFMA.FTZ R41, R22, R41, R21 ;  /* 0x0000002916297223 */ /* 0x000fe20000010015 */
[----:B------:R-:W-:Y:S01]  /*1020*/  SHF.L.U32 R21, R9, 0x10, RZ ;  /* 0x0000001009157819 */ /* 0x000fe200000006ff */
[C---:B------:R-:W-:Y:S01]  /*1030*/  FMUL.FTZ R24, R25.reuse, R24 ;  /* 0x0000001819187220 */ /* 0x040fe20000410000 */
[--C-:B------:R-:W-:Y:S01]  /*1040*/  FADD.FTZ R22, R0, -R20.reuse ;  /* 0x8000001400167221 */ /* 0x100fe20000010000 */
[----:B------:R-:W-:Y:S02]  /*1050*/  SHF.L.U32 R45, R28, 0x10, RZ ;  /* 0x000000101c2d7819 */ /* 0x000fe400000006ff */
[----:B------:R-:W-:Y:S01]  /*1060*/  FFMA.FTZ R43, R24, R43, R21 ;  /* 0x0000002b182b7223 */ /* 0x000fe20000010015 */
[----:B------:R-:W-:Y:S01]  /*1070*/  SHF.L.U32 R21, R14, 0x10, RZ ;  /* 0x000000100e157819 */ /* 0x000fe200000006ff */
[----:B------:R-:W-:Y:S01]  /*1080*/  FMUL.FTZ R22, R25, R22 ;  /* 0x0000001619167220 */ /* 0x000fe20000410000 */
[----:B------:R-:W-:Y:S01]  /*1090*/  FADD.FTZ R24, R37, -R20 ;  /* 0x8000001425187221 */ /* 0x000fe20000010000 */
[----:B------:R-:W-:-:S02]  /*10a0*/  SHF.L.U32 R42, R11, 0x10, RZ ;  /* 0x000000100b2a7819 */ /* 0x000fc400000006ff */
[----:B------:R-:W-:Y:S01]  /*10b0*/  FFMA.FTZ R22, R22, R21, R23 ;  /* 0x0000001516167223 */ /* 0x000fe20000010017 */
[----:B------:R-:W-:Y:S01]  /*10c0*/  FMUL.FTZ R24, R25, R24 ;  /* 0x0000001819187220 */ /* 0x000fe20000410000 */
[----:B------:R-:W-:-:S04]  /*10d0*/  IMAD.U32 R21, R30, 0x10000, RZ ;  /* 0x000100001e157824 */ /* 0x000fc800078e00ff */
[----:B------:R-:W-:Y:S01]  /*10e0*/  FFMA.FTZ R45, R24, R45, R21 ;  /* 0x0000002d182d7223 */ /* 0x000fe20000010015 */
[--C-:B------:R-:W-:Y:S01]  /*10f0*/  FADD.FTZ R24, R27, -R20.reuse ;  /* 0x800000141b187221 */ /* 0x100fe20000010000 */
[----:B------:R-:W-:Y:S01]  /*1100*/  FADD.FTZ R20, R26, -R20 ;  /* 0x800000141a147221 */ /* 0x000fe20000010000 */
[----:B------:R-:W-:Y:S02]  /*1110*/  SHF.L.U32 R21, R29, 0x10, RZ ;  /* 0x000000101d157819 */ /* 0x000fe400000006ff */
[----:B------:R-:W-:Y:S01]  /*1120*/  FMUL.FTZ R23, R25, R24 ;  /* 0x0000001819177220 */ /* 0x000fe20000410000 */
[----:B------:R-:W-:Y:S01]  /*1130*/  SHF.L.U32 R24, R15, 0x10, RZ ;  /* 0x000000100f187819 */ /* 0x000fe200000006ff */
[----:B------:R-:W-:Y:S01]  /*1140*/  FMUL.FTZ R20, R25, R20 ;  /* 0x0000001419147220 */ /* 0x000fe20000410000 */
[----:B------:R-:W-:Y:S02]  /*1150*/  SHF.L.U32 R25, R31, 0x10, RZ ;  /* 0x000000101f197819 */ /* 0x000fe400000006ff */
[----:B------:R-:W-:Y:S01]  /*1160*/  F2FP.BF16.F32.PACK_AB R22, R45, R22 ;  /* 0x000000162d16723e */ /* 0x000fe200000010ff */
[----:B------:R-:W-:-:S02]  /*1170*/  FFMA.FTZ R23, R23, R24, R42 ;  /* 0x0000001817177223 */ /* 0x000fc4000001002a */
[----:B------:R-:W-:Y:S02]  /*1180*/  FFMA.FTZ R24, R20, R21, R25 ;  /* 0x0000001514187223 */ /* 0x000fe40000010019 */
[----:B------:R-:W0:Y:S03]  /*1190*/  LDC.64 R20, c[0x0][0x428] ;  /* 0x00010a00ff147b82 */ /* 0x000e260000000a00 */
[----:B------:R-:W-:Y:S01]  /*11a0*/  F2FP.BF16.F32.PACK_AB R23, R24, R23 ;  /* 0x000000171817723e */ /* 0x000fe200000010ff */
[----:B0-----:R-:W-:Y:S01]  /*11b0*/  IMAD.WIDE.U32 R24, R35, 0x10, R20 ;  /* 0x0000001023187825 */ /* 0x001fe200078e0014 */
[----:B------:R-:W-:Y:S02]  /*11c0*/  F2FP.BF16.F32.PACK_AB R21, R40, R43 ;  /* 0x0000002b2815723e */ /* 0x000fe400000010ff */
[----:B------:R-:W-:-:S05]  /*11d0*/  F2FP.BF16.F32.PACK_AB R20, R38, R41 ;  /* 0x000000292614723e */ /* 0x000fca00000010ff */
[----:B------:R2:W-:Y:S02]  /*11e0*/  STG.E.128 desc[UR6][R24.64], R20 ;  /* 0x0000001418007986 */ /* 0x0005e4000c101d06 */
.L_x_123:
[----:B------:R-:W-:Y:S05]  /*11f0*/  BSYNC.RECONVERGENT B0 ;  /* 0x0000000000007941 */ /* 0x000fea0003800200 */
.L_x_122:
[----:B-12---:R-:W1:Y:S02]  /*1200*/  LDC.64 R20, c[0x0][0x380] ;  /* 0x0000e000ff147b82 */ /* 0x006e640000000a00 */
[----:B-1----:R-:W-:-:S04]  /*1210*/  LEA R32, R20, R32, 0x2 ;  /* 0x0000002014207211 */ /* 0x002fc800078e10ff */
[----:B------:R-:W-:-:S13]  /*1220*/  ISETP.GE.AND P2, PT, R32, R21, PT ;  /* 0x000000152000720c */ /* 0x000fda0003f46270 */
[----:B------:R-:W-:Y:S05]  /*1230*/  @!P2 BRA `(.L_x_124) ;  /* 0xfffffff00038a947 */ /* 0x000fea000383ffff */
[----:B------:R-:W-:Y:S05]  /*1240*/  EXIT ;  /* 0x000000000000794d */ /* 0x000fea0003800000 */
.L_x_121:
[----:B------:R-:W-:Y:S01]  /*1250*/  HFMA2 R23, -RZ, RZ, 0, 5.9604644775390625e-08 ;  /* 0x00000001ff177431 */ /* 0x000fe200000001ff */
[----:B------:R-:W-:Y:S01]  /*1260*/  BSSY B0, `(.L_x_125) ;  /* 0x0000007000007945 */ /* 0x000fe20003800000 */
[----:B------:R-:W-:Y:S01]  /*1270*/  IMAD.MOV.U32 R44, RZ, RZ, R20 ;  /* 0x000000ffff2c7224 */ /* 0x000fe200078e0014 */
[----:B------:R-:W-:Y:S02]  /*1280*/  MOV R22, 0x1f ;  /* 0x0000001f00167802 */ /* 0x000fe40000000f00 */
[----:B------:R-:W-:-:S07]  /*1290*/  MOV R21, 0xffffffff ;  /* 0xffffffff00157802 */ /* 0x000fce0000000f00 */
[----:B------:R-:W-:Y:S05]  /*12a0*/  WARPSYNC.COLLECTIVE R21, `(.L_x_126) ;  /* 0x0000000015087348 */ /* 0x000fea0003c00000 */
[----:B------:R0:W1:Y:S02]  /*12b0*/  SHFL.BFLY P5, R45, R44, R23, R22 ;  /* 0x0c0000172c2d7389 */ /* 0x00006400000a0016 */
[----:B01----:R-:W-:Y:S05]  /*12c0*/  ENDCOLLECTIVE ;  /* 0x000000000000791b */ /* 0x003fea0003800000 */
.L_x_126:
[----:B------:R-:W-:Y:S05]  /*12d0*/  BSYNC B0 ;  /* 0x0000000000007941 */ /* 0x000fea0003800000 */
.L_x_125:
[----:B------:R-:W-:Y:S01]  /*12e0*/  MOV R21, R45 ;  /* 0x0000002d00157202 */ /* 0x000fe20000000f00 */
[----:B------:R-:W-:Y:S02]  /*12f0*/  HFMA2 R22, -RZ, RZ, 0, 1.847743988037109375e-06 ;  /* 0x0000001fff167431 */ /* 0x000fe400000001ff */
[----:B------:R-:W-:Y:S02]  /*1300*/  IMAD.MOV.U32 R23, RZ, RZ, 0x2 ;  /* 0x00000002ff177424 */ /* 0x000fe400078e00ff */
[----:B------:R-:W-:Y:S01]  /*1310*/  FADD.FTZ R25, R20, R21 ;  /* 0x0000001514197221 */ /* 0x000fe20000010000 */
[----:B------:R-:W-:-:S04]  /*1320*/  MOV R21, 0xffffffff ;  /* 0xffffffff00157802 */ /* 0x000fc80000000f00 */
[----:B------:R-:W-:-:S07]  /*1330*/  MOV R44, R25 ;  /* 0x00000019002c7202 */ /* 0x000fce0000000f00 */
[----:B------:R-:W-:Y:S05]  /*1340*/  WARPSYNC.COLLECTIVE R21, `(.L_x_127) ;  /* 0x0000000015087348 */ /* 0x000fea0003c00000 */
[----:B------:R0:W1:Y:S02]  /*1350*/  SHFL.BFLY P5, R45, R44, R23, R22 ;  /* 0x0c0000172c2d7389 */ /* 0x00006400000a0016 */
[----:B01----:R-:W-:Y:S05]  /*1360*/  ENDCOLLECTIVE ;  /* 0x000000000000791b */ /* 0x003fea0003800000 */
.L_x_127:
[----:B------:R-:W-:Y:S01]  /*1370*/  HFMA2 R23, -RZ, RZ, 0, 2.384185791015625e-07 ;  /* 0x00000004ff177431 */ /* 0x000fe200000001ff */
[----:B------:R-:W-:-:S05]  /*1380*/  MOV R24, R45 ;  /* 0x0000002d00187202 */ /* 0x000fca0000000f00 */
[----:B------:R-:W-:Y:S02]  /*1390*/  FADD.FTZ R38, R25, R24 ;  /* 0x0000001819267221 */ /* 0x000fe40000010000 */
[----:B------:R-:W0:Y:S03]  /*13a0*/  LDC R24, c[0x0][0x400] ;  /* 0x00010000ff187b82 */ /* 0x000e260000000800 */
[----:B------:R-:W-:-:S07]  /*13b0*/  MOV R44, R38 ;  /* 0x00000026002c7202 */ /* 0x000fce0000000f00 */
[----:B0-----:R-:W-:Y:S05]  /*13c0*/  WARPSYNC.COLLECTIVE R21, `(.L_x_128) ;  /* 0x0000000015087348 */ /* 0x001fea0003c00000 */
[----:B------:R1:W2:Y:S02]  /*13d0*/  SHFL.BFLY P5, R45, R44, R23, R22 ;  /* 0x0c0000172c2d7389 */ /* 0x0002a400000a0016 */
[----:B012---:R-:W-:Y:S05]  /*13e0*/  ENDCOLLECTIVE ;  /* 0x000000000000791b */ /* 0x007fea0003800000 */
.L_x_128:
[----:B------:R-:W-:Y:S01]  /*13f0*/  HFMA2 R23, -RZ, RZ, 0, 4.76837158203125e-07 ;  /* 0x00000008ff177431 */ /* 0x000fe200000001ff */
[----:B------:R-:W-:-:S05]  /*1400*/  MOV R41, R45 ;  /* 0x0000002d00297202 */ /* 0x000fca0000000f00 */
[----:B------:R-:W-:-:S04]  /*1410*/  FADD.FTZ R40, R38, R41 ;  /* 0x0000002926287221 */ /* 0x000fc80000010000 */
[----:B------:R-:W-:-:S07]  /*1420*/  IMAD.MOV.U32 R44, RZ, RZ, R40 ;  /* 0x000000ffff2c7224 */ /* 0x000fce00078e0028 */
[----:B------:R-:W-:Y:S05]  /*1430*/  WARPSYNC.COLLECTIVE R21, `(.L_x_129) ;  /* 0x0000000015087348 */ /* 0x000fea0003c00000 */
[----:B------:R0:W1:Y:S02]  /*1440*/  SHFL.BFLY P5, R45, R44, R23, R22 ;  /* 0x0c0000172c2d7389 */ /* 0x00006400000a0016 */
[----:B01----:R-:W-:Y:S05]  /*1450*/  ENDCOLLECTIVE ;  /* 0x000000000000791b */ /* 0x003fea0003800000 */
.L_x_129:
[----:B------:R-:W-:Y:S01]  /*1460*/  HFMA2 R23, -RZ, RZ, 0, 9.5367431640625e-07 ;  /* 0x00000010ff177431 */ /* 0x000fe200000001ff */
[----:B------:R-:W-:-:S05]  /*1470*/  MOV R41, R45 ;  /* 0x0000002d00297202 */ /* 0x000fca0000000f00 */
[----:B------:R-:W-:-:S05]  /*1480*/  FADD.FTZ R42, R40, R41 ;  /* 0x00000029282a7221 */ /* 0x000fca0000010000 */
[----:B------:R-:W-:-:S07]  /*1490*/  MOV R44, R42 ;  /* 0x0000002a002c7202 */ /* 0x000fce0000000f00 */
[----:B------:R-:W-:Y:S05]  /*14a0*/  WARPSYNC.COLLECTIVE R21, `(.L_x_130) ;  /* 0x0000000015087348 */ /* 0x000fea0003c00000 */
[----:B------:R0:W1:Y:S02]  /*14b0*/  SHFL.BFLY P5, R45, R44, R23, R22 ;  /* 0x0c0000172c2d7389 */ /* 0x00006400000a0016 */
[----:B01----:R-:W-:Y:S05]  /*14c0*/  ENDCOLLECTIVE ;  /* 0x000000000000791b */ /* 0x003fea0003800000 */
.L_x_130:
[----:B------:R-:W-:Y:S01]  /*14d0*/  IMAD.MOV.U32 R23, RZ, RZ, 0x1 ;  /* 0x00000001ff177424 */ /* 0x000fe200078e00ff */
[----:B------:R-:W-:-:S05]  /*14e0*/  MOV R41, R45 ;  /* 0x0000002d00297202 */ /* 0x000fca0000000f00 */
[----:B------:R-:W-:-:S04]  /*14f0*/  FADD.FTZ R41, R42, R41 ;  /* 0x000000292a297221 */ /* 0x000fc80000010000 */
[----:B------:R-:W-:-:S04]  /*1500*/  FMUL.FTZ R41, R41, R24 ;  /* 0x0000001829297220 */ /* 0x000fc80000410000 */
[--C-:B------:R-:W-:Y:S01]  /*1510*/  FADD.FTZ R20, R3, -R41.reuse ;  /* 0x8000002903147221 */ /* 0x100fe20000010000 */
[--C-:B------:R-:W-:Y:S01]  /*1520*/  FADD.FTZ R25, R36, -R41.reuse ;  /* 0x8000002924197221 */ /* 0x100fe20000010000 */
[----:B------:R-:W-:Y:S02]  /*1530*/  FADD.FTZ R21, R39, -R41 ;  /* 0x8000002927157221 */ /* 0x000fe40000010000 */
        /* <DEDUP_REMOVED lines=13> */
[----:B------:R-:W-:Y:S01]  /*1610*/  FFMA.FTZ R20, R21, R21, R20 ;  /* 0x0000001515147223 */ /* 0x000fe20000010014 */
[----:B------:R-:W-:-:S04]  /*1620*/  MOV R21, 0xffffffff ;  /* 0xffffffff00157802 */ /* 0x000fc80000000f00 */
[----:B------:R-:W-:-:S04]  /*1630*/  FSEL R20, R20, RZ, !P2 ;  /* 0x000000ff14147208 */ /* 0x000fc80005000000 */
[----:B------:R-:W-:-:S07]  /*1640*/  MOV R44, R20 ;  /* 0x00000014002c7202 */ /* 0x000fce0000000f00 */
[----:B------:R-:W-:Y:S05]  /*1650*/  WARPSYNC.COLLECTIVE R21, `(.L_x_131) ;  /* 0x0000000015087348 */ /* 0x000fea0003c00000 */
[----:B------:R0:W1:Y:S02]  /*1660*/  SHFL.BFLY P5, R45, R44, R23, R22 ;  /* 0x0c0000172c2d7389 */ /* 0x00006400000a0016 */
[----:B01----:R-:W-:Y:S05]  /*1670*/  ENDCOLLECTIVE ;  /* 0x000000000000791b */ /* 0x003fea0003800000 */
.L_x_131:
[----:B------:R-:W-:Y:S01]  /*1680*/  HFMA2 R23, -RZ, RZ, 0, 1.1920928955078125e-07 ;  /* 0x00000002ff177431 */ /* 0x000fe200000001ff */
[----:B------:R-:W-:-:S05]  /*1690*/  MOV R25, R45 ;  /* 0x0000002d00197202 */ /* 0x000fca0000000f00 */
[----:B------:R-:W-:-:S05]  /*16a0*/  FADD.FTZ R25, R20, R25 ;  /* 0x0000001914197221 */ /* 0x000fca0000010000 */
[----:B------:R-:W-:-:S07]  /*16b0*/  MOV R44, R25 ;  /* 0x00000019002c7202 */ /* 0x000fce0000000f00 */
[----:B------:R-:W-:Y:S05]  /*16c0*/  WARPSYNC.COLLECTIVE R21, `(.L_x_132) ;  /* 0x0000000015087348 */ /* 0x000fea0003c00000 */
[----:B------:R0:W1:Y:S02]  /*16d0*/  SHFL.BFLY P5, R45, R44, R23, R22 ;  /* 0x0c0000172c2d7389 */ /* 0x00006400000a0016 */
[----:B01----:R-:W-:Y:S05]  /*16e0*/  ENDCOLLECTIVE ;  /* 0x000000000000791b */ /* 0x003fea0003800000 */
.L_x_132:
[----:B------:R-:W-:Y:S01]  /*16f0*/  IMAD.MOV.U32 R23, RZ, RZ, 0x4 ;  /* 0x00000004ff177424 */ /* 0x000fe200078e00ff */
[----:B------:R-:W-:-:S05]  /*1700*/  MOV R38, R45 ;  /* 0x0000002d00267202 */ /* 0x000fca0000000f00 */
[----:B------:R-:W-:-:S05]  /*1710*/  FADD.FTZ R38, R25, R38 ;  /* 0x0000002619267221 */ /* 0x000fca0000010000 */
[----:B------:R-:W-:-:S07]  /*1720*/  MOV R44, R38 ;  /* 0x00000026002c7202 */ /* 0x000fce0000000f00 */
[----:B------:R-:W-:Y:S05]  /*1730*/  WARPSYNC.COLLECTIVE R21, `(.L_x_133) ;  /* 0x0000000015087348 */ /* 0x000fea0003c00000 */
[----:B------:R0:W1:Y:S02]  /*1740*/  SHFL.BFLY P5, R45, R44, R23, R22 ;  /* 0x0c0000172c2d7389 */ /* 0x00006400000a0016 */
[----:B01----:R-:W-:Y:S05]  /*1750*/  ENDCOLLECTIVE ;  /* 0x000000000000791b */ /* 0x003fea0003800000 */
.L_x_133:
[----:B------:R-:W-:Y:S01]  /*1760*/  HFMA2 R23, -RZ, RZ, 0, 4.76837158203125e-07 ;  /* 0x00000008ff177431 */ /* 0x000fe200000001ff */
[----:B------:R-:W-:-:S05]  /*1770*/  MOV R43, R45 ;  /* 0x0000002d002b7202 */ /* 0x000fca0000000f00 */
[----:B------:R-:W-:-:S05]  /*1780*/  FADD.FTZ R43, R38, R43 ;  /* 0x0000002b262b7221 */ /* 0x000fca0000010000 */
[----:B------:R-:W-:-:S07]  /*1790*/  MOV R44, R43 ;  /* 0x0000002b002c7202 */ /* 0x000fce0000000f00 */
[----:B------:R-:W-:Y:S05]  /*17a0*/  WARPSYNC.COLLECTIVE R21, `(.L_x_134) ;  /* 0x0000000015087348 */ /* 0x000fea0003c00000 */
[----:B------:R0:W1:Y:S02]  /*17b0*/  SHFL.BFLY P5, R45, R44, R23, R22 ;  /* 0x0c0000172c2d7389 */ /* 0x00006400000a0016 */
[----:B01----:R-:W-:Y:S05]  /*17c0*/  ENDCOLLECTIVE ;  /* 0x000000000000791b */ /* 0x003fea0003800000 */
.L_x_134:
[----:B------:R-:W-:Y:S01]  /*17d0*/  HFMA2 R23, -RZ, RZ, 0, 9.5367431640625e-07 ;  /* 0x00000010ff177431 */ /* 0x000fe200000001ff */
[----:B------:R-:W-:-:S05]  /*17e0*/  MOV R40, R45 ;  /* 0x0000002d00287202 */ /* 0x000fca0000000f00 */
[----:B------:R-:W-:-:S05]  /*17f0*/  FADD.FTZ R40, R43, R40 ;  /* 0x000000282b287221 */ /* 0x000fca0000010000 */
[----:B------:R-:W-:-:S07]  /*1800*/  MOV R44, R40 ;  /* 0x00000028002c7202 */ /* 0x000fce0000000f00 */
[----:B------:R-:W-:Y:S05]  /*1810*/  WARPSYNC.COLLECTIVE R21, `(.L_x_135) ;  /* 0x0000000015087348 */ /* 0x000fea0003c00000 */
[----:B------:R0:W1:Y:S02]  /*1820*/  SHFL.BFLY P5, R45, R44, R23, R22 ;  /* 0x0c0000172c2d7389 */ /* 0x00006400000a0016 */
[----:B01----:R-:W-:Y:S05]  /*1830*/  ENDCOLLECTIVE ;  /* 0x000000000000791b */ /* 0x003fea0003800000 */
.L_x_135:
[----:B------:R-:W-:Y:S05]  /*1840*/  BRA `(.L_x_136) ;  /* 0xfffffff400607947 */ /* 0x000fea000383ffff */
.L_x_137:
        /* <DEDUP_REMOVED lines=11> */
.L_x_9039:


//--------------------- .text._ZN10layer_norm13ln_fwd_kernelINS_13Kernel_traitsI13__nv_bfloat16S2_S2_S2_fjLj256ELj1ELj4ELj1ELj16ENS_18Kernel_traits_baseILj256ES2_S2_S2_S2_fjLj128EEEEELb0ELb1ELb0ELb1EEEvNS_9FwdParamsE --------------------------
	.section	.text._ZN10layer_norm13ln_fwd_kernelINS_13Kernel_traitsI13__nv_bfloat16S2_S2_S2_fjLj256ELj1ELj4ELj1ELj16ENS_18Kernel_traits_baseILj256ES2_S2_S2_S2_fjLj128EEEEELb0ELb1ELb0ELb1EEEvNS_9FwdParamsE,"ax",@progbits
	.align	128
        .global         _ZN10layer_norm13ln_fwd_kernelINS_13Kernel_traitsI13__nv_bfloat16S2_S2_S2_fjLj256ELj1ELj4ELj1ELj16ENS_18Kernel_traits_baseILj256ES2_S2_S2_S2_fjLj128EEEEELb0ELb1ELb0ELb1EEEvNS_9FwdParamsE
        .type           _ZN10layer_norm13ln_fwd_kernelINS_13Kernel_traitsI13__nv_bfloat16S2_S2_S2_fjLj256ELj1ELj4ELj1ELj16ENS_18Kernel_traits_baseILj256ES2_S2_S2_S2_fjLj128EEEEELb0ELb1ELb0ELb1EEEvNS_9FwdParamsE,@function
        .size           _ZN10layer_norm13ln_fwd_kernelINS_13Kernel_traitsI13__nv_bfloat16S2_S2_S2_fjLj256ELj1ELj4ELj1ELj16ENS_18Kernel_traits_baseILj256ES2_S2_S2_S2_fjLj128EEEEELb0ELb1ELb0ELb1EEEvNS_9FwdParamsE,(.L_x_9040 - _ZN10layer_norm13ln_fwd_kernelINS_13Kernel_traitsI13__nv_bfloat16S2_S2_S2_fjLj256ELj1ELj4ELj1ELj16ENS_18Kernel_traits_baseILj256ES2_S2_S2_S2_fjLj128EEEEELb0ELb1ELb0ELb1EEEvNS_9FwdParamsE)
        .other          _ZN10layer_norm13ln_fwd_kernelINS_13Kernel_traitsI13__nv_bfloat16S2_S2_S2_fjLj256ELj1ELj4ELj1ELj16ENS_18Kernel_traits_baseILj256ES2_S2_S2_S2_fjLj128EEEEELb0ELb1ELb0ELb1EEEvNS_9FwdParamsE,@"STO_CUDA_ENTRY STV_DEFAULT"
_ZN10layer_norm13ln_fwd_kernelINS_13Kernel_traitsI13__nv_bfloat16S2_S2_S2_fjLj256ELj1ELj4ELj1ELj16ENS_18Kernel_traits_baseILj256ES2_S2_S2_S2_fjLj128EEEEELb0ELb1ELb0ELb1EEEvNS_9FwdParamsE:
.text._ZN10layer_norm13ln_fwd_kernelINS_13Kernel_traitsI13__nv_bfloat16S2_S2_S2_fjLj256ELj1ELj4ELj1ELj16ENS_18Kernel_traits_baseILj256ES2_S2_S2_S2_fjLj128EEEEELb0ELb1ELb0ELb1EEEvNS_9FwdParamsE:
        /* <DEDUP_REMOVED lines=24> */
[----:B------:R-:W1:Y:S01]  /*0180*/  LDC.64 R8, c[0x0][0x3e8] ;  /* 0x0000fa00ff087b82 */ /* 0x000e620000000a00 */
[----:B------:R-:W5:Y:S01]  /*0190*/  LDG.E.128 R12, desc[UR6][R12.64] ;  /* 0x000000060c0c7981 */ /* 0x000f62000c1e1d00 */
[----:B------:R-:W2:Y:S01]  /*01a0*/  LDCU.64 UR4, c[0x0][0x3a0] ;  /* 0x00007400ff0477ac */ /* 0x000ea20008000a00 */
[----:B------:R-:W3:Y:S01]  /*01b0*/  LDCU.U8 UR8, c[0x0][0x410] ;  /* 0x00008200ff0877ac */ /* 0x000ee20008000000 */
[----:B-1----:R-:W-:-:S06]  /*01c0*/  IMAD.WIDE.U32 R8, R5, 0x10, R8 ;  /* 0x0000001005087825 */ /* 0x002fcc00078e0008 */
[----:B------:R-:W5:Y:S01]  /*01d0*/  LDG.E.128 R8, desc[UR6][R8.64] ;  /* 0x0000000608087981 */ /* 0x000f62000c1e1d00 */
[----:B--2---:R-:W-:-:S04]  /*01e0*/  UISETP.NE.U32.AND UP0, UPT, UR4, URZ, UPT ;  /* 0x000000ff0400728c */ /* 0x004fc8000bf05070 */
[----:B------:R-:W-:Y:S01]  /*01f0*/  UISETP.NE.AND.EX UP0, UPT, UR5, URZ, UPT, UP0 ;  /* 0x000000ff0500728c */ /* 0x000fe2000bf05300 */
[----:B-----5:R-:W-:Y:S02]  /*0200*/  PRMT R28, R19, 0x7632, R28 ;  /* 0x00007632131c7816 */ /* 0x020fe4000000001c */
[----:B------:R-:W-:Y:S02]  /*0210*/  PRMT R29, R18, 0x7632, R29 ;  /* 0x00007632121d7816 */ /* 0x000fe4000000001d */
[----:B------:R-:W-:Y:S02]  /*0220*/  PRMT R24, R17, 0x7632, R24 ;  /* 0x0000763211187816 */ /* 0x000fe40000000018 */
[----:B------:R-:W-:Y:S02]  /*0230*/  PRMT R23, R16, 0x7632, R23 ;  /* 0x0000763210177816 */ /* 0x000fe40000000017 */
[----:B---3--:R-:W-:Y:S05]  /*0240*/  BRA.U UP0, `(.L_x_138) ;  /* 0x0000000900d87547 */ /* 0x008fea000b800000 */
[----:B------:R-:W1:Y:S01]  /*0250*/  LDCU.64 UR4, c[0x0][0x3e0] ;  /* 0x00007c00ff0477ac */ /* 0x000e620008000a00 */
[----:B------:R-:W-:Y:S02]  /*0260*/  PRMT R34, R8, 0x7632, R34 ;  /* 0x0000763208227816 */ /* 0x000fe40000000022 */
[----:B------:R-:W-:Y:S02]  /*0270*/  PRMT R20, R9, 0x7632, R20 ;  /* 0x0000763209147816 */ /* 0x000fe40000000014 */
[----:B------:R-:W-:Y:S02]  /*0280*/  PRMT R21, R10, 0x7632, R21 ;  /* 0x000076320a157816 */ /* 0x000fe40000000015 */
[----:B------:R-:W-:Y:S02]  /*0290*/  PRMT R22, R11, 0x7632, R22 ;  /* 0x000076320b167816 */ /* 0x000fe40000000016 */
[----:B------:R-:W-:Y:S02]  /*02a0*/  PRMT R25, R12, 0x7632, R25 ;  /* 0x000076320c197816 */ /* 0x000fe40000000019 */
[----:B------:R-:W-:-:S02]  /*02b0*/  PRMT R30, R13, 0x7632, R30 ;  /* 0x000076320d1e7816 */ /* 0x000fc4000000001e */
[----:B------:R-:W-:Y:S02]  /*02c0*/  PRMT R31, R14, 0x7632, R31 ;  /* 0x000076320e1f7816 */ /* 0x000fe4000000001f */
[----:B------:R-:W-:Y:S02]  /*02d0*/  PRMT R32, R15, 0x7632, R32 ;  /* 0x000076320f207816 */ /* 0x000fe40000000020 */
[----:B------:R-:W-:Y:S02]  /*02e0*/  SHF.L.U32 R0, R16, 0x10, RZ ;  /* 0x0000001010007819 */ /* 0x000fe400000006ff */
[----:B-1----:R-:W-:Y:S01]  /*02f0*/  ISETP.NE.U32.AND P0, PT, RZ, UR4, PT ;  /* 0x00000004ff007c0c */ /* 0x002fe2000bf05070 */
[----:B------:R-:W1:Y:S01]  /*0300*/  LDCU UR4, c[0x0][0x388] ;  /* 0x00007100ff0477ac */ /* 0x000e620008000800 */
[----:B------:R-:W-:Y:S02]  /*0310*/  SHF.L.U32 R17, R17, 0x10, RZ ;  /* 0x0000001011117819 */ /* 0x000fe400000006ff */
[----:B------:R-:W-:-:S02]  /*0320*/  SHF.L.U32 R18, R18, 0x10, RZ ;  /* 0x0000001012127819 */ /* 0x000fc400000006ff */
[----:B------:R-:W-:Y:S02]  /*0330*/  SHF.L.U32 R19, R19, 0x10, RZ ;  /* 0x0000001013137819 */ /* 0x000fe400000006ff */
[----:B------:R-:W-:Y:S02]  /*0340*/  SHF.L.U32 R8, R8, 0x10, RZ ;  /* 0x0000001008087819 */ /* 0x000fe400000006ff */
[----:B------:R-:W-:Y:S02]  /*0350*/  SHF.L.U32 R9, R9, 0x10, RZ ;  /* 0x0000001009097819 */ /* 0x000fe400000006ff */
[----:B------:R-:W-:Y:S02]  /*0360*/  SHF.L.U32 R10, R10, 0x10, RZ ;  /* 0x000000100a0a7819 */ /* 0x000fe400000006ff */
[----:B------:R-:W-:Y:S02]  /*0370*/  SHF.L.U32 R11, R11, 0x10, RZ ;  /* 0x000000100b0b7819 */ /* 0x000fe400000006ff */
[----:B0-----:R-:W-:-:S02]  /*0380*/  SHF.L.U32 R2, R12, 0x10, RZ ;  /* 0x000000100c027819 */ /* 0x001fc400000006ff */
        /* <DEDUP_REMOVED lines=15> */
[----:B------:R-:W-:Y:S01]  /*0480*/  ISETP.NE.AND.EX P0, PT, RZ, UR5, PT, P0 ;  /* 0x00000005ff007c0c */ /* 0x000fe2000bf05300 */
[----:B-1----:R-:W0:-:S12]  /*0490*/  LDCU UR5, c[0x0][0x448] ;  /* 0x00008900ff0577ac */ /* 0x002e180008000800 */
.L_x_140:
[----:B------:R-:W1:Y:S01]  /*04a0*/  @P0 LDC.64 R14, c[0x0][0x3e0] ;  /* 0x0000f800ff0e0b82 */ /* 0x000e620000000a00 */
[----:B------:R-:W-:-:S05]  /*04b0*/  IMAD R16, R6, UR4, RZ ;  /* 0x0000000406107c24 */ /* 0x000fca000f8e02ff */
[----:B------:R-:W-:Y:S02]  /*04c0*/  SHF.R.S32.HI R27, RZ, 0x1f, R16 ;  /* 0x0000001fff1b7819 */ /* 0x000fe40000011410 */
[----:B------:R-:W2:Y:S02]  /*04d0*/  LDC.64 R12, c[0x0][0x390] ;  /* 0x0000e400ff0c7b82 */ /* 0x000ea40000000a00 */
[----:B------:R-:W-:-:S04]  /*04e0*/  LEA.HI R16, R27, R16, RZ, 0x3 ;  /* 0x000000101b107211 */ /* 0x000fc800078f18ff */
[----:B------:R-:W-:Y:S02]  /*04f0*/  LEA.HI.SX32 R33, R16, R5, 0x1d ;  /* 0x0000000510217211 */ /* 0x000fe400078feaff */
[----:B------:R-:W3:Y:S01]  /*0500*/  LDC.64 R42, c[0x0][0x3a8] ;  /* 0x0000ea00ff2a7b82 */ /* 0x000ee20000000a00 */
[----:B-1----:R-:W-:-:S05]  /*0510*/  @P0 IMAD.WIDE R14, R6, 0x2, R14 ;  /* 0x00000002060e0825 */ /* 0x002fca00078e020e */
[----:B------:R-:W4:Y:S01]  /*0520*/  @P0 LDG.E.U16 R26, desc[UR6][R14.64] ;  /* 0x000000060e1a0981 */ /* 0x000f22000c1e1500 */
[----:B--2---:R-:W-:-:S06]  /*0530*/  IMAD.WIDE.U32 R12, R33, 0x10, R12 ;  /* 0x00000010210c7825 */ /* 0x004fcc00078e000c */
[----:B------:R-:W2:Y:S01]  /*0540*/  LDG.E.128 R12, desc[UR6][R12.64] ;  /* 0x000000060c0c7981 */ /* 0x000ea2000c1e1d00 */
[----:B------:R-:W-:Y:S02]  /*0550*/  HFMA2 R16, -RZ, RZ, 1.875, 0 ;  /* 0x3f800000ff107431 */ /* 0x000fe400000001ff */
[----:B---3--:R-:W-:Y:S01]  /*0560*/  IMAD.WIDE.U32 R42, R33, 0x10, R42 ;  /* 0x00000010212a7825 */ /* 0x008fe200078e002a */
[----:B------:R-:W-:Y:S01]  /*0570*/  UMOV UR9, 0xffffffff ;  /* 0xffffffff00097882 */ /* 0x000fe20000000000 */
[----:B------:R-:W-:Y:S02]  /*0580*/  ISETP.NE.AND P1, PT, R5, RZ, PT ;  /* 0x000000ff0500720c */ /* 0x000fe40003f25270 */
[----:B----4-:R-:W-:Y:S02]  /*0590*/  @P0 SHF.L.U32 R16, R26, 0x10, RZ ;  /* 0x000000101a100819 */ /* 0x010fe400000006ff */
[----:B--2---:R-:W-:Y:S02]  /*05a0*/  SHF.L.U32 R35, R13, 0x10, RZ ;  /* 0x000000100d237819 */ /* 0x004fe400000006ff */
[----:B------:R-:W-:-:S02]  /*05b0*/  PRMT R36, R14, 0x7632, R36 ;  /* 0x000076320e247816 */ /* 0x000fc40000000024 */
[----:B------:R-:W-:Y:S02]  /*05c0*/  SHF.L.U32 R39, R14, 0x10, RZ ;  /* 0x000000100e277819 */ /* 0x000fe400000006ff */
[C---:B------:R-:W-:Y:S02]  /*05d0*/  PRMT R26, R12.reuse, 0x7632, R26 ;  /* 0x000076320c1a7816 */ /* 0x040fe4000000001a */
[----:B------:R-:W-:Y:S02]  /*05e0*/  PRMT R27, R13, 0x7632, R27 ;  /* 0x000076320d1b7816 */ /* 0x000fe4000000001b */
[----:B------:R-:W-:Y:S01]  /*05f0*/  PRMT R14, R15, 0x7632, R14 ;  /* 0x000076320f0e7816 */ /* 0x000fe2000000000e */
[----:B------:R-:W-:Y:S01]  /*0600*/  FMUL.FTZ R40, R35, R16 ;  /* 0x0000001023287220 */ /* 0x000fe20000410000 */
[----:B------:R-:W-:Y:S02]  /*0610*/  SHF.L.U32 R41, R12, 0x10, RZ ;  /* 0x000000100c297819 */ /* 0x000fe400000006ff */
[----:B------:R-:W-:-:S02]  /*0620*/  SHF.L.U32 R37, R15, 0x10, RZ ;  /* 0x000000100f257819 */ /* 0x000fc400000006ff */
[----:B------:R-:W-:Y:S02]  /*0630*/  SHF.L.U32 R13, R26, 0x10, RZ ;  /* 0x000000101a0d7819 */ /* 0x000fe400000006ff */
[----:B------:R-:W-:Y:S02]  /*0640*/  SHF.L.U32 R27, R27, 0x10, RZ ;  /* 0x000000101b1b7819 */ /* 0x000fe400000006ff */
[----:B------:R-:W-:Y:S02]  /*0650*/  SHF.L.U32 R15, R36, 0x10, RZ ;  /* 0x00000010240f7819 */ /* 0x000fe400000006ff */
[----:B------:R-:W-:Y:S01]  /*0660*/  SHF.L.U32 R35, R14, 0x10, RZ ;  /* 0x000000100e237819 */ /* 0x000fe200000006ff */
[-C--:B------:R-:W-:Y:S01]  /*0670*/  FMUL.FTZ R41, R41, R16.reuse ;  /* 0x0000001029297220 */ /* 0x080fe20000410000 */
[-C--:B------:R-:W-:Y:S01]  /*0680*/  FMUL.FTZ R39, R39, R16.reuse ;  /* 0x0000001027277220 */ /* 0x080fe20000410000 */
[-C--:B------:R-:W-:Y:S01]  /*0690*/  FMUL.FTZ R38, R37, R16.reuse ;  /* 0x0000001025267220 */ /* 0x080fe20000410000 */
[-C--:B------:R-:W-:Y:S01]  /*06a0*/  FMUL.FTZ R13, R13, R16.reuse ;  /* 0x000000100d0d7220 */ /* 0x080fe20000410000 */
[-C--:B------:R-:W-:Y:S01]  /*06b0*/  FMUL.FTZ R27, R27, R16.reuse ;  /* 0x000000101b1b7220 */ /* 0x080fe20000410000 */
[-C--:B------:R-:W-:Y:S01]  /*06c0*/  FMUL.FTZ R36, R15, R16.reuse ;  /* 0x000000100f247220 */ /* 0x080fe20000410000 */
[----:B------:R-:W-:Y:S01]  /*06d0*/  FMUL.FTZ R35, R35, R16 ;  /* 0x0000001023237220 */ /* 0x000fe20000410000 */
        /* <DEDUP_REMOVED lines=8> */
[----:B------:R-:W-:Y:S01]  /*0760*/  FADD.FTZ R35, RZ, R41 ;  /* 0x00000029ff237221 */ /* 0x000fe20000010000 */
[----:B------:R-:W-:-:S02]  /*0770*/  F2FP.BF16.F32.PACK_AB R15, R37, R38 ;  /* 0x00000026250f723e */ /* 0x000fc400000010ff */
[----:B------:R-:W-:Y:S01]  /*0780*/  F2FP.BF16.F32.PACK_AB R14, R36, R39 ;  /* 0x00000027240e723e */ /* 0x000fe200000010ff */
[C---:B------:R-:W-:Y:S01]  /*0790*/  FADD.FTZ R35, R26.reuse, R35 ;  /* 0x000000231a237221 */ /* 0x040fe20000010000 */
[----:B------:R-:W-:Y:S02]  /*07a0*/  F2FP.BF16.F32.PACK_AB R13, R27, R40 ;  /* 0x000000281b0d723e */ /* 0x000fe400000010ff */
[----:B------:R-:W-:Y:S01]  /*07b0*/  F2FP.BF16.F32.PACK_AB R12, R26, R41 ;  /* 0x000000291a0c723e */ /* 0x000fe200000010ff */
[----:B------:R-:W-:-:S04]  /*07c0*/  FADD.FTZ R16, R40, R35 ;  /* 0x0000002328107221 */ /* 0x000fc80000010000 */
[----:B------:R1:W-:Y:S01]  /*07d0*/  STG.E.128 desc[UR6][R42.64], R12 ;  /* 0x0000000c2a007986 */ /* 0x0003e2000c101d06 */
[----:B------:R-:W-:-:S04]  /*07e0*/  FADD.FTZ R16, R27, R16 ;  /* 0x000000101b107221 */ /* 0x000fc80000010000 */
[----:B------:R-:W-:-:S04]  /*07f0*/  FADD.FTZ R35, R39, R16 ;  /* 0x0000001027237221 */ /* 0x000fc80000010000 */
[----:B------:R-:W-:-:S04]  /*0800*/  FADD.FTZ R35, R36, R35 ;  /* 0x0000002324237221 */ /* 0x000fc80000010000 */
[----:B------:R-:W-:-:S04]  /*0810*/  FADD.FTZ R16, R38, R35 ;  /* 0x0000002326107221 */ /* 0x000fc80000010000 */
[----:B------:R-:W-:Y:S01]  /*0820*/  FADD.FTZ R35, R37, R16 ;  /* 0x0000001025237221 */ /* 0x000fe20000010000 */
[----:B-1----:R-:W-:Y:S06]  /*0830*/  BRA.DIV UR9, `(.L_x_139) ;  /* 0x0000001e09447947 */ /* 0x002fec000b800000 */
[----:B------:R-:W1:Y:S01]  /*0840*/  SHFL.BFLY PT, R16, R35, 0x1, 0x1f ;  /* 0x0c201f0023107f89 */ /* 0x000e6200000e0000 */
[----:B------:R-:W2:Y:S01]  /*0850*/  LDC R42, c[0x0][0x400] ;  /* 0x00010000ff2a7b82 */ /* 0x000ea20000000800 */
[----:B-1----:R-:W-:-:S05]  /*0860*/  FADD.FTZ R15, R35, R16 ;  /* 0x00000010230f7221 */ /* 0x002fca0000010000 */
[----:B------:R-:W1:Y:S02]  /*0870*/  SHFL.BFLY PT, R16, R15, 0x2, 0x1f ;  /* 0x0c401f000f107f89 */ /* 0x000e6400000e0000 */
[----:B-1----:R-:W-:-:S05]  /*0880*/  FADD.FTZ R43, R15, R16 ;  /* 0x000000100f2b7221 */ /* 0x002fca0000010000 */
[----:B------:R-:W1:Y:S02]  /*0890*/  SHFL.BFLY PT, R16, R43, 0x4, 0x1f ;  /* 0x0c801f002b107f89 */ /* 0x000e6400000e0000 */
[----:B-1----:R-:W-:-:S05]  /*08a0*/  FADD.FTZ R44, R43, R16 ;  /* 0x000000102b2c7221 */ /* 0x002fca0000010000 */
[----:B------:R-:W1:Y:S02]  /*08b0*/  SHFL.BFLY PT, R16, R44, 0x8, 0x1f ;  /* 0x0d001f002c107f89 */ /* 0x000e6400000e0000 */
[----:B-1----:R-:W-:-:S05]  /*08c0*/  FADD.FTZ R45, R44, R16 ;  /* 0x000000102c2d7221 */ /* 0x002fca0000010000 */
[----:B------:R-:W1:Y:S02]  /*08d0*/  SHFL.BFLY PT, R16, R45, 0x10, 0x1f ;  /* 0x0e001f002d107f89 */ /* 0x000e6400000e0000 */
[----:B-1----:R-:W-:-:S04]  /*08e0*/  FADD.FTZ R13, R45, R16 ;  /* 0x000000102d0d7221 */ /* 0x002fc80000010000 */
[----:B--2---:R-:W-:-:S04]  /*08f0*/  FMUL.FTZ R35, R13, R42 ;  /* 0x0000002a0d237220 */ /* 0x004fc80000410000 */
        /* <DEDUP_REMOVED lines=16> */
[----:B------:R-:W1:Y:S02]  /*0a00*/  SHFL.BFLY PT, R16, R15, 0x1, 0x1f ;  /* 0x0c201f000f107f89 */ /* 0x000e6400000e0000 */
[----:B-1----:R-:W-:-:S05]  /*0a10*/  FADD.FTZ R43, R15, R16 ;  /* 0x000000100f2b7221 */ /* 0x002fca0000010000 */
[----:B------:R-:W1:Y:S02]  /*0a20*/  SHFL.BFLY PT, R16, R43, 0x2, 0x1f ;  /* 0x0c401f002b107f89 */ /* 0x000e6400000e0000 */
[----:B-1----:R-:W-:-:S05]  /*0a30*/  FADD.FTZ R44, R43, R16 ;  /* 0x000000102b2c7221 */ /* 0x002fca0000010000 */
[----:B------:R-:W1:Y:S02]  /*0a40*/  SHFL.BFLY PT, R16, R44, 0x4, 0x1f ;  /* 0x0c801f002c107f89 */ /* 0x000e6400000e0000 */
[----:B-1----:R-:W-:-:S05]  /*0a50*/  FADD.FTZ R45, R44, R16 ;  /* 0x000000102c2d7221 */ /* 0x002fca0000010000 */
[----:B------:R-:W1:Y:S02]  /*0a60*/  SHFL.BFLY PT, R16, R45, 0x8, 0x1f ;  /* 0x0d001f002d107f89 */ /* 0x000e6400000e0000 */
[----:B-1----:R-:W-:-:S05]  /*0a70*/  FADD.FTZ R45, R45, R16 ;  /* 0x000000102d2d7221 */ /* 0x002fca0000010000 */
[----:B------:R1:W2:Y:S02]  /*0a80*/  SHFL.BFLY PT, R16, R45, 0x10, 0x1f ;  /* 0x0e001f002d107f89 */ /* 0x0002a400000e0000 */
.L_x_157:
[----:B------:R-:W-:Y:S01]  /*0a90*/  FMUL.FTZ R12, R35, R35 ;  /* 0x00000023230c7220 */ /* 0x000fe20000410000 */
[----:B------:R-:W-:Y:S01]  /*0aa0*/  ISETP.NE.AND P2, PT, RZ, UR8, PT ;  /* 0x00000008ff007c0c */ /* 0x000fe2000bf45270 */
[----:B-12---:R-:W-:-:S03]  /*0ab0*/  FADD.FTZ R45, R45, R16 ;  /* 0x000000102d2d7221 */ /* 0x006fc60000010000 */
[----:B------:R-:W-:Y:S01]  /*0ac0*/  FSEL R13, R12, RZ, P2 ;  /* 0x000000ff0c0d7208 */ /* 0x000fe20001000000 */
[----:B0-----:R-:W-:Y:S01]  /*0ad0*/  FFMA.FTZ R42, R45, R42, UR5 ;  /* 0x000000052d2a7e23 */ /* 0x001fe2000801002a */
[----:B------:R-:W-:-:S03]  /*0ae0*/  FSEL R12, R35, RZ, !P2 ;  /* 0x000000ff230c7208 */ /* 0x000fc60005000000 */
[----:B------:R-:W-:Y:S02]  /*0af0*/  FADD.FTZ R13, R42, R13 ;  /* 0x0000000d2a0d7221 */ /* 0x000fe40000010000 */
[--C-:B------:R-:W-:Y:S01]  /*0b00*/  FADD.FTZ R43, R38, -R12.reuse ;  /* 0x8000000c262b7221 */ /* 0x100fe20000010000 */
[--C-:B------:R-:W-:Y:S01]  /*0b10*/  FADD.FTZ R37, R37, -R12.reuse ;  /* 0x8000000c25257221 */ /* 0x100fe20000010000 */
[----:B------:R0:W1:Y:S01]  /*0b20*/  MUFU.RSQ R16, R13 ;  /* 0x0000000d00107308 */ /* 0x0000620000001400 */
[--C-:B------:R-:W-:Y:S01]  /*0b30*/  FADD.FTZ R39, R39, -R12.reuse ;  /* 0x8000000c27277221 */ /* 0x100fe20000010000 */
[--C-:B------:R-:W-:Y:S01]  /*0b40*/  FADD.FTZ R15, R36, -R12.reuse ;  /* 0x8000000c240f7221 */ /* 0x100fe20000010000 */
[--C-:B------:R-:W-:Y:S01]  /*0b50*/  FADD.FTZ R27, R27, -R12.reuse ;  /* 0x8000000c1b1b7221 */ /* 0x100fe20000010000 */
[--C-:B------:R-:W-:Y:S01]  /*0b60*/  FADD.FTZ R41, R41, -R12.reuse ;  /* 0x8000000c29297221 */ /* 0x100fe20000010000 */
[--C-:B------:R-:W-:Y:S01]  /*0b70*/  FADD.FTZ R45, R26, -R12.reuse ;  /* 0x8000000c1a2d7221 */ /* 0x100fe20000010000 */
[----:B0-----:R-:W-:Y:S01]  /*0b80*/  FADD.FTZ R13, R40, -R12 ;  /* 0x8000000c280d7221 */ /* 0x001fe20000010000 */
[C---:B-1----:R-:W-:Y:S01]  /*0b90*/  FMUL.FTZ R38, R16.reuse, R43 ;  /* 0x0000002b10267220 */ /* 0x042fe20000410000 */
[C---:B------:R-:W-:Y:S01]  /*0ba0*/  FMUL.FTZ R37, R16.reuse, R37 ;  /* 0x0000002510257220 */ /* 0x040fe20000410000 */
[C---:B------:R-:W-:Y:S01]  /*0bb0*/  FMUL.FTZ R39, R16.reuse, R39 ;  /* 0x0000002710277220 */ /* 0x040fe20000410000 */
[----:B------:R-:W-:Y:S01]  /*0bc0*/  FMUL.FTZ R36, R16, R15 ;  /* 0x0000000f10247220 */ /* 0x000fe20000410000 */
[----:B------:R-:W-:Y:S01]  /*0bd0*/  FFMA.FTZ R15, R38, R7, R19 ;  /* 0x00000007260f7223 */ /* 0x000fe20000010013 */
[----:B------:R-:W-:Y:S01]  /*0be0*/  FFMA.FTZ R38, R37, R32, R28 ;  /* 0x0000002025267223 */ /* 0x000fe2000001001c */
[----:B------:R-:W-:Y:S01]  /*0bf0*/  FFMA.FTZ R14, R39, R4, R18 ;  /* 0x00000004270e7223 */ /* 0x000fe20000010012 */
[----:B------:R-:W-:Y:S01]  /*0c00*/  FFMA.FTZ R37, R36, R31, R29 ;  /* 0x0000001f24257223 */ /* 0x000fe2000001001d */
[C---:B------:R-:W-:Y:S01]  /*0c10*/  FMUL.FTZ R12, R16.reuse, R13 ;  /* 0x0000000d100c7220 */ /* 0x040fe20000410000 */
[----:B------:R-:W-:Y:S01]  /*0c20*/  FMUL.FTZ R27, R16, R27 ;  /* 0x0000001b101b7220 */ /* 0x000fe20000410000 */
[----:B------:R-:W-:Y:S01]  /*0c30*/  F2FP.BF16.F32.PACK_AB R15, R38, R15 ;  /* 0x0000000f260f723e */ /* 0x000fe200000010ff */
[----:B------:R-:W0:Y:S01]  /*0c40*/  @!P1 LDC.64 R42, c[0x0][0x3c0] ;  /* 0x0000f000ff2a9b82 */ /* 0x000e220000000a00 */
[----:B------:R-:W-:Y:S01]  /*0c50*/  FFMA.FTZ R12, R12, R3, R17 ;  /* 0x000000030c0c7223 */ /* 0x000fe20000010011 */
[----:B------:R-:W-:Y:S01]  /*0c60*/  FFMA.FTZ R13, R27, R30, R24 ;  /* 0x0000001e1b0d7223 */ /* 0x000fe20000010018 */
[----:B------:R-:W-:Y:S01]  /*0c70*/  F2FP.BF16.F32.PACK_AB R14, R37, R14 ;  /* 0x0000000e250e723e */ /* 0x000fe200000010ff */
[C---:B------:R-:W-:Y:S01]  /*0c80*/  FMUL.FTZ R41, R16.reuse, R41 ;  /* 0x0000002910297220 */ /* 0x040fe20000410000 */
[----:B------:R-:W-:-:S02]  /*0c90*/  FMUL.FTZ R26, R16, R45 ;  /* 0x0000002d101a7220 */ /* 0x000fc40000410000 */
[----:B------:R-:W-:Y:S01]  /*0ca0*/  F2FP.BF16.F32.PACK_AB R13, R13, R12 ;  /* 0x0000000c0d0d723e */ /* 0x000fe200000010ff */
[----:B------:R-:W1:Y:S01]  /*0cb0*/  @!P1 LDC.64 R38, c[0x0][0x3c8] ;  /* 0x0000f200ff269b82 */ /* 0x000e620000000a00 */
[----:B------:R-:W-:Y:S01]  /*0cc0*/  FFMA.FTZ R12, R41, R2, R0 ;  /* 0x00000002290c7223 */ /* 0x000fe20000010000 */
[----:B------:R-:W-:-:S05]  /*0cd0*/  FFMA.FTZ R41, R26, R25, R23 ;  /* 0x000000191a297223 */ /* 0x000fca0000010017 */
[----:B------:R-:W-:Y:S01]  /*0ce0*/  F2FP.BF16.F32.PACK_AB R12, R41, R12 ;  /* 0x0000000c290c723e */ /* 0x000fe200000010ff */
[----:B------:R-:W2:Y:S08]  /*0cf0*/  LDC.64 R36, c[0x0][0x428] ;  /* 0x00010a00ff247b82 */ /* 0x000eb00000000a00 */
[----:B------:R-:W3:Y:S01]  /*0d00*/  LDC.64 R26, c[0x0][0x380] ;  /* 0x0000e000ff1a7b82 */ /* 0x000ee20000000a00 */
[----:B0-----:R-:W-:-:S05]  /*0d10*/  @!P1 IMAD.WIDE R42, R6, 0x4, R42 ;  /* 0x00000004062a9825 */ /* 0x001fca00078e022a */
[----:B------:R4:W-:Y:S01]  /*0d20*/  @!P1 STG.E desc[UR6][R42.64], R35 ;  /* 0x000000232a009986 */ /* 0x0009e2000c101906 */
[----:B-1----:R-:W-:-:S05]  /*0d30*/  @!P1 IMAD.WIDE R38, R6, 0x4, R38 ;  /* 0x0000000406269825 */ /* 0x002fca00078e0226 */
[----:B------:R4:W-:Y:S01]  /*0d40*/  @!P1 STG.E desc[UR6][R38.64], R16 ;  /* 0x0000001026009986 */ /* 0x0009e2000c101906 */
[----:B--2---:R-:W-:-:S05]  /*0d50*/  IMAD.WIDE.U32 R36, R33, 0x10, R36 ;  /* 0x0000001021247825 */ /* 0x004fca00078e0024 */
[----:B------:R4:W-:Y:S01]  /*0d60*/  STG.E.128 desc[UR6][R36.64], R12 ;  /* 0x0000000c24007986 */ /* 0x0009e2000c101d06 */
[----:B---3--:R-:W-:-:S04]  /*0d70*/  LEA R6, R26, R6, 0x2 ;  /* 0x000000061a067211 */ /* 0x008fc800078e10ff */
[----:B------:R-:W-:-:S13]  /*0d80*/  ISETP.GE.AND P1, PT, R6, R27, PT ;  /* 0x0000001b0600720c */ /* 0x000fda0003f26270 */
[----:B----4-:R-:W-:Y:S05]  /*0d90*/  @!P1 BRA `(.L_x_140) ;  /* 0xfffffff400c09947 */ /* 0x010fea000383ffff */
[----:B------:R-:W-:Y:S05]  /*0da0*/  EXIT ;  /* 0x000000000000794d */ /* 0x000fea0003800000 */
.L_x_138:
[----:B------:R-:W1:Y:S02]  /*0db0*/  LDCU.64 UR4, c[0x0][0x3e0] ;  /* 0x00007c00ff0477ac */ /* 0x000e640008000a00 */
[----:B-1----:R-:W-:-:S04]  /*0dc0*/  UISETP.NE.U32.AND UP0, UPT, UR4, URZ, UPT ;  /* 0x000000ff0400728c */ /* 0x002fc8000bf05070 */
[----:B------:R-:W-:-:S09]  /*0dd0*/  UISETP.NE.AND.EX UP0, UPT, UR5, URZ, UPT, UP0 ;  /* 0x000000ff0500728c */ /* 0x000fd2000bf05300 */
[----:B------:R-:W-:Y:S05]  /*0de0*/  BRA.U !UP0, `(.L_x_141) ;  /* 0x0000000d08047547 */ /* 0x000fea000b800000 */
[----:B------:R-:W-:Y:S01]  /*0df0*/  SHF.L.U32 R0, R16, 0x10, RZ ;  /* 0x0000001010007819 */ /* 0x000fe200000006ff */
[----:B------:R-:W1:Y:S01]  /*0e00*/  LDCU UR4, c[0x0][0x388] ;  /* 0x00007100ff0477ac */ /* 0x000e620008000800 */
[C---:B------:R-:W-:Y:S02]  /*0e10*/  PRMT R16, R12.reuse, 0x7632, R16 ;  /* 0x000076320c107816 */ /* 0x040fe40000000010 */
[----:B0-----:R-:W-:Y:S01]  /*0e20*/  SHF.L.U32 R3, R12, 0x10, RZ ;  /* 0x000000100c037819 */ /* 0x001fe200000006ff */
[----:B------:R-:W0:Y:S01]  /*0e30*/  LDCU UR5, c[0x0][0x448] ;  /* 0x00008900ff0577ac */ /* 0x000e220008000800 */
[----:B------:R-:W-:Y:S02]  /*0e40*/  PRMT R35, R8, 0x7632, R35 ;  /* 0x0000763208237816 */ /* 0x000fe40000000023 */
[----:B------:R-:W-:Y:S02]  /*0e50*/  PRMT R34, R9, 0x7632, R34 ;  /* 0x0000763209227816 */ /* 0x000fe40000000022 */
[----:B------:R-:W-:-:S02]  /*0e60*/  PRMT R33, R10, 0x7632, R33 ;  /* 0x000076320a217816 */ /* 0x000fc40000000021 */
[----:B------:R-:W-:Y:S02]  /*0e70*/  PRMT R32, R11, 0x7632, R32 ;  /* 0x000076320b207816 */ /* 0x000fe40000000020 */
[----:B------:R-:W-:Y:S02]  /*0e80*/  PRMT R12, R13, 0x7632, R12 ;  /* 0x000076320d0c7816 */ /* 0x000fe4000000000c */
[----:B------:R-:W-:Y:S02]  /*0e90*/  PRMT R30, R14, 0x7632, R30 ;  /* 0x000076320e1e7816 */ /* 0x000fe4000000001e */
[----:B------:R-:W-:Y:S02]  /*0ea0*/  PRMT R31, R15, 0x7632, R31 ;  /* 0x000076320f1f7816 */ /* 0x000fe4000000001f */
        /* <DEDUP_REMOVED lines=21> */
[----:B01----:R-:W-:-:S07]  /*1000*/  SHF.L.U32 R31, R31, 0x10, RZ ;  /* 0x000000101f1f7819 */ /* 0x003fce00000006ff */
.L_x_143:
[----:B------:R-:W0:Y:S01]  /*1010*/  LDC.64 R14, c[0x0][0x3e0] ;  /* 0x0000f800ff0e7b82 */ /* 0x000e220000000a00 */
[----:B------:R-:W-:-:S05]  /*1020*/  IMAD R16, R6, UR4, RZ ;  /* 0x0000000406107c24 */ /* 0x000fca000f8e02ff */
[----:B------:R-:W-:Y:S02]  /*1030*/  SHF.R.S32.HI R23, RZ, 0x1f, R16 ;  /* 0x0000001fff177819 */ /* 0x000fe40000011410 */
[----:B------:R-:W1:Y:S02]  /*1040*/  LDC.64 R12, c[0x0][0x390] ;  /* 0x0000e400ff0c7b82 */ /* 0x000e640000000a00 */
[----:B------:R-:W-:-:S04]  /*1050*/  LEA.HI R36, R23, R16, RZ, 0x3 ;  /* 0x0000001017247211 */ /* 0x000fc800078f18ff */
[----:B------:R-:W-:Y:S02]  /*1060*/  LEA.HI.SX32 R36, R36, R5, 0x1d ;  /* 0x0000000524247211 */ /* 0x000fe400078feaff */
[----:B------:R-:W2:Y:S01]  /*1070*/  LDC.64 R20, c[0x0][0x3a0] ;  /* 0x0000e800ff147b82 */ /* 0x000ea20000000a00 */
[----:B0-----:R-:W-:-:S05]  /*1080*/  IMAD.WIDE R14, R6, 0x2, R14 ;  /* 0x00000002060e7825 */ /* 0x001fca00078e020e */
[----:B------:R-:W3:Y:S01]  /*1090*/  LDG.E.U16 R16, desc[UR6][R14.64] ;  /* 0x000000060e107981 */ /* 0x000ee2000c1e1500 */
[----:B-1----:R-:W-:-:S06]  /*10a0*/  IMAD.WIDE.U32 R12, R36, 0x10, R12 ;  /* 0x00000010240c7825 */ /* 0x002fcc00078e000c */
[----:B------:R-:W4:Y:S01]  /*10b0*/  LDG.E.128 R12, desc[UR6][R12.64] ;  /* 0x000000060c0c7981 */ /* 0x000f22000c1e1d00 */
[----:B--2---:R-:W-:-:S06]  /*10c0*/  IMAD.WIDE.U32 R20, R36, 0x10, R20 ;  /* 0x0000001024147825 */ /* 0x004fcc00078e0014 */
[----:B------:R-:W2:Y:S01]  /*10d0*/  LDG.E.128 R20, desc[UR6][R20.64] ;  /* 0x0000000614147981 */ /* 0x000ea2000c1e1d00 */
[----:B------:R-:W-:Y:S01]  /*10e0*/  UMOV UR9, 0xffffffff ;  /* 0xffffffff00097882 */ /* 0x000fe20000000000 */
[----:B------:R-:W-:Y:S02]  /*10f0*/  ISETP.NE.AND P0, PT, R5, RZ, PT ;  /* 0x000000ff0500720c */ /* 0x000fe40003f05270 */
[----:B---3--:R-:W-:Y:S02]  /*1100*/  SHF.L.U32 R16, R16, 0x10, RZ ;  /* 0x0000001010107819 */ /* 0x008fe400000006ff */
[----:B----4-:R-:W-:Y:S02]  /*1110*/  SHF.L.U32 R43, R13, 0x10, RZ ;  /* 0x000000100d2b7819 */ /* 0x010fe400000006ff */
[----:B------:R-:W-:Y:S02]  /*1120*/  PRMT R39, R12, 0x7632, R39 ;  /* 0x000076320c277816 */ /* 0x000fe40000000027 */
[----:B------:R-:W-:-:S02]  /*1130*/  PRMT R38, R14, 0x7632, R38 ;  /* 0x000076320e267816 */ /* 0x000fc40000000026 */
[----:B------:R-:W-:Y:S02]  /*1140*/  SHF.L.U32 R41, R14, 0x10, RZ ;  /* 0x000000100e297819 */ /* 0x000fe400000006ff */
[----:B------:R-:W-:Y:S02]  /*1150*/  PRMT R14, R15, 0x7632, R14 ;  /* 0x000076320f0e7816 */ /* 0x000fe4000000000e */
[----:B------:R-:W-:Y:S01]  /*1160*/  PRMT R37, R13, 0x7632, R37 ;  /* 0x000076320d257816 */ /* 0x000fe20000000025 */
[----:B------:R-:W-:Y:S01]  /*1170*/  FMUL.FTZ R42, R16, R43 ;  /* 0x0000002b102a7220 */ /* 0x000fe20000410000 */
[----:B------:R-:W-:Y:S02]  /*1180*/  SHF.L.U32 R13, R15, 0x10, RZ ;  /* 0x000000100f0d7819 */ /* 0x000fe400000006ff */
[----:B------:R-:W-:Y:S02]  /*1190*/  SHF.L.U32 R45, R12, 0x10, RZ ;  /* 0x000000100c2d7819 */ /* 0x000fe400000006ff */
[----:B------:R-:W-:-:S02]  /*11a0*/  SHF.L.U32 R39, R39, 0x10, RZ ;  /* 0x0000001027277819 */ /* 0x000fc400000006ff */
[C---:B--2---:R-:W-:Y:S02]  /*11b0*/  PRMT R12, R23.reuse, 0x7632, R12 ;  /* 0x00007632170c7816 */ /* 0x044fe4000000000c */
[----:B------:R-:W-:Y:S01]  /*11c0*/  SHF.L.U32 R40, R23, 0x10, RZ ;  /* 0x0000001017287819 */ /* 0x000fe200000006ff */
[----:B------:R-:W-:Y:S01]  /*11d0*/  FMUL.FTZ R23, R16, R41 ;  /* 0x0000002910177220 */ /* 0x000fe20000410000 */
[----:B------:R-:W-:Y:S02]  /*11e0*/  SHF.L.U32 R43, R14, 0x10, RZ ;  /* 0x000000100e2b7819 */ /* 0x000fe400000006ff */
[----:B------:R-:W-:Y:S01]  /*11f0*/  SHF.L.U32 R41, R38, 0x10, RZ ;  /* 0x0000001026297819 */ /* 0x000fe200000006ff */
[----:B------:R-:W-:Y:S01]  /*1200*/  FMUL.FTZ R38, R16, R13 ;  /* 0x0000000d10267220 */ /* 0x000fe20000410000 */
[----:B------:R-:W-:Y:S01]  /*1210*/  SHF.L.U32 R13, R12, 0x10, RZ ;  /* 0x000000100c0d7819 */ /* 0x000fe200000006ff */
[C---:B------:R-:W-:Y:S01]  /*1220*/  FMUL.FTZ R14, R16.reuse, R39 ;  /* 0x00000027100e7220 */ /* 0x040fe20000410000 */
[----:B------:R-:W-:Y:S01]  /*1230*/  FMUL.FTZ R39, R16, R43 ;  /* 0x0000002b10277220 */ /* 0x000fe20000410000 */
[----:B------:R-:W-:-:S03]  /*1240*/  SHF.L.U32 R37, R37, 0x10, RZ ;  /* 0x0000001025257819 */ /* 0x000fc600000006ff */
[----:B------:R-:W-:Y:S02]  /*1250*/  FFMA.FTZ R39, R32, R39, R13 ;  /* 0x0000002720277223 */ /* 0x000fe4000001000d */
[----:B------:R-:W0:Y:S01]  /*1260*/  LDC.64 R12, c[0x0][0x3a8] ;  /* 0x0000ea00ff0c7b82 */ /* 0x000e220000000a00 */
[----:B------:R-:W-:Y:S01]  /*1270*/  FMUL.FTZ R43, R16, R37 ;  /* 0x00000025102b7220 */ /* 0x000fe20000410000 */
[----:B------:R-:W-:Y:S01]  /*1280*/  SHF.L.U32 R37, R20, 0x10, RZ ;  /* 0x0000001014257819 */ /* 0x000fe200000006ff */
[----:B------:R-:W-:Y:S01]  /*1290*/  FMUL.FTZ R15, R16, R45 ;  /* 0x0000002d100f7220 */ /* 0x000fe20000410000 */
[----:B------:R-:W-:Y:S01]  /*12a0*/  FFMA.FTZ R40, R11, R38, R40 ;  /* 0x000000260b287223 */ /* 0x000fe20000010028 */
[----:B------:R-:W-:Y:S02]  /*12b0*/  SHF.L.U32 R44, R21, 0x10, RZ ;  /* 0x00000010152c7819 */ /* 0x000fe400000006ff */
[----:B------:R-:W-:Y:S01]  /*12c0*/  FFMA.FTZ R38, R8, R15, R37 ;  /* 0x0000000f08267223 */ /* 0x000fe20000010025 */
[----:B------:R-:W-:-:S02]  /*12d0*/  SHF.L.U32 R15, R22, 0x10, RZ ;  /* 0x00000010160f7819 */ /* 0x000fc400000006ff */
[----:B------:R-:W-:Y:S02]  /*12e0*/  PRMT R22, R22, 0x7632, R22 ;  /* 0x0000763216167816 */ /* 0x000fe40000000016 */
[----:B------:R-:W-:Y:S02]  /*12f0*/  PRMT R21, R21, 0x7632, R21 ;  /* 0x0000763215157816 */ /* 0x000fe40000000015 */
[----:B------:R-:W-:Y:S01]  /*1300*/  PRMT R20, R20, 0x7632, R20 ;  /* 0x0000763214147816 */ /* 0x000fe20000000014 */
[----:B------:R-:W-:Y:S01]  /*1310*/  FMUL.FTZ R16, R16, R41 ;  /* 0x0000002910107220 */ /* 0x000fe20000410000 */
[----:B------:R-:W-:Y:S02]  /*1320*/  SHF.L.U32 R22, R22, 0x10, RZ ;  /* 0x0000001016167819 */ /* 0x000fe400000006ff */
[----:B------:R-:W-:Y:S02]  /*1330*/  SHF.L.U32 R21, R21, 0x10, RZ ;  /* 0x0000001015157819 */ /* 0x000fe400000006ff */
[----:B------:R-:W-:Y:S01]  /*1340*/  SHF.L.U32 R20, R20, 0x10, RZ ;  /* 0x0000001014147819 */ /* 0x000fe200000006ff */
[----:B------:R-:W-:Y:S01]  /*1350*/  FFMA.FTZ R37, R9, R42, R44 ;  /* 0x0000002a09257223 */ /* 0x000fe2000001002c */
[----:B------:R-:W-:Y:S01]  /*1360*/  FFMA.FTZ R23, R10, R23, R15 ;  /* 0x000000170a177223 */ /* 0x000fe2000001000f */
[----:B------:R-:W-:Y:S01]  /*1370*/  FFMA.FTZ R41, R33, R16, R22 ;  /* 0x0000001021297223 */ /* 0x000fe20000010016 */
[----:B------:R-:W-:Y:S01]  /*1380*/  FFMA.FTZ R21, R34, R43, R21 ;  /* 0x0000002b22157223 */ /* 0x000fe20000010015 */
[----:B------:R-:W-:Y:S01]  /*1390*/  FFMA.FTZ R20, R35, R14, R20 ;  /* 0x0000000e23147223 */ /* 0x000fe20000010014 */
[----:B------:R-:W-:Y:S01]  /*13a0*/  FADD.FTZ R45, RZ, R38 ;  /* 0x00000026ff2d7221 */ /* 0x000fe20000010000 */
[----:B0-----:R-:W-:Y:S01]  /*13b0*/  IMAD.WIDE.U32 R42, R36, 0x10, R12 ;  /* 0x00000010242a7825 */ /* 0x001fe200078e000c */
        /* <DEDUP_REMOVED lines=12> */
[----:B0-----:R-:W-:Y:S06]  /*1480*/  BRA.DIV UR9, `(.L_x_142) ;  /* 0x00000016097c7947 */ /* 0x001fec000b800000 */
        /* <DEDUP_REMOVED lines=37> */
.L_x_169:
[----:B------:R-:W-:Y:S01]  /*16e0*/  FMUL.FTZ R12, R22, R22 ;  /* 0x00000016160c7220 */ /* 0x000fe20000410000 */
[----:B------:R-:W-:Y:S01]  /*16f0*/  ISETP.NE.AND P1, PT, RZ, UR8, PT ;  /* 0x00000008ff007c0c */ /* 0x000fe2000bf25270 */
[----:B01----:R-:W-:-:S03]  /*1700*/  FADD.FTZ R45, R45, R16 ;  /* 0x000000102d2d7221 */ /* 0x003fc60000010000 */
[----:B------:R-:W-:Y:S01]  /*1710*/  FSEL R13, R12, RZ, P1 ;  /* 0x000000ff0c0d7208 */ /* 0x000fe20000800000 */
[----:B------:R-:W-:Y:S01]  /*1720*/  FFMA.FTZ R42, R45, R42, UR5 ;  /* 0x000000052d2a7e23 */ /* 0x000fe2000801002a */
[----:B------:R-:W-:-:S03]  /*1730*/  FSEL R14, R22, RZ, !P1 ;  /* 0x000000ff160e7208 */ /* 0x000fc60004800000 */
[----:B------:R-:W-:Y:S02]  /*1740*/  FADD.FTZ R13, R42, R13 ;  /* 0x0000000d2a0d7221 */ /* 0x000fe40000010000 */
[--C-:B------:R-:W-:Y:S01]  /*1750*/  FADD.FTZ R15, R40, -R14.reuse ;  /* 0x8000000e280f7221 */ /* 0x100fe20000010000 */
[--C-:B------:R-:W-:Y:S01]  /*1760*/  FADD.FTZ R39, R39, -R14.reuse ;  /* 0x8000000e27277221 */ /* 0x100fe20000010000 */
[----:B------:R-:W0:Y:S01]  /*1770*/  MUFU.RSQ R16, R13 ;  /* 0x0000000d00107308 */ /* 0x000e220000001400 */
[--C-:B------:R-:W-:Y:S01]  /*1780*/  FADD.FTZ R23, R23, -R14.reuse ;  /* 0x8000000e17177221 */ /* 0x100fe20000010000 */
[--C-:B------:R-:W-:Y:S01]  /*1790*/  FADD.FTZ R41, R41, -R14.reuse ;  /* 0x8000000e29297221 */ /* 0x100fe20000010000 */
[--C-:B------:R-:W-:Y:S01]  /*17a0*/  FADD.FTZ R12, R38, -R14.reuse ;  /* 0x8000000e260c7221 */ /* 0x100fe20000010000 */
[--C-:B------:R-:W-:Y:S01]  /*17b0*/  FADD.FTZ R37, R37, -R14.reuse ;  /* 0x8000000e25257221 */ /* 0x100fe20000010000 */
[----:B------:R-:W-:Y:S01]  /*17c0*/  FADD.FTZ R21, R21, -R14 ;  /* 0x8000000e15157221 */ /* 0x000fe20000010000 */
[----:B------:R-:W1:Y:S01]  /*17d0*/  @!P0 LDC.64 R42, c[0x0][0x3c0] ;  /* 0x0000f000ff2a8b82 */ /* 0x000e620000000a00 */
[C---:B0-----:R-:W-:Y:S01]  /*17e0*/  FMUL.FTZ R38, R16.reuse, R15 ;  /* 0x0000000f10267220 */ /* 0x041fe20000410000 */
[C---:B------:R-:W-:Y:S01]  /*17f0*/  FMUL.FTZ R40, R16.reuse, R39 ;  /* 0x0000002710287220 */ /* 0x040fe20000410000 */
[C---:B------:R-:W-:Y:S01]  /*1800*/  FMUL.FTZ R23, R16.reuse, R23 ;  /* 0x0000001710177220 */ /* 0x040fe20000410000 */
[----:B------:R-:W-:Y:S01]  /*1810*/  FMUL.FTZ R41, R16, R41 ;  /* 0x0000002910297220 */ /* 0x000fe20000410000 */
[----:B------:R-:W-:Y:S01]  /*1820*/  FFMA.FTZ R15, R27, R38, R19 ;  /* 0x000000261b0f7223 */ /* 0x000fe20000010013 */
[----:B------:R-:W-:Y:S01]  /*1830*/  FFMA.FTZ R40, R31, R40, R17 ;  /* 0x000000281f287223 */ /* 0x000fe20000010011 */
[----:B------:R-:W-:Y:S01]  /*1840*/  FFMA.FTZ R13, R7, R23, R18 ;  /* 0x00000017070d7223 */ /* 0x000fe20000010012 */
[----:B------:R-:W-:Y:S01]  /*1850*/  FFMA.FTZ R38, R30, R41, R24 ;  /* 0x000000291e267223 */ /* 0x000fe20000010018 */
[----:B------:R-:W-:Y:S01]  /*1860*/  FADD.FTZ R23, R20, -R14 ;  /* 0x8000000e14177221 */ /* 0x000fe20000010000 */
[C---:B------:R-:W-:Y:S01]  /*1870*/  FMUL.FTZ R37, R16.reuse, R37 ;  /* 0x0000002510257220 */ /* 0x040fe20000410000 */
[----:B------:R-:W-:Y:S01]  /*1880*/  FMUL.FTZ R20, R16, R21 ;  /* 0x0000001510147220 */ /* 0x000fe20000410000 */
[----:B------:R-:W-:Y:S01]  /*1890*/  F2FP.BF16.F32.PACK_AB R15, R40, R15 ;  /* 0x0000000f280f723e */ /* 0x000fe200000010ff */
[----:B------:R-:W-:Y:S01]  /*18a0*/  FMUL.FTZ R12, R16, R12 ;  /* 0x0000000c100c7220 */ /* 0x000fe20000410000 */
[----:B------:R-:W-:Y:S01]  /*18b0*/  F2FP.BF16.F32.PACK_AB R14, R38, R13 ;  /* 0x0000000d260e723e */ /* 0x000fe200000010ff */
[----:B------:R-:W0:Y:S01]  /*18c0*/  @!P0 LDC.64 R40, c[0x0][0x3c8] ;  /* 0x0000f200ff288b82 */ /* 0x000e220000000a00 */
[----:B------:R-:W-:Y:S01]  /*18d0*/  FFMA.FTZ R13, R4, R37, R2 ;  /* 0x00000025040d7223 */ /* 0x000fe20000010002 */
[----:B------:R-:W-:Y:S01]  /*18e0*/  FFMA.FTZ R20, R29, R20, R25 ;  /* 0x000000141d147223 */ /* 0x000fe20000010019 */
[----:B------:R-:W-:Y:S01]  /*18f0*/  FMUL.FTZ R23, R16, R23 ;  /* 0x0000001710177220 */ /* 0x000fe20000410000 */
[----:B------:R-:W-:Y:S01]  /*1900*/  FFMA.FTZ R12, R3, R12, R0 ;  /* 0x0000000c030c7223 */ /* 0x000fe20000010000 */
[----:B-1----:R-:W-:-:S02]  /*1910*/  @!P0 IMAD.WIDE R42, R6, 0x4, R42 ;  /* 0x00000004062a8825 */ /* 0x002fc400078e022a */
[----:B------:R-:W-:Y:S01]  /*1920*/  F2FP.BF16.F32.PACK_AB R13, R20, R13 ;  /* 0x0000000d140d723e */ /* 0x000fe200000010ff */
[----:B------:R-:W1:Y:S01]  /*1930*/  LDC.64 R38, c[0x0][0x428] ;  /* 0x00010a00ff267b82 */ /* 0x000e620000000a00 */
[----:B------:R-:W-:Y:S01]  /*1940*/  FFMA.FTZ R23, R28, R23, R26 ;  /* 0x000000171c177223 */ /* 0x000fe2000001001a */
[----:B------:R2:W-:Y:S04]  /*1950*/  @!P0 STG.E desc[UR6][R42.64], R22 ;  /* 0x000000162a008986 */ /* 0x0005e8000c101906 */
[----:B------:R-:W-:Y:S02]  /*1960*/  F2FP.BF16.F32.PACK_AB R12, R23, R12 ;  /* 0x0000000c170c723e */ /* 0x000fe400000010ff */
[----:B------:R-:W3:Y:S01]  /*1970*/  LDC.64 R20, c[0x0][0x380] ;  /* 0x0000e000ff147b82 */ /* 0x000ee20000000a00 */
[----:B0-----:R-:W-:-:S05]  /*1980*/  @!P0 IMAD.WIDE R40, R6, 0x4, R40 ;  /* 0x0000000406288825 */ /* 0x001fca00078e0228 */
[----:B------:R2:W-:Y:S01]  /*1990*/  @!P0 STG.E desc[UR6][R40.64], R16 ;  /* 0x0000001028008986 */ /* 0x0005e2000c101906 */
[----:B-1----:R-:W-:-:S05]  /*19a0*/  IMAD.WIDE.U32 R38, R36, 0x10, R38 ;  /* 0x0000001024267825 */ /* 0x002fca00078e0026 */
[----:B------:R2:W-:Y:S01]  /*19b0*/  STG.E.128 desc[UR6][R38.64], R12 ;  /* 0x0000000c26007986 */ /* 0x0005e2000c101d06 */
[----:B---3--:R-:W-:-:S04]  /*19c0*/  LEA R6, R20, R6, 0x2 ;  /* 0x0000000614067211 */ /* 0x008fc800078e10ff */
[----:B------:R-:W-:-:S13]  /*19d0*/  ISETP.GE.AND P0, PT, R6, R21, PT ;  /* 0x000000150600720c */ /* 0x000fda0003f06270 */
[----:B--2---:R-:W-:Y:S05]  /*19e0*/  @!P0 BRA `(.L_x_143) ;  /* 0xfffffff400888947 */ /* 0x004fea000383ffff */
[----:B------:R-:W-:Y:S05]  /*19f0*/  EXIT ;  /* 0x000000000000794d */ /* 0x000fea0003800000 */
.L_x_141:
[----:B------:R-:W-:Y:S01]  /*1a00*/  SHF.L.U32 R4, R16, 0x10, RZ ;  /* 0x0000001010047819 */ /* 0x000fe200000006ff */
[----:B------:R-:W1:Y:S01]  /*1a10*/  LDCU UR4, c[0x0][0x388] ;  /* 0x00007100ff0477ac */ /* 0x000e620008000800 */
[----:B0-----:R-:W-:Y:S02]  /*1a20*/  SHF.L.U32 R3, R17, 0x10, RZ ;  /* 0x0000001011037819 */ /* 0x001fe400000006ff */
[----:B------:R-:W-:Y:S01]  /*1a30*/  PRMT R27, R8, 0x7632, R27 ;  /* 0x00007632081b7816 */ /* 0x000fe2000000001b */
        /* <DEDUP_REMOVED lines=30> */
.L_x_145:
[----:B------:R-:W0:Y:S01]  /*1c20*/  LDC.64 R12, c[0x0][0x390] ;  /* 0x0000e400ff0c7b82 */ /* 0x000e220000000a00 */
[----:B------:R-:W-:-:S05]  /*1c30*/  IMAD R14, R6, UR4, RZ ;  /* 0x00000004060e7c24 */ /* 0x000fca000f8e02ff */
[----:B------:R-:W-:Y:S02]  /*1c40*/  SHF.R.S32.HI R15, RZ, 0x1f, R14 ;  /* 0x0000001fff0f7819 */ /* 0x000fe4000001140e */
[----:B------:R-:W1:Y:S02]  /*1c50*/  LDC.64 R16, c[0x0][0x3a0] ;  /* 0x0000e800ff107b82 */ /* 0x000e640000000a00 */
[----:B------:R-:W-:-:S04]  /*1c60*/  LEA.HI R14, R15, R14, RZ, 0x3 ;  /* 0x0000000e0f0e7211 */ /* 0x000fc800078f18ff */
[----:B------:R-:W-:-:S05]  /*1c70*/  LEA.HI.SX32 R35, R14, R5, 0x1d ;  /* 0x000000050e237211 */ /* 0x000fca00078feaff */
[----:B0-----:R-:W-:-:S06]  /*1c80*/  IMAD.WIDE.U32 R12, R35, 0x10, R12 ;  /* 0x00000010230c7825 */ /* 0x001fcc00078e000c */
[----:B------:R-:W2:Y:S01]  /*1c90*/  LDG.E.128 R12, desc[UR6][R12.64] ;  /* 0x000000060c0c7981 */ /* 0x000ea2000c1e1d00 */
[----:B-1----:R-:W-:-:S06]  /*1ca0*/  IMAD.WIDE.U32 R16, R35, 0x10, R16 ;  /* 0x0000001023107825 */ /* 0x002fcc00078e0010 */
[----:B------:R-:W3:Y:S01]  /*1cb0*/  LDG.E.128 R16, desc[UR6][R16.64] ;  /* 0x0000000610107981 */ /* 0x000ee2000c1e1d00 */
[----:B------:R-:W-:Y:S01]  /*1cc0*/  UMOV UR9, 0xffffffff ;  /* 0xffffffff00097882 */ /* 0x000fe20000000000 */
[----:B------:R-:W-:Y:S02]  /*1cd0*/  ISETP.NE.AND P0, PT, R5, RZ, PT ;  /* 0x000000ff0500720c */ /* 0x000fe40003f05270 */
[----:B--2---:R-:W-:Y:S02]  /*1ce0*/  SHF.L.U32 R36, R12, 0x10, RZ ;  /* 0x000000100c247819 */ /* 0x004fe400000006ff */
[C---:B------:R-:W-:Y:S02]  /*1cf0*/  SHF.L.U32 R40, R15.reuse, 0x10, RZ ;  /* 0x000000100f287819 */ /* 0x040fe400000006ff */
[----:B------:R-:W-:Y:S02]  /*1d00*/  PRMT R37, R15, 0x7632, R37 ;  /* 0x000076320f257816 */ /* 0x000fe40000000025 */
[----:B---3--:R-:W-:-:S02]  /*1d10*/  SHF.L.U32 R38, R16, 0x10, RZ ;  /* 0x0000001010267819 */ /* 0x008fc400000006ff */
[C---:B------:R-:W-:Y:S02]  /*1d20*/  SHF.L.U32 R42, R19.reuse, 0x10, RZ ;  /* 0x00000010132a7819 */ /* 0x040fe400000006ff */
[----:B------:R-:W-:Y:S01]  /*1d30*/  PRMT R15, R19, 0x7632, R15 ;  /* 0x00007632130f7816 */ /* 0x000fe2000000000f */
[----:B------:R-:W-:Y:S02]  /*1d40*/  FFMA.FTZ R39, R7, R36, R38 ;  /* 0x0000002407277223 */ /* 0x000fe40000010026 */
[----:B------:R-:W-:Y:S02]  /*1d50*/  FFMA.FTZ R36, R11, R40, R42 ;  /* 0x000000280b247223 */ /* 0x000fe4000001002a */
[----:B------:R-:W0:Y:S01]  /*1d60*/  LDC.64 R42, c[0x0][0x3a8] ;  /* 0x0000ea00ff2a7b82 */ /* 0x000e220000000a00 */
[----:B------:R-:W-:Y:S02]  /*1d70*/  SHF.L.U32 R19, R37, 0x10, RZ ;  /* 0x0000001025137819 */ /* 0x000fe400000006ff */
[----:B------:R-:W-:-:S02]  /*1d80*/  SHF.L.U32 R15, R15, 0x10, RZ ;  /* 0x000000100f0f7819 */ /* 0x000fc400000006ff */
[----:B------:R-:W-:-:S03]  /*1d90*/  SHF.L.U32 R37, R17, 0x10, RZ ;  /* 0x0000001011257819 */ /* 0x000fc600000006ff */
[----:B------:R-:W-:Y:S01]  /*1da0*/  FFMA.FTZ R19, R30, R19, R15 ;  /* 0x000000131e137223 */ /* 0x000fe2000001000f */
[C---:B------:R-:W-:Y:S02]  /*1db0*/  SHF.L.U32 R15, R13.reuse, 0x10, RZ ;  /* 0x000000100d0f7819 */ /* 0x040fe400000006ff */
[----:B------:R-:W-:Y:S02]  /*1dc0*/  SHF.L.U32 R41, R14, 0x10, RZ ;  /* 0x000000100e297819 */ /* 0x000fe400000006ff */
[----:B------:R-:W-:Y:S02]  /*1dd0*/  SHF.L.U32 R45, R18, 0x10, RZ ;  /* 0x00000010122d7819 */ /* 0x000fe400000006ff */
[----:B------:R-:W-:Y:S02]  /*1de0*/  PRMT R13, R13, 0x7632, R13 ;  /* 0x000076320d0d7816 */ /* 0x000fe4000000000d */
[----:B------:R-:W-:Y:S02]  /*1df0*/  PRMT R17, R17, 0x7632, R17 ;  /* 0x0000763211117816 */ /* 0x000fe40000000011 */
[----:B------:R-:W-:-:S02]  /*1e00*/  PRMT R12, R12, 0x7632, R12 ;  /* 0x000076320c0c7816 */ /* 0x000fc4000000000c */
[----:B------:R-:W-:Y:S02]  /*1e10*/  PRMT R14, R14, 0x7632, R14 ;  /* 0x000076320e0e7816 */ /* 0x000fe4000000000e */
[----:B------:R-:W-:Y:S02]  /*1e20*/  PRMT R16, R16, 0x7632, R16 ;  /* 0x0000763210107816 */ /* 0x000fe40000000010 */
[----:B------:R-:W-:Y:S02]  /*1e30*/  PRMT R18, R18, 0x7632, R18 ;  /* 0x0000763212127816 */ /* 0x000fe40000000012 */
[----:B------:R-:W-:Y:S02]  /*1e40*/  SHF.L.U32 R13, R13, 0x10, RZ ;  /* 0x000000100d0d7819 */ /* 0x000fe400000006ff */
[----:B------:R-:W-:Y:S02]  /*1e50*/  SHF.L.U32 R17, R17, 0x10, RZ ;  /* 0x0000001011117819 */ /* 0x000fe400000006ff */
[----:B------:R-:W-:-:S02]  /*1e60*/  SHF.L.U32 R12, R12, 0x10, RZ ;  /* 0x000000100c0c7819 */ /* 0x000fc400000006ff */
        /* <DEDUP_REMOVED lines=60> */
.L_x_181:
        /* <DEDUP_REMOVED lines=9> */
[--C-:B------:R-:W-:Y:S01]  /*22c0*/  FADD.FTZ R37, R37, -R14.reuse ;  /* 0x8000000e25257221 */ /* 0x100fe20000010000 */
[--C-:B------:R-:W-:Y:S01]  /*22d0*/  FADD.FTZ R41, R41, -R14.reuse ;  /* 0x8000000e29297221 */ /* 0x100fe20000010000 */
[----:B------:R-:W0:Y:S01]  /*22e0*/  MUFU.RSQ R42, R42 ;  /* 0x0000002a002a7308 */ /* 0x000e220000001400 */
[--C-:B------:R-:W-:Y:S01]  /*22f0*/  FADD.FTZ R12, R39, -R14.reuse ;  /* 0x8000000e270c7221 */ /* 0x100fe20000010000 */
[----:B------:R-:W-:Y:S01]  /*2300*/  FADD.FTZ R17, R17, -R14 ;  /* 0x8000000e11117221 */ /* 0x000fe20000010000 */
[C---:B0-----:R-:W-:Y:S01]  /*2310*/  FMUL.FTZ R13, R42.reuse, R13 ;  /* 0x0000000d2a0d7220 */ /* 0x041fe20000410000 */
[C---:B------:R-:W-:Y:S01]  /*2320*/  FMUL.FTZ R19, R42.reuse, R19 ;  /* 0x000000132a137220 */ /* 0x040fe20000410000 */
[C---:B------:R-:W-:Y:S01]  /*2330*/  FMUL.FTZ R37, R42.reuse, R37 ;  /* 0x000000252a257220 */ /* 0x040fe20000410000 */
[----:B------:R-:W-:Y:S01]  /*2340*/  FMUL.FTZ R16, R42, R41 ;  /* 0x000000292a107220 */ /* 0x000fe20000410000 */
[----:B------:R-:W-:Y:S01]  /*2350*/  FFMA.FTZ R15, R22, R13, R0 ;  /* 0x0000000d160f7223 */ /* 0x000fe20000010000 */
[----:B------:R-:W-:Y:S01]  /*2360*/  FFMA.FTZ R36, R34, R19, R26 ;  /* 0x0000001322247223 */ /* 0x000fe2000001001a */
[--C-:B------:R-:W-:Y:S01]  /*2370*/  FADD.FTZ R13, R38, -R14.reuse ;  /* 0x8000000e260d7221 */ /* 0x100fe20000010000 */
[----:B------:R-:W-:Y:S01]  /*2380*/  FADD.FTZ R19, R40, -R14 ;  /* 0x8000000e28137221 */ /* 0x000fe20000010000 */
[----:B------:R-:W-:Y:S01]  /*2390*/  FFMA.FTZ R37, R21, R37, R2 ;  /* 0x0000002515257223 */ /* 0x000fe20000010002 */
[----:B------:R-:W-:Y:S01]  /*23a0*/  FFMA.FTZ R16, R33, R16, R25 ;  /* 0x0000001021107223 */ /* 0x000fe20000010019 */
[C---:B------:R-:W-:Y:S01]  /*23b0*/  FMUL.FTZ R13, R42.reuse, R13 ;  /* 0x0000000d2a0d7220 */ /* 0x040fe20000410000 */
[----:B------:R-:W-:Y:S01]  /*23c0*/  FMUL.FTZ R19, R42, R19 ;  /* 0x000000132a137220 */ /* 0x000fe20000410000 */
[----:B------:R-:W0:Y:S01]  /*23d0*/  @!P0 LDC.64 R40, c[0x0][0x3c0] ;  /* 0x0000f000ff288b82 */ /* 0x000e220000000a00 */
[----:B------:R-:W-:Y:S01]  /*23e0*/  F2FP.BF16.F32.PACK_AB R15, R36, R15 ;  /* 0x0000000f240f723e */ /* 0x000fe200000010ff */
[----:B------:R-:W-:Y:S01]  /*23f0*/  FFMA.FTZ R13, R20, R13, R3 ;  /* 0x0000000d140d7223 */ /* 0x000fe20000010003 */
[----:B------:R-:W-:Y:S01]  /*2400*/  F2FP.BF16.F32.PACK_AB R14, R16, R37 ;  /* 0x00000025100e723e */ /* 0x000fe200000010ff */
[----:B------:R-:W-:Y:S01]  /*2410*/  FFMA.FTZ R16, R32, R19, R24 ;  /* 0x0000001320107223 */ /* 0x000fe20000010018 */
[----:B------:R-:W-:-:S03]  /*2420*/  FMUL.FTZ R12, R42, R12 ;  /* 0x0000000c2a0c7220 */ /* 0x000fc60000410000 */
[----:B------:R-:W1:Y:S01]  /*2430*/  @!P0 LDC.64 R38, c[0x0][0x3c8] ;  /* 0x0000f200ff268b82 */ /* 0x000e620000000a00 */
[----:B------:R-:W-:Y:S01]  /*2440*/  F2FP.BF16.F32.PACK_AB R13, R16, R13 ;  /* 0x0000000d100d723e */ /* 0x000fe200000010ff */
[----:B------:R-:W-:Y:S01]  /*2450*/  FMUL.FTZ R16, R42, R17 ;  /* 0x000000112a107220 */ /* 0x000fe20000410000 */
[----:B------:R-:W-:-:S03]  /*2460*/  FFMA.FTZ R12, R9, R12, R4 ;  /* 0x0000000c090c7223 */ /* 0x000fc60000010004 */
[----:B------:R-:W-:Y:S02]  /*2470*/  FFMA.FTZ R19, R31, R16, R23 ;  /* 0x000000101f137223 */ /* 0x000fe40000010017 */
[----:B------:R-:W2:Y:S03]  /*2480*/  LDC.64 R36, c[0x0][0x428] ;  /* 0x00010a00ff247b82 */ /* 0x000ea60000000a00 */
[----:B------:R-:W-:-:S05]  /*2490*/  F2FP.BF16.F32.PACK_AB R12, R19, R12 ;  /* 0x0000000c130c723e */ /* 0x000fca00000010ff */
        /* <DEDUP_REMOVED lines=9> */
[----:B0-----:R-:W-:Y:S05]  /*2530*/  @!P0 BRA `(.L_x_145) ;  /* 0xfffffff400b88947 */ /* 0x001fea000383ffff */
[----:B------:R-:W-:Y:S05]  /*2540*/  EXIT ;  /* 0x000000000000794d */ /* 0x000fea0003800000 */
.L_x_139:
[----:B------:R-:W-:Y:S01]  /*2550*/  BSSY B0, `(.L_x_146) ;  /* 0x0000008000007945 */ /* 0x000fe20003800000 */
[----:B------:R-:W-:Y:S02]  /*2560*/  MOV R15, R35 ;  /* 0x00000023000f7202 */ /* 0x000fe40000000f00 */
[----:B------:R-:W-:Y:S02]  /*2570*/  MOV R14, 0x1 ;  /* 0x00000001000e7802 */ /* 0x000fe40000000f00 */
[----:B------:R-:W-:Y:S02]  /*2580*/  MOV R13, 0x1f ;  /* 0x0000001f000d7802 */ /* 0x000fe40000000f00 */
[----:B------:R-:W-:-:S07]  /*2590*/  MOV R12, 0xffffffff ;  /* 0xffffffff000c7802 */ /* 0x000fce0000000f00 */
[----:B0-----:R-:W-:Y:S05]  /*25a0*/  WARPSYNC.COLLECTIVE R12, `(.L_x_147) ;  /* 0x000000000c087348 */ /* 0x001fea0003c00000 */
[----:B------:R1:W2:Y:S02]  /*25b0*/  SHFL.BFLY P2, R16, R15, R14, R13 ;  /* 0x0c00000e0f107389 */ /* 0x0002a4000004000d */
[----:B012---:R-:W-:Y:S05]  /*25c0*/  ENDCOLLECTIVE ;  /* 0x000000000000791b */ /* 0x007fea0003800000 */
.L_x_147:
[----:B------:R-:W-:Y:S05]  /*25d0*/  BSYNC B0 ;  /* 0x0000000000007941 */ /* 0x000fea0003800000 */
.L_x_146:
        /* <DEDUP_REMOVED lines=8> */
.L_x_148:
[----:B------:R-:W-:Y:S02]  /*2660*/  HFMA2 R14, -RZ, RZ, 0, 2.384185791015625e-07 ;  /* 0x00000004ff0e7431 */ /* 0x000fe400000001ff */
[----:B------:R-:W-:-:S05]  /*2670*/  FADD.FTZ R43, R15, R16 ;  /* 0x000000100f2b7221 */ /* 0x000fca0000010000 */
[----:B------:R-:W-:-:S07]  /*2680*/  MOV R15, R43 ;  /* 0x0000002b000f7202 */ /* 0x000fce0000000f00 */
[----:B------:R-:W-:Y:S05]  /*2690*/  WARPSYNC.COLLECTIVE R12, `(.L_x_149) ;  /* 0x000000000c087348 */ /* 0x000fea0003c00000 */
[----:B------:R0:W1:Y:S02]  /*26a0*/  SHFL.BFLY P2, R16, R15, R14, R13 ;  /* 0x0c00000e0f107389 */ /* 0x000064000004000d */
[----:B01----:R-:W-:Y:S05]  /*26b0*/  ENDCOLLECTIVE ;  /* 0x000000000000791b */ /* 0x003fea0003800000 */
.L_x_149:
[----:B------:R-:W-:Y:S02]  /*26c0*/  HFMA2 R14, -RZ, RZ, 0, 4.76837158203125e-07 ;  /* 0x00000008ff0e7431 */ /* 0x000fe400000001ff */
[----:B------:R-:W-:-:S05]  /*26d0*/  FADD.FTZ R44, R43, R16 ;  /* 0x000000102b2c7221 */ /* 0x000fca0000010000 */
[----:B------:R-:W-:-:S07]  /*26e0*/  MOV R15, R44 ;  /* 0x0000002c000f7202 */ /* 0x000fce0000000f00 */
[----:B------:R-:W-:Y:S05]  /*26f0*/  WARPSYNC.COLLECTIVE R12, `(.L_x_150) ;  /* 0x000000000c087348 */ /* 0x000fea0003c00000 */
[----:B------:R0:W1:Y:S02]  /*2700*/  SHFL.BFLY P2, R16, R15, R14, R13 ;  /* 0x0c00000e0f107389 */ /* 0x000064000004000d */
[----:B01----:R-:W-:Y:S05]  /*2710*/  ENDCOLLECTIVE ;  /* 0x000000000000791b */ /* 0x003fea0003800000 */
.L_x_150:
[----:B------:R-:W-:Y:S02]  /*2720*/  HFMA2 R14, -RZ, RZ, 0, 9.5367431640625e-07 ;  /* 0x00000010ff0e7431 */ /* 0x000fe400000001ff */
[----:B------:R-:W-:-:S05]  /*2730*/  FADD.FTZ R45, R44, R16 ;  /* 0x000000102c2d7221 */ /* 0x000fca0000010000 */
[----:B------:R-:W-:-:S07]  /*2740*/  MOV R15, R45 ;  /* 0x0000002d000f7202 */ /* 0x000fce0000000f00 */
[----:B------:R-:W-:Y:S05]  /*2750*/  WARPSYNC.COLLECTIVE R12, `(.L_x_151) ;  /* 0x000000000c087348 */ /* 0x000fea0003c00000 */
[----:B------:R0:W1:Y:S02]  /*2760*/  SHFL.BFLY P2, R16, R15, R14, R13 ;  /* 0x0c00000e0f107389 */ /* 0x000064000004000d */
[----:B01----:R-:W-:Y:S05]  /*2770*/  ENDCOLLECTIVE ;  /* 0x000000000000791b */ /* 0x003fea0003800000 */
.L_x_151:
[----:B------:R-:W-:Y:S01]  /*2780*/  MOV R14, 0x1 ;  /* 0x00000001000e7802 */ /* 0x000fe20000000f00 */
        /* <DEDUP_REMOVED lines=17> */
[----:B------:R-:W-:-:S03]  /*28a0*/  HFMA2 R13, -RZ, RZ, 0, 1.847743988037109375e-06 ;  /* 0x0000001fff0d7431 */ /* 0x000fc600000001ff */
[----:B------:R-:W-:-:S07]  /*28b0*/  FFMA.FTZ R15, R15, R15, R16 ;  /* 0x0000000f0f0f7223 */ /* 0x000fce0000010010 */
[----:B------:R-:W-:Y:S05]  /*28c0*/  WARPSYNC.COLLECTIVE R12, `(.L_x_152) ;  /* 0x000000000c087348 */ /* 0x000fea0003c00000 */
[----:B------:R0:W1:Y:S02]  /*28d0*/  SHFL.BFLY P2, R16, R15, R14, R13 ;  /* 0x0c00000e0f107389 */ /* 0x000064000004000d */
[----:B01----:R-:W-:Y:S05]  /*28e0*/  ENDCOLLECTIVE ;  /* 0x000000000000791b */ /* 0x003fea0003800000 */
.L_x_152:
[----:B------:R-:W-:Y:S02]  /*28f0*/  HFMA2 R14, -RZ, RZ, 0, 1.1920928955078125e-07 ;  /* 0x00000002ff0e7431 */ /* 0x000fe400000001ff */
[----:B------:R-:W-:-:S05]  /*2900*/  FADD.FTZ R43, R15, R16 ;  /* 0x000000100f2b7221 */ /* 0x000fca0000010000 */
[----:B------:R-:W-:-:S07]  /*2910*/  MOV R15, R43 ;  /* 0x0000002b000f7202 */ /* 0x000fce0000000f00 */
[----:B------:R-:W-:Y:S05]  /*2920*/  WARPSYNC.COLLECTIVE R12, `(.L_x_153) ;  /* 0x000000000c087348 */ /* 0x000fea0003c00000 */
[----:B------:R0:W1:Y:S02]  /*2930*/  SHFL.BFLY P2, R16, R15, R14, R13 ;  /* 0x0c00000e0f107389 */ /* 0x000064000004000d */
[----:B01----:R-:W-:Y:S05]  /*2940*/  ENDCOLLECTIVE ;  /* 0x000000000000791b */ /* 0x003fea0003800000 */
.L_x_153:
[----:B------:R-:W-:Y:S02]  /*2950*/  HFMA2 R14, -RZ, RZ, 0, 2.384185791015625e-07 ;  /* 0x00000004ff0e7431 */ /* 0x000fe400000001ff */
[----:B------:R-:W-:-:S05]  /*2960*/  FADD.FTZ R44, R43, R16 ;  /* 0x000000102b2c7221 */ /* 0x000fca0000010000 */
[----:B------:R-:W-:-:S07]  /*2970*/  MOV R15, R44 ;  /* 0x0000002c000f7202 */ /* 0x000fce0000000f00 */
[----:B------:R-:W-:Y:S05]  /*2980*/  WARPSYNC.COLLECTIVE R12, `(.L_x_154) ;  /* 0x000000000c087348 */ /* 0x000fea0003c00000 */
[----:B------:R0:W1:Y:S02]  /*2990*/  SHFL.BFLY P2, R16, R15, R14, R13 ;  /* 0x0c00000e0f107389 */ /* 0x000064000004000d */
[----:B01----:R-:W-:Y:S05]  /*29a0*/  ENDCOLLECTIVE ;  /* 0x000000000000791b */ /* 0x003fea0003800000 */
.L_x_154:
[----:B------:R-:W-:Y:S02]  /*29b0*/  HFMA2 R14, -RZ, RZ, 0, 4.76837158203125e-07 ;  /* 0x00000008ff0e7431 */ /* 0x000fe400000001ff */
[----:B------:R-:W-:-:S05]  /*29c0*/  FADD.FTZ R45, R44, R16 ;  /* 0x000000102c2d7221 */ /* 0x000fca0000010000 */
[----:B------:R-:W-:-:S07]  /*29d0*/  MOV R15, R45 ;  /* 0x0000002d000f7202 */ /* 0x000fce0000000f00 */
[----:B------:R-:W-:Y:S05]  /*29e0*/  WARPSYNC.COLLECTIVE R12, `(.L_x_155) ;  /* 0x000000000c087348 */ /* 0x000fea0003c00000 */
[----:B------:R0:W1:Y:S02]  /*29f0*/  SHFL.BFLY P2, R16, R15, R14, R13 ;  /* 0x0c00000e0f107389 */ /* 0x000064000004000d */
[----:B01----:R-:W-:Y:S05]  /*2a00*/  ENDCOLLECTIVE ;  /* 0x000000000000791b */ /* 0x003fea0003800000 */
.L_x_155:
[----:B------:R-:W-:Y:S02]  /*2a10*/  HFMA2 R14, -RZ, RZ, 0, 9.5367431640625e-07 ;  /* 0x00000010ff0e7431 */ /* 0x000fe400000001ff */
[----:B------:R-:W-:-:S05]  /*2a20*/  FADD.FTZ R45, R45, R16 ;  /* 0x000000102d2d7221 */ /* 0x000fca0000010000 */
[----:B------:R-:W-:-:S07]  /*2a30*/  MOV R15, R45 ;  /* 0x0000002d000f7202 */ /* 0x000fce0000000f00 */
[----:B------:R-:W-:Y:S05]  /*2a40*/  WARPSYNC.COLLECTIVE R12, `(.L_x_156) ;  /* 0x000000000c087348 */ /* 0x000fea0003c00000 */
[----:B------:R0:W1:Y:S02]  /*2a50*/  SHFL.BFLY P2, R16, R15, R14, R13 ;  /* 0x0c00000e0f107389 */ /* 0x000064000004000d */
[----:B01----:R-:W-:Y:S05]  /*2a60*/  ENDCOLLECTIVE ;  /* 0x000000000000791b */ /* 0x003fea0003800000 */
.L_x_156:
[----:B------:R-:W-:Y:S05]  /*2a70*/  BRA `(.L_x_157) ;  /* 0xffffffe000047947 */ /* 0x000fea000383ffff */
.L_x_142:
[----:B------:R-:W-:Y:S01]  /*2a80*/  HFMA2 R14, -RZ, RZ, 0, 5.9604644775390625e-08 ;  /* 0x00000001ff0e7431 */ /* 0x000fe200000001ff */
[----:B------:R-:W-:Y:S01]  /*2a90*/  BSSY B0, `(.L_x_158) ;  /* 0x0000007000007945 */ /* 0x000fe20003800000 */
[----:B------:R-:W-:Y:S02]  /*2aa0*/  MOV R15, R22 ;  /* 0x00000016000f7202 */ /* 0x000fe40000000f00 */
[----:B------:R-:W-:Y:S02]  /*2ab0*/  MOV R13, 0x1f ;  /* 0x0000001f000d7802 */ /* 0x000fe40000000f00 */
[----:B------:R-:W-:-:S07]  /*2ac0*/  MOV R12, 0xffffffff ;  /* 0xffffffff000c7802 */ /* 0x000fce0000000f00 */
[----:B------:R-:W-:Y:S05]  /*2ad0*/  WARPSYNC.COLLECTIVE R12, `(.L_x_159) ;  /* 0x000000000c087348 */ /* 0x000fea0003c00000 */
[----:B------:R0:W1:Y:S02]  /*2ae0*/  SHFL.BFLY P2, R16, R15, R14, R13 ;  /* 0x0c00000e0f107389 */ /* 0x000064000004000d */
[----:B01----:R-:W-:Y:S05]  /*2af0*/  ENDCOLLECTIVE ;  /* 0x000000000000791b */ /* 0x003fea0003800000 */
.L_x_159:
[----:B------:R-:W-:Y:S05]  /*2b00*/  BSYNC B0 ;  /* 0x0000000000007941 */ /* 0x000fea0003800000 */
.L_x_158:
        /* <DEDUP_REMOVED lines=8> */
.L_x_160:
[----:B------:R-:W-:Y:S02]  /*2b90*/  HFMA2 R14, -RZ, RZ, 0, 2.384185791015625e-07 ;  /* 0x00000004ff0e7431 */ /* 0x000fe400000001ff */
[----:B------:R-:W-:-:S05]  /*2ba0*/  FADD.FTZ R43, R15, R16 ;  /* 0x000000100f2b7221 */ /* 0x000fca0000010000 */
[----:B------:R-:W-:-:S07]  /*2bb0*/  MOV R15, R43 ;  /* 0x0000002b000f7202 */ /* 0x000fce0000000f00 */
[----:B------:R-:W-:Y:S05]  /*2bc0*/  WARPSYNC.COLLECTIVE R12, `(.L_x_161) ;  /* 0x000000000c087348 */ /* 0x000fea0003c00000 */
[----:B------:R0:W1:Y:S02]  /*2bd0*/  SHFL.BFLY P2, R16, R15, R14, R13 ;  /* 0x0c00000e0f107389 */ /* 0x000064000004000d */
[----:B01----:R-:W-:Y:S05]  /*2be0*/  ENDCOLLECTIVE ;  /* 0x000000000000791b */ /* 0x003fea0003800000 */
.L_x_161:
[----:B------:R-:W-:Y:S02]  /*2bf0*/  HFMA2 R14, -RZ, RZ, 0, 4.76837158203125e-07 ;  /* 0x00000008ff0e7431 */ /* 0x000fe400000001ff */
[----:B------:R-:W-:-:S05]  /*2c00*/  FADD.FTZ R44, R43, R16 ;  /* 0x000000102b2c7221 */ /* 0x000fca0000010000 */
[----:B------:R-:W-:-:S07]  /*2c10*/  MOV R15, R44 ;  /* 0x0000002c000f7202 */ /* 0x000fce0000000f00 */
[----:B------:R-:W-:Y:S05]  /*2c20*/  WARPSYNC.COLLECTIVE R12, `(.L_x_162) ;  /* 0x000000000c087348 */ /* 0x000fea0003c00000 */
[----:B------:R0:W1:Y:S02]  /*2c30*/  SHFL.BFLY P2, R16, R15, R14, R13 ;  /* 0x0c00000e0f107389 */ /* 0x000064000004000d */
[----:B01----:R-:W-:Y:S05]  /*2c40*/  ENDCOLLECTIVE ;  /* 0x000000000000791b */ /* 0x003fea0003800000 */
.L_x_162:
[----:B------:R-:W-:Y:S02]  /*2c50*/  HFMA2 R14, -RZ, RZ, 0, 9.5367431640625e-07 ;  /* 0x00000010ff0e7431 */ /* 0x000fe400000001ff */
[----:B------:R-:W-:-:S05]  /*2c60*/  FADD.FTZ R45, R44, R16 ;  /* 0x000000102c2d7221 */ /* 0x000fca0000010000 */
[----:B------:R-:W-:-:S07]  /*2c70*/  MOV R15, R45 ;  /* 0x0000002d000f7202 */ /* 0x000fce0000000f00 */
[----:B------:R-:W-:Y:S05]  /*2c80*/  WARPSYNC.COLLECTIVE R12, `(.L_x_163) ;  /* 0x000000000c087348 */ /* 0x000fea0003c00000 */
[----:B------:R0:W1:Y:S02]  /*2c90*/  SHFL.BFLY P2, R16, R15, R14, R13 ;  /* 0x0c00000e0f107389 */ /* 0x000064000004000d */
[----:B01----:R-:W-:Y:S05]  /*2ca0*/  ENDCOLLECTIVE ;  /* 0x000000000000791b */ /* 0x003fea0003800000 */
.L_x_163:
        /* <DEDUP_REMOVED lines=23> */
.L_x_164:
[----:B------:R-:W-:Y:S02]  /*2e20*/  HFMA2 R14, -RZ, RZ, 0, 1.1920928955078125e-07 ;  /* 0x00000002ff0e7431 */ /* 0x000fe400000001ff */
[----:B------:R-:W-:-:S05]  /*2e30*/  FADD.FTZ R43, R15, R16 ;  /* 0x000000100f2b7221 */ /* 0x000fca0000010000 */
[----:B------:R-:W-:-:S07]  /*2e40*/  MOV R15, R43 ;  /* 0x0000002b000f7202 */ /* 0x000fce0000000f00 */
[----:B------:R-:W-:Y:S05]  /*2e50*/  WARPSYNC.COLLECTIVE R12, `(.L_x_165) ;  /* 0x000000000c087348 */ /* 0x000fea0003c00000 */
[----:B------:R0:W1:Y:S02]  /*2e60*/  SHFL.BFLY P2, R16, R15, R14, R13 ;  /* 0x0c00000e0f107389 */ /* 0x000064000004000d */
[----:B01----:R-:W-:Y:S05]  /*2e70*/  ENDCOLLECTIVE ;  /* 0x000000000000791b */ /* 0x003fea0003800000 */
.L_x_165:
[----:B------:R-:W-:Y:S02]  /*2e80*/  HFMA2 R14, -RZ, RZ, 0, 2.384185791015625e-07 ;  /* 0x00000004ff0e7431 */ /* 0x000fe400000001ff */
[----:B------:R-:W-:-:S05]  /*2e90*/  FADD.FTZ R44, R43, R16 ;  /* 0x000000102b2c7221 */ /* 0x000fca0000010000 */
[----:B------:R-:W-:-:S07]  /*2ea0*/  MOV R15, R44 ;  /* 0x0000002c000f7202 */ /* 0x000fce0000000f00 */
[----:B------:R-:W-:Y:S05]  /*2eb0*/  WARPSYNC.COLLECTIVE R12, `(.L_x_166) ;  /* 0x000000000c087348 */ /* 0x000fea0003c00000 */
[----:B------:R0:W1:Y:S02]  /*2ec0*/  SHFL.BFLY P2, R16, R15, R14, R13 ;  /* 0x0c00000e0f107389 */ /* 0x000064000004000d */
[----:B01----:R-:W-:Y:S05]  /*2ed0*/  ENDCOLLECTIVE ;  /* 0x000000000000791b */ /* 0x003fea0003800000 */
.L_x_166:
[----:B------:R-:W-:Y:S02]  /*2ee0*/  HFMA2 R14, -RZ, RZ, 0, 4.76837158203125e-07 ;  /* 0x00000008ff0e7431 */ /* 0x000fe400000001ff */
[----:B------:R-:W-:-:S05]  /*2ef0*/  FADD.FTZ R45, R44, R16 ;  /* 0x000000102c2d7221 */ /* 0x000fca0000010000 */
[----:B------:R-:W-:-:S07]  /*2f00*/  MOV R15, R45 ;  /* 0x0000002d000f7202 */ /* 0x000fce0000000f00 */
[----:B------:R-:W-:Y:S05]  /*2f10*/  WARPSYNC.COLLECTIVE R12, `(.L_x_167) ;  /* 0x000000000c087348 */ /* 0x000fea0003c00000 */
[----:B------:R0:W1:Y:S02]  /*2f20*/  SHFL.BFLY P2, R16, R15, R14, R13 ;  /* 0x0c00000e0f107389 */ /* 0x000064000004000d */
[----:B01----:R-:W-:Y:S05]  /*2f30*/  ENDCOLLECTIVE ;  /* 0x000000000000791b */ /* 0x003fea0003800000 */
.L_x_167:
[----:B------:R-:W-:Y:S02]  /*2f40*/  HFMA2 R14, -RZ, RZ, 0, 9.5367431640625e-07 ;  /* 0x00000010ff0e7431 */ /* 0x000fe400000001ff */
[----:B------:R-:W-:-:S05]  /*2f50*/  FADD.FTZ R45, R45, R16 ;  /* 0x000000102d2d7221 */ /* 0x000fca0000010000 */
[----:B------:R-:W-:-:S07]  /*2f60*/  MOV R15, R45 ;  /* 0x0000002d000f7202 */ /* 0x000fce0000000f00 */
[----:B------:R-:W-:Y:S05]  /*2f70*/  WARPSYNC.COLLECTIVE R12, `(.L_x_168) ;  /* 0x000000000c087348 */ /* 0x000fea0003c00000 */
[----:B------:R0:W1:Y:S02]  /*2f80*/  SHFL.BFLY P2, R16, R15, R14, R13 ;  /* 0x0c00000e0f107389 */ /* 0x000064000004000d */
[----:B01----:R-:W-:Y:S05]  /*2f90*/  ENDCOLLECTIVE ;  /* 0x000000000000791b */ /* 0x003fea0003800000 */
.L_x_168:
[----:B------:R-:W-:Y:S05]  /*2fa0*/  BRA `(.L_x_169) ;  /* 0xffffffe400cc7947 */ /* 0x000fea000383ffff */
.L_x_144:
        /* <DEDUP_REMOVED lines=8> */
.L_x_171:
[----:B------:R-:W-:Y:S05]  /*3030*/  BSYNC B0 ;  /* 0x0000000000007941 */ /* 0x000fea0003800000 */
.L_x_170:
        /* <DEDUP_REMOVED lines=8> */
.L_x_172:
[----:B------:R-:W-:Y:S02]  /*30c0*/  HFMA2 R14, -RZ, RZ, 0, 2.384185791015625e-07 ;  /* 0x00000004ff0e7431 */ /* 0x000fe400000001ff */
[----:B------:R-:W-:-:S05]  /*30d0*/  FADD.FTZ R43, R15, R16 ;  /* 0x000000100f2b7221 */ /* 0x000fca0000010000 */
[----:B------:R-:W-:-:S07]  /*30e0*/  MOV R15, R43 ;  /* 0x0000002b000f7202 */ /* 0x000fce0000000f00 */
[----:B------:R-:W-:Y:S05]  /*30f0*/  WARPSYNC.COLLECTIVE R12, `(.L_x_173) ;  /* 0x000000000c087348 */ /* 0x000fea0003c00000 */
[----:B------:R0:W1:Y:S02]  /*3100*/  SHFL.BFLY P2, R16, R15, R14, R13 ;  /* 0x0c00000e0f107389 */ /* 0x000064000004000d */
[----:B01----:R-:W-:Y:S05]  /*3110*/  ENDCOLLECTIVE ;  /* 0x000000000000791b */ /* 0x003fea0003800000 */
.L_x_173:
[----:B------:R-:W-:Y:S02]  /*3120*/  HFMA2 R14, -RZ, RZ, 0, 4.76837158203125e-07 ;  /* 0x00000008ff0e7431 */ /* 0x000fe400000001ff */
[----:B------:R-:W-:-:S05]  /*3130*/  FADD.FTZ R44, R43, R16 ;  /* 0x000000102b2c7221 */ /* 0x000fca0000010000 */
[----:B------:R-:W-:-:S07]  /*3140*/  MOV R15, R44 ;  /* 0x0000002c000f7202 */ /* 0x000fce0000000f00 */
[----:B------:R-:W-:Y:S05]  /*3150*/  WARPSYNC.COLLECTIVE R12, `(.L_x_174) ;  /* 0x000000000c087348 */ /* 0x000fea0003c00000 */
[----:B------:R0:W1:Y:S02]  /*3160*/  SHFL.BFLY P2, R16, R15, R14, R13 ;  /* 0x0c00000e0f107389 */ /* 0x000064000004000d */
[----:B01----:R-:W-:Y:S05]  /*3170*/  ENDCOLLECTIVE ;  /* 0x000000000000791b */ /* 0x003fea0003800000 */
.L_x_174:
[----:B------:R-:W-:Y:S02]  /*3180*/  HFMA2 R14, -RZ, RZ, 0, 9.5367431640625e-07 ;  /* 0x00000010ff0e7431 */ /* 0x000fe400000001ff */
[----:B------:R-:W-:-:S05]  /*3190*/  FADD.FTZ R45, R44, R16 ;  /* 0x000000102c2d7221 */ /* 0x000fca0000010000 */
[----:B------:R-:W-:-:S07]  /*31a0*/  MOV R15, R45 ;  /* 0x0000002d000f7202 */ /* 0x000fce0000000f00 */
[----:B------:R-:W-:Y:S05]  /*31b0*/  WARPSYNC.COLLECTIVE R12, `(.L_x_175) ;  /* 0x000000000c087348 */ /* 0x000fea0003c00000 */
[----:B------:R0:W1:Y:S02]  /*31c0*/  SHFL.BFLY P2, R16, R15, R14, R13 ;  /* 0x0c00000e0f107389 */ /* 0x000064000004000d */
[----:B01----:R-:W-:Y:S05]  /*31d0*/  ENDCOLLECTIVE ;  /* 0x000000000000791b */ /* 0x003fea0003800000 */
.L_x_175:
        /* <DEDUP_REMOVED lines=23> */
.L_x_176:
[----:B------:R-:W-:Y:S02]  /*3350*/  HFMA2 R14, -RZ, RZ, 0, 1.1920928955078125e-07 ;  /* 0x00000002ff0e7431 */ /* 0x000fe400000001ff */
[----:B------:R-:W-:-:S05]  /*3360*/  FADD.FTZ R43, R15, R16 ;  /* 0x000000100f2b7221 */ /* 0x000fca0000010000 */
[----:B------:R-:W-:-:S07]  /*3370*/  MOV R15, R43 ;  /* 0x0000002b000f7202 */ /* 0x000fce0000000f00 */
[----:B------:R-:W-:Y:S05]  /*3380*/  WARPSYNC.COLLECTIVE R12, `(.L_x_177) ;  /* 0x000000000c087348 */ /* 0x000fea0003c00000 */
[----:B------:R0:W1:Y:S02]  /*3390*/  SHFL.BFLY P2, R16, R15, R14, R13 ;  /* 0x0c00000e0f107389 */ /* 0x000064000004000d */
[----:B01----:R-:W-:Y:S05]  /*33a0*/  ENDCOLLECTIVE ;  /* 0x000000000000791b */ /* 0x003fea0003800000 */
.L_x_177:
[----:B------:R-:W-:Y:S02]  /*33b0*/  HFMA2 R14, -RZ, RZ, 0, 2.384185791015625e-07 ;  /* 0x00000004ff0e7431 */ /* 0x000fe400000001ff */
[----:B------:R-:W-:-:S05]  /*33c0*/  FADD.FTZ R44, R43, R16 ;  /* 0x000000102b2c7221 */ /* 0x000fca0000010000 */
[----:B------:R-:W-:-:S07]  /*33d0*/  MOV R15, R44 ;  /* 0x0000002c000f7202 */ /* 0x000fce0000000f00 */
[----:B------:R-:W-:Y:S05]  /*33e0*/  WARPSYNC.COLLECTIVE R12, `(.L_x_178) ;  /* 0x000000000c087348 */ /* 0x000fea0003c00000 */
[----:B------:R0:W1:Y:S02]  /*33f0*/  SHFL.BFLY P2, R16, R15, R14, R13 ;  /* 0x0c00000e0f107389 */ /* 0x000064000004000d */
[----:B01----:R-:W-:Y:S05]  /*3400*/  ENDCOLLECTIVE ;  /* 0x000000000000791b */ /* 0x003fea0003800000 */
.L_x_178:
[----:B------:R-:W-:Y:S02]  /*3410*/  HFMA2 R14, -RZ, RZ, 0, 4.76837158203125e-07 ;  /* 0x00000008ff0e7431 */ /* 0x000fe400000001ff */
[----:B------:R-:W-:-:S05]  /*3420*/  FADD.FTZ R45, R44, R16 ;  /* 0x000000102c2d7221 */ /* 0x000fca0000010000 */
[----:B------:R-:W-:-:S07]  /*3430*/  MOV R15, R45 ;  /* 0x0000002d000f7202 */ /* 0x000fce0000000f00 */
[----:B------:R-:W-:Y:S05]  /*3440*/  WARPSYNC.COLLECTIVE R12, `(.L_x_179) ;  /* 0x000000000c087348 */ /* 0x000fea0003c00000 */
[----:B------:R0:W1:Y:S02]  /*3450*/  SHFL.BFLY P2, R16, R15, R14, R13 ;  /* 0x0c00000e0f107389 */ /* 0x000064000004000d */
[----:B01----:R-:W-:Y:S05]  /*3460*/  ENDCOLLECTIVE ;  /* 0x000000000000791b */ /* 0x003fea0003800000 */
.L_x_179:
[----:B------:R-:W-:Y:S02]  /*3470*/  HFMA2 R14, -RZ, RZ, 0, 9.5367431640625e-07 ;  /* 0x00000010ff0e7431 */ /* 0x000fe400000001ff */
[----:B------:R-:W-:-:S05]  /*3480*/  FADD.FTZ R45, R45, R16 ;  /* 0x000000102d2d7221 */ /* 0x000fca0000010000 */
[----:B------:R-:W-:-:S07]  /*3490*/  MOV R15, R45 ;  /* 0x0000002d000f7202 */ /* 0x000fce0000000f00 */
[----:B------:R-:W-:Y:S05]  /*34a0*/  WARPSYNC.COLLECTIVE R12, `(.L_x_180) ;  /* 0x000000000c087348 */ /* 0x000fea0003c00000 */
[----:B------:R0:W1:Y:S02]  /*34b0*/  SHFL.BFLY P2, R16, R15, R14, R13 ;  /* 0x0c00000e0f107389 */ /* 0x000064000004000d */
[----:B01----:R-:W-:Y:S05]  /*34c0*/  ENDCOLLECTIVE ;  /* 0x000000000000791b */ /* 0x003fea0003800000 */
.L_x_180:
[----:B------:R-:W-:Y:S05]  /*34d0*/  BRA `(.L_x_181) ;  /* 0xffffffec00547947 */ /* 0x000fea000383ffff */
.L_x_182:
        /* <DEDUP_REMOVED lines=10> */
.L_x_9040:


//--------------------- .text._ZN10layer_norm13ln_fwd_kernelINS_13Kernel_traitsI13__nv_bfloat16S2_S2_S2_fjLj256ELj1ELj4ELj1ELj16ENS_18Kernel_traits_baseILj256ES2_S2_S2_S2_fjLj128EEEEELb0ELb1ELb1ELb0EEEvNS_9FwdParamsE --------------------------
	.section	.text._ZN10layer_norm13ln_fwd_kernelINS_13Kernel_traitsI13__nv_bfloat16S2_S2_S2_fjLj256ELj1ELj4ELj1ELj16ENS_18Kernel_traits_baseILj256ES2_S2_S2_S2_fjLj128EEEEELb0ELb1ELb1ELb0EEEvNS_9FwdParamsE,"ax",@progbits
	.align	128
        .global         _ZN10layer_norm13ln_fwd_kernelINS_13Kernel_traitsI13__nv_bfloat16S2_S2_S2_fjLj256ELj1ELj4ELj1ELj16ENS_18Kernel_traits_baseILj256ES2_S2_S2_S2_fjLj128EEEEELb0ELb1ELb1ELb0EEEvNS_9FwdParamsE
        .type           _ZN10layer_norm13ln_fwd_kernelINS_13Kernel_traitsI13__nv_bfloat16S2_S2_S2_fjLj256ELj1ELj4ELj1ELj16ENS_18Kernel_traits_baseILj256ES2_S2_S2_S2_fjLj128EEEEELb0ELb1ELb1ELb0EEEvNS_9FwdParamsE,@function
        .size           _ZN10layer_norm13ln_fwd_kernelINS_13Kernel_traitsI13__nv_bfloat16S2_S2_S2_fjLj256ELj1ELj4ELj1ELj16ENS_18Kernel_traits_baseILj256ES2_S2_S2_S2_fjLj128EEEEELb0ELb1ELb1ELb0EEEvNS_9FwdParamsE,(.L_x_9041 - _ZN10layer_norm13ln_fwd_kernelINS_13Kernel_traitsI13__nv_bfloat16S2_S2_S2_fjLj256ELj1ELj4ELj1ELj16ENS_18Kernel_traits_baseILj256ES2_S2_S2_S2_fjLj128EEEEELb0ELb1ELb1ELb0EEEvNS_9FwdParamsE)
        .other          _ZN10layer_norm13ln_fwd_kernelINS_13Kernel_traitsI13__nv_bfloat16S2_S2_S2_fjLj256ELj1ELj4ELj1ELj16ENS_18Kernel_traits_baseILj256ES2_S2_S2_S2_fjLj128EEEEELb0ELb1ELb1ELb0EEEvNS_9FwdParamsE,@"STO_CUDA_ENTRY STV_DEFAULT"
_ZN10layer_norm13ln_fwd_kernelINS_13Kernel_traitsI13__nv_bfloat16S2_S2_S2_fjLj256ELj1ELj4ELj1ELj16ENS_18Kernel_traits_baseILj256ES2_S2_S2_S2_fjLj128EEEEELb0ELb1ELb1ELb0EEEvNS_9FwdParamsE:
.text._ZN10layer_norm13ln_fwd_kernelINS_13Kernel_traitsI13__nv_bfloat16S2_S2_S2_fjLj256ELj1ELj4ELj1ELj16ENS_18Kernel_traits_baseILj256ES2_S2_S2_S2_fjLj128EEEEELb0ELb1ELb1ELb0EEEvNS_9FwdParamsE:
        /* <DEDUP_REMOVED lines=30> */
.L_x_184:
[----:B------:R-:W-:Y:S05]  /*01e0*/  BSYNC.RECONVERGENT B0 ;  /* 0x0000000000007941 */ /* 0x000fea0003800200 */
.L_x_183:
        /* <DEDUP_REMOVED lines=13> */
[----:B0-----:R-:W-:-:S02]  /*02c0*/  PRMT R3, R18, 0x7632, R3 ;  /* 0x0000763212037816 */ /* 0x001fc40000000003 */
[----:B------:R-:W-:Y:S02]  /*02d0*/  PRMT R2, R17, 0x7632, R2 ;  /* 0x0000763211027816 */ /* 0x000fe40000000002 */
[----:B------:R-:W-:Y:S01]  /*02e0*/  PRMT R0, R16, 0x7632, R0 ;  /* 0x0000763210007816 */ /* 0x000fe20000000000 */
[----:B-1----:R-:W-:Y:S01]  /*02f0*/  UISETP.NE.U32.AND UP0, UPT, UR4, URZ, UPT ;  /* 0x000000ff0400728c */ /* 0x002fe2000bf05070 */
[----:B------:R-:W0:Y:S03]  /*0300*/  LDCU UR4, c[0x0][0x448] ;  /* 0x00008900ff0477ac */ /* 0x000e260008000800 */
[----:B------:R-:W-:-:S09]  /*0310*/  UISETP.NE.AND.EX UP0, UPT, UR5, URZ, UPT, UP0 ;  /* 0x000000ff0500728c */ /* 0x000fd2000bf05300 */
[----:B--234-:R-:W-:Y:S05]  /*0320*/  BRA.U !UP0, `(.L_x_185) ;  /* 0x0000000d088c7547 */ /* 0x01cfea000b800000 */
.L_x_191:
        /* <DEDUP_REMOVED lines=21> */
[----:B-1----:R-:W-:Y:S06]  /*0480*/  @P2 BRA `(.L_x_187) ;  /* 0x00000004001c2947 */ /* 0x002fec0003800000 */
[----:B------:R-:W1:Y:S08]  /*0490*/  @P1 LDC.64 R26, c[0x0][0x390] ;  /* 0x0000e400ff1a1b82 */ /* 0x000e700000000a00 */
[----:B------:R-:W2:Y:S01]  /*04a0*/  LDC.64 R34, c[0x0][0x3a0] ;  /* 0x0000e800ff227b82 */ /* 0x000ea20000000a00 */
[----:B-1----:R-:W-:-:S04]  /*04b0*/  @P1 LEA R38, P0, R24, R26, 0x4 ;  /* 0x0000001a18261211 */ /* 0x002fc800078020ff */
[----:B------:R-:W-:-:S05]  /*04c0*/  @P1 LEA.HI.X R39, R24, R27, R25, 0x4, P0 ;  /* 0x0000001b18271211 */ /* 0x000fca00000f2419 */
[----:B------:R1:W3:Y:S01]  /*04d0*/  @P1 LDG.E.128 R20, desc[UR6][R38.64] ;  /* 0x0000000626141981 */ /* 0x0002e2000c1e1d00 */
[----:B--2---:R-:W-:-:S06]  /*04e0*/  IMAD.WIDE.U32 R24, R47, 0x10, R34 ;  /* 0x000000102f187825 */ /* 0x004fcc00078e0022 */
[----:B------:R-:W2:Y:S01]  /*04f0*/  LDG.E.128 R24, desc[UR6][R24.64] ;  /* 0x0000000618187981 */ /* 0x000ea2000c1e1d00 */
[----:B------:R-:W-:Y:S02]  /*0500*/  ISETP.GT.AND P0, PT, R36, RZ, PT ;  /* 0x000000ff2400720c */ /* 0x000fe40003f04270 */
[----:B------:R-:W4:Y:S01]  /*0510*/  @P1 LDC R36, c[0x0][0x40c] ;  /* 0x00010300ff241b82 */ /* 0x000f220000000800 */
[----:B-1----:R-:W-:-:S10]  /*0520*/  @P1 SHF.L.U32 R38, R16, 0x10, RZ ;  /* 0x0000001010261819 */ /* 0x002fd400000006ff */
[----:B------:R-:W1:Y:S01]  /*0530*/  @P0 LDC R41, c[0x0][0x40c] ;  /* 0x00010300ff290b82 */ /* 0x000e620000000800 */
[----:B------:R-:W-:-:S07]  /*0540*/  @P0 SHF.L.U32 R39, R0, 0x10, RZ ;  /* 0x0000001000270819 */ /* 0x000fce00000006ff */
[----:B------:R-:W0:Y:S08]  /*0550*/  @P0 LDC R49, c[0x0][0x40c] ;  /* 0x00010300ff310b82 */ /* 0x000e300000000800 */
[----:B------:R-:W0:Y:S01]  /*0560*/  @P0 LDC R35, c[0x0][0x40c] ;  /* 0x00010300ff230b82 */ /* 0x000e220000000800 */
[C---:B---3--:R-:W-:Y:S02]  /*0570*/  @P0 PRMT R34, R20.reuse, 0x7632, R34 ;  /* 0x0000763214220816 */ /* 0x048fe40000000022 */
[----:B------:R-:W-:-:S02]  /*0580*/  @P1 SHF.L.U32 R33, R20, 0x10, RZ ;  /* 0x0000001014211819 */ /* 0x000fc400000006ff */
[----:B------:R-:W-:-:S03]  /*0590*/  @P0 SHF.L.U32 R34, R34, 0x10, RZ ;  /* 0x0000001022220819 */ /* 0x000fc600000006ff */
[----:B----4-:R-:W-:Y:S01]  /*05a0*/  @P1 FMUL.FTZ R37, R33, R36 ;  /* 0x0000002421251220 */ /* 0x010fe20000410000 */
[----:B--2---:R-:W-:Y:S01]  /*05b0*/  PRMT R33, R24, 0x7632, R33 ;  /* 0x0000763218217816 */ /* 0x004fe20000000021 */
[----:B-1----:R-:W-:Y:S01]  /*05c0*/  @P0 FMUL.FTZ R40, R34, R41 ;  /* 0x0000002922280220 */ /* 0x002fe20000410000 */
[----:B------:R-:W1:Y:S01]  /*05d0*/  @P0 LDC R36, c[0x0][0x40c] ;  /* 0x00010300ff240b82 */ /* 0x000e620000000800 */
[----:B------:R-:W-:Y:S02]  /*05e0*/  SHF.L.U32 R34, R24, 0x10, RZ ;  /* 0x0000001018227819 */ /* 0x000fe400000006ff */
[----:B------:R-:W-:Y:S02]  /*05f0*/  @P0 SHF.L.U32 R24, R21, 0x10, RZ ;  /* 0x0000001015180819 */ /* 0x000fe400000006ff */
[----:B------:R-:W-:Y:S01]  /*0600*/  SHF.L.U32 R33, R33, 0x10, RZ ;  /* 0x0000001021217819 */ /* 0x000fe200000006ff */
[----:B------:R-:W-:Y:S01]  /*0610*/  @P1 FFMA.FTZ R34, R37, R38, R34 ;  /* 0x0000002625221223 */ /* 0x000fe20000010022 */
[----:B------:R-:W-:Y:S01]  /*0620*/  PRMT R38, R25, 0x7632, R38 ;  /* 0x0000763219267816 */ /* 0x000fe20000000026 */
[----:B0-----:R-:W-:Y:S01]  /*0630*/  @P0 FMUL.FTZ R42, R24, R49 ;  /* 0x00000031182a0220 */ /* 0x001fe20000410000 */
[----:B------:R-:W-:Y:S01]  /*0640*/  @P0 PRMT R24, R21, 0x7632, R24 ;  /* 0x0000763215180816 */ /* 0x000fe20000000018 */
[----:B------:R-:W-:Y:S01]  /*0650*/  @P0 FFMA.FTZ R33, R40, R39, R33 ;  /* 0x0000002728210223 */ /* 0x000fe20000010021 */
[----:B------:R-:W-:Y:S01]  /*0660*/  SHF.L.U32 R39, R25, 0x10, RZ ;  /* 0x0000001019277819 */ /* 0x000fe200000006ff */
[----:B------:R-:W0:Y:S01]  /*0670*/  @P0 LDC R40, c[0x0][0x40c] ;  /* 0x00010300ff280b82 */ /* 0x000e220000000800 */
[----:B------:R-:W-:-:S02]  /*0680*/  @P0 SHF.L.U32 R37, R17, 0x10, RZ ;  /* 0x0000001011250819 */ /* 0x000fc400000006ff */
[----:B------:R-:W-:Y:S02]  /*0690*/  @P0 SHF.L.U32 R44, R24, 0x10, RZ ;  /* 0x00000010182c0819 */ /* 0x000fe400000006ff */
[----:B------:R-:W-:Y:S01]  /*06a0*/  @P0 SHF.L.U32 R41, R2, 0x10, RZ ;  /* 0x0000001002290819 */ /* 0x000fe200000006ff */
[----:B------:R-:W-:Y:S01]  /*06b0*/  @P0 FFMA.FTZ R39, R42, R37, R39 ;  /* 0x000000252a270223 */ /* 0x000fe20000010027 */
[----:B------:R-:W-:Y:S01]  /*06c0*/  @P0 SHF.L.U32 R37, R22, 0x10, RZ ;  /* 0x0000001016250819 */ /* 0x000fe200000006ff */
[----:B------:R-:W2:Y:S01]  /*06d0*/  @P0 LDC R25, c[0x0][0x40c] ;  /* 0x00010300ff190b82 */ /* 0x000ea20000000800 */
[----:B------:R-:W-:Y:S01]  /*06e0*/  SHF.L.U32 R38, R38, 0x10, RZ ;  /* 0x0000001026267819 */ /* 0x000fe200000006ff */
[----:B------:R-:W-:Y:S01]  /*06f0*/  @P0 FMUL.FTZ R35, R44, R35 ;  /* 0x000000232c230220 */ /* 0x000fe20000410000 */
[----:B------:R-:W-:Y:S01]  /*0700*/  @P0 PRMT R44, R22, 0x7632, R44 ;  /* 0x00007632162c0816 */ /* 0x000fe2000000002c */
[----:B-1----:R-:W-:Y:S02]  /*0710*/  @P0 FMUL.FTZ R42, R37, R36 ;  /* 0x00000024252a0220 */ /* 0x002fe40000410000 */
[----:B------:R-:W-:Y:S01]  /*0720*/  @P0 FFMA.FTZ R38, R35, R41, R38 ;  /* 0x0000002923260223 */ /* 0x000fe20000010026 */
[----:B------:R-:W-:Y:S01]  /*0730*/  @P0 SHF.L.U32 R41, R18, 0x10, RZ ;  /* 0x0000001012290819 */ /* 0x000fe200000006ff */
[----:B------:R-:W1:Y:S01]  /*0740*/  @P0 LDC R24, c[0x0][0x40c] ;  /* 0x00010300ff180b82 */ /* 0x000e620000000800 */
[----:B------:R-:W-:Y:S01]  /*0750*/  SHF.L.U32 R35, R26, 0x10, RZ ;  /* 0x000000101a237819 */ /* 0x000fe200000006ff */
[----:B------:R-:W-:Y:S01]  /*0760*/  @P0 IMAD.U32 R49, R44, 0x10000, RZ ;  /* 0x000100002c310824 */ /* 0x000fe200078e00ff */
[----:B------:R-:W-:-:S02]  /*0770*/  @P0 PRMT R26, R23, 0x7632, R26 ;  /* 0x00007632171a0816 */ /* 0x000fc4000000001a */
[----:B------:R-:W-:Y:S01]  /*0780*/  PRMT R44, R27, 0x7632, R44 ;  /* 0x000076321b2c7816 */ /* 0x000fe2000000002c */
[----:B------:R-:W-:Y:S01]  /*0790*/  @P0 FFMA.FTZ R35, R42, R41, R35 ;  /* 0x000000292a230223 */ /* 0x000fe20000010023 */
[C---:B------:R-:W-:Y:S01]  /*07a0*/  @P0 SHF.L.U32 R42, R26.reuse, 0x10, RZ ;  /* 0x000000101a2a0819 */ /* 0x040fe200000006ff */
[----:B------:R-:W3:Y:S01]  /*07b0*/  LDC.64 R36, c[0x0][0x3a8] ;  /* 0x0000ea00ff247b82 */ /* 0x000ee20000000a00 */
[----:B------:R-:W-:Y:S01]  /*07c0*/  @P0 SHF.L.U32 R41, R23, 0x10, RZ ;  /* 0x0000001017290819 */ /* 0x000fe200000006ff */
[----:B0-----:R-:W-:Y:S01]  /*07d0*/  @P0 FMUL.FTZ R49, R49, R40 ;  /* 0x0000002831310220 */ /* 0x001fe20000410000 */
[----:B------:R-:W-:Y:S02]  /*07e0*/  PRMT R26, R26, 0x7632, R26 ;  /* 0x000076321a1a7816 */ /* 0x000fe4000000001a */
[----:B------:R-:W-:Y:S01]  /*07f0*/  SHF.L.U32 R40, R27, 0x10, RZ ;  /* 0x000000101b287819 */ /* 0x000fe200000006ff */
[----:B--2---:R-:W-:Y:S01]  /*0800*/  @P0 FMUL.FTZ R46, R42, R25 ;  /* 0x000000192a2e0220 */ /* 0x004fe20000410000 */
[----:B------:R-:W-:-:S02]  /*0810*/  SHF.L.U32 R42, R26, 0x10, RZ ;  /* 0x000000101a2a7819 */ /* 0x000fc400000006ff */
[----:B------:R-:W-:Y:S02]  /*0820*/  @P0 SHF.L.U32 R25, R19, 0x10, RZ ;  /* 0x0000001013190819 */ /* 0x000fe400000006ff */
[----:B------:R-:W-:Y:S01]  /*0830*/  @P0 SHF.L.U32 R26, R31, 0x10, RZ ;  /* 0x000000101f1a0819 */ /* 0x000fe200000006ff */
[----:B-1----:R-:W-:Y:S01]  /*0840*/  @P0 FMUL.FTZ R27, R41, R24 ;  /* 0x00000018291b0220 */ /* 0x002fe20000410000 */
[----:B------:R-:W-:Y:S02]  /*0850*/  @P0 SHF.L.U32 R24, R3, 0x10, RZ ;  /* 0x0000001003180819 */ /* 0x000fe400000006ff */
[----:B------:R-:W-:Y:S01]  /*0860*/  SHF.L.U32 R41, R44, 0x10, RZ ;  /* 0x000000102c297819 */ /* 0x000fe200000006ff */
[----:B------:R-:W-:Y:S01]  /*0870*/  @P0 FFMA.FTZ R40, R27, R25, R40 ;  /* 0x000000191b280223 */ /* 0x000fe20000010028 */
[----:B------:R-:W-:Y:S01]  /*0880*/  F2FP.BF16.F32.PACK_AB R25, R38, R39 ;  /* 0x000000272619723e */ /* 0x000fe200000010ff */
[----:B------:R-:W-:Y:S01]  /*0890*/  @P0 FFMA.FTZ R42, R49, R24, R42 ;  /* 0x00000018312a0223 */ /* 0x000fe2000001002a */
[----:B------:R-:W-:Y:S01]  /*08a0*/  F2FP.BF16.F32.PACK_AB R24, R33, R34 ;  /* 0x000000222118723e */ /* 0x000fe200000010ff */
[----:B------:R-:W-:Y:S01]  /*08b0*/  @P0 FFMA.FTZ R41, R46, R26, R41 ;  /* 0x0000001a2e290223 */ /* 0x000fe20000010029 */
[----:B---3--:R-:W-:-:S02]  /*08c0*/  IMAD.WIDE.U32 R36, R47, 0x10, R36 ;  /* 0x000000102f247825 */ /* 0x008fc400078e0024 */
[----:B------:R-:W-:Y:S02]  /*08d0*/  F2FP.BF16.F32.PACK_AB R26, R42, R35 ;  /* 0x000000232a1a723e */ /* 0x000fe400000010ff */
[----:B------:R-:W-:-:S05]  /*08e0*/  F2FP.BF16.F32.PACK_AB R27, R41, R40 ;  /* 0x00000028291b723e */ /* 0x000fca00000010ff */
[----:B------:R1:W-:Y:S02]  /*08f0*/  STG.E.128 desc[UR6][R36.64], R24 ;  /* 0x0000001824007986 */ /* 0x0003e4000c101d06 */
.L_x_187:
[----:B0-----:R-:W-:Y:S05]  /*0900*/  BSYNC.RECONVERGENT B0 ;  /* 0x0000000000007941 */ /* 0x001fea0003800200 */
.L_x_186:
[----:B-1----:R-:W-:Y:S01]  /*0910*/  FADD.FTZ R24, RZ, R34 ;  /* 0x00000022ff187221 */ /* 0x002fe20000010000 */
        /* <DEDUP_REMOVED lines=53> */
.L_x_208:
[----:B------:R-:W-:Y:S01]  /*0c70*/  FMUL.FTZ R36, R37, R37 ;  /* 0x0000002525247220 */ /* 0x000fe20000410000 */
[----:B------:R-:W-:Y:S01]  /*0c80*/  ISETP.NE.AND P0, PT, RZ, UR8, PT ;  /* 0x00000008ff007c0c */ /* 0x000fe2000bf05270 */
[----:B01----:R-:W-:Y:S01]  /*0c90*/  FADD.FTZ R49, R49, R46 ;  /* 0x0000002e31317221 */ /* 0x003fe20000010000 */
[----:B------:R-:W0:Y:S01]  /*0ca0*/  @!P1 LDC.64 R24, c[0x0][0x3c0] ;  /* 0x0000f000ff189b82 */ /* 0x000e220000000a00 */
[----:B------:R-:W-:Y:S01]  /*0cb0*/  BSSY.RECONVERGENT B0, `(.L_x_189) ;  /* 0x0000045000007945 */ /* 0x000fe20003800200 */
[----:B------:R-:W-:Y:S01]  /*0cc0*/  FSEL R47, R36, RZ, P0 ;  /* 0x000000ff242f7208 */ /* 0x000fe20000000000 */
[----:B------:R-:W-:-:S04]  /*0cd0*/  FFMA.FTZ R44, R49, R44, UR9 ;  /* 0x00000009312c7e23 */ /* 0x000fc8000801002c */
[----:B------:R-:W-:Y:S01]  /*0ce0*/  FADD.FTZ R47, R44, R47 ;  /* 0x0000002f2c2f7221 */ /* 0x000fe20000010000 */
[----:B------:R-:W1:Y:S05]  /*0cf0*/  @!P1 LDC.64 R26, c[0x0][0x3c8] ;  /* 0x0000f200ff1a9b82 */ /* 0x000e6a0000000a00 */
[----:B------:R-:W2:Y:S01]  /*0d00*/  MUFU.RSQ R47, R47 ;  /* 0x0000002f002f7308 */ /* 0x000ea20000001400 */
[----:B0-----:R-:W-:-:S05]  /*0d10*/  @!P1 IMAD.WIDE R24, R28, 0x4, R24 ;  /* 0x000000041c189825 */ /* 0x001fca00078e0218 */
[----:B------:R0:W-:Y:S01]  /*0d20*/  @!P1 STG.E desc[UR6][R24.64], R37 ;  /* 0x0000002518009986 */ /* 0x0001e2000c101906 */
[----:B-1----:R-:W-:-:S05]  /*0d30*/  @!P1 IMAD.WIDE R26, R28, 0x4, R26 ;  /* 0x000000041c1a9825 */ /* 0x002fca00078e021a */
[----:B--2---:R0:W-:Y:S01]  /*0d40*/  @!P1 STG.E desc[UR6][R26.64], R47 ;  /* 0x0000002f1a009986 */ /* 0x0041e2000c101906 */
[----:B-----5:R-:W-:-:S13]  /*0d50*/  ISETP.GE.AND P1, PT, R43, 0x1, PT ;  /* 0x000000012b00780c */ /* 0x020fda0003f26270 */
[----:B0-----:R-:W-:Y:S05]  /*0d60*/  @!P1 BRA `(.L_x_190) ;  /* 0x0000000000e49947 */ /* 0x001fea0003800000 */
[----:B------:R-:W-:Y:S05]  /*0d70*/  @P2 BRA `(.L_x_190) ;  /* 0x0000000000e02947 */ /* 0x000fea0003800000 */
[----:B------:R-:W-:Y:S01]  /*0d80*/  FSEL R48, R37, RZ, !P0 ;  /* 0x000000ff25307208 */ /* 0x000fe20004000000 */
[----:B------:R-:W-:Y:S01]  /*0d90*/  IMAD.U32 R49, R14, 0x10000, RZ ;  /* 0x000100000e317824 */ /* 0x000fe200078e00ff */
[----:B------:R-:W-:Y:S02]  /*0da0*/  PRMT R27, R8, 0x7632, R27 ;  /* 0x00007632081b7816 */ /* 0x000fe4000000001b */
[----:B------:R-:W-:Y:S01]  /*0db0*/  SHF.L.U32 R25, R32, 0x10, RZ ;  /* 0x0000001020197819 */ /* 0x000fe200000006ff */
[--C-:B------:R-:W-:Y:S01]  /*0dc0*/  FADD.FTZ R24, R33, -R48.reuse ;  /* 0x8000003021187221 */ /* 0x100fe20000010000 */
[----:B------:R-:W-:Y:S01]  /*0dd0*/  SHF.L.U32 R27, R27, 0x10, RZ ;  /* 0x000000101b1b7819 */ /* 0x000fe200000006ff */
[----:B------:R-:W-:Y:S01]  /*0de0*/  FADD.FTZ R26, R39, -R48 ;  /* 0x80000030271a7221 */ /* 0x000fe20000010000 */
[----:B------:R-:W-:Y:S01]  /*0df0*/  PRMT R36, R13, 0x7632, R36 ;  /* 0x000076320d247816 */ /* 0x000fe20000000024 */
[----:B------:R-:W-:Y:S01]  /*0e00*/  FMUL.FTZ R24, R47, R24 ;  /* 0x000000182f187220 */ /* 0x000fe20000410000 */
[----:B------:R-:W-:Y:S01]  /*0e10*/  PRMT R37, R9, 0x7632, R37 ;  /* 0x0000763209257816 */ /* 0x000fe20000000025 */
[--C-:B------:R-:W-:Y:S01]  /*0e20*/  FADD.FTZ R46, R38, -R48.reuse ;  /* 0x80000030262e7221 */ /* 0x100fe20000010000 */
[----:B------:R-:W-:Y:S01]  /*0e30*/  SHF.L.U32 R44, R13, 0x10, RZ ;  /* 0x000000100d2c7819 */ /* 0x000fe200000006ff */
[----:B------:R-:W-:Y:S01]  /*0e40*/  FFMA.FTZ R24, R24, R25, R27 ;  /* 0x0000001918187223 */ /* 0x000fe2000001001b */
[----:B------:R-:W-:Y:S01]  /*0e50*/  SHF.L.U32 R27, R36, 0x10, RZ ;  /* 0x00000010241b7819 */ /* 0x000fe200000006ff */
[----:B------:R-:W-:Y:S01]  /*0e60*/  FMUL.FTZ R25, R47, R26 ;  /* 0x0000001a2f197220 */ /* 0x000fe20000410000 */
[----:B------:R-:W-:Y:S01]  /*0e70*/  SHF.L.U32 R36, R9, 0x10, RZ ;  /* 0x0000001009247819 */ /* 0x000fe200000006ff */
[----:B------:R-:W-:Y:S01]  /*0e80*/  FMUL.FTZ R46, R47, R46 ;  /* 0x0000002e2f2e7220 */ /* 0x000fe20000410000 */
[----:B------:R-:W-:Y:S01]  /*0e90*/  SHF.L.U32 R37, R37, 0x10, RZ ;  /* 0x0000001025257819 */ /* 0x000fe200000006ff */
[----:B------:R-:W-:-:S02]  /*0ea0*/  FADD.FTZ R26, R35, -R48 ;  /* 0x80000030231a7221 */ /* 0x000fc40000010000 */
[----:B------:R-:W-:Y:S01]  /*0eb0*/  FFMA.FTZ R44, R25, R44, R36 ;  /* 0x0000002c192c7223 */ /* 0x000fe20000010024 */
[--C-:B------:R-:W-:Y:S01]  /*0ec0*/  FADD.FTZ R36, R42, -R48.reuse ;  /* 0x800000302a247221 */ /* 0x100fe20000010000 */
[----:B------:R-:W-:Y:S01]  /*0ed0*/  FFMA.FTZ R25, R46, R27, R37 ;  /* 0x0000001b2e197223 */ /* 0x000fe20000010025 */
[----:B------:R-:W-:Y:S01]  /*0ee0*/  SHF.L.U32 R27, R10, 0x10, RZ ;  /* 0x000000100a1b7819 */ /* 0x000fe200000006ff */
[----:B------:R-:W-:Y:S01]  /*0ef0*/  FMUL.FTZ R26, R47, R26 ;  /* 0x0000001a2f1a7220 */ /* 0x000fe20000410000 */
[----:B------:R-:W-:Y:S02]  /*0f00*/  SHF.L.U32 R37, R6, 0x10, RZ ;  /* 0x0000001006257819 */ /* 0x000fe400000006ff */
[----:B------:R-:W-:Y:S01]  /*0f10*/  SHF.L.U32 R46, R11, 0x10, RZ ;  /* 0x000000100b2e7819 */ /* 0x000fe200000006ff */
[----:B------:R-:W-:Y:S01]  /*0f20*/  FFMA.FTZ R49, R26, R49, R27 ;  /* 0x000000311a317223 */ /* 0x000fe2000001001b */
[----:B------:R-:W-:Y:S01]  /*0f30*/  SHF.L.U32 R27, R4, 0x10, RZ ;  /* 0x00000010041b7819 */ /* 0x000fe200000006ff */
[----:B------:R-:W-:Y:S01]  /*0f40*/  FMUL.FTZ R26, R47, R36 ;  /* 0x000000242f1a7220 */ /* 0x000fe20000410000 */
[----:B------:R-:W-:Y:S01]  /*0f50*/  FADD.FTZ R36, R40, -R48 ;  /* 0x8000003028247221 */ /* 0x000fe20000010000 */
[----:B------:R-:W-:-:S02]  /*0f60*/  F2FP.BF16.F32.PACK_AB R25, R25, R44 ;  /* 0x0000002c1919723e */ /* 0x000fc400000010ff */
[----:B------:R-:W-:Y:S01]  /*0f70*/  FFMA.FTZ R26, R26, R27, R37 ;  /* 0x0000001b1a1a7223 */ /* 0x000fe20000010025 */
[----:B------:R-:W-:Y:S01]  /*0f80*/  FMUL.FTZ R27, R47, R36 ;  /* 0x000000242f1b7220 */ /* 0x000fe20000410000 */
[----:B------:R-:W-:Y:S02]  /*0f90*/  SHF.L.U32 R36, R15, 0x10, RZ ;  /* 0x000000100f247819 */ /* 0x000fe400000006ff */
[----:B------:R-:W-:Y:S02]  /*0fa0*/  SHF.L.U32 R37, R5, 0x10, RZ ;  /* 0x0000001005257819 */ /* 0x000fe400000006ff */
[----:B------:R-:W-:Y:S01]  /*0fb0*/  F2FP.BF16.F32.PACK_AB R26, R26, R49 ;  /* 0x000000311a1a723e */ /* 0x000fe200000010ff */
[----:B------:R-:W-:Y:S01]  /*0fc0*/  FFMA.FTZ R27, R27, R36, R46 ;  /* 0x000000241b1b7223 */ /* 0x000fe2000001002e */
[--C-:B------:R-:W-:Y:S01]  /*0fd0*/  FADD.FTZ R46, R41, -R48.reuse ;  /* 0x80000030292e7221 */ /* 0x100fe20000010000 */
[----:B------:R-:W-:Y:S01]  /*0fe0*/  IADD3 R36, PT, PT, R43, -0x1, RZ ;  /* 0xffffffff2b247810 */ /* 0x000fe20007ffe0ff */
[----:B------:R-:W-:Y:S01]  /*0ff0*/  FADD.FTZ R48, R34, -R48 ;  /* 0x8000003022307221 */ /* 0x000fe20000010000 */
[----:B------:R-:W-:Y:S01]  /*1000*/  SHF.L.U32 R43, R7, 0x10, RZ ;  /* 0x00000010072b7819 */ /* 0x000fe200000006ff */
[----:B------:R-:W-:-:S02]  /*1010*/  FMUL.FTZ R46, R47, R46 ;  /* 0x0000002e2f2e7220 */ /* 0x000fc40000410000 */
[----:B------:R-:W-:Y:S02]  /*1020*/  IMAD R45, R36, R45, RZ ;  /* 0x0000002d242d7224 */ /* 0x000fe400078e02ff */
[----:B------:R-:W-:Y:S01]  /*1030*/  FMUL.FTZ R48, R47, R48 ;  /* 0x000000302f307220 */ /* 0x000fe20000410000 */
[----:B------:R-:W-:Y:S01]  /*1040*/  FFMA.FTZ R46, R46, R37, R43 ;  /* 0x000000252e2e7223 */ /* 0x000fe2000001002b */
[----:B------:R-:W-:Y:S01]  /*1050*/  SHF.L.U32 R43, R12, 0x10, RZ ;  /* 0x000000100c2b7819 */ /* 0x000fe200000006ff */
[----:B------:R-:W0:Y:S01]  /*1060*/  LDC.64 R36, c[0x0][0x428] ;  /* 0x00010a00ff247b82 */ /* 0x000e220000000a00 */
[----:B------:R-:W-:Y:S02]  /*1070*/  SHF.R.S32.HI R50, RZ, 0x1f, R45 ;  /* 0x0000001fff327819 */ /* 0x000fe4000001142d */
[----:B------:R-:W-:Y:S02]  /*1080*/  F2FP.BF16.F32.PACK_AB R27, R46, R27 ;  /* 0x0000001b2e1b723e */ /* 0x000fe400000010ff */
[----:B------:R-:W-:-:S04]  /*1090*/  LEA.HI R45, R50, R45, RZ, 0x3 ;  /* 0x0000002d322d7211 */ /* 0x000fc800078f18ff */
[----:B------:R-:W-:Y:S02]  /*10a0*/  LEA.HI.SX32 R47, R45, R30, 0x1d ;  /* 0x0000001e2d2f7211 */ /* 0x000fe400078feaff */
[----:B------:R-:W-:-:S05]  /*10b0*/  SHF.L.U32 R45, R8, 0x10, RZ ;  /* 0x00000010082d7819 */ /* 0x000fca00000006ff */
[----:B------:R-:W-:-:S05]  /*10c0*/  FFMA.FTZ R43, R48, R43, R45 ;  /* 0x0000002b302b7223 */ /* 0x000fca000001002d */
[----:B------:R-:W-:Y:S01]  /*10d0*/  F2FP.BF16.F32.PACK_AB R24, R24, R43 ;  /* 0x0000002b1818723e */ /* 0x000fe200000010ff */
[----:B0-----:R-:W-:-:S05]  /*10e0*/  IMAD.WIDE.U32 R36, R47, 0x10, R36 ;  /* 0x000000102f247825 */ /* 0x001fca00078e0024 */
[----:B------:R0:W-:Y:S02]  /*10f0*/  STG.E.128 desc[UR6][R36.64], R24 ;  /* 0x0000001824007986 */ /* 0x0001e4000c101d06 */
.L_x_190:
[----:B------:R-:W-:Y:S05]  /*1100*/  BSYNC.RECONVERGENT B0 ;  /* 0x0000000000007941 */ /* 0x000fea0003800200 */
.L_x_189:
[----:B0-----:R-:W0:Y:S02]  /*1110*/  LDC.64 R24, c[0x0][0x380] ;  /* 0x0000e000ff187b82 */ /* 0x001e240000000a00 */
[----:B0-----:R-:W-:-:S04]  /*1120*/  LEA R28, R24, R28, 0x2 ;  /* 0x0000001c181c7211 */ /* 0x001fc800078e10ff */
[----:B------:R-:W-:-:S13]  /*1130*/  ISETP.GE.AND P0, PT, R28, R25, PT ;  /* 0x000000191c00720c */ /* 0x000fda0003f06270 */
[----:B------:R-:W-:Y:S05]  /*1140*/  @!P0 BRA `(.L_x_191) ;  /* 0xfffffff000788947 */ /* 0x000fea000383ffff */
[----:B------:R-:W-:Y:S05]  /*1150*/  EXIT ;  /* 0x000000000000794d */ /* 0x000fea0003800000 */
.L_x_185:
[----:B------:R-:W1:Y:S02]  /*1160*/  LDC.64 R20, c[0x0][0x3f0] ;  /* 0x0000fc00ff147b82 */ /* 0x000e640000000a00 */
[----:B-1----:R-:W-:-:S06]  /*1170*/  IMAD.WIDE R24, R28, 0x4, R20 ;  /* 0x000000041c187825 */ /* 0x002fcc00078e0214 */
[----:B------:R-:W1:Y:S01]  /*1180*/  LDC.64 R20, c[0x0][0x3f8] ;  /* 0x0000fe00ff147b82 */ /* 0x000e620000000a00 */
[----:B------:R-:W2:Y:S01]  /*1190*/  LDG.E R24, desc[UR6][R24.64] ;  /* 0x0000000618187981 */ /* 0x000ea2000c1e1900 */
[----:B-1----:R-:W-:-:S05]  /*11a0*/  IMAD.WIDE R22, R28, 0x4, R20 ;  /* 0x000000041c167825 */ /* 0x002fca00078e0214 */
[----:B------:R1:W5:Y:S01]  /*11b0*/  LDG.E R45, desc[UR6][R22.64] ;  /* 0x00000006162d7981 */ /* 0x000362000c1e1900 */
[----:B------:R-:W-:Y:S01]  /*11c0*/  ISETP.GT.U32.AND P0, PT, R29, -0x21, PT ;  /* 0xffffffdf1d00780c */ /* 0x000fe20003f04070 */
[----:B------:R-:W-:Y:S01]  /*11d0*/  BSSY.RECONVERGENT B0, `(.L_x_192) ;  /* 0x0000050000007945 */ /* 0x000fe20003800200 */
[----:B--2---:R-:W-:-:S13]  /*11e0*/  ISETP.GE.AND P1, PT, R24, 0x1, PT ;  /* 0x000000011800780c */ /* 0x004fda0003f26270 */
[----:B------:R-:W2:Y:S01]  /*11f0*/  @P1 LDC R21, c[0x0][0x388] ;  /* 0x0000e200ff151b82 */ /* 0x000ea20000000800 */
[----:B------:R-:W-:-:S05]  /*1200*/  @P1 IADD3 R20, PT, PT, R24, -0x1, RZ ;  /* 0xffffffff18141810 */ /* 0x000fca0007ffe0ff */
[----:B--2---:R-:W-:-:S05]  /*1210*/  @P1 IMAD R20, R20, R21, RZ ;  /* 0x0000001514141224 */ /* 0x004fca00078e02ff */
[----:B------:R-:W-:-:S04]  /*1220*/  @P1 SHF.R.S32.HI R21, RZ, 0x1f, R20 ;  /* 0x0000001fff151819 */ /* 0x000fc80000011414 */
[----:B------:R-:W-:Y:S02]  /*1230*/  @P1 LEA.HI R27, R21, R20, RZ, 0x3 ;  /* 0x00000014151b1211 */ /* 0x000fe400078f18ff */
[----:B------:R-:W-:Y:S02]  /*1240*/  CS2R R20, SRZ ;  /* 0x0000000000147805 */ /* 0x000fe4000001ff00 */
[----:B------:R-:W-:Y:S02]  /*1250*/  @P1 MOV R21, RZ ;  /* 0x000000ff00151202 */ /* 0x000fe40000000f00 */
[----:B------:R-:W-:Y:S01]  /*1260*/  @P1 LEA.HI.SX32 R20, R27, R30, 0x1d ;  /* 0x0000001e1b141211 */ /* 0x000fe200078feaff */
[----:B-1----:R-:W-:Y:S06]  /*1270*/  @P0 BRA `(.L_x_193) ;  /* 0x0000000400140947 */ /* 0x002fec0003800000 */
[----:B------:R-:W1:Y:S08]  /*1280*/  @P1 LDC.64 R24, c[0x0][0x390] ;  /* 0x0000e400ff181b82 */ /* 0x000e700000000a00 */
[----:B------:R-:W2:Y:S08]  /*1290*/  @P1 LDC R27, c[0x0][0x40c] ;  /* 0x00010300ff1b1b82 */ /* 0x000eb00000000800 */
[----:B------:R-:W3:Y:S01]  /*12a0*/  @P1 LDC R31, c[0x0][0x40c] ;  /* 0x00010300ff1f1b82 */ /* 0x000ee20000000800 */
[----:B-1----:R-:W-:-:S07]  /*12b0*/  @P1 LEA R24, P0, R20, R24, 0x4 ;  /* 0x0000001814181211 */ /* 0x002fce00078020ff */
[----:B------:R-:W1:Y:S01]  /*12c0*/  @P1 LDC R36, c[0x0][0x40c] ;  /* 0x00010300ff241b82 */ /* 0x000e620000000800 */
[----:B------:R-:W-:-:S05]  /*12d0*/  @P1 LEA.HI.X R25, R20, R25, R21, 0x4, P0 ;  /* 0x0000001914191211 */ /* 0x000fca00000f2415 */
[----:B------:R-:W4:Y:S02]  /*12e0*/  @P1 LDG.E.64 R34, desc[UR6][R24.64] ;  /* 0x0000000618221981 */ /* 0x000f24000c1e1b00 */
[----:B------:R-:W0:Y:S02]  /*12f0*/  @P1 LDC R37, c[0x0][0x40c] ;  /* 0x00010300ff251b82 */ /* 0x000e240000000800 */
[----:B------:R2:W3:Y:S01]  /*1300*/  @P1 LDG.E.64 R32, desc[UR6][R24.64+0x8] ;  /* 0x0000080618201981 */ /* 0x0004e2000c1e1b00 */
[----:B------:R-:W-:Y:S02]  /*1310*/  @P1 SHF.L.U32 R39, R16, 0x10, RZ ;  /* 0x0000001010271819 */ /* 0x000fe400000006ff */
[----:B------:R-:W-:-:S03]  /*1320*/  @P1 SHF.L.U32 R44, R0, 0x10, RZ ;  /* 0x00000010002c1819 */ /* 0x000fc600000006ff */
[----:B------:R-:W1:Y:S01]  /*1330*/  @P1 LDC R23, c[0x0][0x40c] ;  /* 0x00010300ff171b82 */ /* 0x000e620000000800 */
[----:B------:R-:W-:Y:S02]  /*1340*/  @P1 SHF.L.U32 R43, R17, 0x10, RZ ;  /* 0x00000010112b1819 */ /* 0x000fe400000006ff */
[----:B------:R-:W-:Y:S02]  /*1350*/  @P1 SHF.L.U32 R46, R2, 0x10, RZ ;  /* 0x00000010022e1819 */ /* 0x000fe400000006ff */
[----:B------:R-:W-:Y:S02]  /*1360*/  MOV R40, RZ ;  /* 0x000000ff00287202 */ /* 0x000fe40000000f00 */
[----:B------:R-:W-:Y:S02]  /*1370*/  @P1 SHF.L.U32 R49, R18, 0x10, RZ ;  /* 0x0000001012311819 */ /* 0x000fe400000006ff */
[----:B----4-:R-:W-:Y:S01]  /*1380*/  @P1 PRMT R22, R34, 0x7632, R22 ;  /* 0x0000763222161816 */ /* 0x010fe20000000016 */
[C---:B------:R-:W-:Y:S01]  /*1390*/  @P1 IMAD.U32 R26, R35.reuse, 0x10000, RZ ;  /* 0x00010000231a1824 */ /* 0x040fe200078e00ff */
[----:B------:R-:W-:-:S02]  /*13a0*/  PRMT R21, R35, 0x7632, R21 ;  /* 0x0000763223157816 */ /* 0x000fc40000000015 */
[----:B------:R-:W-:Y:S01]  /*13b0*/  @P1 SHF.L.U32 R20, R34, 0x10, RZ ;  /* 0x0000001022141819 */ /* 0x000fe200000006ff */
[----:B0-----:R-:W-:Y:S01]  /*13c0*/  @P1 FMUL.FTZ R26, R26, R37 ;  /* 0x000000251a1a1220 */ /* 0x001fe20000410000 */
[----:B------:R-:W-:Y:S02]  /*13d0*/  @P1 SHF.L.U32 R22, R22, 0x10, RZ ;  /* 0x0000001016161819 */ /* 0x000fe400000006ff */
[----:B------:R-:W-:Y:S01]  /*13e0*/  @P1 SHF.L.U32 R21, R21, 0x10, RZ ;  /* 0x0000001015151819 */ /* 0x000fe200000006ff */
[----:B--2---:R-:W-:Y:S01]  /*13f0*/  @P1 FMUL.FTZ R24, R20, R27 ;  /* 0x0000001b14181220 */ /* 0x004fe20000410000 */
[----:B---3--:R-:W-:Y:S01]  /*1400*/  @P1 PRMT R38, R32, 0x7610, R38 ;  /* 0x0000761020261816 */ /* 0x008fe20000000026 */
[----:B------:R-:W-:Y:S01]  /*1410*/  @P1 FMUL.FTZ R25, R22, R31 ;  /* 0x0000001f16191220 */ /* 0x000fe20000410000 */
[----:B------:R-:W0:Y:S01]  /*1420*/  @P1 LDC R20, c[0x0][0x40c] ;  /* 0x00010300ff141b82 */ /* 0x000e220000000800 */
[----:B-1----:R-:W-:Y:S01]  /*1430*/  @P1 FMUL.FTZ R27, R21, R36 ;  /* 0x00000024151b1220 */ /* 0x002fe20000410000 */
[----:B------:R-:W-:Y:S01]  /*1440*/  HFMA2 R31, -RZ, RZ, 0, 0 ;  /* 0x00000000ff1f7431 */ /* 0x000fe200000001ff */
[----:B------:R-:W-:-:S02]  /*1450*/  CS2R R36, SRZ ;  /* 0x0000000000247805 */ /* 0x000fc4000001ff00 */
[----:B------:R-:W-:Y:S01]  /*1460*/  @P1 SHF.L.U32 R42, R38, 0x10, RZ ;  /* 0x00000010262a1819 */ /* 0x000fe200000006ff */
[----:B------:R-:W-:Y:S01]  /*1470*/  @P1 FMUL.FTZ R36, R25, R44 ;  /* 0x0000002c19241220 */ /* 0x000fe20000410000 */
[----:B------:R-:W-:Y:S02]  /*1480*/  IMAD R44, R28, UR10, RZ ;  /* 0x0000000a1c2c7c24 */ /* 0x000fe4000f8e02ff */
[----:B------:R-:W-:Y:S01]  /*1490*/  @P1 FMUL.FTZ R37, R26, R43 ;  /* 0x0000002b1a251220 */ /* 0x000fe20000410000 */
[----:B------:R-:W1:Y:S01]  /*14a0*/  @P1 LDC R22, c[0x0][0x40c] ;  /* 0x00010300ff161b82 */ /* 0x000e620000000800 */
[----:B------:R-:W-:Y:S01]  /*14b0*/  @P1 FMUL.FTZ R31, R39, R24 ;  /* 0x00000018271f1220 */ /* 0x000fe20000410000 */
[----:B------:R-:W-:Y:S01]  /*14c0*/  @P1 FMUL.FTZ R42, R42, R23 ;  /* 0x000000172a2a1220 */ /* 0x000fe20000410000 */
[----:B------:R-:W-:Y:S01]  /*14d0*/  PRMT R26, R32, 0x7632, R26 ;  /* 0x00007632201a7816 */ /* 0x000fe2000000001a */
[----:B------:R-:W-:Y:S01]  /*14e0*/  @P1 FMUL.FTZ R40, R27, R46 ;  /* 0x0000002e1b281220 */ /* 0x000fe20000410000 */
[C---:B------:R-:W-:Y:S01]  /*14f0*/  @P1 PRMT R41, R33.reuse, 0x7610, R41 ;  /* 0x0000761021291816 */ /* 0x040fe20000000029 */
[----:B------:R-:W-:Y:S01]  /*1500*/  HFMA2 R39, -RZ, RZ, 0, 0 ;  /* 0x00000000ff277431 */ /* 0x000fe200000001ff */
[----:B------:R-:W-:Y:S01]  /*1510*/  PRMT R23, R33, 0x7632, R23 ;  /* 0x0000763221177816 */ /* 0x000fe20000000017 */
[----:B------:R-:W2:Y:S01]  /*1520*/  @P1 LDC R21, c[0x0][0x40c] ;  /* 0x00010300ff151b82 */ /* 0x000ea20000000800 */
[----:B------:R-:W-:-:S02]  /*1530*/  SHF.R.S32.HI R47, RZ, 0x1f, R44 ;  /* 0x0000001fff2f7819 */ /* 0x000fc4000001142c */
[----:B------:R-:W-:Y:S01]  /*1540*/  @P1 SHF.L.U32 R27, R26, 0x10, RZ ;  /* 0x000000101a1b1819 */ /* 0x000fe200000006ff */
[----:B------:R-:W-:Y:S01]  /*1550*/  @P1 FMUL.FTZ R39, R42, R49 ;  /* 0x000000312a271220 */ /* 0x000fe20000410000 */
[----:B------:R-:W-:Y:S02]  /*1560*/  @P1 SHF.L.U32 R26, R41, 0x10, RZ ;  /* 0x00000010291a1819 */ /* 0x000fe400000006ff */
[----:B------:R-:W-:Y:S01]  /*1570*/  @P1 SHF.L.U32 R43, R23, 0x10, RZ ;  /* 0x00000010172b1819 */ /* 0x000fe200000006ff */
[----:B------:R-:W3:Y:S01]  /*1580*/  LDC.64 R24, c[0x0][0x3a8] ;  /* 0x0000ea00ff187b82 */ /* 0x000ee20000000a00 */
[----:B------:R-:W-:Y:S01]  /*1590*/  LEA.HI R23, R47, R44, RZ, 0x3 ;  /* 0x0000002c2f177211 */ /* 0x000fe200078f18ff */
[----:B------:R-:W-:Y:S01]  /*15a0*/  IMAD.MOV.U32 R44, RZ, RZ, RZ ;  /* 0x000000ffff2c7224 */ /* 0x000fe200078e00ff */
[----:B------:R-:W-:Y:S01]  /*15b0*/  PRMT R47, R19, 0x7632, R47 ;  /* 0x00007632132f7816 */ /* 0x000fe2000000002f */
[----:B0-----:R-:W-:Y:S01]  /*15c0*/  @P1 FMUL.FTZ R20, R43, R20 ;  /* 0x000000142b141220 */ /* 0x001fe20000410000 */
[----:B------:R-:W-:-:S02]  /*15d0*/  CS2R R42, SRZ ;  /* 0x00000000002a7805 */ /* 0x000fc4000001ff00 */
[----:B------:R-:W-:Y:S01]  /*15e0*/  LEA.HI.SX32 R23, R23, R30, 0x1d ;  /* 0x0000001e17177211 */ /* 0x000fe200078feaff */
[----:B-1----:R-:W-:Y:S01]  /*15f0*/  @P1 FMUL.FTZ R22, R27, R22 ;  /* 0x000000161b161220 */ /* 0x002fe20000410000 */
[----:B------:R-:W-:Y:S02]  /*1600*/  @P1 SHF.L.U32 R27, R3, 0x10, RZ ;  /* 0x00000010031b1819 */ /* 0x000fe400000006ff */
[----:B------:R-:W-:-:S03]  /*1610*/  @P1 SHF.L.U32 R47, R47, 0x10, RZ ;  /* 0x000000102f2f1819 */ /* 0x000fc600000006ff */
[----:B------:R-:W-:Y:S01]  /*1620*/  @P1 FMUL.FTZ R42, R22, R27 ;  /* 0x0000001b162a1220 */ /* 0x000fe20000410000 */
[----:B--2---:R-:W-:Y:S01]  /*1630*/  @P1 FMUL.FTZ R21, R26, R21 ;  /* 0x000000151a151220 */ /* 0x004fe20000410000 */
[----:B------:R-:W-:Y:S01]  /*1640*/  @P1 SHF.L.U32 R26, R19, 0x10, RZ ;  /* 0x00000010131a1819 */ /* 0x000fe200000006ff */
[----:B------:R-:W-:Y:S01]  /*1650*/  @P1 FMUL.FTZ R44, R20, R47 ;  /* 0x0000002f142c1220 */ /* 0x000fe20000410000 */
[----:B------:R-:W-:Y:S02]  /*1660*/  F2FP.BF16.F32.PACK_AB R20, R36, R31 ;  /* 0x0000001f2414723e */ /* 0x000fe400000010ff */
[----:B------:R-:W-:Y:S01]  /*1670*/  F2FP.BF16.F32.PACK_AB R22, R42, R39 ;  /* 0x000000272a16723e */ /* 0x000fe200000010ff */
[----:B------:R-:W-:Y:S01]  /*1680*/  @P1 FMUL.FTZ R43, R21, R26 ;  /* 0x0000001a152b1220 */ /* 0x000fe20000410000 */
[----:B------:R-:W-:Y:S01]  /*1690*/  F2FP.BF16.F32.PACK_AB R21, R40, R37 ;  /* 0x000000252815723e */ /* 0x000fe200000010ff */
[----:B---3--:R-:W-:-:S03]  /*16a0*/  IMAD.WIDE.U32 R24, R23, 0x10, R24 ;  /* 0x0000001017187825 */ /* 0x008fc600078e0018 */
[----:B------:R-:W-:-:S05]  /*16b0*/  F2FP.BF16.F32.PACK_AB R23, R44, R43 ;  /* 0x0000002b2c17723e */ /* 0x000fca00000010ff */
[----:B------:R1:W-:Y:S02]  /*16c0*/  STG.E.128 desc[UR6][R24.64], R20 ;  /* 0x0000001418007986 */ /* 0x0003e4000c101d06 */
.L_x_193:
[----:B0-----:R-:W-:Y:S05]  /*16d0*/  BSYNC.RECONVERGENT B0 ;  /* 0x0000000000007941 */ /* 0x001fea0003800200 */
.L_x_192:
[----:B-1----:R-:W-:Y:S01]  /*16e0*/  FADD.FTZ R21, RZ, R31 ;  /* 0x0000001fff157221 */ /* 0x002fe20000010000 */
[C---:B------:R-:W-:Y:S01]  /*16f0*/  IADD3 R22, PT, PT, R29.reuse, 0x20, RZ ;  /* 0x000000201d167810 */ /* 0x040fe20007ffe0ff */
[----:B------:R-:W-:Y:S01]  /*1700*/  UMOV UR5, 0xffffffff ;  /* 0xffffffff00057882 */ /* 0x000fe20000000000 */
[----:B------:R-:W-:Y:S01]  /*1710*/  ISETP.GE.U32.AND P1, PT, R29, -0x20, PT ;  /* 0xffffffe01d00780c */ /* 0x000fe20003f26070 */
[----:B------:R-:W-:Y:S01]  /*1720*/  FADD.FTZ R20, R36, R21 ;  /* 0x0000001524147221 */ /* 0x000fe20000010000 */
[----:B------:R-:W-:Y:S02]  /*1730*/  SHF.R.U32.HI R22, RZ, 0x2, R22 ;  /* 0x00000002ff167819 */ /* 0x000fe40000011616 */
[----:B------:R-:W-:Y:S01]  /*1740*/  ISETP.NE.AND P3, PT, R30, RZ, PT ;  /* 0x000000ff1e00720c */ /* 0x000fe20003f65270 */
[----:B------:R-:W-:Y:S01]  /*1750*/  FADD.FTZ R21, R37, R20 ;  /* 0x0000001425157221 */ /* 0x000fe20000010000 */
[----:B------:R-:W-:-:S03]  /*1760*/  LOP3.LUT P2, RZ, R22, 0x3ffffff8, RZ, 0xc0, !PT ;  /* 0x3ffffff816ff7812 */ /* 0x000fc6000784c0ff */
[----:B------:R-:W-:-:S04]  /*1770*/  FADD.FTZ R20, R40, R21 ;  /* 0x0000001528147221 */ /* 0x000fc80000010000 */
[----:B------:R-:W-:-:S04]  /*1780*/  FADD.FTZ R21, R39, R20 ;  /* 0x0000001427157221 */ /* 0x000fc80000010000 */
        /* <DEDUP_REMOVED lines=43> */
.L_x_220:
        /* <DEDUP_REMOVED lines=17> */
[----:B------:R-:W-:Y:S02]  /*1b50*/  FSEL R48, R47, RZ, !P2 ;  /* 0x000000ff2f307208 */ /* 0x000fe40005000000 */
[----:B0-----:R-:W-:Y:S02]  /*1b60*/  PRMT R23, R12, 0x7632, R23 ;  /* 0x000076320c177816 */ /* 0x001fe40000000017 */
[----:B------:R-:W-:Y:S01]  /*1b70*/  PRMT R25, R8, 0x7632, R25 ;  /* 0x0000763208197816 */ /* 0x000fe20000000019 */
[----:B------:R-:W-:Y:S01]  /*1b80*/  FADD.FTZ R20, R36, -R48 ;  /* 0x8000003024147221 */ /* 0x000fe20000010000 */
[----:B------:R-:W-:Y:S01]  /*1b90*/  PRMT R24, R13, 0x7632, R24 ;  /* 0x000076320d187816 */ /* 0x000fe20000000018 */
[----:B------:R-:W-:Y:S01]  /*1ba0*/  FADD.FTZ R22, R40, -R48 ;  /* 0x8000003028167221 */ /* 0x000fe20000010000 */
[----:B------:R-:W-:Y:S01]  /*1bb0*/  PRMT R26, R9, 0x7632, R26 ;  /* 0x00007632091a7816 */ /* 0x000fe2000000001a */
[----:B------:R-:W-:Y:S01]  /*1bc0*/  FMUL.FTZ R20, R27, R20 ;  /* 0x000000141b147220 */ /* 0x000fe20000410000 */
[----:B------:R-:W-:Y:S01]  /*1bd0*/  SHF.L.U32 R23, R23, 0x10, RZ ;  /* 0x0000001017177819 */ /* 0x000fe200000006ff */
[----:B------:R-:W-:Y:S01]  /*1be0*/  FMUL.FTZ R21, R27, R22 ;  /* 0x000000161b157220 */ /* 0x000fe20000410000 */
[----:B------:R-:W-:Y:S01]  /*1bf0*/  SHF.L.U32 R25, R25, 0x10, RZ ;  /* 0x0000001019197819 */ /* 0x000fe200000006ff */
[----:B------:R-:W-:Y:S01]  /*1c00*/  FADD.FTZ R22, R37, -R48 ;  /* 0x8000003025167221 */ /* 0x000fe20000010000 */
[----:B------:R-:W-:-:S02]  /*1c10*/  SHF.L.U32 R24, R24, 0x10, RZ ;  /* 0x0000001018187819 */ /* 0x000fc400000006ff */
[----:B------:R-:W-:Y:S01]  /*1c20*/  SHF.L.U32 R26, R26, 0x10, RZ ;  /* 0x000000101a1a7819 */ /* 0x000fe200000006ff */
[----:B------:R-:W-:Y:S01]  /*1c30*/  FFMA.FTZ R20, R20, R23, R25 ;  /* 0x0000001714147223 */ /* 0x000fe20000010019 */
[----:B------:R-:W-:Y:S01]  /*1c40*/  SHF.L.U32 R23, R13, 0x10, RZ ;  /* 0x000000100d177819 */ /* 0x000fe200000006ff */
[----:B------:R-:W-:Y:S01]  /*1c50*/  FMUL.FTZ R22, R27, R22 ;  /* 0x000000161b167220 */ /* 0x000fe20000410000 */
[----:B------:R-:W-:Y:S01]  /*1c60*/  SHF.L.U32 R25, R9, 0x10, RZ ;  /* 0x0000001009197819 */ /* 0x000fe200000006ff */
[----:B------:R-:W-:Y:S01]  /*1c70*/  FFMA.FTZ R21, R21, R24, R26 ;  /* 0x0000001815157223 */ /* 0x000fe2000001001a */
[--C-:B------:R-:W-:Y:S01]  /*1c80*/  FADD.FTZ R24, R39, -R48.reuse ;  /* 0x8000003027187221 */ /* 0x100fe20000010000 */
[----:B------:R-:W-:Y:S02]  /*1c90*/  SHF.L.U32 R47, R14, 0x10, RZ ;  /* 0x000000100e2f7819 */ /* 0x000fe400000006ff */
[----:B------:R-:W-:Y:S01]  /*1ca0*/  SHF.L.U32 R49, R10, 0x10, RZ ;  /* 0x000000100a317819 */ /* 0x000fe200000006ff */
[----:B------:R-:W-:Y:S01]  /*1cb0*/  FFMA.FTZ R26, R22, R23, R25 ;  /* 0x00000017161a7223 */ /* 0x000fe20000010019 */
[----:B------:R-:W-:Y:S01]  /*1cc0*/  FMUL.FTZ R24, R27, R24 ;  /* 0x000000181b187220 */ /* 0x000fe20000410000 */
[----:B------:R-:W-:Y:S01]  /*1cd0*/  FADD.FTZ R22, R42, -R48 ;  /* 0x800000302a167221 */ /* 0x000fe20000010000 */
[----:B------:R-:W-:-:S02]  /*1ce0*/  SHF.L.U32 R23, R4, 0x10, RZ ;  /* 0x0000001004177819 */ /* 0x000fc400000006ff */
[----:B------:R-:W-:Y:S01]  /*1cf0*/  SHF.L.U32 R25, R6, 0x10, RZ ;  /* 0x0000001006197819 */ /* 0x000fe200000006ff */
[----:B------:R-:W-:Y:S01]  /*1d00*/  FFMA.FTZ R47, R24, R47, R49 ;  /* 0x0000002f182f7223 */ /* 0x000fe20000010031 */
[----:B------:R-:W-:Y:S01]  /*1d10*/  FMUL.FTZ R22, R27, R22 ;  /* 0x000000161b167220 */ /* 0x000fe20000410000 */
[--C-:B------:R-:W-:Y:S01]  /*1d20*/  FADD.FTZ R24, R43, -R48.reuse ;  /* 0x800000302b187221 */ /* 0x100fe20000010000 */
[----:B------:R-:W-:Y:S02]  /*1d30*/  SHF.L.U32 R46, R15, 0x10, RZ ;  /* 0x000000100f2e7819 */ /* 0x000fe400000006ff */
[----:B------:R-:W-:Y:S01]  /*1d40*/  FFMA.FTZ R22, R22, R23, R25 ;  /* 0x0000001716167223 */ /* 0x000fe20000010019 */
[----:B------:R-:W-:Y:S01]  /*1d50*/  FMUL.FTZ R23, R27, R24 ;  /* 0x000000181b177220 */ /* 0x000fe20000410000 */
[----:B------:R-:W-:Y:S01]  /*1d60*/  FADD.FTZ R24, R44, -R48 ;  /* 0x800000302c187221 */ /* 0x000fe20000010000 */
[----:B------:R-:W-:Y:S01]  /*1d70*/  SHF.L.U32 R50, R11, 0x10, RZ ;  /* 0x000000100b327819 */ /* 0x000fe200000006ff */
[----:B------:R-:W-:Y:S01]  /*1d80*/  IMAD.U32 R25, R5, 0x10000, RZ ;  /* 0x0001000005197824 */ /* 0x000fe200078e00ff */
[----:B------:R-:W-:Y:S01]  /*1d90*/  SHF.L.U32 R49, R7, 0x10, RZ ;  /* 0x0000001007317819 */ /* 0x000fe200000006ff */
[----:B------:R-:W-:Y:S01]  /*1da0*/  FMUL.FTZ R24, R27, R24 ;  /* 0x000000181b187220 */ /* 0x000fe20000410000 */
[----:B------:R-:W-:Y:S01]  /*1db0*/  IADD3 R45, PT, PT, R45, -0x1, RZ ;  /* 0xffffffff2d2d7810 */ /* 0x000fe20007ffe0ff */
[----:B------:R-:W-:Y:S01]  /*1dc0*/  FFMA.FTZ R23, R23, R46, R50 ;  /* 0x0000002e17177223 */ /* 0x000fe20000010032 */
[----:B------:R-:W-:Y:S01]  /*1dd0*/  FADD.FTZ R48, R31, -R48 ;  /* 0x800000301f307221 */ /* 0x000fe20000010000 */
[----:B------:R-:W-:Y:S01]  /*1de0*/  FFMA.FTZ R46, R24, R25, R49 ;  /* 0x00000019182e7223 */ /* 0x000fe20000010031 */
[----:B------:R-:W-:Y:S01]  /*1df0*/  SHF.L.U32 R49, R8, 0x10, RZ ;  /* 0x0000001008317819 */ /* 0x000fe200000006ff */
[----:B------:R-:W0:Y:S01]  /*1e00*/  LDC.64 R24, c[0x0][0x428] ;  /* 0x00010a00ff187b82 */ /* 0x000e220000000a00 */
[----:B------:R-:W-:-:S02]  /*1e10*/  IMAD R45, R45, UR10, RZ ;  /* 0x0000000a2d2d7c24 */ /* 0x000fc4000f8e02ff */
[----:B------:R-:W-:Y:S01]  /*1e20*/  FMUL.FTZ R48, R27, R48 ;  /* 0x000000301b307220 */ /* 0x000fe20000410000 */
[----:B------:R-:W-:Y:S02]  /*1e30*/  SHF.L.U32 R27, R12, 0x10, RZ ;  /* 0x000000100c1b7819 */ /* 0x000fe400000006ff */
[----:B------:R-:W-:Y:S02]  /*1e40*/  F2FP.BF16.F32.PACK_AB R23, R46, R23 ;  /* 0x000000172e17723e */ /* 0x000fe400000010ff */
[----:B------:R-:W-:Y:S01]  /*1e50*/  SHF.R.S32.HI R50, RZ, 0x1f, R45 ;  /* 0x0000001fff327819 */ /* 0x000fe2000001142d */
[----:B------:R-:W-:Y:S01]  /*1e60*/  FFMA.FTZ R27, R48, R27, R49 ;  /* 0x0000001b301b7223 */ /* 0x000fe20000010031 */
[----:B------:R-:W-:Y:S02]  /*1e70*/  F2FP.BF16.F32.PACK_AB R22, R22, R47 ;  /* 0x0000002f1616723e */ /* 0x000fe400000010ff */
[----:B------:R-:W-:Y:S02]  /*1e80*/  LEA.HI R45, R50, R45, RZ, 0x3 ;  /* 0x0000002d322d7211 */ /* 0x000fe400078f18ff */
[----:B------:R-:W-:-:S02]  /*1e90*/  F2FP.BF16.F32.PACK_AB R21, R21, R26 ;  /* 0x0000001a1515723e */ /* 0x000fc400000010ff */
[----:B------:R-:W-:Y:S02]  /*1ea0*/  LEA.HI.SX32 R45, R45, R30, 0x1d ;  /* 0x0000001e2d2d7211 */ /* 0x000fe400078feaff */
[----:B------:R-:W-:-:S03]  /*1eb0*/  F2FP.BF16.F32.PACK_AB R20, R20, R27 ;  /* 0x0000001b1414723e */ /* 0x000fc600000010ff */
[----:B0-----:R-:W-:-:S05]  /*1ec0*/  IMAD.WIDE.U32 R24, R45, 0x10, R24 ;  /* 0x000000102d187825 */ /* 0x001fca00078e0018 */
[----:B------:R1:W-:Y:S02]  /*1ed0*/  STG.E.128 desc[UR6][R24.64], R20 ;  /* 0x0000001418007986 */ /* 0x0003e4000c101d06 */
.L_x_196:
[----:B------:R-:W-:Y:S05]  /*1ee0*/  BSYNC.RECONVERGENT B0 ;  /* 0x0000000000007941 */ /* 0x000fea0003800200 */
.L_x_195:
[----:B01----:R-:W0:Y:S02]  /*1ef0*/  LDC.64 R20, c[0x0][0x380] ;  /* 0x0000e000ff147b82 */ /* 0x003e240000000a00 */
[----:B0-----:R-:W-:-:S04]  /*1f00*/  LEA R28, R20, R28, 0x2 ;  /* 0x0000001c141c7211 */ /* 0x001fc800078e10ff */
[----:B------:R-:W-:-:S13]  /*1f10*/  ISETP.GE.AND P0, PT, R28, R21, PT ;  /* 0x000000151c00720c */ /* 0x000fda0003f06270 */
[----:B------:R-:W-:Y:S05]  /*1f20*/  @!P0 BRA `(.L_x_185) ;  /* 0xfffffff0008c8947 */ /* 0x000fea000383ffff */
[----:B------:R-:W-:Y:S05]  /*1f30*/  EXIT ;  /* 0x000000000000794d */ /* 0x000fea0003800000 */
.L_x_188:
[----:B------:R-:W-:Y:S01]  /*1f40*/  HFMA2 R26, -RZ, RZ, 0, 5.9604644775390625e-08 ;  /* 0x00000001ff1a7431 */ /* 0x000fe200000001ff */
[----:B------:R-:W-:Y:S01]  /*1f50*/  BSSY B0, `(.L_x_197) ;  /* 0x0000006000007945 */ /* 0x000fe20003800000 */
[----:B------:R-:W-:Y:S02]  /*1f60*/  MOV R25, 0x1f ;  /* 0x0000001f00197802 */ /* 0x000fe40000000f00 */
[----:B------:R-:W-:-:S07]  /*1f70*/  MOV R24, 0xffffffff ;  /* 0xffffffff00187802 */ /* 0x000fce0000000f00 */
[----:B-----5:R-:W-:Y:S05]  /*1f80*/  WARPSYNC.COLLECTIVE R24, `(.L_x_198) ;  /* 0x0000000018087348 */ /* 0x020fea0003c00000 */
[----:B------:R0:W1:Y:S02]  /*1f90*/  SHFL.BFLY P0, R46, R27, R26, R25 ;  /* 0x0c00001a1b2e7389 */ /* 0x0000640000000019 */
[----:B01---5:R-:W-:Y:S05]  /*1fa0*/  ENDCOLLECTIVE ;  /* 0x000000000000791b */ /* 0x023fea0003800000 */
.L_x_198:
[----:B------:R-:W-:Y:S05]  /*1fb0*/  BSYNC B0 ;  /* 0x0000000000007941 */ /* 0x000fea0003800000 */
.L_x_197:
        /* <DEDUP_REMOVED lines=8> */
.L_x_199:
[----:B------:R-:W-:Y:S02]  /*2040*/  HFMA2 R26, -RZ, RZ, 0, 2.384185791015625e-07 ;  /* 0x00000004ff1a7431 */ /* 0x000fe400000001ff */
[----:B------:R-:W-:-:S05]  /*2050*/  FADD.FTZ R36, R27, R46 ;  /* 0x0000002e1b247221 */ /* 0x000fca0000010000 */
[----:B------:R-:W-:-:S07]  /*2060*/  MOV R27, R36 ;  /* 0x00000024001b7202 */ /* 0x000fce0000000f00 */
[----:B------:R-:W-:Y:S05]  /*2070*/  WARPSYNC.COLLECTIVE R24, `(.L_x_200) ;  /* 0x0000000018087348 */ /* 0x000fea0003c00000 */
[----:B------:R0:W1:Y:S02]  /*2080*/  SHFL.BFLY P0, R46, R27, R26, R25 ;  /* 0x0c00001a1b2e7389 */ /* 0x0000640000000019 */
[----:B01----:R-:W-:Y:S05]  /*2090*/  ENDCOLLECTIVE ;  /* 0x000000000000791b */ /* 0x003fea0003800000 */
.L_x_200:
[----:B------:R-:W-:Y:S02]  /*20a0*/  HFMA2 R26, -RZ, RZ, 0, 4.76837158203125e-07 ;  /* 0x00000008ff1a7431 */ /* 0x000fe400000001ff */
[----:B------:R-:W-:-:S05]  /*20b0*/  FADD.FTZ R47, R36, R46 ;  /* 0x0000002e242f7221 */ /* 0x000fca0000010000 */
[----:B------:R-:W-:-:S07]  /*20c0*/  MOV R27, R47 ;  /* 0x0000002f001b7202 */ /* 0x000fce0000000f00 */
[----:B------:R-:W-:Y:S05]  /*20d0*/  WARPSYNC.COLLECTIVE R24, `(.L_x_201) ;  /* 0x0000000018087348 */ /* 0x000fea0003c00000 */
[----:B------:R0:W1:Y:S02]  /*20e0*/  SHFL.BFLY P0, R46, R27, R26, R25 ;  /* 0x0c00001a1b2e7389 */ /* 0x0000640000000019 */
[----:B01----:R-:W-:Y:S05]  /*20f0*/  ENDCOLLECTIVE ;  /* 0x000000000000791b */ /* 0x003fea0003800000 */
.L_x_201:
[----:B------:R-:W-:Y:S02]  /*2100*/  IMAD.MOV.U32 R26, RZ, RZ, 0x10 ;  /* 0x00000010ff1a7424 */ /* 0x000fe400078e00ff */
[----:B------:R-:W-:-:S05]  /*2110*/  FADD.FTZ R48, R47, R46 ;  /* 0x0000002e2f307221 */ /* 0x000fca0000010000 */
[----:B------:R-:W-:-:S07]  /*2120*/  MOV R27, R48 ;  /* 0x00000030001b7202 */ /* 0x000fce0000000f00 */
[----:B------:R-:W-:Y:S05]  /*2130*/  WARPSYNC.COLLECTIVE R24, `(.L_x_202) ;  /* 0x0000000018087348 */ /* 0x000fea0003c00000 */
[----:B------:R0:W1:Y:S02]  /*2140*/  SHFL.BFLY P0, R46, R27, R26, R25 ;  /* 0x0c00001a1b2e7389 */ /* 0x0000640000000019 */
[----:B01----:R-:W-:Y:S05]  /*2150*/  ENDCOLLECTIVE ;  /* 0x000000000000791b */ /* 0x003fea0003800000 */
.L_x_202:
[----:B------:R-:W-:Y:S02]  /*2160*/  HFMA2 R26, -RZ, RZ, 0, 5.9604644775390625e-08 ;  /* 0x00000001ff1a7431 */ /* 0x000fe400000001ff */
        /* <DEDUP_REMOVED lines=24> */
.L_x_203:
[----:B------:R-:W-:Y:S02]  /*22f0*/  HFMA2 R26, -RZ, RZ, 0, 1.1920928955078125e-07 ;  /* 0x00000002ff1a7431 */ /* 0x000fe400000001ff */
[----:B------:R-:W-:-:S05]  /*2300*/  FADD.FTZ R36, R27, R46 ;  /* 0x0000002e1b247221 */ /* 0x000fca0000010000 */
[----:B------:R-:W-:-:S07]  /*2310*/  MOV R27, R36 ;  /* 0x00000024001b7202 */ /* 0x000fce0000000f00 */
[----:B------:R-:W-:Y:S05]  /*2320*/  WARPSYNC.COLLECTIVE R24, `(.L_x_204) ;  /* 0x0000000018087348 */ /* 0x000fea0003c00000 */
[----:B------:R0:W1:Y:S02]  /*2330*/  SHFL.BFLY P0, R46, R27, R26, R25 ;  /* 0x0c00001a1b2e7389 */ /* 0x0000640000000019 */
[----:B01----:R-:W-:Y:S05]  /*2340*/  ENDCOLLECTIVE ;  /* 0x000000000000791b */ /* 0x003fea0003800000 */
.L_x_204:
[----:B------:R-:W-:Y:S02]  /*2350*/  HFMA2 R26, -RZ, RZ, 0, 2.384185791015625e-07 ;  /* 0x00000004ff1a7431 */ /* 0x000fe400000001ff */
[----:B------:R-:W-:-:S05]  /*2360*/  FADD.FTZ R47, R36, R46 ;  /* 0x0000002e242f7221 */ /* 0x000fca0000010000 */
[----:B------:R-:W-:-:S07]  /*2370*/  MOV R27, R47 ;  /* 0x0000002f001b7202 */ /* 0x000fce0000000f00 */
[----:B------:R-:W-:Y:S05]  /*2380*/  WARPSYNC.COLLECTIVE R24, `(.L_x_205) ;  /* 0x0000000018087348 */ /* 0x000fea0003c00000 */
[----:B------:R0:W1:Y:S02]  /*2390*/  SHFL.BFLY P0, R46, R27, R26, R25 ;  /* 0x0c00001a1b2e7389 */ /* 0x0000640000000019 */
[----:B01----:R-:W-:Y:S05]  /*23a0*/  ENDCOLLECTIVE ;  /* 0x000000000000791b */ /* 0x003fea0003800000 */
.L_x_205:
[----:B------:R-:W-:Y:S02]  /*23b0*/  HFMA2 R26, -RZ, RZ, 0, 4.76837158203125e-07 ;  /* 0x00000008ff1a7431 */ /* 0x000fe400000001ff */
[----:B------:R-:W-:-:S05]  /*23c0*/  FADD.FTZ R48, R47, R46 ;  /* 0x0000002e2f307221 */ /* 0x000fca0000010000 */
[----:B------:R-:W-:-:S07]  /*23d0*/  MOV R27, R48 ;  /* 0x00000030001b7202 */ /* 0x000fce0000000f00 */
[----:B------:R-:W-:Y:S05]  /*23e0*/  WARPSYNC.COLLECTIVE R24, `(.L_x_206) ;  /* 0x0000000018087348 */ /* 0x000fea0003c00000 */
[----:B------:R0:W1:Y:S02]  /*23f0*/  SHFL.BFLY P0, R46, R27, R26, R25 ;  /* 0x0c00001a1b2e7389 */ /* 0x0000640000000019 */
[----:B01----:R-:W-:Y:S05]  /*2400*/  ENDCOLLECTIVE ;  /* 0x000000000000791b */ /* 0x003fea0003800000 */
.L_x_206:
[----:B------:R-:W-:Y:S02]  /*2410*/  HFMA2 R26, -RZ, RZ, 0, 9.5367431640625e-07 ;  /* 0x00000010ff1a7431 */ /* 0x000fe400000001ff */
[----:B------:R-:W-:-:S05]  /*2420*/  FADD.FTZ R49, R48, R46 ;  /* 0x0000002e30317221 */ /* 0x000fca0000010000 */
[----:B------:R-:W-:-:S07]  /*2430*/  MOV R27, R49 ;  /* 0x00000031001b7202 */ /* 0x000fce0000000f00 */
[----:B------:R-:W-:Y:S05]  /*2440*/  WARPSYNC.COLLECTIVE R24, `(.L_x_207) ;  /* 0x0000000018087348 */ /* 0x000fea0003c00000 */
[----:B------:R0:W1:Y:S02]  /*2450*/  SHFL.BFLY P0, R46, R27, R26, R25 ;  /* 0x0c00001a1b2e7389 */ /* 0x0000640000000019 */
[----:B01----:R-:W-:Y:S05]  /*2460*/  ENDCOLLECTIVE ;  /* 0x000000000000791b */ /* 0x003fea0003800000 */
.L_x_207:
[----:B------:R-:W-:Y:S05]  /*2470*/  BRA `(.L_x_208) ;  /* 0xffffffe400fc7947 */ /* 0x000fea000383ffff */
.L_x_194:
[----:B------:R-:W-:Y:S01]  /*2480*/  HFMA2 R25, -RZ, RZ, 0, 1.847743988037109375e-06 ;  /* 0x0000001fff197431 */ /* 0x000fe200000001ff */
[----:B------:R-:W-:Y:S01]  /*2490*/  BSSY B0, `(.L_x_209) ;  /* 0x0000006000007945 */ /* 0x000fe20003800000 */
[----:B------:R-:W-:Y:S02]  /*24a0*/  MOV R26, 0x1 ;  /* 0x00000001001a7802 */ /* 0x000fe40000000f00 */
[----:B------:R-:W-:-:S07]  /*24b0*/  MOV R24, 0xffffffff ;  /* 0xffffffff00187802 */ /* 0x000fce0000000f00 */
[----:B-----5:R-:W-:Y:S05]  /*24c0*/  WARPSYNC.COLLECTIVE R24, `(.L_x_210) ;  /* 0x0000000018087348 */ /* 0x020fea0003c00000 */
[----:B------:R0:W1:Y:S02]  /*24d0*/  SHFL.BFLY P0, R46, R27, R26, R25 ;  /* 0x0c00001a1b2e7389 */ /* 0x0000640000000019 */
[----:B01---5:R-:W-:Y:S05]  /*24e0*/  ENDCOLLECTIVE ;  /* 0x000000000000791b */ /* 0x023fea0003800000 */
.L_x_210:
[----:B------:R-:W-:Y:S05]  /*24f0*/  BSYNC B0 ;  /* 0x0000000000007941 */ /* 0x000fea0003800000 */
.L_x_209:
[----:B------:R-:W-:Y:S02]  /*2500*/  HFMA2 R26, -RZ, RZ, 0, 1.1920928955078125e-07 ;  /* 0x00000002ff1a7431 */ /* 0x000fe400000001ff */
[----:B------:R-:W-:Y:S01]  /*2510*/  FADD.FTZ R27, R27, R46 ;  /* 0x0000002e1b1b7221 */ /* 0x000fe20000010000 */
[----:B------:R-:W-:Y:S01]  /*2520*/  IMAD.MOV.U32 R25, RZ, RZ, 0x1f ;  /* 0x0000001fff197424 */ /* 0x000fe200078e00ff */
[----:B------:R-:W-:Y:S01]  /*2530*/  MOV R24, 0xffffffff ;  /* 0xffffffff00187802 */ /* 0x000fe20000000f00 */
[----:B------:R-:W0:Y:S06]  /*2540*/  LDC R48, c[0x0][0x400] ;  /* 0x00010000ff307b82 */ /* 0x000e2c0000000800 */
[----:B0-----:R-:W-:Y:S05]  /*2550*/  WARPSYNC.COLLECTIVE R24, `(.L_x_211) ;  /* 0x0000000018087348 */ /* 0x001fea0003c00000 */
[----:B------:R1:W2:Y:S02]  /*2560*/  SHFL.BFLY P0, R46, R27, R26, R25 ;  /* 0x0c00001a1b2e7389 */ /* 0x0002a40000000019 */
[----:B012---:R-:W-:Y:S05]  /*2570*/  ENDCOLLECTIVE ;  /* 0x000000000000791b */ /* 0x007fea0003800000 */
.L_x_211:
[----:B------:R-:W-:Y:S02]  /*2580*/  HFMA2 R26, -RZ, RZ, 0, 2.384185791015625e-07 ;  /* 0x00000004ff1a7431 */ /* 0x000fe400000001ff */
[----:B------:R-:W-:-:S05]  /*2590*/  FADD.FTZ R21, R27, R46 ;  /* 0x0000002e1b157221 */ /* 0x000fca0000010000 */
[----:B------:R-:W-:-:S07]  /*25a0*/  MOV R27, R21 ;  /* 0x00000015001b7202 */ /* 0x000fce0000000f00 */
[----:B------:R-:W-:Y:S05]  /*25b0*/  WARPSYNC.COLLECTIVE R24, `(.L_x_212) ;  /* 0x0000000018087348 */ /* 0x000fea0003c00000 */
[----:B------:R0:W1:Y:S02]  /*25c0*/  SHFL.BFLY P0, R46, R27, R26, R25 ;  /* 0x0c00001a1b2e7389 */ /* 0x0000640000000019 */
[----:B01----:R-:W-:Y:S05]  /*25d0*/  ENDCOLLECTIVE ;  /* 0x000000000000791b */ /* 0x003fea0003800000 */
.L_x_212:
[----:B------:R-:W-:Y:S02]  /*25e0*/  HFMA2 R26, -RZ, RZ, 0, 4.76837158203125e-07 ;  /* 0x00000008ff1a7431 */ /* 0x000fe400000001ff */
[----:B------:R-:W-:-:S05]  /*25f0*/  FADD.FTZ R22, R21, R46 ;  /* 0x0000002e15167221 */ /* 0x000fca0000010000 */
[----:B------:R-:W-:-:S07]  /*2600*/  MOV R27, R22 ;  /* 0x00000016001b7202 */ /* 0x000fce0000000f00 */
[----:B------:R-:W-:Y:S05]  /*2610*/  WARPSYNC.COLLECTIVE R24, `(.L_x_213) ;  /* 0x0000000018087348 */ /* 0x000fea0003c00000 */
[----:B------:R0:W1:Y:S02]  /*2620*/  SHFL.BFLY P0, R46, R27, R26, R25 ;  /* 0x0c00001a1b2e7389 */ /* 0x0000640000000019 */
[----:B01----:R-:W-:Y:S05]  /*2630*/  ENDCOLLECTIVE ;  /* 0x000000000000791b */ /* 0x003fea0003800000 */
.L_x_213:
[----:B------:R-:W-:Y:S02]  /*2640*/  HFMA2 R26, -RZ, RZ, 0, 9.5367431640625e-07 ;  /* 0x00000010ff1a7431 */ /* 0x000fe400000001ff */
[----:B------:R-:W-:-:S05]  /*2650*/  FADD.FTZ R23, R22, R46 ;  /* 0x0000002e16177221 */ /* 0x000fca0000010000 */
[----:B------:R-:W-:-:S07]  /*2660*/  MOV R27, R23 ;  /* 0x00000017001b7202 */ /* 0x000fce0000000f00 */
[----:B------:R-:W-:Y:S05]  /*2670*/  WARPSYNC.COLLECTIVE R24, `(.L_x_214) ;  /* 0x0000000018087348 */ /* 0x000fea0003c00000 */
[----:B------:R0:W1:Y:S02]  /*2680*/  SHFL.BFLY P0, R46, R27, R26, R25 ;  /* 0x0c00001a1b2e7389 */ /* 0x0000640000000019 */
[----:B01----:R-:W-:Y:S05]  /*2690*/  ENDCOLLECTIVE ;  /* 0x000000000000791b */ /* 0x003fea0003800000 */
.L_x_214:
        /* <DEDUP_REMOVED lines=23> */
.L_x_215:
[----:B------:R-:W-:Y:S02]  /*2810*/  HFMA2 R26, -RZ, RZ, 0, 1.1920928955078125e-07 ;  /* 0x00000002ff1a7431 */ /* 0x000fe400000001ff */
[----:B------:R-:W-:-:S05]  /*2820*/  FADD.FTZ R20, R27, R46 ;  /* 0x0000002e1b147221 */ /* 0x000fca0000010000 */
[----:B------:R-:W-:-:S07]  /*2830*/  MOV R27, R20 ;  /* 0x00000014001b7202 */ /* 0x000fce0000000f00 */
[----:B------:R-:W-:Y:S05]  /*2840*/  WARPSYNC.COLLECTIVE R24, `(.L_x_216) ;  /* 0x0000000018087348 */ /* 0x000fea0003c00000 */
[----:B------:R0:W1:Y:S02]  /*2850*/  SHFL.BFLY P0, R46, R27, R26, R25 ;  /* 0x0c00001a1b2e7389 */ /* 0x0000640000000019 */
[----:B01----:R-:W-:Y:S05]  /*2860*/  ENDCOLLECTIVE ;  /* 0x000000000000791b */ /* 0x003fea0003800000 */
.L_x_216:
[----:B------:R-:W-:Y:S02]  /*2870*/  HFMA2 R26, -RZ, RZ, 0, 2.384185791015625e-07 ;  /* 0x00000004ff1a7431 */ /* 0x000fe400000001ff */
[----:B------:R-:W-:-:S05]  /*2880*/  FADD.FTZ R21, R20, R46 ;  /* 0x0000002e14157221 */ /* 0x000fca0000010000 */
[----:B------:R-:W-:-:S07]  /*2890*/  MOV R27, R21 ;  /* 0x00000015001b7202 */ /* 0x000fce0000000f00 */
[----:B------:R-:W-:Y:S05]  /*28a0*/  WARPSYNC.COLLECTIVE R24, `(.L_x_217) ;  /* 0x0000000018087348 */ /* 0x000fea0003c00000 */
[----:B------:R0:W1:Y:S02]  /*28b0*/  SHFL.BFLY P0, R46, R27, R26, R25 ;  /* 0x0c00001a1b2e7389 */ /* 0x0000640000000019 */
[----:B01----:R-:W-:Y:S05]  /*28c0*/  ENDCOLLECTIVE ;  /* 0x000000000000791b */ /* 0x003fea0003800000 */
.L_x_217:
[----:B------:R-:W-:Y:S02]  /*28d0*/  HFMA2 R26, -RZ, RZ, 0, 4.76837158203125e-07 ;  /* 0x00000008ff1a7431 */ /* 0x000fe400000001ff */
[----:B------:R-:W-:-:S05]  /*28e0*/  FADD.FTZ R22, R21, R46 ;  /* 0x0000002e15167221 */ /* 0x000fca0000010000 */
[----:B------:R-:W-:-:S07]  /*28f0*/  MOV R27, R22 ;  /* 0x00000016001b7202 */ /* 0x000fce0000000f00 */
[----:B------:R-:W-:Y:S05]  /*2900*/  WARPSYNC.COLLECTIVE R24, `(.L_x_218) ;  /* 0x0000000018087348 */ /* 0x000fea0003c00000 */
[----:B------:R0:W1:Y:S02]  /*2910*/  SHFL.BFLY P0, R46, R27, R26, R25 ;  /* 0x0c00001a1b2e7389 */ /* 0x0000640000000019 */
[----:B01----:R-:W-:Y:S05]  /*2920*/  ENDCOLLECTIVE ;  /* 0x000000000000791b */ /* 0x003fea0003800000 */
.L_x_218:
[----:B------:R-:W-:Y:S02]  /*2930*/  HFMA2 R26, -RZ, RZ, 0, 9.5367431640625e-07 ;  /* 0x00000010ff1a7431 */ /* 0x000fe400000001ff */
[----:B------:R-:W-:-:S05]  /*2940*/  FADD.FTZ R23, R22, R46 ;  /* 0x0000002e16177221 */ /* 0x000fca0000010000 */
[----:B------:R-:W-:-:S07]  /*2950*/  MOV R27, R23 ;  /* 0x00000017001b7202 */ /* 0x000fce0000000f00 */
[----:B------:R-:W-:Y:S05]  /*2960*/  WARPSYNC.COLLECTIVE R24, `(.L_x_219) ;  /* 0x0000000018087348 */ /* 0x000fea0003c00000 */
[----:B------:R0:W1:Y:S02]  /*2970*/  SHFL.BFLY P0, R46, R27, R26, R25 ;  /* 0x0c00001a1b2e7389 */ /* 0x0000640000000019 */
[----:B01----:R-:W-:Y:S05]  /*2980*/  ENDCOLLECTIVE ;  /* 0x000000000000791b */ /* 0x003fea0003800000 */
.L_x_219:
[----:B------:R-:W-:Y:S05]  /*2990*/  BRA `(.L_x_220) ;  /* 0xfffffff000287947 */ /* 0x000fea000383ffff */
.L_x_221:
        /* <DEDUP_REMOVED lines=14> */
.L_x_9041:


//--------------------- .text._ZN10layer_norm13ln_fwd_kernelINS_13Kernel_traitsI13__nv_bfloat16S2_S2_S2_fjLj256ELj1ELj4ELj1ELj16ENS_18Kernel_traits_baseILj256ES2_S2_S2_S2_fjLj128EEEEELb0ELb1ELb1ELb1EEEvNS_9FwdParamsE --------------------------
	.section	.text._ZN10layer_norm13ln_fwd_kernelINS_13Kernel_traitsI13__nv_bfloat16S2_S2_S2_fjLj256ELj1ELj4ELj1ELj16ENS_18Kernel_traits_baseILj256ES2_S2_S2_S2_fjLj128EEEEELb0ELb1ELb1ELb1EEEvNS_9FwdParamsE,"ax",@progbits
	.align	128
        .global         _ZN10layer_norm13ln_fwd_kernelINS_13Kernel_traitsI13__nv_bfloat16S2_S2_S2_fjLj256ELj1ELj4ELj1ELj16ENS_18Kernel_traits_baseILj256ES2_S2_S2_S2_fjLj128EEEEELb0ELb1ELb1ELb1EEEvNS_9FwdParamsE
        .type           _ZN10layer_norm13ln_fwd_kernelINS_13Kernel_traitsI13__nv_bfloat16S2_S2_S2_fjLj256ELj1ELj4ELj1ELj16ENS_18Kernel_traits_baseILj256ES2_S2_S2_S2_fjLj128EEEEELb0ELb1ELb1ELb1EEEvNS_9FwdParamsE,@function
        .size           _ZN10layer_norm13ln_fwd_kernelINS_13Kernel_traitsI13__nv_bfloat16S2_S2_S2_fjLj256ELj1ELj4ELj1ELj16ENS_18Kernel_traits_baseILj256ES2_S2_S2_S2_fjLj128EEEEELb0ELb1ELb1ELb1EEEvNS_9FwdParamsE,(.L_x_9042 - _ZN10layer_norm13ln_fwd_kernelINS_13Kernel_traitsI13__nv_bfloat16S2_S2_S2_fjLj256ELj1ELj4ELj1ELj16ENS_18Kernel_traits_baseILj256ES2_S2_S2_S2_fjLj128EEEEELb0ELb1ELb1ELb1EEEvNS_9FwdParamsE)
        .other          _ZN10layer_norm13ln_fwd_kernelINS_13Kernel_traitsI13__nv_bfloat16S2_S2_S2_fjLj256ELj1ELj4ELj1ELj16ENS_18Kernel_traits_baseILj256ES2_S2_S2_S2_fjLj128EEEEELb0ELb1ELb1ELb1EEEvNS_9FwdParamsE,@"STO_CUDA_ENTRY STV_DEFAULT"
_ZN10layer_norm13ln_fwd_kernelINS_13Kernel_traitsI13__nv_bfloat16S2_S2_S2_fjLj256ELj1ELj4ELj1ELj16ENS_18Kernel_traits_baseILj256ES2_S2_S2_S2_fjLj128EEEEELb0ELb1ELb1ELb1EEEvNS_9FwdParamsE:
.text._ZN10layer_norm13ln_fwd_kernelINS_13Kernel_traitsI13__nv_bfloat16S2_S2_S2_fjLj256ELj1ELj4ELj1ELj16ENS_18Kernel_traits_baseILj256ES2_S2_S2_S2_fjLj128EEEEELb0ELb1ELb1ELb1EEEvNS_9FwdParamsE:
        /* <DEDUP_REMOVED lines=36> */
[----:B---3--:R-:W-:Y:S05]  /*0240*/  BRA.U !UP0, `(.L_x_222) ;  /* 0x0000000d08787547 */ /* 0x008fea000b800000 */
[----:B------:R-:W-:Y:S01]  /*0250*/  PRMT R4, R16, 0x7632, R4 ;  /* 0x0000763210047816 */ /* 0x000fe20000000004 */
[----:B------:R-:W1:Y:S01]  /*0260*/  LDCU UR4, c[0x0][0x448] ;  /* 0x00008900ff0477ac */ /* 0x000e620008000800 */
[----:B0-----:R-:W-:Y:S02]  /*0270*/  PRMT R3, R17, 0x7632, R3 ;  /* 0x0000763211037816 */ /* 0x001fe40000000003 */
[----:B------:R-:W-:Y:S02]  /*0280*/  PRMT R2, R18, 0x7632, R2 ;  /* 0x0000763212027816 */ /* 0x000fe40000000002 */
[----:B------:R-:W-:Y:S02]  /*0290*/  PRMT R0, R19, 0x7632, R0 ;  /* 0x0000763213007816 */ /* 0x000fe40000000000 */
[----:B------:R-:W-:Y:S02]  /*02a0*/  SHF.L.U32 R4, R4, 0x10, RZ ;  /* 0x0000001004047819 */ /* 0x000fe400000006ff */
[----:B------:R-:W-:-:S02]  /*02b0*/  SHF.L.U32 R3, R3, 0x10, RZ ;  /* 0x0000001003037819 */ /* 0x000fc400000006ff */
[----:B------:R-:W-:Y:S02]  /*02c0*/  SHF.L.U32 R2, R2, 0x10, RZ ;  /* 0x0000001002027819 */ /* 0x000fe400000006ff */
[----:B------:R-:W-:-:S07]  /*02d0*/  SHF.L.U32 R0, R0, 0x10, RZ ;  /* 0x0000001000007819 */ /* 0x000fce00000006ff */
.L_x_226:
[----:B0-----:R-:W0:Y:S08]  /*02e0*/  LDC.64 R32, c[0x0][0x3f0] ;  /* 0x0000fc00ff207b82 */ /* 0x001e300000000a00 */
[----:B------:R-:W2:Y:S08]  /*02f0*/  LDC R37, c[0x0][0x388] ;  /* 0x0000e200ff257b82 */ /* 0x000eb00000000800 */
[----:B------:R-:W3:Y:S01]  /*0300*/  LDC.64 R42, c[0x0][0x3a8] ;  /* 0x0000ea00ff2a7b82 */ /* 0x000ee20000000a00 */
[----:B0-----:R-:W-:-:S05]  /*0310*/  IMAD.WIDE R32, R26, 0x4, R32 ;  /* 0x000000041a207825 */ /* 0x001fca00078e0220 */
[----:B------:R2:W4:Y:S02]  /*0320*/  LDG.E R27, desc[UR6][R32.64] ;  /* 0x00000006201b7981 */ /* 0x000524000c1e1900 */
[----:B--2---:R-:W-:-:S05]  /*0330*/  IMAD R32, R26, R37, RZ ;  /* 0x000000251a207224 */ /* 0x004fca00078e02ff */
[----:B------:R-:W-:-:S04]  /*0340*/  SHF.R.S32.HI R33, RZ, 0x1f, R32 ;  /* 0x0000001fff217819 */ /* 0x000fc80000011420 */
[----:B------:R-:W-:-:S04]  /*0350*/  LEA.HI R32, R33, R32, RZ, 0x3 ;  /* 0x0000002021207211 */ /* 0x000fc800078f18ff */
[----:B------:R-:W-:Y:S02]  /*0360*/  LEA.HI.SX32 R45, R32, R25, 0x1d ;  /* 0x00000019202d7211 */ /* 0x000fe400078feaff */
[----:B------:R-:W0:Y:S01]  /*0370*/  LDC.64 R32, c[0x0][0x3f8] ;  /* 0x0000fe00ff207b82 */ /* 0x000e220000000a00 */
[----:B----4-:R-:W-:-:S13]  /*0380*/  ISETP.GE.AND P0, PT, R27, 0x1, PT ;  /* 0x000000011b00780c */ /* 0x010fda0003f06270 */
[----:B------:R-:W2:Y:S01]  /*0390*/  @P0 LDC.64 R38, c[0x0][0x390] ;  /* 0x0000e400ff260b82 */ /* 0x000ea20000000a00 */
[----:B------:R-:W-:-:S05]  /*03a0*/  @P0 IADD3 R20, PT, PT, R27, -0x1, RZ ;  /* 0xffffffff1b140810 */ /* 0x000fca0007ffe0ff */
[----:B------:R-:W-:Y:S02]  /*03b0*/  @P0 IMAD R22, R20, R37, RZ ;  /* 0x0000002514160224 */ /* 0x000fe400078e02ff */
[----:B------:R-:W4:Y:S03]  /*03c0*/  LDC.64 R20, c[0x0][0x3a0] ;  /* 0x0000e800ff147b82 */ /* 0x000f260000000a00 */
[----:B------:R-:W-:-:S04]  /*03d0*/  @P0 SHF.R.S32.HI R23, RZ, 0x1f, R22 ;  /* 0x0000001fff170819 */ /* 0x000fc80000011416 */
[----:B------:R-:W-:Y:S02]  /*03e0*/  @P0 LEA.HI R34, R23, R22, RZ, 0x3 ;  /* 0x0000001617220211 */ /* 0x000fe400078f18ff */
[----:B------:R-:W-:Y:S02]  /*03f0*/  CS2R R22, SRZ ;  /* 0x0000000000167805 */ /* 0x000fe4000001ff00 */
[----:B------:R-:W-:Y:S02]  /*0400*/  @P0 MOV R23, RZ ;  /* 0x000000ff00170202 */ /* 0x000fe40000000f00 */
[----:B------:R-:W-:Y:S02]  /*0410*/  @P0 LEA.HI.SX32 R22, R34, R25, 0x1d ;  /* 0x0000001922160211 */ /* 0x000fe400078feaff */
[----:B------:R-:W1:Y:S02]  /*0420*/  @P0 LDC R34, c[0x0][0x40c] ;  /* 0x00010300ff220b82 */ /* 0x000e640000000800 */
[----:B--2---:R-:W-:-:S04]  /*0430*/  @P0 LEA R38, P1, R22, R38, 0x4 ;  /* 0x0000002616260211 */ /* 0x004fc800078220ff */
[----:B------:R-:W-:-:S05]  /*0440*/  @P0 LEA.HI.X R39, R22, R39, R23, 0x4, P1 ;  /* 0x0000002716270211 */ /* 0x000fca00008f2417 */
[----:B------:R2:W3:Y:S01]  /*0450*/  @P0 LDG.E.128 R28, desc[UR6][R38.64] ;  /* 0x00000006261c0981 */ /* 0x0004e2000c1e1d00 */
[----:B----4-:R-:W-:-:S06]  /*0460*/  IMAD.WIDE.U32 R20, R45, 0x10, R20 ;  /* 0x000000102d147825 */ /* 0x010fcc00078e0014 */
[----:B------:R-:W4:Y:S01]  /*0470*/  LDG.E.128 R20, desc[UR6][R20.64] ;  /* 0x0000000614147981 */ /* 0x000f22000c1e1d00 */
[----:B------:R-:W-:Y:S01]  /*0480*/  ISETP.GT.AND P1, PT, R27, RZ, PT ;  /* 0x000000ff1b00720c */ /* 0x000fe20003f24270 */
[----:B0-----:R-:W-:Y:S01]  /*0490*/  IMAD.WIDE R32, R26, 0x4, R32 ;  /* 0x000000041a207825 */ /* 0x001fe200078e0220 */
[----:B--2---:R-:W-:-:S04]  /*04a0*/  @P0 SHF.L.U32 R38, R16, 0x10, RZ ;  /* 0x0000001010260819 */ /* 0x004fc800000006ff */
[----:B------:R0:W5:Y:S01]  /*04b0*/  LDG.E R35, desc[UR6][R32.64] ;  /* 0x0000000620237981 */ /* 0x000162000c1e1900 */
[----:B---3--:R-:W-:Y:S01]  /*04c0*/  IMAD.WIDE.U32 R42, R45, 0x10, R42 ;  /* 0x000000102d2a7825 */ /* 0x008fe200078e002a */
[----:B------:R-:W-:-:S05]  /*04d0*/  UMOV UR5, 0xffffffff ;  /* 0xffffffff00057882 */ /* 0x000fca0000000000 */
[----:B------:R-:W2:Y:S01]  /*04e0*/  @P1 LDC R41, c[0x0][0x40c] ;  /* 0x00010300ff291b82 */ /* 0x000ea20000000800 */
[----:B0-----:R-:W-:-:S07]  /*04f0*/  @P1 SHF.L.U32 R32, R17, 0x10, RZ ;  /* 0x0000001011201819 */ /* 0x001fce00000006ff */
[----:B------:R-:W0:Y:S08]  /*0500*/  @P1 LDC R36, c[0x0][0x40c] ;  /* 0x00010300ff241b82 */ /* 0x000e300000000800 */
[----:B------:R-:W3:Y:S01]  /*0510*/  @P1 LDC R44, c[0x0][0x40c] ;  /* 0x00010300ff2c1b82 */ /* 0x000ee20000000800 */
[----:B------:R-:W-:Y:S02]  /*0520*/  @P0 SHF.L.U32 R27, R28, 0x10, RZ ;  /* 0x000000101c1b0819 */ /* 0x000fe400000006ff */
[----:B------:R-:W-:-:S03]  /*0530*/  @P1 SHF.L.U32 R40, R29, 0x10, RZ ;  /* 0x000000101d281819 */ /* 0x000fc600000006ff */
[----:B-1----:R-:W-:Y:S02]  /*0540*/  @P0 FMUL.FTZ R39, R27, R34 ;  /* 0x000000221b270220 */ /* 0x002fe40000410000 */
[----:B------:R-:W1:Y:S01]  /*0550*/  @P1 LDC R27, c[0x0][0x40c] ;  /* 0x00010300ff1b1b82 */ /* 0x000e620000000800 */
[----:B----4-:R-:W-:Y:S01]  /*0560*/  SHF.L.U32 R34, R20, 0x10, RZ ;  /* 0x0000001014227819 */ /* 0x010fe200000006ff */
[----:B--2---:R-:W-:Y:S01]  /*0570*/  @P1 FMUL.FTZ R40, R40, R41 ;  /* 0x0000002928281220 */ /* 0x004fe20000410000 */
[----:B------:R-:W-:Y:S02]  /*0580*/  SHF.L.U32 R33, R21, 0x10, RZ ;  /* 0x0000001015217819 */ /* 0x000fe400000006ff */
[----:B------:R-:W-:Y:S01]  /*0590*/  @P1 PRMT R20, R28, 0x7632, R20 ;  /* 0x000076321c141816 */ /* 0x000fe20000000014 */
[----:B------:R-:W-:Y:S01]  /*05a0*/  @P0 FFMA.FTZ R34, R39, R38, R34 ;  /* 0x0000002627220223 */ /* 0x000fe20000010022 */
[----:B------:R-:W-:Y:S01]  /*05b0*/  @P1 SHF.L.U32 R39, R30, 0x10, RZ ;  /* 0x000000101e271819 */ /* 0x000fe200000006ff */
[----:B------:R-:W-:Y:S01]  /*05c0*/  @P1 FFMA.FTZ R33, R40, R32, R33 ;  /* 0x0000002028211223 */ /* 0x000fe20000010021 */
[----:B------:R-:W-:Y:S01]  /*05d0*/  SHF.L.U32 R32, R22, 0x10, RZ ;  /* 0x0000001016207819 */ /* 0x000fe200000006ff */
[----:B------:R-:W2:Y:S01]  /*05e0*/  @P1 LDC R38, c[0x0][0x40c] ;  /* 0x00010300ff261b82 */ /* 0x000ea20000000800 */
[----:B------:R-:W-:Y:S01]  /*05f0*/  @P1 SHF.L.U32 R40, R31, 0x10, RZ ;  /* 0x000000101f281819 */ /* 0x000fe200000006ff */
[----:B0-----:R-:W-:Y:S01]  /*0600*/  @P1 FMUL.FTZ R39, R39, R36 ;  /* 0x0000002427271220 */ /* 0x001fe20000410000 */
[----:B------:R-:W-:-:S02]  /*0610*/  @P1 SHF.L.U32 R36, R18, 0x10, RZ ;  /* 0x0000001012241819 */ /* 0x000fc400000006ff */
[----:B------:R-:W-:Y:S02]  /*0620*/  @P1 PRMT R21, R30, 0x7632, R21 ;  /* 0x000076321e151816 */ /* 0x000fe40000000015 */
[----:B------:R-:W-:Y:S01]  /*0630*/  PRMT R22, R22, 0x7632, R22 ;  /* 0x0000763216167816 */ /* 0x000fe20000000016 */
[----:B------:R-:W-:Y:S01]  /*0640*/  @P1 FFMA.FTZ R32, R39, R36, R32 ;  /* 0x0000002427201223 */ /* 0x000fe20000010020 */
[----:B------:R-:W-:Y:S02]  /*0650*/  @P1 SHF.L.U32 R36, R19, 0x10, RZ ;  /* 0x0000001013241819 */ /* 0x000fe400000006ff */
[C---:B------:R-:W-:Y:S02]  /*0660*/  @P1 SHF.L.U32 R39, R20.reuse, 0x10, RZ ;  /* 0x0000001014271819 */ /* 0x040fe400000006ff */
[----:B------:R-:W-:Y:S01]  /*0670*/  PRMT R20, R20, 0x7632, R20 ;  /* 0x0000763214147816 */ /* 0x000fe20000000014 */
[----:B-1----:R-:W-:Y:S01]  /*0680*/  @P1 FMUL.FTZ R40, R40, R27 ;  /* 0x0000001b28281220 */ /* 0x002fe20000410000 */
[----:B------:R-:W-:-:S02]  /*0690*/  SHF.L.U32 R27, R23, 0x10, RZ ;  /* 0x00000010171b7819 */ /* 0x000fc400000006ff */
[----:B------:R-:W-:-:S03]  /*06a0*/  PRMT R23, R23, 0x7632, R23 ;  /* 0x0000763217177816 */ /* 0x000fc60000000017 */
[----:B------:R-:W-:Y:S02]  /*06b0*/  @P1 FFMA.FTZ R27, R40, R36, R27 ;  /* 0x00000024281b1223 */ /* 0x000fe4000001001b */
[----:B------:R-:W0:Y:S01]  /*06c0*/  @P1 LDC R36, c[0x0][0x40c] ;  /* 0x00010300ff241b82 */ /* 0x000e220000000800 */
[----:B--2---:R-:W-:Y:S01]  /*06d0*/  @P1 FMUL.FTZ R38, R39, R38 ;  /* 0x0000002627261220 */ /* 0x004fe20000410000 */
[----:B------:R-:W-:Y:S02]  /*06e0*/  SHF.L.U32 R39, R20, 0x10, RZ ;  /* 0x0000001014277819 */ /* 0x000fe400000006ff */
[----:B------:R-:W-:-:S04]  /*06f0*/  @P1 PRMT R20, R29, 0x7632, R20 ;  /* 0x000076321d141816 */ /* 0x000fc80000000014 */
[----:B------:R-:W1:Y:S01]  /*0700*/  @P1 LDC R40, c[0x0][0x40c] ;  /* 0x00010300ff281b82 */ /* 0x000e620000000800 */
[----:B------:R-:W-:Y:S01]  /*0710*/  @P1 SHF.L.U32 R41, R20, 0x10, RZ ;  /* 0x0000001014291819 */ /* 0x000fe200000006ff */
[----:B------:R-:W-:Y:S01]  /*0720*/  @P1 FFMA.FTZ R39, R38, R4, R39 ;  /* 0x0000000426271223 */ /* 0x000fe20000010027 */
[----:B------:R-:W-:-:S03]  /*0730*/  SHF.L.U32 R38, R23, 0x10, RZ ;  /* 0x0000001017267819 */ /* 0x000fc600000006ff */
[----:B0-----:R-:W-:Y:S01]  /*0740*/  @P1 FMUL.FTZ R20, R41, R36 ;  /* 0x0000002429141220 */ /* 0x001fe20000410000 */
[----:B------:R-:W-:Y:S02]  /*0750*/  @P1 SHF.L.U32 R41, R21, 0x10, RZ ;  /* 0x0000001015291819 */ /* 0x000fe400000006ff */
[----:B------:R-:W-:-:S03]  /*0760*/  @P1 PRMT R21, R31, 0x7632, R21 ;  /* 0x000076321f151816 */ /* 0x000fc60000000015 */
[----:B-1----:R-:W-:Y:S01]  /*0770*/  @P1 FMUL.FTZ R40, R41, R40 ;  /* 0x0000002829281220 */ /* 0x002fe20000410000 */
[C---:B------:R-:W-:Y:S02]  /*0780*/  @P1 SHF.L.U32 R41, R21.reuse, 0x10, RZ ;  /* 0x0000001015291819 */ /* 0x040fe400000006ff */
[----:B------:R-:W-:-:S03]  /*0790*/  PRMT R21, R21, 0x7632, R21 ;  /* 0x0000763215157816 */ /* 0x000fc60000000015 */
[----:B---3--:R-:W-:Y:S01]  /*07a0*/  @P1 FMUL.FTZ R44, R41, R44 ;  /* 0x0000002c292c1220 */ /* 0x008fe20000410000 */
[----:B------:R-:W-:Y:S02]  /*07b0*/  SHF.L.U32 R36, R21, 0x10, RZ ;  /* 0x0000001015247819 */ /* 0x000fe400000006ff */
[----:B------:R-:W-:Y:S01]  /*07c0*/  SHF.L.U32 R41, R22, 0x10, RZ ;  /* 0x0000001016297819 */ /* 0x000fe200000006ff */
[----:B------:R-:W-:Y:S02]  /*07d0*/  @P1 FFMA.FTZ R38, R44, R0, R38 ;  /* 0x000000002c261223 */ /* 0x000fe40000010026 */
[----:B------:R-:W-:Y:S01]  /*07e0*/  @P1 FFMA.FTZ R36, R20, R3, R36 ;  /* 0x0000000314241223 */ /* 0x000fe20000010024 */
[----:B------:R-:W-:Y:S01]  /*07f0*/  F2FP.BF16.F32.PACK_AB R20, R39, R34 ;  /* 0x000000222714723e */ /* 0x000fe200000010ff */
[----:B------:R-:W-:Y:S01]  /*0800*/  @P1 FFMA.FTZ R41, R40, R2, R41 ;  /* 0x0000000228291223 */ /* 0x000fe20000010029 */
[----:B------:R-:W-:Y:S01]  /*0810*/  FADD.FTZ R40, RZ, R34 ;  /* 0x00000022ff287221 */ /* 0x000fe20000010000 */
[----:B------:R-:W-:-:S02]  /*0820*/  F2FP.BF16.F32.PACK_AB R23, R38, R27 ;  /* 0x0000001b2617723e */ /* 0x000fc400000010ff */
[----:B------:R-:W-:Y:S01]  /*0830*/  F2FP.BF16.F32.PACK_AB R21, R36, R33 ;  /* 0x000000212415723e */ /* 0x000fe200000010ff */
[----:B------:R-:W-:Y:S01]  /*0840*/  FADD.FTZ R40, R40, R39 ;  /* 0x0000002728287221 */ /* 0x000fe20000010000 */
[----:B------:R-:W-:Y:S02]  /*0850*/  F2FP.BF16.F32.PACK_AB R22, R41, R32 ;  /* 0x000000202916723e */ /* 0x000fe400000010ff */
[----:B------:R-:W-:Y:S01]  /*0860*/  ISETP.NE.AND P1, PT, R25, RZ, PT ;  /* 0x000000ff1900720c */ /* 0x000fe20003f25270 */
[----:B------:R-:W-:Y:S02]  /*0870*/  FADD.FTZ R45, R40, R33 ;  /* 0x00000021282d7221 */ /* 0x000fe40000010000 */
[----:B------:R0:W-:Y:S02]  /*0880*/  STG.E.128 desc[UR6][R42.64], R20 ;  /* 0x000000142a007986 */ /* 0x0001e4000c101d06 */
        /* <DEDUP_REMOVED lines=43> */
.L_x_242:
        /* <DEDUP_REMOVED lines=17> */
[----:B------:R-:W-:Y:S02]  /*0c50*/  PRMT R20, R13, 0x7632, R20 ;  /* 0x000076320d147816 */ /* 0x000fe40000000014 */
[----:B------:R-:W-:Y:S01]  /*0c60*/  SHF.L.U32 R23, R5, 0x10, RZ ;  /* 0x0000001005177819 */ /* 0x000fe200000006ff */
[----:B------:R-:W-:Y:S01]  /*0c70*/  FADD.FTZ R21, -R40, R36 ;  /* 0x0000002428157221 */ /* 0x000fe20000010100 */
[----:B------:R-:W-:Y:S01]  /*0c80*/  SHF.L.U32 R36, R20, 0x10, RZ ;  /* 0x0000001014247819 */ /* 0x000fe200000006ff */
[----:B------:R-:W-:Y:S01]  /*0c90*/  FADD.FTZ R41, -R40, R41 ;  /* 0x0000002928297221 */ /* 0x000fe20000010100 */
[----:B------:R-:W-:Y:S01]  /*0ca0*/  SHF.L.U32 R20, R24, 0x10, RZ ;  /* 0x0000001018147819 */ /* 0x000fe200000006ff */
[----:B------:R-:W-:Y:S01]  /*0cb0*/  FMUL.FTZ R21, R42, R21 ;  /* 0x000000152a157220 */ /* 0x000fe20000410000 */
[----:B------:R-:W-:Y:S01]  /*0cc0*/  FADD.FTZ R33, -R40, R33 ;  /* 0x0000002128217221 */ /* 0x000fe20000010100 */
[----:B------:R-:W-:Y:S01]  /*0cd0*/  FMUL.FTZ R22, R42, R41 ;  /* 0x000000292a167220 */ /* 0x000fe20000410000 */
[----:B0-----:R-:W-:Y:S01]  /*0ce0*/  SHF.L.U32 R44, R9, 0x10, RZ ;  /* 0x00000010092c7819 */ /* 0x001fe200000006ff */
[----:B------:R-:W-:Y:S01]  /*0cf0*/  FFMA.FTZ R36, R21, R36, R20 ;  /* 0x0000002415247223 */ /* 0x000fe20000010014 */
[----:B------:R-:W-:Y:S01]  /*0d00*/  PRMT R21, R14, 0x7632, R21 ;  /* 0x000076320e157816 */ /* 0x000fe20000000015 */
[----:B------:R-:W-:Y:S01]  /*0d10*/  FMUL.FTZ R33, R42, R33 ;  /* 0x000000212a217220 */ /* 0x000fe20000410000 */
[----:B------:R-:W-:Y:S01]  /*0d20*/  SHF.L.U32 R20, R8, 0x10, RZ ;  /* 0x0000001008147819 */ /* 0x000fe200000006ff */
[C---:B------:R-:W-:Y:S01]  /*0d30*/  FADD.FTZ R27, -R40.reuse, R27 ;  /* 0x0000001b281b7221 */ /* 0x040fe20000010100 */
[----:B------:R-:W-:Y:S01]  /*0d40*/  SHF.L.U32 R21, R21, 0x10, RZ ;  /* 0x0000001015157819 */ /* 0x000fe200000006ff */
[----:B------:R-:W-:-:S02]  /*0d50*/  FADD.FTZ R39, -R40, R39 ;  /* 0x0000002728277221 */ /* 0x000fc40000010100 */
[----:B------:R-:W-:Y:S02]  /*0d60*/  FMUL.FTZ R27, R42, R27 ;  /* 0x0000001b2a1b7220 */ /* 0x000fe40000410000 */
[----:B------:R-:W-:Y:S01]  /*0d70*/  FFMA.FTZ R22, R22, R21, R23 ;  /* 0x0000001516167223 */ /* 0x000fe20000010017 */
[----:B------:R-:W-:Y:S01]  /*0d80*/  FADD.FTZ R21, -R40, R34 ;  /* 0x0000002228157221 */ /* 0x000fe20000010100 */
[----:B------:R-:W-:Y:S01]  /*0d90*/  SHF.L.U32 R34, R12, 0x10, RZ ;  /* 0x000000100c227819 */ /* 0x000fe200000006ff */
[C---:B------:R-:W-:Y:S02]  /*0da0*/  FMUL.FTZ R39, R42.reuse, R39 ;  /* 0x000000272a277220 */ /* 0x040fe40000410000 */
[----:B------:R-:W-:-:S04]  /*0db0*/  FMUL.FTZ R21, R42, R21 ;  /* 0x000000152a157220 */ /* 0x000fc80000410000 */
[----:B------:R-:W-:Y:S01]  /*0dc0*/  FFMA.FTZ R34, R21, R34, R20 ;  /* 0x0000002215227223 */ /* 0x000fe20000010014 */
[----:B------:R-:W-:Y:S01]  /*0dd0*/  SHF.L.U32 R20, R13, 0x10, RZ ;  /* 0x000000100d147819 */ /* 0x000fe200000006ff */
[----:B------:R-:W-:Y:S01]  /*0de0*/  FADD.FTZ R21, -R40, R32 ;  /* 0x0000002028157221 */ /* 0x000fe20000010100 */
[----:B------:R-:W-:-:S03]  /*0df0*/  SHF.L.U32 R32, R10, 0x10, RZ ;  /* 0x000000100a207819 */ /* 0x000fc600000006ff */
[----:B------:R-:W-:Y:S01]  /*0e00*/  FFMA.FTZ R41, R33, R20, R44 ;  /* 0x0000001421297223 */ /* 0x000fe2000001002c */
[----:B------:R-:W-:Y:S01]  /*0e10*/  SHF.L.U32 R20, R14, 0x10, RZ ;  /* 0x000000100e147819 */ /* 0x000fe200000006ff */
[----:B------:R-:W-:-:S04]  /*0e20*/  FMUL.FTZ R21, R42, R21 ;  /* 0x000000152a157220 */ /* 0x000fc80000410000 */
[--C-:B------:R-:W-:Y:S01]  /*0e30*/  FFMA.FTZ R43, R21, R20, R32.reuse ;  /* 0x00000014152b7223 */ /* 0x100fe20000010020 */
[----:B------:R-:W-:Y:S01]  /*0e40*/  PRMT R32, R15, 0x7632, R32 ;  /* 0x000076320f207816 */ /* 0x000fe20000000020 */
[----:B------:R-:W-:Y:S01]  /*0e50*/  FADD.FTZ R21, -R40, R38 ;  /* 0x0000002628157221 */ /* 0x000fe20000010100 */
[----:B------:R-:W-:Y:S02]  /*0e60*/  IADD3 R20, PT, PT, R35, -0x1, RZ ;  /* 0xffffffff23147810 */ /* 0x000fe40007ffe0ff */
[----:B------:R-:W-:Y:S01]  /*0e70*/  SHF.L.U32 R32, R32, 0x10, RZ ;  /* 0x0000001020207819 */ /* 0x000fe200000006ff */
[----:B------:R-:W-:Y:S01]  /*0e80*/  FMUL.FTZ R21, R42, R21 ;  /* 0x000000152a157220 */ /* 0x000fe20000410000 */
[----:B------:R-:W-:Y:S01]  /*0e90*/  SHF.L.U32 R38, R6, 0x10, RZ ;  /* 0x0000001006267819 */ /* 0x000fe200000006ff */
[----:B------:R-:W-:Y:S01]  /*0ea0*/  IMAD R37, R20, R37, RZ ;  /* 0x0000002514257224 */ /* 0x000fe200078e02ff */
[----:B------:R-:W-:Y:S01]  /*0eb0*/  PRMT R40, R12, 0x7632, R40 ;  /* 0x000076320c287816 */ /* 0x000fe20000000028 */
[----:B------:R-:W-:Y:S01]  /*0ec0*/  IMAD.U32 R42, R7, 0x10000, RZ ;  /* 0x00010000072a7824 */ /* 0x000fe200078e00ff */
[----:B------:R-:W-:Y:S01]  /*0ed0*/  F2FP.BF16.F32.PACK_AB R22, R22, R43 ;  /* 0x0000002b1616723e */ /* 0x000fe200000010ff */
[----:B------:R-:W-:Y:S01]  /*0ee0*/  FFMA.FTZ R23, R21, R32, R38 ;  /* 0x0000002015177223 */ /* 0x000fe20000010026 */
[----:B------:R-:W-:Y:S01]  /*0ef0*/  SHF.L.U32 R38, R15, 0x10, RZ ;  /* 0x000000100f267819 */ /* 0x000fe200000006ff */
[----:B------:R-:W0:Y:S01]  /*0f00*/  LDC.64 R20, c[0x0][0x428] ;  /* 0x00010a00ff147b82 */ /* 0x000e220000000a00 */
[----:B------:R-:W-:-:S02]  /*0f10*/  SHF.L.U32 R32, R11, 0x10, RZ ;  /* 0x000000100b207819 */ /* 0x000fc400000006ff */
[----:B------:R-:W-:-:S03]  /*0f20*/  SHF.L.U32 R40, R40, 0x10, RZ ;  /* 0x0000001028287819 */ /* 0x000fc600000006ff */
[----:B------:R-:W-:Y:S01]  /*0f30*/  FFMA.FTZ R38, R27, R38, R32 ;  /* 0x000000261b267223 */ /* 0x000fe20000010020 */
[----:B------:R-:W-:Y:S01]  /*0f40*/  SHF.R.S32.HI R32, RZ, 0x1f, R37 ;  /* 0x0000001fff207819 */ /* 0x000fe20000011425 */
[----:B------:R-:W-:-:S03]  /*0f50*/  FFMA.FTZ R39, R39, R40, R42 ;  /* 0x0000002827277223 */ /* 0x000fc6000001002a */
[----:B------:R-:W-:Y:S02]  /*0f60*/  LEA.HI R32, R32, R37, RZ, 0x3 ;  /* 0x0000002520207211 */ /* 0x000fe400078f18ff */
[----:B------:R-:W-:Y:S02]  /*0f70*/  F2FP.BF16.F32.PACK_AB R23, R23, R38 ;  /* 0x000000261717723e */ /* 0x000fe400000010ff */
[----:B------:R-:W-:-:S05]  /*0f80*/  LEA.HI.SX32 R33, R32, R25, 0x1d ;  /* 0x0000001920217211 */ /* 0x000fca00078feaff */
[----:B0-----:R-:W-:Y:S01]  /*0f90*/  IMAD.WIDE.U32 R32, R33, 0x10, R20 ;  /* 0x0000001021207825 */ /* 0x001fe200078e0014 */
[----:B------:R-:W-:Y:S02]  /*0fa0*/  F2FP.BF16.F32.PACK_AB R21, R36, R41 ;  /* 0x000000292415723e */ /* 0x000fe400000010ff */
[----:B------:R-:W-:-:S05]  /*0fb0*/  F2FP.BF16.F32.PACK_AB R20, R39, R34 ;  /* 0x000000222714723e */ /* 0x000fca00000010ff */
[----:B------:R1:W-:Y:S02]  /*0fc0*/  STG.E.128 desc[UR6][R32.64], R20 ;  /* 0x0000001420007986 */ /* 0x0003e4000c101d06 */
.L_x_225:
[----:B------:R-:W-:Y:S05]  /*0fd0*/  BSYNC.RECONVERGENT B0 ;  /* 0x0000000000007941 */ /* 0x000fea0003800200 */
.L_x_224:
[----:B-1----:R-:W1:Y:S02]  /*0fe0*/  LDC.64 R20, c[0x0][0x380] ;  /* 0x0000e000ff147b82 */ /* 0x002e640000000a00 */
[----:B-1----:R-:W-:-:S04]  /*0ff0*/  LEA R26, R20, R26, 0x2 ;  /* 0x0000001a141a7211 */ /* 0x002fc800078e10ff */
[----:B------:R-:W-:-:S13]  /*1000*/  ISETP.GE.AND P0, PT, R26, R21, PT ;  /* 0x000000151a00720c */ /* 0x000fda0003f06270 */
[----:B------:R-:W-:Y:S05]  /*1010*/  @!P0 BRA `(.L_x_226) ;  /* 0xfffffff000b08947 */ /* 0x000fea000383ffff */
[----:B------:R-:W-:Y:S05]  /*1020*/  EXIT ;  /* 0x000000000000794d */ /* 0x000fea0003800000 */
.L_x_222:
[----:B------:R-:W-:Y:S01]  /*1030*/  PRMT R6, R16, 0x7632, R6 ;  /* 0x0000763210067816 */ /* 0x000fe20000000006 */
[----:B------:R-:W1:Y:S01]  /*1040*/  LDCU UR4, c[0x0][0x448] ;  /* 0x00008900ff0477ac */ /* 0x000e620008000800 */
[----:B------:R-:W-:Y:S02]  /*1050*/  PRMT R5, R17, 0x7632, R5 ;  /* 0x0000763211057816 */ /* 0x000fe40000000005 */
[----:B------:R-:W-:Y:S02]  /*1060*/  PRMT R4, R18, 0x7632, R4 ;  /* 0x0000763212047816 */ /* 0x000fe40000000004 */
[----:B0-----:R-:W-:Y:S02]  /*1070*/  PRMT R3, R19, 0x7632, R3 ;  /* 0x0000763213037816 */ /* 0x001fe40000000003 */
[----:B------:R-:W-:Y:S02]  /*1080*/  SHF.L.U32 R6, R6, 0x10, RZ ;  /* 0x0000001006067819 */ /* 0x000fe400000006ff */
[----:B------:R-:W-:-:S02]  /*1090*/  SHF.L.U32 R5, R5, 0x10, RZ ;  /* 0x0000001005057819 */ /* 0x000fc400000006ff */
[----:B------:R-:W-:Y:S02]  /*10a0*/  SHF.L.U32 R4, R4, 0x10, RZ ;  /* 0x0000001004047819 */ /* 0x000fe400000006ff */
[----:B------:R-:W-:-:S07]  /*10b0*/  SHF.L.U32 R3, R3, 0x10, RZ ;  /* 0x0000001003037819 */ /* 0x000fce00000006ff */
.L_x_230:
[----:B0-----:R-:W0:Y:S08]  /*10c0*/  LDC.64 R32, c[0x0][0x3f0] ;  /* 0x0000fc00ff207b82 */ /* 0x001e300000000a00 */
[----:B------:R-:W2:Y:S01]  /*10d0*/  LDC R27, c[0x0][0x388] ;  /* 0x0000e200ff1b7b82 */ /* 0x000ea20000000800 */
[----:B0-----:R-:W-:-:S06]  /*10e0*/  IMAD.WIDE R32, R26, 0x4, R32 ;  /* 0x000000041a207825 */ /* 0x001fcc00078e0220 */
[----:B------:R-:W3:Y:S02]  /*10f0*/  LDG.E R32, desc[UR6][R32.64] ;  /* 0x0000000620207981 */ /* 0x000ee4000c1e1900 */
[----:B---3--:R-:W-:-:S13]  /*1100*/  ISETP.GE.AND P0, PT, R32, 0x1, PT ;  /* 0x000000012000780c */ /* 0x008fda0003f06270 */
[----:B------:R-:W0:Y:S01]  /*1110*/  @P0 LDC.64 R20, c[0x0][0x390] ;  /* 0x0000e400ff140b82 */ /* 0x000e220000000a00 */
[----:B------:R-:W-:-:S05]  /*1120*/  @P0 IADD3 R22, PT, PT, R32, -0x1, RZ ;  /* 0xffffffff20160810 */ /* 0x000fca0007ffe0ff */
[----:B--2---:R-:W-:Y:S02]  /*1130*/  @P0 IMAD R22, R22, R27, RZ ;  /* 0x0000001b16160224 */ /* 0x004fe400078e02ff */
[----:B------:R-:W2:Y:S03]  /*1140*/  @P0 LDC R36, c[0x0][0x40c] ;  /* 0x00010300ff240b82 */ /* 0x000ea60000000800 */
[----:B------:R-:W-:-:S04]  /*1150*/  @P0 SHF.R.S32.HI R23, RZ, 0x1f, R22 ;  /* 0x0000001fff170819 */ /* 0x000fc80000011416 */
[----:B------:R-:W-:Y:S02]  /*1160*/  @P0 LEA.HI R34, R23, R22, RZ, 0x3 ;  /* 0x0000001617220211 */ /* 0x000fe400078f18ff */
[----:B------:R-:W-:Y:S01]  /*1170*/  CS2R R22, SRZ ;  /* 0x0000000000167805 */ /* 0x000fe2000001ff00 */
[----:B------:R-:W3:Y:S01]  /*1180*/  @P0 LDC R37, c[0x0][0x40c] ;  /* 0x00010300ff250b82 */ /* 0x000ee20000000800 */
[----:B------:R-:W-:Y:S02]  /*1190*/  @P0 MOV R23, RZ ;  /* 0x000000ff00170202 */ /* 0x000fe40000000f00 */
[----:B------:R-:W-:-:S04]  /*11a0*/  @P0 LEA.HI.SX32 R22, R34, R25, 0x1d ;  /* 0x0000001922160211 */ /* 0x000fc800078feaff */
[C---:B0-----:R-:W-:Y:S01]  /*11b0*/  @P0 LEA R34, P1, R22.reuse, R20, 0x4 ;  /* 0x0000001416220211 */ /* 0x041fe200078220ff */
[----:B------:R-:W0:Y:S03]  /*11c0*/  @P0 LDC R39, c[0x0][0x40c] ;  /* 0x00010300ff270b82 */ /* 0x000e260000000800 */
[----:B------:R-:W-:-:S05]  /*11d0*/  @P0 LEA.HI.X R35, R22, R21, R23, 0x4, P1 ;  /* 0x0000001516230211 */ /* 0x000fca00008f2417 */
[----:B------:R-:W4:Y:S01]  /*11e0*/  @P0 LDG.E.64 R28, desc[UR6][R34.64] ;  /* 0x00000006221c0981 */ /* 0x000f22000c1e1b00 */
[----:B------:R-:W1:Y:S03]  /*11f0*/  LDC.64 R22, c[0x0][0x3f8] ;  /* 0x0000fe00ff167b82 */ /* 0x000e660000000a00 */
[----:B------:R2:W3:Y:S05]  /*1200*/  @P0 LDG.E.64 R30, desc[UR6][R34.64+0x8] ;  /* 0x00000806221e0981 */ /* 0x0004ea000c1e1b00 */
[----:B------:R-:W0:Y:S01]  /*1210*/  @P0 LDC R21, c[0x0][0x40c] ;  /* 0x00010300ff150b82 */ /* 0x000e220000000800 */
[----:B-1----:R-:W-:-:S05]  /*1220*/  IMAD.WIDE R22, R26, 0x4, R22 ;  /* 0x000000041a167825 */ /* 0x002fca00078e0216 */
[----:B------:R1:W5:Y:S01]  /*1230*/  LDG.E R32, desc[UR6][R22.64] ;  /* 0x0000000616207981 */ /* 0x000362000c1e1900 */
[----:B--2---:R-:W-:Y:S01]  /*1240*/  MOV R34, RZ ;  /* 0x000000ff00227202 */ /* 0x004fe20000000f00 */
[----:B------:R-:W-:Y:S01]  /*1250*/  UMOV UR5, 0xffffffff ;  /* 0xffffffff00057882 */ /* 0x000fe20000000000 */
[----:B------:R-:W-:Y:S01]  /*1260*/  ISETP.NE.AND P1, PT, R25, RZ, PT ;  /* 0x000000ff1900720c */ /* 0x000fe20003f25270 */
[----:B-1----:R-:W1:Y:S01]  /*1270*/  @P0 LDC R23, c[0x0][0x40c] ;  /* 0x00010300ff170b82 */ /* 0x002e620000000800 */
[----:B----4-:R-:W-:Y:S02]  /*1280*/  @P0 SHF.L.U32 R33, R29, 0x10, RZ ;  /* 0x000000101d210819 */ /* 0x010fe400000006ff */
[----:B------:R-:W-:Y:S02]  /*1290*/  @P0 SHF.L.U32 R20, R28, 0x10, RZ ;  /* 0x000000101c140819 */ /* 0x000fe400000006ff */
[----:B---3--:R-:W-:Y:S01]  /*12a0*/  @P0 PRMT R2, R30, 0x7610, R2 ;  /* 0x000076101e020816 */ /* 0x008fe20000000002 */
[----:B------:R-:W-:Y:S01]  /*12b0*/  @P0 FMUL.FTZ R35, R33, R36 ;  /* 0x0000002421230220 */ /* 0x000fe20000410000 */
[----:B------:R-:W-:Y:S01]  /*12c0*/  @P0 PRMT R0, R31, 0x7610, R0 ;  /* 0x000076101f000816 */ /* 0x000fe20000000000 */
[----:B------:R-:W-:Y:S01]  /*12d0*/  @P0 FMUL.FTZ R20, R20, R37 ;  /* 0x0000002514140220 */ /* 0x000fe20000410000 */
[----:B------:R-:W-:Y:S01]  /*12e0*/  HFMA2 R33, -RZ, RZ, 0, 0 ;  /* 0x00000000ff217431 */ /* 0x000fe200000001ff */
[----:B------:R-:W-:-:S02]  /*12f0*/  @P0 SHF.L.U32 R36, R17, 0x10, RZ ;  /* 0x0000001011240819 */ /* 0x000fc400000006ff */
[----:B------:R-:W-:Y:S02]  /*1300*/  @P0 SHF.L.U32 R37, R16, 0x10, RZ ;  /* 0x0000001010250819 */ /* 0x000fe400000006ff */
[----:B------:R-:W-:Y:S01]  /*1310*/  @P0 SHF.L.U32 R22, R2, 0x10, RZ ;  /* 0x0000001002160819 */ /* 0x000fe200000006ff */
[----:B------:R-:W-:Y:S01]  /*1320*/  @P0 FMUL.FTZ R34, R35, R36 ;  /* 0x0000002423220220 */ /* 0x000fe20000410000 */
[----:B------:R-:W-:Y:S01]  /*1330*/  @P0 SHF.L.U32 R38, R0, 0x10, RZ ;  /* 0x0000001000260819 */ /* 0x000fe200000006ff */
[----:B------:R-:W-:Y:S01]  /*1340*/  @P0 FMUL.FTZ R33, R37, R20 ;  /* 0x0000001425210220 */ /* 0x000fe20000410000 */
[----:B------:R-:W-:Y:S02]  /*1350*/  HFMA2 R35, -RZ, RZ, 0, 0 ;  /* 0x00000000ff237431 */ /* 0x000fe400000001ff */
[----:B0-----:R-:W-:Y:S01]  /*1360*/  @P0 FMUL.FTZ R22, R22, R39 ;  /* 0x0000002716160220 */ /* 0x001fe20000410000 */
[----:B------:R-:W-:Y:S01]  /*1370*/  @P0 SHF.L.U32 R37, R18, 0x10, RZ ;  /* 0x0000001012250819 */ /* 0x000fe200000006ff */
[----:B------:R-:W-:Y:S01]  /*1380*/  @P0 FMUL.FTZ R38, R38, R21 ;  /* 0x0000001526260220 */ /* 0x000fe20000410000 */
[----:B------:R-:W-:Y:S01]  /*1390*/  @P0 SHF.L.U32 R39, R19, 0x10, RZ ;  /* 0x0000001013270819 */ /* 0x000fe200000006ff */
[----:B------:R-:W0:Y:S01]  /*13a0*/  @P0 LDC R20, c[0x0][0x40c] ;  /* 0x00010300ff140b82 */ /* 0x000e220000000800 */
[----:B------:R-:W-:Y:S01]  /*13b0*/  @P0 PRMT R21, R28, 0x7632, R21 ;  /* 0x000076321c150816 */ /* 0x000fe20000000015 */
[----:B------:R-:W-:Y:S01]  /*13c0*/  @P0 FMUL.FTZ R35, R22, R37 ;  /* 0x0000002516230220 */ /* 0x000fe20000410000 */
[----:B------:R-:W-:Y:S01]  /*13d0*/  MOV R36, RZ ;  /* 0x000000ff00247202 */ /* 0x000fe20000000f00 */
[----:B------:R-:W-:Y:S01]  /*13e0*/  @P0 FMUL.FTZ R36, R38, R39 ;  /* 0x0000002726240220 */ /* 0x000fe20000410000 */
[----:B------:R-:W-:Y:S01]  /*13f0*/  @P0 SHF.L.U32 R40, R21, 0x10, RZ ;  /* 0x0000001015280819 */ /* 0x000fe200000006ff */
[----:B------:R-:W-:-:S02]  /*1400*/  IMAD R39, R26, R27, RZ ;  /* 0x0000001b1a277224 */ /* 0x000fc400078e02ff */
[----:B------:R-:W-:Y:S01]  /*1410*/  HFMA2 R38, -RZ, RZ, 0, 0 ;  /* 0x00000000ff267431 */ /* 0x000fe200000001ff */
[----:B------:R-:W2:Y:S01]  /*1420*/  @P0 LDC R22, c[0x0][0x40c] ;  /* 0x00010300ff160b82 */ /* 0x000ea20000000800 */
[----:B------:R-:W-:Y:S01]  /*1430*/  @P0 PRMT R37, R29, 0x7632, R37 ;  /* 0x000076321d250816 */ /* 0x000fe20000000025 */
[----:B-1----:R-:W-:Y:S01]  /*1440*/  @P0 FMUL.FTZ R23, R40, R23 ;  /* 0x0000001728170220 */ /* 0x002fe20000410000 */
[----:B------:R-:W-:Y:S01]  /*1450*/  SHF.R.S32.HI R42, RZ, 0x1f, R39 ;  /* 0x0000001fff2a7819 */ /* 0x000fe20000011427 */
[----:B------:R-:W-:Y:S01]  /*1460*/  FADD.FTZ R41, RZ, R33 ;  /* 0x00000021ff297221 */ /* 0x000fe20000010000 */
[----:B------:R-:W-:Y:S01]  /*1470*/  @P0 SHF.L.U32 R37, R37, 0x10, RZ ;  /* 0x0000001025250819 */ /* 0x000fe200000006ff */
[----:B------:R-:W-:Y:S01]  /*1480*/  @P0 FMUL.FTZ R38, R23, R6 ;  /* 0x0000000617260220 */ /* 0x000fe20000410000 */
[----:B------:R-:W-:Y:S01]  /*1490*/  @P0 PRMT R23, R30, 0x7632, R23 ;  /* 0x000076321e170816 */ /* 0x000fe20000000017 */
[----:B------:R-:W1:Y:S01]  /*14a0*/  @P0 LDC R21, c[0x0][0x40c] ;  /* 0x00010300ff150b82 */ /* 0x000e620000000800 */
[----:B------:R-:W-:Y:S01]  /*14b0*/  LEA.HI R40, R42, R39, RZ, 0x3 ;  /* 0x000000272a287211 */ /* 0x000fe200078f18ff */
[----:B------:R-:W-:Y:S01]  /*14c0*/  FADD.FTZ R41, R41, R38 ;  /* 0x0000002629297221 */ /* 0x000fe20000010000 */
[----:B------:R-:W-:-:S02]  /*14d0*/  @P0 SHF.L.U32 R44, R23, 0x10, RZ ;  /* 0x00000010172c0819 */ /* 0x000fc400000006ff */
[----:B------:R-:W-:Y:S02]  /*14e0*/  @P0 PRMT R23, R31, 0x7632, R23 ;  /* 0x000076321f170816 */ /* 0x000fe40000000017 */
[----:B------:R-:W-:Y:S01]  /*14f0*/  MOV R39, RZ ;  /* 0x000000ff00277202 */ /* 0x000fe20000000f00 */
[----:B------:R-:W3:Y:S01]  /*1500*/  LDC.64 R42, c[0x0][0x3a8] ;  /* 0x0000ea00ff2a7b82 */ /* 0x000ee20000000a00 */
[----:B------:R-:W-:Y:S01]  /*1510*/  @P0 SHF.L.U32 R23, R23, 0x10, RZ ;  /* 0x0000001017170819 */ /* 0x000fe200000006ff */
[----:B0-----:R-:W-:Y:S01]  /*1520*/  @P0 FMUL.FTZ R20, R37, R20 ;  /* 0x0000001425140220 */ /* 0x001fe20000410000 */
[----:B------:R-:W-:-:S03]  /*1530*/  MOV R37, RZ ;  /* 0x000000ff00257202 */ /* 0x000fc60000000f00 */
[----:B------:R-:W-:Y:S01]  /*1540*/  @P0 FMUL.FTZ R37, R20, R5 ;  /* 0x0000000514250220 */ /* 0x000fe20000410000 */
[----:B------:R-:W-:Y:S01]  /*1550*/  F2FP.BF16.F32.PACK_AB R20, R38, R33 ;  /* 0x000000212614723e */ /* 0x000fe200000010ff */
[----:B--2---:R-:W-:Y:S01]  /*1560*/  @P0 FMUL.FTZ R22, R23, R22 ;  /* 0x0000001617160220 */ /* 0x004fe20000410000 */
[----:B------:R-:W-:Y:S01]  /*1570*/  LEA.HI.SX32 R23, R40, R25, 0x1d ;  /* 0x0000001928177211 */ /* 0x000fe200078feaff */
[----:B------:R-:W-:Y:S02]  /*1580*/  HFMA2 R40, -RZ, RZ, 0, 0 ;  /* 0x00000000ff287431 */ /* 0x000fe400000001ff */
[----:B------:R-:W-:Y:S01]  /*1590*/  @P0 FMUL.FTZ R39, R22, R3 ;  /* 0x0000000316270220 */ /* 0x000fe20000410000 */
[----:B-1----:R-:W-:Y:S01]  /*15a0*/  @P0 FMUL.FTZ R21, R44, R21 ;  /* 0x000000152c150220 */ /* 0x002fe20000410000 */
[----:B------:R-:W-:-:S03]  /*15b0*/  FADD.FTZ R44, R41, R34 ;  /* 0x00000022292c7221 */ /* 0x000fc60000010000 */
[----:B------:R-:W-:Y:S01]  /*15c0*/  @P0 FMUL.FTZ R40, R21, R4 ;  /* 0x0000000415280220 */ /* 0x000fe20000410000 */
[----:B------:R-:W-:Y:S01]  /*15d0*/  F2FP.BF16.F32.PACK_AB R21, R37, R34 ;  /* 0x000000222515723e */ /* 0x000fe200000010ff */
[----:B------:R-:W-:Y:S01]  /*15e0*/  FADD.FTZ R44, R44, R37 ;  /* 0x000000252c2c7221 */ /* 0x000fe20000010000 */
[----:B---3--:R-:W-:Y:S02]  /*15f0*/  IMAD.WIDE.U32 R42, R23, 0x10, R42 ;  /* 0x00000010172a7825 */ /* 0x008fe400078e002a */
[----:B------:R-:W-:Y:S02]  /*1600*/  F2FP.BF16.F32.PACK_AB R22, R40, R35 ;  /* 0x000000232816723e */ /* 0x000fe400000010ff */
        /* <DEDUP_REMOVED lines=44> */
.L_x_254:
        /* <DEDUP_REMOVED lines=17> */
[----:B-1----:R-:W-:Y:S01]  /*19e0*/  FSEL R41, R41, RZ, !P0 ;  /* 0x000000ff29297208 */ /* 0x002fe20004000000 */
[----:B------:R-:W-:Y:S01]  /*19f0*/  IMAD.U32 R22, R24, 0x10000, RZ ;  /* 0x0001000018167824 */ /* 0x000fe200078e00ff */
[----:B------:R-:W-:Y:S02]  /*1a00*/  PRMT R20, R13, 0x7632, R20 ;  /* 0x000076320d147816 */ /* 0x000fe40000000014 */
[----:B0-----:R-:W-:Y:S01]  /*1a10*/  SHF.L.U32 R44, R10, 0x10, RZ ;  /* 0x000000100a2c7819 */ /* 0x001fe200000006ff */
[C---:B------:R-:W-:Y:S01]  /*1a20*/  FADD.FTZ R37, -R41.reuse, R37 ;  /* 0x0000002529257221 */ /* 0x040fe20000010100 */
[----:B------:R-:W-:Y:S01]  /*1a30*/  SHF.L.U32 R20, R20, 0x10, RZ ;  /* 0x0000001014147819 */ /* 0x000fe200000006ff */
[C---:B------:R-:W-:Y:S01]  /*1a40*/  FADD.FTZ R21, -R41.reuse, R40 ;  /* 0x0000002829157221 */ /* 0x040fe20000010100 */
[----:B------:R-:W-:Y:S01]  /*1a50*/  FADD.FTZ R33, -R41, R33 ;  /* 0x0000002129217221 */ /* 0x000fe20000010100 */
[----:B------:R-:W-:Y:S01]  /*1a60*/  FMUL.FTZ R37, R42, R37 ;  /* 0x000000252a257220 */ /* 0x000fe20000410000 */
[----:B------:R-:W-:Y:S01]  /*1a70*/  SHF.L.U32 R40, R8, 0x10, RZ ;  /* 0x0000001008287819 */ /* 0x000fe200000006ff */
[C---:B------:R-:W-:Y:S01]  /*1a80*/  FMUL.FTZ R21, R42.reuse, R21 ;  /* 0x000000152a157220 */ /* 0x040fe20000410000 */
[----:B------:R-:W-:Y:S01]  /*1a90*/  FMUL.FTZ R33, R42, R33 ;  /* 0x000000212a217220 */ /* 0x000fe20000410000 */
[--C-:B------:R-:W-:Y:S01]  /*1aa0*/  FFMA.FTZ R37, R37, R20, R22.reuse ;  /* 0x0000001425257223 */ /* 0x100fe20000010016 */
[----:B------:R-:W-:Y:S01]  /*1ab0*/  PRMT R22, R14, 0x7632, R22 ;  /* 0x000076320e167816 */ /* 0x000fe20000000016 */
[C---:B------:R-:W-:Y:S01]  /*1ac0*/  FADD.FTZ R35, -R41.reuse, R35 ;  /* 0x0000002329237221 */ /* 0x040fe20000010100 */
[----:B------:R-:W-:Y:S01]  /*1ad0*/  PRMT R20, R10, 0x7632, R20 ;  /* 0x000076320a147816 */ /* 0x000fe20000000014 */
[----:B------:R-:W-:Y:S01]  /*1ae0*/  FADD.FTZ R39, -R41, R39 ;  /* 0x0000002729277221 */ /* 0x000fe20000010100 */
[----:B------:R-:W-:Y:S01]  /*1af0*/  SHF.L.U32 R22, R22, 0x10, RZ ;  /* 0x0000001016167819 */ /* 0x000fe200000006ff */
[----:B------:R-:W-:Y:S01]  /*1b00*/  FMUL.FTZ R35, R42, R35 ;  /* 0x000000232a237220 */ /* 0x000fe20000410000 */
[----:B------:R-:W-:Y:S01]  /*1b10*/  SHF.L.U32 R20, R20, 0x10, RZ ;  /* 0x0000001014147819 */ /* 0x000fe200000006ff */
[----:B------:R-:W-:Y:S01]  /*1b20*/  FMUL.FTZ R23, R42, R39 ;  /* 0x000000272a177220 */ /* 0x000fe20000410000 */
[----:B------:R-:W-:-:S03]  /*1b30*/  IADD3 R32, PT, PT, R32, -0x1, RZ ;  /* 0xffffffff20207810 */ /* 0x000fc60007ffe0ff */
[----:B------:R-:W-:Y:S01]  /*1b40*/  FFMA.FTZ R22, R21, R22, R20 ;  /* 0x0000001615167223 */ /* 0x000fe20000010014 */
[----:B------:R-:W-:Y:S01]  /*1b50*/  SHF.L.U32 R20, R12, 0x10, RZ ;  /* 0x000000100c147819 */ /* 0x000fe200000006ff */
[----:B------:R-:W-:Y:S01]  /*1b60*/  FADD.FTZ R21, -R41, R34 ;  /* 0x0000002229157221 */ /* 0x000fe20000010100 */
[----:B------:R-:W-:Y:S01]  /*1b70*/  IMAD R27, R32, R27, RZ ;  /* 0x0000001b201b7224 */ /* 0x000fe200078e02ff */
[----:B------:R-:W-:Y:S02]  /*1b80*/  SHF.L.U32 R32, R11, 0x10, RZ ;  /* 0x000000100b207819 */ /* 0x000fe400000006ff */
[----:B------:R-:W-:Y:S01]  /*1b90*/  FFMA.FTZ R34, R33, R20, R40 ;  /* 0x0000001421227223 */ /* 0x000fe20000010028 */
[----:B------:R-:W-:Y:S01]  /*1ba0*/  SHF.L.U32 R40, R13, 0x10, RZ ;  /* 0x000000100d287819 */ /* 0x000fe200000006ff */
[----:B------:R-:W-:Y:S01]  /*1bb0*/  FMUL.FTZ R21, R42, R21 ;  /* 0x000000152a157220 */ /* 0x000fe20000410000 */
[----:B------:R-:W-:Y:S01]  /*1bc0*/  SHF.L.U32 R20, R9, 0x10, RZ ;  /* 0x0000001009147819 */ /* 0x000fe200000006ff */
[----:B------:R-:W-:Y:S01]  /*1bd0*/  FADD.FTZ R33, -R41, R36 ;  /* 0x0000002429217221 */ /* 0x000fe20000010100 */
[----:B------:R-:W-:Y:S01]  /*1be0*/  SHF.L.U32 R36, R15, 0x10, RZ ;  /* 0x000000100f247819 */ /* 0x000fe200000006ff */
[--C-:B------:R-:W-:Y:S01]  /*1bf0*/  FADD.FTZ R41, -R41, R38.reuse ;  /* 0x0000002629297221 */ /* 0x100fe20000010100 */
[----:B------:R-:W-:Y:S01]  /*1c00*/  PRMT R38, R12, 0x7632, R38 ;  /* 0x000076320c267816 */ /* 0x000fe20000000026 */
[----:B------:R-:W-:Y:S01]  /*1c10*/  FFMA.FTZ R40, R21, R40, R20 ;  /* 0x0000002815287223 */ /* 0x000fe20000010014 */
[----:B------:R-:W-:Y:S01]  /*1c20*/  SHF.L.U32 R20, R14, 0x10, RZ ;  /* 0x000000100e147819 */ /* 0x000fe200000006ff */
[C---:B------:R-:W-:Y:S01]  /*1c30*/  FMUL.FTZ R33, R42.reuse, R33 ;  /* 0x000000212a217220 */ /* 0x040fe20000410000 */
[----:B------:R-:W-:Y:S01]  /*1c40*/  FMUL.FTZ R41, R42, R41 ;  /* 0x000000292a297220 */ /* 0x000fe20000410000 */
[----:B------:R-:W-:-:S02]  /*1c50*/  SHF.L.U32 R42, R7, 0x10, RZ ;  /* 0x00000010072a7819 */ /* 0x000fc400000006ff */
[----:B------:R-:W-:Y:S01]  /*1c60*/  FFMA.FTZ R35, R35, R20, R44 ;  /* 0x0000001423237223 */ /* 0x000fe2000001002c */
[----:B------:R-:W-:Y:S01]  /*1c70*/  PRMT R20, R15, 0x7632, R20 ;  /* 0x000076320f147816 */ /* 0x000fe20000000014 */
[----:B------:R-:W-:Y:S01]  /*1c80*/  FFMA.FTZ R36, R33, R36, R32 ;  /* 0x0000002421247223 */ /* 0x000fe20000010020 */
[----:B------:R-:W-:Y:S02]  /*1c90*/  PRMT R44, R11, 0x7632, R44 ;  /* 0x000076320b2c7816 */ /* 0x000fe4000000002c */
[----:B------:R-:W-:Y:S02]  /*1ca0*/  SHF.L.U32 R20, R20, 0x10, RZ ;  /* 0x0000001014147819 */ /* 0x000fe400000006ff */
[----:B------:R-:W-:Y:S02]  /*1cb0*/  SHF.L.U32 R44, R44, 0x10, RZ ;  /* 0x000000102c2c7819 */ /* 0x000fe400000006ff */
[----:B------:R-:W-:Y:S02]  /*1cc0*/  SHF.R.S32.HI R32, RZ, 0x1f, R27 ;  /* 0x0000001fff207819 */ /* 0x000fe4000001141b */
[----:B------:R-:W-:Y:S01]  /*1cd0*/  SHF.L.U32 R38, R38, 0x10, RZ ;  /* 0x0000001026267819 */ /* 0x000fe200000006ff */
[----:B------:R-:W-:Y:S01]  /*1ce0*/  FFMA.FTZ R23, R23, R20, R44 ;  /* 0x0000001417177223 */ /* 0x000fe2000001002c */
[----:B------:R-:W-:Y:S01]  /*1cf0*/  LEA.HI R32, R32, R27, RZ, 0x3 ;  /* 0x0000001b20207211 */ /* 0x000fe200078f18ff */
[----:B------:R-:W0:Y:S01]  /*1d00*/  LDC.64 R20, c[0x0][0x428] ;  /* 0x00010a00ff147b82 */ /* 0x000e220000000a00 */
[----:B------:R-:W-:Y:S01]  /*1d10*/  F2FP.BF16.F32.PACK_AB R22, R22, R35 ;  /* 0x000000231616723e */ /* 0x000fe200000010ff */
[----:B------:R-:W-:Y:S01]  /*1d20*/  FFMA.FTZ R41, R41, R38, R42 ;  /* 0x0000002629297223 */ /* 0x000fe2000001002a */
[----:B------:R-:W-:-:S02]  /*1d30*/  LEA.HI.SX32 R33, R32, R25, 0x1d ;  /* 0x0000001920217211 */ /* 0x000fc400078feaff */
[----:B------:R-:W-:-:S03]  /*1d40*/  F2FP.BF16.F32.PACK_AB R23, R23, R36 ;  /* 0x000000241717723e */ /* 0x000fc600000010ff */
[----:B0-----:R-:W-:Y:S01]  /*1d50*/  IMAD.WIDE.U32 R32, R33, 0x10, R20 ;  /* 0x0000001021207825 */ /* 0x001fe200078e0014 */
[----:B------:R-:W-:Y:S02]  /*1d60*/  F2FP.BF16.F32.PACK_AB R21, R37, R40 ;  /* 0x000000282515723e */ /* 0x000fe400000010ff */
[----:B------:R-:W-:-:S05]  /*1d70*/  F2FP.BF16.F32.PACK_AB R20, R41, R34 ;  /* 0x000000222914723e */ /* 0x000fca00000010ff */
[----:B------:R2:W-:Y:S02]  /*1d80*/  STG.E.128 desc[UR6][R32.64], R20 ;  /* 0x0000001420007986 */ /* 0x0005e4000c101d06 */
.L_x_229:
[----:B------:R-:W-:Y:S05]  /*1d90*/  BSYNC.RECONVERGENT B0 ;  /* 0x0000000000007941 */ /* 0x000fea0003800200 */
.L_x_228:
[----:B-12---:R-:W1:Y:S02]  /*1da0*/  LDC.64 R20, c[0x0][0x380] ;  /* 0x0000e000ff147b82 */ /* 0x006e640000000a00 */
[----:B-1----:R-:W-:-:S04]  /*1db0*/  LEA R26, R20, R26, 0x2 ;  /* 0x0000001a141a7211 */ /* 0x002fc800078e10ff */
[----:B------:R-:W-:-:S13]  /*1dc0*/  ISETP.GE.AND P0, PT, R26, R21, PT ;  /* 0x000000151a00720c */ /* 0x000fda0003f06270 */
[----:B------:R-:W-:Y:S05]  /*1dd0*/  @!P0 BRA `(.L_x_230) ;  /* 0xfffffff000b88947 */ /* 0x000fea000383ffff */
[----:B------:R-:W-:Y:S05]  /*1de0*/  EXIT ;  /* 0x000000000000794d */ /* 0x000fea0003800000 */
.L_x_223:
[----:B------:R-:W-:Y:S01]  /*1df0*/  HFMA2 R21, -RZ, RZ, 0, 5.9604644775390625e-08 ;  /* 0x00000001ff157431 */ /* 0x000fe200000001ff */
[----:B------:R-:W-:Y:S01]  /*1e00*/  BSSY B0, `(.L_x_231) ;  /* 0x0000007000007945 */ /* 0x000fe20003800000 */
[----:B------:R-:W-:Y:S02]  /*1e10*/  MOV R20, R45 ;  /* 0x0000002d00147202 */ /* 0x000fe40000000f00 */
[----:B------:R-:W-:Y:S02]  /*1e20*/  MOV R22, 0x1f ;  /* 0x0000001f00167802 */ /* 0x000fe40000000f00 */
[----:B------:R-:W-:-:S07]  /*1e30*/  MOV R23, 0xffffffff ;  /* 0xffffffff00177802 */ /* 0x000fce0000000f00 */
[----:B-----5:R-:W-:Y:S05]  /*1e40*/  WARPSYNC.COLLECTIVE R23, `(.L_x_232) ;  /* 0x0000000017087348 */ /* 0x020fea0003c00000 */
[----:B------:R0:W1:Y:S02]  /*1e50*/  SHFL.BFLY P0, R42, R20, R21, R22 ;  /* 0x0c000015142a7389 */ /* 0x0000640000000016 */
[----:B01---5:R-:W-:Y:S05]  /*1e60*/  ENDCOLLECTIVE ;  /* 0x000000000000791b */ /* 0x023fea0003800000 */
.L_x_232:
[----:B------:R-:W-:Y:S05]  /*1e70*/  BSYNC B0 ;  /* 0x0000000000007941 */ /* 0x000fea0003800000 */
.L_x_231:
        /* <DEDUP_REMOVED lines=8> */
.L_x_233:
[----:B------:R-:W-:Y:S02]  /*1f00*/  HFMA2 R21, -RZ, RZ, 0, 2.384185791015625e-07 ;  /* 0x00000004ff157431 */ /* 0x000fe400000001ff */
[----:B------:R-:W-:-:S05]  /*1f10*/  FADD.FTZ R44, R20, R42 ;  /* 0x0000002a142c7221 */ /* 0x000fca0000010000 */
[----:B------:R-:W-:-:S07]  /*1f20*/  MOV R20, R44 ;  /* 0x0000002c00147202 */ /* 0x000fce0000000f00 */
[----:B------:R-:W-:Y:S05]  /*1f30*/  WARPSYNC.COLLECTIVE R23, `(.L_x_234) ;  /* 0x0000000017087348 */ /* 0x000fea0003c00000 */
[----:B------:R0:W1:Y:S02]  /*1f40*/  SHFL.BFLY P0, R42, R20, R21, R22 ;  /* 0x0c000015142a7389 */ /* 0x0000640000000016 */
[----:B01----:R-:W-:Y:S05]  /*1f50*/  ENDCOLLECTIVE ;  /* 0x000000000000791b */ /* 0x003fea0003800000 */
.L_x_234:
[----:B------:R-:W-:Y:S02]  /*1f60*/  HFMA2 R21, -RZ, RZ, 0, 4.76837158203125e-07 ;  /* 0x00000008ff157431 */ /* 0x000fe400000001ff */
[----:B------:R-:W-:-:S05]  /*1f70*/  FADD.FTZ R44, R44, R42 ;  /* 0x0000002a2c2c7221 */ /* 0x000fca0000010000 */
[----:B------:R-:W-:-:S07]  /*1f80*/  MOV R20, R44 ;  /* 0x0000002c00147202 */ /* 0x000fce0000000f00 */
[----:B------:R-:W-:Y:S05]  /*1f90*/  WARPSYNC.COLLECTIVE R23, `(.L_x_235) ;  /* 0x0000000017087348 */ /* 0x000fea0003c00000 */
[----:B------:R0:W1:Y:S02]  /*1fa0*/  SHFL.BFLY P0, R42, R20, R21, R22 ;  /* 0x0c000015142a7389 */ /* 0x0000640000000016 */
[----:B01----:R-:W-:Y:S05]  /*1fb0*/  ENDCOLLECTIVE ;  /* 0x000000000000791b */ /* 0x003fea0003800000 */
.L_x_235:
[----:B------:R-:W-:Y:S02]  /*1fc0*/  HFMA2 R21, -RZ, RZ, 0, 9.5367431640625e-07 ;  /* 0x00000010ff157431 */ /* 0x000fe400000001ff */
[----:B------:R-:W-:-:S05]  /*1fd0*/  FADD.FTZ R40, R44, R42 ;  /* 0x0000002a2c287221 */ /* 0x000fca0000010000 */
[----:B------:R-:W-:-:S07]  /*1fe0*/  MOV R20, R40 ;  /* 0x0000002800147202 */ /* 0x000fce0000000f00 */
[----:B------:R-:W-:Y:S05]  /*1ff0*/  WARPSYNC.COLLECTIVE R23, `(.L_x_236) ;  /* 0x0000000017087348 */ /* 0x000fea0003c00000 */
[----:B------:R0:W1:Y:S02]  /*2000*/  SHFL.BFLY P0, R42, R20, R21, R22 ;  /* 0x0c000015142a7389 */ /* 0x0000640000000016 */
[----:B01----:R-:W-:Y:S05]  /*2010*/  ENDCOLLECTIVE ;  /* 0x000000000000791b */ /* 0x003fea0003800000 */
.L_x_236:
        /* <DEDUP_REMOVED lines=18> */
[----:B------:R-:W-:-:S07]  /*2140*/  IMAD.MOV.U32 R21, RZ, RZ, 0x1 ;  /* 0x00000001ff157424 */ /* 0x000fce00078e00ff */
[----:B------:R-:W-:Y:S05]  /*2150*/  WARPSYNC.COLLECTIVE R23, `(.L_x_237) ;  /* 0x0000000017087348 */ /* 0x000fea0003c00000 */
[----:B------:R0:W1:Y:S02]  /*2160*/  SHFL.BFLY P0, R42, R20, R21, R22 ;  /* 0x0c000015142a7389 */ /* 0x0000640000000016 */
[----:B01----:R-:W-:Y:S05]  /*2170*/  ENDCOLLECTIVE ;  /* 0x000000000000791b */ /* 0x003fea0003800000 */
.L_x_237:
[----:B------:R-:W-:Y:S02]  /*2180*/  HFMA2 R21, -RZ, RZ, 0, 1.1920928955078125e-07 ;  /* 0x00000002ff157431 */ /* 0x000fe400000001ff */
[----:B------:R-:W-:-:S05]  /*2190*/  FADD.FTZ R44, R20, R42 ;  /* 0x0000002a142c7221 */ /* 0x000fca0000010000 */
[----:B------:R-:W-:-:S07]  /*21a0*/  MOV R20, R44 ;  /* 0x0000002c00147202 */ /* 0x000fce0000000f00 */
[----:B------:R-:W-:Y:S05]  /*21b0*/  WARPSYNC.COLLECTIVE R23, `(.L_x_238) ;  /* 0x0000000017087348 */ /* 0x000fea0003c00000 */
[----:B------:R0:W1:Y:S02]  /*21c0*/  SHFL.BFLY P0, R42, R20, R21, R22 ;  /* 0x0c000015142a7389 */ /* 0x0000640000000016 */
[----:B01----:R-:W-:Y:S05]  /*21d0*/  ENDCOLLECTIVE ;  /* 0x000000000000791b */ /* 0x003fea0003800000 */
.L_x_238:
[----:B------:R-:W-:Y:S02]  /*21e0*/  HFMA2 R21, -RZ, RZ, 0, 2.384185791015625e-07 ;  /* 0x00000004ff157431 */ /* 0x000fe400000001ff */
[----:B------:R-:W-:-:S05]  /*21f0*/  FADD.FTZ R45, R44, R42 ;  /* 0x0000002a2c2d7221 */ /* 0x000fca0000010000 */
[----:B------:R-:W-:-:S07]  /*2200*/  MOV R20, R45 ;  /* 0x0000002d00147202 */ /* 0x000fce0000000f00 */
[----:B------:R-:W-:Y:S05]  /*2210*/  WARPSYNC.COLLECTIVE R23, `(.L_x_239) ;  /* 0x0000000017087348 */ /* 0x000fea0003c00000 */
[----:B------:R0:W1:Y:S02]  /*2220*/  SHFL.BFLY P0, R42, R20, R21, R22 ;  /* 0x0c000015142a7389 */ /* 0x0000640000000016 */
[----:B01----:R-:W-:Y:S05]  /*2230*/  ENDCOLLECTIVE ;  /* 0x000000000000791b */ /* 0x003fea0003800000 */
.L_x_239:
[----:B------:R-:W-:Y:S02]  /*2240*/  HFMA2 R21, -RZ, RZ, 0, 4.76837158203125e-07 ;  /* 0x00000008ff157431 */ /* 0x000fe400000001ff */
[----:B------:R-:W-:-:S05]  /*2250*/  FADD.FTZ R45, R45, R42 ;  /* 0x0000002a2d2d7221 */ /* 0x000fca0000010000 */
[----:B------:R-:W-:-:S07]  /*2260*/  MOV R20, R45 ;  /* 0x0000002d00147202 */ /* 0x000fce0000000f00 */
[----:B------:R-:W-:Y:S05]  /*2270*/  WARPSYNC.COLLECTIVE R23, `(.L_x_240) ;  /* 0x0000000017087348 */ /* 0x000fea0003c00000 */
[----:B------:R0:W1:Y:S02]  /*2280*/  SHFL.BFLY P0, R42, R20, R21, R22 ;  /* 0x0c000015142a7389 */ /* 0x0000640000000016 */
[----:B01----:R-:W-:Y:S05]  /*2290*/  ENDCOLLECTIVE ;  /* 0x000000000000791b */ /* 0x003fea0003800000 */
.L_x_240:
[----:B------:R-:W-:Y:S02]  /*22a0*/  HFMA2 R21, -RZ, RZ, 0, 9.5367431640625e-07 ;  /* 0x00000010ff157431 */ /* 0x000fe400000001ff */
[----:B------:R-:W-:-:S05]  /*22b0*/  FADD.FTZ R44, R45, R42 ;  /* 0x0000002a2d2c7221 */ /* 0x000fca0000010000 */
[----:B------:R-:W-:-:S07]  /*22c0*/  MOV R20, R44 ;  /* 0x0000002c00147202 */ /* 0x000fce0000000f00 */
[----:B------:R-:W-:Y:S05]  /*22d0*/  WARPSYNC.COLLECTIVE R23, `(.L_x_241) ;  /* 0x0000000017087348 */ /* 0x000fea0003c00000 */
[----:B------:R0:W1:Y:S02]  /*22e0*/  SHFL.BFLY P0, R42, R20, R21, R22 ;  /* 0x0c000015142a7389 */ /* 0x0000640000000016 */
[----:B01----:R-:W-:Y:S05]  /*22f0*/  ENDCOLLECTIVE ;  /* 0x000000000000791b */ /* 0x003fea0003800000 */
.L_x_241:
[----:B------:R-:W-:Y:S05]  /*2300*/  BRA `(.L_x_242) ;  /* 0xffffffe8000c7947 */ /* 0x000fea000383ffff */
.L_x_227:
        /* <DEDUP_REMOVED lines=8> */
.L_x_244:
[----:B------:R-:W-:Y:S05]  /*2390*/  BSYNC B0 ;  /* 0x0000000000007941 */ /* 0x000fea0003800000 */
.L_x_243:
        /* <DEDUP_REMOVED lines=8> */
.L_x_245:
[----:B------:R-:W-:Y:S02]  /*2420*/  HFMA2 R21, -RZ, RZ, 0, 2.384185791015625e-07 ;  /* 0x00000004ff157431 */ /* 0x000fe400000001ff */
[----:B------:R-:W-:-:S05]  /*2430*/  FADD.FTZ R45, R20, R42 ;  /* 0x0000002a142d7221 */ /* 0x000fca0000010000 */
[----:B------:R-:W-:-:S07]  /*2440*/  MOV R20, R45 ;  /* 0x0000002d00147202 */ /* 0x000fce0000000f00 */
[----:B------:R-:W-:Y:S05]  /*2450*/  WARPSYNC.COLLECTIVE R23, `(.L_x_246) ;  /* 0x0000000017087348 */ /* 0x000fea0003c00000 */
[----:B------:R0:W1:Y:S02]  /*2460*/  SHFL.BFLY P0, R42, R20, R21, R22 ;  /* 0x0c000015142a7389 */ /* 0x0000640000000016 */
[----:B01----:R-:W-:Y:S05]  /*2470*/  ENDCOLLECTIVE ;  /* 0x000000000000791b */ /* 0x003fea0003800000 */
.L_x_246:
[----:B------:R-:W-:Y:S02]  /*2480*/  HFMA2 R21, -RZ, RZ, 0, 4.76837158203125e-07 ;  /* 0x00000008ff157431 */ /* 0x000fe400000001ff */
[----:B------:R-:W-:-:S05]  /*2490*/  FADD.FTZ R45, R45, R42 ;  /* 0x0000002a2d2d7221 */ /* 0x000fca0000010000 */
[----:B------:R-:W-:-:S07]  /*24a0*/  MOV R20, R45 ;  /* 0x0000002d00147202 */ /* 0x000fce0000000f00 */
[----:B------:R-:W-:Y:S05]  /*24b0*/  WARPSYNC.COLLECTIVE R23, `(.L_x_247) ;  /* 0x0000000017087348 */ /* 0x000fea0003c00000 */
[----:B------:R0:W1:Y:S02]  /*24c0*/  SHFL.BFLY P0, R42, R20, R21, R22 ;  /* 0x0c000015142a7389 */ /* 0x0000640000000016 */
[----:B01----:R-:W-:Y:S05]  /*24d0*/  ENDCOLLECTIVE ;  /* 0x000000000000791b */ /* 0x003fea0003800000 */
.L_x_247:
[----:B------:R-:W-:Y:S02]  /*24e0*/  HFMA2 R21, -RZ, RZ, 0, 9.5367431640625e-07 ;  /* 0x00000010ff157431 */ /* 0x000fe400000001ff */
[----:B------:R-:W-:-:S05]  /*24f0*/  FADD.FTZ R41, R45, R42 ;  /* 0x0000002a2d297221 */ /* 0x000fca0000010000 */
[----:B------:R-:W-:-:S07]  /*2500*/  MOV R20, R41 ;  /* 0x0000002900147202 */ /* 0x000fce0000000f00 */
[----:B------:R-:W-:Y:S05]  /*2510*/  WARPSYNC.COLLECTIVE R23, `(.L_x_248) ;  /* 0x0000000017087348 */ /* 0x000fea0003c00000 */
[----:B------:R0:W1:Y:S02]  /*2520*/  SHFL.BFLY P0, R42, R20, R21, R22 ;  /* 0x0c000015142a7389 */ /* 0x0000640000000016 */
[----:B01----:R-:W-:Y:S05]  /*2530*/  ENDCOLLECTIVE ;  /* 0x000000000000791b */ /* 0x003fea0003800000 */
.L_x_248:
        /* <DEDUP_REMOVED lines=22> */
.L_x_249:
[----:B------:R-:W-:Y:S02]  /*26a0*/  HFMA2 R21, -RZ, RZ, 0, 1.1920928955078125e-07 ;  /* 0x00000002ff157431 */ /* 0x000fe400000001ff */
[----:B------:R-:W-:-:S05]  /*26b0*/  FADD.FTZ R44, R20, R42 ;  /* 0x0000002a142c7221 */ /* 0x000fca0000010000 */
[----:B------:R-:W-:-:S07]  /*26c0*/  MOV R20, R44 ;  /* 0x0000002c00147202 */ /* 0x000fce0000000f00 */
[----:B------:R-:W-:Y:S05]  /*26d0*/  WARPSYNC.COLLECTIVE R23, `(.L_x_250) ;  /* 0x0000000017087348 */ /* 0x000fea0003c00000 */
[----:B------:R0:W1:Y:S02]  /*26e0*/  SHFL.BFLY P0, R42, R20, R21, R22 ;  /* 0x0c000015142a7389 */ /* 0x0000640000000016 */
[----:B01----:R-:W-:Y:S05]  /*26f0*/  ENDCOLLECTIVE ;  /* 0x000000000000791b */ /* 0x003fea0003800000 */
.L_x_250:
[----:B------:R-:W-:Y:S02]  /*2700*/  HFMA2 R21, -RZ, RZ, 0, 2.384185791015625e-07 ;  /* 0x00000004ff157431 */ /* 0x000fe400000001ff */
[----:B------:R-:W-:-:S05]  /*2710*/  FADD.FTZ R45, R44, R42 ;  /* 0x0000002a2c2d7221 */ /* 0x000fca0000010000 */
[----:B------:R-:W-:-:S07]  /*2720*/  MOV R20, R45 ;  /* 0x0000002d00147202 */ /* 0x000fce0000000f00 */
[----:B------:R-:W-:Y:S05]  /*2730*/  WARPSYNC.COLLECTIVE R23, `(.L_x_251) ;  /* 0x0000000017087348 */ /* 0x000fea0003c00000 */
[----:B------:R0:W1:Y:S02]  /*2740*/  SHFL.BFLY P0, R42, R20, R21, R22 ;  /* 0x0c000015142a7389 */ /* 0x0000640000000016 */
[----:B01----:R-:W-:Y:S05]  /*2750*/  ENDCOLLECTIVE ;  /* 0x000000000000791b */ /* 0x003fea0003800000 */
.L_x_251:
[----:B------:R-:W-:Y:S02]  /*2760*/  HFMA2 R21, -RZ, RZ, 0, 4.76837158203125e-07 ;  /* 0x00000008ff157431 */ /* 0x000fe400000001ff */
[----:B------:R-:W-:-:S05]  /*2770*/  FADD.FTZ R45, R45, R42 ;  /* 0x0000002a2d2d7221 */ /* 0x000fca0000010000 */
[----:B------:R-:W-:-:S07]  /*2780*/  MOV R20, R45 ;  /* 0x0000002d00147202 */ /* 0x000fce0000000f00 */
[----:B------:R-:W-:Y:S05]  /*2790*/  WARPSYNC.COLLECTIVE R23, `(.L_x_252) ;  /* 0x0000000017087348 */ /* 0x000fea0003c00000 */
[----:B------:R0:W1:Y:S02]  /*27a0*/  SHFL.BFLY P0, R42, R20, R21, R22 ;  /* 0x0c000015142a7389 */ /* 0x0000640000000016 */
[----:B01----:R-:W-:Y:S05]  /*27b0*/  ENDCOLLECTIVE ;  /* 0x000000000000791b */ /* 0x003fea0003800000 */
.L_x_252:
[----:B------:R-:W-:Y:S02]  /*27c0*/  HFMA2 R21, -RZ, RZ, 0, 9.5367431640625e-07 ;  /* 0x00000010ff157431 */ /* 0x000fe400000001ff */
[----:B------:R-:W-:-:S05]  /*27d0*/  FADD.FTZ R44, R45, R42 ;  /* 0x0000002a2d2c7221 */ /* 0x000fca0000010000 */
[----:B------:R-:W-:-:S07]  /*27e0*/  MOV R20, R44 ;  /* 0x0000002c00147202 */ /* 0x000fce0000000f00 */
[----:B------:R-:W-:Y:S05]  /*27f0*/  WARPSYNC.COLLECTIVE R23, `(.L_x_253) ;  /* 0x0000000017087348 */ /* 0x000fea0003c00000 */
[----:B------:R0:W1:Y:S02]  /*2800*/  SHFL.BFLY P0, R42, R20, R21, R22 ;  /* 0x0c000015142a7389 */ /* 0x0000640000000016 */
[----:B01----:R-:W-:Y:S05]  /*2810*/  ENDCOLLECTIVE ;  /* 0x000000000000791b */ /* 0x003fea0003800000 */
.L_x_253:
[----:B------:R-:W-:Y:S05]  /*2820*/  BRA `(.L_x_254) ;  /* 0xfffffff000287947 */ /* 0x000fea000383ffff */
.L_x_255:
        /* <DEDUP_REMOVED lines=13> */
.L_x_9042:


//--------------------- .text._ZN10layer_norm13ln_fwd_kernelINS_13Kernel_traitsI13__nv_bfloat16S2_S2_S2_fjLj256ELj1ELj4ELj1ELj16ENS_18Kernel_traits_baseILj256ES2_S2_S2_S2_fjLj128EEEEELb1ELb0ELb0ELb0EEEvNS_9FwdParamsE --------------------------
	.section	.text._ZN10layer_norm13ln_fwd_kernelINS_13Kernel_traitsI13__nv_bfloat16S2_S2_S2_fjLj256ELj1ELj4ELj1ELj16ENS_18Kernel_traits_baseILj256ES2_S2_S2_S2_fjLj128EEEEELb1ELb0ELb0ELb0EEEvNS_9FwdParamsE,"ax",@progbits
	.align	128
        .global         _ZN10layer_norm13ln_fwd_kernelINS_13Kernel_traitsI13__nv_bfloat16S2_S2_S2_fjLj256ELj1ELj4ELj1ELj16ENS_18Kernel_traits_baseILj256ES2_S2_S2_S2_fjLj128EEEEELb1ELb0ELb0ELb0EEEvNS_9FwdParamsE
        .type           _ZN10layer_norm13ln_fwd_kernelINS_13Kernel_traitsI13__nv_bfloat16S2_S2_S2_fjLj256ELj1ELj4ELj1ELj16ENS_18Kernel_traits_baseILj256ES2_S2_S2_S2_fjLj128EEEEELb1ELb0ELb0ELb0EEEvNS_9FwdParamsE,@function
        .size           _ZN10layer_norm13ln_fwd_kernelINS_13Kernel_traitsI13__nv_bfloat16S2_S2_S2_fjLj256ELj1ELj4ELj1ELj16ENS_18Kernel_traits_baseILj256ES2_S2_S2_S2_fjLj128EEEEELb1ELb0ELb0ELb0EEEvNS_9FwdParamsE,(.L_x_9043 - _ZN10layer_norm13ln_fwd_kernelINS_13Kernel_traitsI13__nv_bfloat16S2_S2_S2_fjLj256ELj1ELj4ELj1ELj16ENS_18Kernel_traits_baseILj256ES2_S2_S2_S2_fjLj128EEEEELb1ELb0ELb0ELb0EEEvNS_9FwdParamsE)
        .other          _ZN10layer_norm13ln_fwd_kernelINS_13Kernel_traitsI13__nv_bfloat16S2_S2_S2_fjLj256ELj1ELj4ELj1ELj16ENS_18Kernel_traits_baseILj256ES2_S2_S2_S2_fjLj128EEEEELb1ELb0ELb0ELb0EEEvNS_9FwdParamsE,@"STO_CUDA_ENTRY STV_DEFAULT"
_ZN10layer_norm13ln_fwd_kernelINS_13Kernel_traitsI13__nv_bfloat16S2_S2_S2_fjLj256ELj1ELj4ELj1ELj16ENS_18Kernel_traits_baseILj256ES2_S2_S2_S2_fjLj128EEEEELb1ELb0ELb0ELb0EEEvNS_9FwdParamsE:
.text._ZN10layer_norm13ln_fwd_kernelINS_13Kernel_traitsI13__nv_bfloat16S2_S2_S2_fjLj256ELj1ELj4ELj1ELj16ENS_18Kernel_traits_baseILj256ES2_S2_S2_S2_fjLj128EEEEELb1ELb0ELb0ELb0EEEvNS_9FwdParamsE:
[----:B------:R-:W-:Y:S01]  /*0000*/  LDC R1, c[0x0][0x37c] ;  /* 0x0000df00ff017b82 */ /* 0x000fe20000000800 */
[----:B------:R-:W0:Y:S01]  /*0010*/  LDCU.U8 UR4, c[0x0][0x464] ;  /* 0x00008c80ff0477ac */ /* 0x000e220008000000 */
[----:B------:R-:W1:Y:S01]  /*0020*/  LDCU.64 UR6, c[0x0][0x450] ;  /* 0x00008a00ff0677ac */ /* 0x000e620008000a00 */
[----:B------:R-:W2:Y:S05]  /*0030*/  LDCU.64 UR8, c[0x0][0x358] ;  /* 0x00006b00ff0877ac */ /* 0x000eaa0008000a00 */
[----:B------:R-:W3:Y:S08]  /*0040*/  LDC R34, c[0x0][0x458] ;  /* 0x00011600ff227b82 */ /* 0x000ef00000000800 */
[----:B------:R-:W3:Y:S01]  /*0050*/  LDC R35, c[0x0][0x45c] ;  /* 0x00011700ff237b82 */ /* 0x000ee20000000800 */
[----:B0-----:R-:W-:Y:S01]  /*0060*/  ISETP.NE.AND P1, PT, RZ, UR4, PT ;  /* 0x00000004ff007c0c */ /* 0x001fe2000bf25270 */
[----:B-1----:R-:W-:-:S02]  /*0070*/  IMAD.U32 R2, RZ, RZ, UR6 ;  /* 0x00000006ff027e24 */ /* 0x002fc4000f8e00ff */
[----:B------:R-:W-:Y:S01]  /*0080*/  IMAD.U32 R3, RZ, RZ, UR7 ;  /* 0x00000007ff037e24 */ /* 0x000fe2000f8e00ff */
[----:B------:R-:W0:Y:S03]  /*0090*/  S2R R9, SR_TID.X ;  /* 0x0000000000097919 */ /* 0x000e260000002100 */
[----:B------:R-:W1:Y:S06]  /*00a0*/  LDC R7, c[0x0][0x388] ;  /* 0x0000e200ff077b82 */ /* 0x000e6c0000000800 */
[----:B--2---:R-:W2:Y:S04]  /*00b0*/  @P1 LDG.E.64 R2, desc[UR8][R2.64] ;  /* 0x0000000802021981 */ /* 0x004ea8000c1e1b00 */
[----:B---3--:R3:W5:Y:S01]  /*00c0*/  @P1 LDG.E.64 R4, desc[UR8][R34.64] ;  /* 0x0000000822041981 */ /* 0x008762000c1e1b00 */
[----:B------:R-:W4:Y:S01]  /*00d0*/  S2UR UR5, SR_CTAID.X ;  /* 0x00000000000579c3 */ /* 0x000f220000002500 */
[----:B------:R-:W-:Y:S07]  /*00e0*/  BSSY.RECONVERGENT B0, `(.L_x_256) ;  /* 0x0000021000007945 */ /* 0x000fee0003800200 */
[----:B------:R-:W3:Y:S01]  /*00f0*/  LDC R6, c[0x0][0x360] ;  /* 0x0000d800ff067b82 */ /* 0x000ee20000000800 */
[----:B-1----:R-:W-:-:S04]  /*0100*/  SHF.R.S32.HI R0, RZ, 0x1f, R7 ;  /* 0x0000001fff007819 */ /* 0x002fc80000011407 */
[----:B------:R-:W-:Y:S02]  /*0110*/  LEA.HI R0, R0, R7, RZ, 0x3 ;  /* 0x0000000700007211 */ /* 0x000fe400078f18ff */
[----:B0-----:R-:W-:Y:S01]  /*0120*/  LOP3.LUT R11, R9, 0x1f, RZ, 0xc0, !PT ;  /* 0x0000001f090b7812 */ /* 0x001fe200078ec0ff */
[----:B------:R-:W0:Y:S01]  /*0130*/  @P1 LDC R7, c[0x0][0x460] ;  /* 0x00011800ff071b82 */ /* 0x000e220000000800 */
[----:B------:R-:W-:Y:S01]  /*0140*/  SHF.R.U32.HI R8, RZ, 0x5, R9 ;  /* 0x00000005ff087819 */ /* 0x000fe20000011609 */
[----:B----4-:R-:W-:-:S06]  /*0150*/  USHF.L.U32 UR4, UR5, 0x2, URZ ;  /* 0x0000000205047899 */ /* 0x010fcc00080006ff */
[----:B------:R-:W-:Y:S01]  /*0160*/  LOP3.LUT R8, R8, UR4, RZ, 0xfc, !PT ;  /* 0x0000000408087c12 */ /* 0x000fe2000f8efcff */
[----:B---3--:R-:W-:Y:S01]  /*0170*/  IMAD R9, R6, UR5, R9 ;  /* 0x0000000506097c24 */ /* 0x008fe2000f8e0209 */
[----:B--2---:R-:W-:Y:S02]  /*0180*/  @P1 R2UR UR7, R3 ;  /* 0x00000000030712ca */ /* 0x004fe400000e0000 */
[----:B------:R-:W-:Y:S02]  /*0190*/  LOP3.LUT R3, RZ, R11, RZ, 0x33, !PT ;  /* 0x0000000bff037212 */ /* 0x000fe400078e33ff */
[----:B------:R-:W-:Y:S02]  /*01a0*/  @P1 R2UR UR6, R2 ;  /* 0x00000000020612ca */ /* 0x000fe400000e0000 */
[----:B------:R-:W-:-:S04]  /*01b0*/  LEA.HI.SX32 R10, R0, R3, 0x1d ;  /* 0x00000003000a7211 */ /* 0x000fc800078feaff */
[----:B------:R-:W-:-:S03]  /*01c0*/  ISETP.GT.U32.AND P0, PT, R10, -0x21, PT ;  /* 0xffffffdf0a00780c */ /* 0x000fc60003f04070 */
[----:B------:R-:W-:Y:S02]  /*01d0*/  UIADD3 UR16, UPT, UPT, UR7, -0x4498517b, URZ ;  /* 0xbb67ae8507107890 */ /* 0x000fe4000fffe0ff */
[----:B------:R-:W-:Y:S02]  /*01e0*/  UIADD3 UR18, UPT, UPT, UR7, 0x76cf5d0a, URZ ;  /* 0x76cf5d0a07127890 */ /* 0x000fe4000fffe0ff */
[----:B------:R-:W-:Y:S02]  /*01f0*/  UIADD3 UR15, UPT, UPT, UR6, -0x61c88647, URZ ;  /* 0x9e3779b9060f7890 */ /* 0x000fe4000fffe0ff */
[----:B------:R-:W-:Y:S02]  /*0200*/  UIADD3 UR17, UPT, UPT, UR6, 0x3c6ef372, URZ ;  /* 0x3c6ef37206117890 */ /* 0x000fe4000fffe0ff */
[----:B------:R-:W-:Y:S02]  /*0210*/  UIADD3 UR19, UPT, UPT, UR6, -0x255992d5, URZ ;  /* 0xdaa66d2b06137890 */ /* 0x000fe4000fffe0ff */
[----:B------:R-:W-:Y:S01]  /*0220*/  UIADD3 UR20, UPT, UPT, UR7, 0x32370b8f, URZ ;  /* 0x32370b8f07147890 */ /* 0x000fe2000fffe0ff */
[----:B0-----:R-:W-:Y:S11]  /*0230*/  @P0 BRA `(.L_x_257) ;  /* 0x00000000002c0947 */ /* 0x001ff60003800000 */
        /* <DEDUP_REMOVED lines=11> */
.L_x_257:
[----:B------:R-:W-:Y:S05]  /*02f0*/  BSYNC.RECONVERGENT B0 ;  /* 0x0000000000007941 */ /* 0x000fea0003800200 */
.L_x_256:
[----:B------:R-:W1:Y:S01]  /*0300*/  LDCU UR4, c[0x0][0x384] ;  /* 0x00007080ff0477ac */ /* 0x000e620008000800 */
[----:B-----5:R-:W-:Y:S01]  /*0310*/  @P1 IADD3 R34, P0, PT, R4, R7, RZ ;  /* 0x0000000704221210 */ /* 0x020fe20007f1e0ff */
[----:B------:R-:W-:-:S03]  /*0320*/  UIADD3 UR21, UPT, UPT, UR6, 0x78dde6e4, URZ ;  /* 0x78dde6e406157890 */ /* 0x000fc6000fffe0ff */
[----:B------:R-:W-:Y:S01]  /*0330*/  @P1 IADD3.X R35, PT, PT, RZ, R5, RZ, P0, !PT ;  /* 0x00000005ff231210 */ /* 0x000fe200007fe4ff */
[----:B------:R-:W-:Y:S02]  /*0340*/  UIADD3 UR22, UPT, UPT, UR7, -0x126145ec, URZ ;  /* 0xed9eba1407167890 */ /* 0x000fe4000fffe0ff */
[----:B------:R-:W-:Y:S01]  /*0350*/  UIADD3 UR23, UPT, UPT, UR6, 0x1715609d, URZ ;  /* 0x1715609d06177890 */ /* 0x000fe2000fffe0ff */
[----:B------:R-:W-:Y:S01]  /*0360*/  SHF.R.U64 R7, R34, 0x2, R35 ;  /* 0x0000000222077819 */ /* 0x000fe20000001223 */
[----:B------:R-:W-:Y:S02]  /*0370*/  UIADD3 UR24, UPT, UPT, UR7, -0x56f99767, URZ ;  /* 0xa906689907187890 */ /* 0x000fe4000fffe0ff */
[----:B------:R-:W-:Y:S02]  /*0380*/  UIADD3 UR25, UPT, UPT, UR6, -0x4ab325aa, URZ ;  /* 0xb54cda5606197890 */ /* 0x000fe4000fffe0ff */
[----:B------:R-:W-:Y:S02]  /*0390*/  UIADD3 UR26, UPT, UPT, UR7, 0x646e171e, URZ ;  /* 0x646e171e071a7890 */ /* 0x000fe4000fffe0ff */
[----:B------:R-:W-:Y:S01]  /*03a0*/  UIADD3 UR27, UPT, UPT, UR6, 0x5384540f, URZ ;  /* 0x5384540f061b7890 */ /* 0x000fe2000fffe0ff */
[----:B-1----:R-:W-:Y:S01]  /*03b0*/  ISETP.GE.AND P0, PT, R8, UR4, PT ;  /* 0x0000000408007c0c */ /* 0x002fe2000bf06270 */
[----:B------:R-:W-:-:S02]  /*03c0*/  UIADD3 UR28, UPT, UPT, UR7, 0x1fd5c5a3, URZ ;  /* 0x1fd5c5a3071c7890 */ /* 0x000fc4000fffe0ff */
[----:B------:R-:W-:Y:S02]  /*03d0*/  UIADD3 UR30, UPT, UPT, UR7, -0x24c28bd8, URZ ;  /* 0xdb3d7428071e7890 */ /* 0x000fe4000fffe0ff */
[----:B------:R-:W-:Y:S02]  /*03e0*/  UIADD3 UR32, UPT, UPT, UR7, -0x695add53, URZ ;  /* 0x96a522ad07207890 */ /* 0x000fe4000fffe0ff */
[----:B------:R-:W-:Y:S02]  /*03f0*/  UIADD3 UR31, UPT, UPT, UR6, -0x700cb87f, URZ ;  /* 0x8ff34781061f7890 */ /* 0x000fe4000fffe0ff */
[----:B------:R-:W-:-:S04]  /*0400*/  UIADD3 UR29, UPT, UPT, UR6, -0xe443238, URZ ;  /* 0xf1bbcdc8061d7890 */ /* 0x000fc8000fffe0ff */
[----:B------:R-:W-:Y:S08]  /*0410*/  @P0 EXIT ;  /* 0x000000000000094d */ /* 0x000ff00003800000 */
[----:B0-----:R-:W-:Y:S01]  /*0420*/  IMAD.HI.U32 R3, R9, -0x326172a9, RZ ;  /* 0xcd9e8d5709037827 */ /* 0x001fe200078e00ff */
[----:B------:R-:W-:Y:S01]  /*0430*/  SHF.R.U32.HI R6, RZ, 0x2, R35 ;  /* 0x00000002ff067819 */ /* 0x000fe20000011623 */
[----:B------:R-:W0:Y:S01]  /*0440*/  LDCU.64 UR10, c[0x0][0x3e0] ;  /* 0x00007c00ff0a77ac */ /* 0x000e220008000a00 */
[----:B------:R-:W-:Y:S01]  /*0450*/  BSSY B1, `(.L_x_258) ;  /* 0x0000385000017945 */ /* 0x000fe20003800000 */
[C---:B------:R-:W-:Y:S01]  /*0460*/  IMAD.HI.U32 R0, R7.reuse, -0x2daee0ad, RZ ;  /* 0xd2511f5307007827 */ /* 0x040fe200078e00ff */
[----:B------:R-:W-:Y:S01]  /*0470*/  LOP3.LUT R3, R6, UR6, R3, 0x96, !PT ;  /* 0x0000000606037c12 */ /* 0x000fe2000f8e9603 */
[----:B------:R-:W1:Y:S01]  /*0480*/  LDCU.U8 UR4, c[0x0][0x410] ;  /* 0x00008200ff0477ac */ /* 0x000e620008000000 */
[----:B------:R-:W-:Y:S01]  /*0490*/  LOP3.LUT R34, R34, 0x3, RZ, 0xc0, !PT ;  /* 0x0000000322227812 */ /* 0x000fe200078ec0ff */
[----:B------:R-:W-:Y:S01]  /*04a0*/  IMAD R21, R7, -0x2daee0ad, RZ ;  /* 0xd2511f5307157824 */ /* 0x000fe200078e02ff */
[----:B------:R-:W-:Y:S01]  /*04b0*/  LOP3.LUT R0, R0, UR7, RZ, 0x3c, !PT ;  /* 0x0000000700007c12 */ /* 0x000fe2000f8e3cff */
[----:B------:R-:W-:Y:S01]  /*04c0*/  IMAD.HI.U32 R4, R3, -0x2daee0ad, RZ ;  /* 0xd2511f5303047827 */ /* 0x000fe200078e00ff */
[----:B------:R-:W2:Y:S03]  /*04d0*/  LDCU UR33, c[0x0][0x388] ;  /* 0x00007100ff2177ac */ /* 0x000ea60008000800 */
[----:B------:R-:W-:Y:S01]  /*04e0*/  IMAD R5, R9, -0x326172a9, RZ ;  /* 0xcd9e8d5709057824 */ /* 0x000fe200078e02ff */
[----:B------:R-:W-:Y:S01]  /*04f0*/  LOP3.LUT R4, R21, UR16, R4, 0x96, !PT ;  /* 0x0000001015047c12 */ /* 0x000fe2000f8e9604 */
[C---:B------:R-:W-:Y:S01]  /*0500*/  IMAD.HI.U32 R2, R0.reuse, -0x326172a9, RZ ;  /* 0xcd9e8d5700027827 */ /* 0x040fe200078e00ff */
[----:B------:R-:W3:Y:S03]  /*0510*/  LDCU UR14, c[0x0][0x448] ;  /* 0x00008900ff0e77ac */ /* 0x000ee60008000800 */
[----:B------:R-:W-:Y:S01]  /*0520*/  IMAD R20, R3, -0x2daee0ad, RZ ;  /* 0xd2511f5303147824 */ /* 0x000fe200078e02ff */
[----:B------:R-:W-:Y:S01]  /*0530*/  LOP3.LUT R2, R5, UR15, R2, 0x96, !PT ;  /* 0x0000000f05027c12 */ /* 0x000fe2000f8e9602 */
[----:B------:R-:W-:Y:S01]  /*0540*/  IMAD R5, R0, -0x326172a9, RZ ;  /* 0xcd9e8d5700057824 */ /* 0x000fe200078e02ff */
[----:B0-----:R-:W-:Y:S01]  /*0550*/  UISETP.NE.U32.AND UP0, UPT, UR10, URZ, UPT ;  /* 0x000000ff0a00728c */ /* 0x001fe2000bf05070 */
[----:B------:R-:W-:Y:S01]  /*0560*/  IMAD.HI.U32 R0, R4, -0x326172a9, RZ ;  /* 0xcd9e8d5704007827 */ /* 0x000fe200078e00ff */
[----:B------:R-:W0:Y:S03]  /*0570*/  LDCU.64 UR12, c[0x0][0x3a0] ;  /* 0x00007400ff0c77ac */ /* 0x000e260008000a00 */
[----:B------:R-:W-:Y:S01]  /*0580*/  IMAD.HI.U32 R3, R2, -0x2daee0ad, RZ ;  /* 0xd2511f5302037827 */ /* 0x000fe200078e00ff */
[----:B------:R-:W-:Y:S01]  /*0590*/  LOP3.LUT R0, R5, UR17, R0, 0x96, !PT ;  /* 0x0000001105007c12 */ /* 0x000fe2000f8e9600 */
[----:B------:R-:W-:-:S02]  /*05a0*/  UISETP.NE.AND.EX UP0, UPT, UR11, URZ, UPT, UP0 ;  /* 0x000000ff0b00728c */ /* 0x000fc4000bf05300 */
[----:B------:R-:W-:Y:S01]  /*05b0*/  IMAD R21, R2, -0x2daee0ad, RZ ;  /* 0xd2511f5302157824 */ /* 0x000fe200078e02ff */
[----:B------:R-:W-:Y:S01]  /*05c0*/  LOP3.LUT R3, R20, UR18, R3, 0x96, !PT ;  /* 0x0000001214037c12 */ /* 0x000fe2000f8e9603 */
[----:B------:R-:W-:Y:S01]  /*05d0*/  IMAD.HI.U32 R20, R0, -0x2daee0ad, RZ ;  /* 0xd2511f5300147827 */ /* 0x000fe200078e00ff */
[----:B-1----:R-:W-:-:S03]  /*05e0*/  UISETP.NE.AND UP1, UPT, UR4, URZ, UPT ;  /* 0x000000ff0400728c */ /* 0x002fc6000bf25270 */
[----:B------:R-:W-:Y:S01]  /*05f0*/  IMAD R5, R4, -0x326172a9, RZ ;  /* 0xcd9e8d5704057824 */ /* 0x000fe200078e02ff */
[----:B------:R-:W-:Y:S01]  /*0600*/  LOP3.LUT R20, R21, UR20, R20, 0x96, !PT ;  /* 0x0000001415147c12 */ /* 0x000fe2000f8e9614 */
[----:B------:R-:W-:-:S04]  /*0610*/  IMAD.HI.U32 R2, R3, -0x326172a9, RZ ;  /* 0xcd9e8d5703027827 */ /* 0x000fc800078e00ff */
        /* <DEDUP_REMOVED lines=14> */
[----:B------:R-:W-:Y:S02]  /*0700*/  IMAD R5, R0, -0x326172a9, RZ ;  /* 0xcd9e8d5700057824 */ /* 0x000fe400078e02ff */
[----:B------:R-:W-:-:S04]  /*0710*/  IMAD.HI.U32 R0, R4, -0x326172a9, RZ ;  /* 0xcd9e8d5704007827 */ /* 0x000fc800078e00ff */
[----:B------:R-:W-:Y:S01]  /*0720*/  IMAD.HI.U32 R3, R2, -0x2daee0ad, RZ ;  /* 0xd2511f5302037827 */ /* 0x000fe200078e00ff */
[----:B------:R-:W-:-:S03]  /*0730*/  LOP3.LUT R0, R5, UR25, R0, 0x96, !PT ;  /* 0x0000001905007c12 */ /* 0x000fc6000f8e9600 */
        /* <DEDUP_REMOVED lines=10> */
[--C-:B------:R-:W-:Y:S01]  /*07e0*/  LOP3.LUT R0, R4, UR29, R3.reuse, 0x96, !PT ;  /* 0x0000001d04007c12 */ /* 0x100fe2000f8e9603 */
[----:B------:R-:W-:Y:S01]  /*07f0*/  IMAD.HI.U32 R5, R2, -0x2daee0ad, RZ ;  /* 0xd2511f5302057827 */ /* 0x000fe200078e00ff */
[----:B------:R-:W-:Y:S02]  /*0800*/  PRMT R4, R18, 0x7632, R4 ;  /* 0x0000763212047816 */ /* 0x000fe40000000004 */
[----:B------:R-:W-:Y:S01]  /*0810*/  PRMT R3, R19, 0x7632, R3 ;  /* 0x0000763213037816 */ /* 0x000fe20000000003 */
[----:B------:R-:W-:Y:S01]  /*0820*/  IMAD R2, R2, -0x2daee0ad, RZ ;  /* 0xd2511f5302027824 */ /* 0x000fe200078e02ff */
[--C-:B------:R-:W-:Y:S01]  /*0830*/  LOP3.LUT R22, R22, UR30, R5.reuse, 0x96, !PT ;  /* 0x0000001e16167c12 */ /* 0x100fe2000f8e9605 */
[----:B------:R-:W-:Y:S01]  /*0840*/  IMAD.HI.U32 R35, R0, -0x2daee0ad, RZ ;  /* 0xd2511f5300237827 */ /* 0x000fe200078e00ff */
[----:B------:R-:W-:-:S03]  /*0850*/  PRMT R5, R17, 0x7632, R5 ;  /* 0x0000763211057816 */ /* 0x000fc60000000005 */
[----:B------:R-:W-:Y:S01]  /*0860*/  IMAD R20, R20, -0x326172a9, RZ ;  /* 0xcd9e8d5714147824 */ /* 0x000fe200078e02ff */
[----:B------:R-:W-:Y:S01]  /*0870*/  LOP3.LUT R35, R2, UR32, R35, 0x96, !PT ;  /* 0x0000002002237c12 */ /* 0x000fe2000f8e9623 */
[----:B------:R-:W-:-:S04]  /*0880*/  IMAD.HI.U32 R29, R22, -0x326172a9, RZ ;  /* 0xcd9e8d57161d7827 */ /* 0x000fc800078e00ff */
[----:B------:R-:W-:Y:S01]  /*0890*/  IMAD.MOV.U32 R2, RZ, RZ, RZ ;  /* 0x000000ffff027224 */ /* 0x000fe200078e00ff */
[----:B------:R-:W-:Y:S01]  /*08a0*/  LOP3.LUT R29, R20, UR31, R29, 0x96, !PT ;  /* 0x0000001f141d7c12 */ /* 0x000fe2000f8e961d */
[----:B------:R-:W-:Y:S02]  /*08b0*/  IMAD R0, R0, -0x2daee0ad, RZ ;  /* 0xd2511f5300007824 */ /* 0x000fe400078e02ff */
[----:B0-23--:R-:W-:-:S07]  /*08c0*/  IMAD R36, R22, -0x326172a9, RZ ;  /* 0xcd9e8d5716247824 */ /* 0x00dfce00078e02ff */
.L_x_304:
[----:B------:R-:W0:Y:S01]  /*08d0*/  @UP0 LDCU.64 UR4, c[0x0][0x3e0] ;  /* 0x00007c00ff0407ac */ /* 0x000e220008000a00 */
[----:B------:R-:W-:Y:S01]  /*08e0*/  PLOP3.LUT P0, PT, PT, PT, UP0, 0x80, 0x8 ;  /* 0x000000000008781c */ /* 0x000fe20003f0f008 */
[----:B------:R-:W-:Y:S01]  /*08f0*/  IMAD.MOV.U32 R25, RZ, RZ, 0x2 ;  /* 0x00000002ff197424 */ /* 0x000fe200078e00ff */
[----:B------:R-:W-:-:S11]  /*0900*/  PLOP3.LUT P1, PT, PT, PT, UP0, 0x80, 0x8 ;  /* 0x000000000008781c */ /* 0x000fd60003f2f008 */
[----:B0-----:R-:W-:-:S06]  /*0910*/  @P0 IMAD.WIDE R24, R8, R25, UR4 ;  /* 0x0000000408180e25 */ /* 0x001fcc000f8e0219 */
[----:B------:R-:W2:Y:S01]  /*0920*/  @P1 LDG.E.U16 R24, desc[UR8][R24.64] ;  /* 0x0000000818181981 */ /* 0x000ea2000c1e1500 */
[----:B------:R-:W-:Y:S01]  /*0930*/  ISETP.GT.U32.AND P0, PT, R10, -0x21, PT ;  /* 0xffffffdf0a00780c */ /* 0x000fe20003f04070 */
[----:B------:R-:W-:Y:S01]  /*0940*/  IMAD R26, R8, UR33, RZ ;  /* 0x00000021081a7c24 */ /* 0x000fe2000f8e02ff */
[----:B------:R-:W-:Y:S01]  /*0950*/  PLOP3.LUT P1, PT, PT, PT, UP0, 0x80, 0x8 ;  /* 0x000000000008781c */ /* 0x000fe20003f2f008 */
[----:B------:R-:W-:Y:S01]  /*0960*/  HFMA2 R44, -RZ, RZ, 1.875, 0 ;  /* 0x3f800000ff2c7431 */ /* 0x000fe200000001ff */
[----:B------:R-:W-:Y:S02]  /*0970*/  BSSY.RECONVERGENT B0, `(.L_x_259) ;  /* 0x00002b3000007945 */ /* 0x000fe40003800200 */
[----:B------:R-:W-:-:S04]  /*0980*/  SHF.R.S32.HI R27, RZ, 0x1f, R26 ;  /* 0x0000001fff1b7819 */ /* 0x000fc8000001141a */
[----:B------:R-:W-:-:S04]  /*0990*/  LEA.HI R40, R27, R26, RZ, 0x3 ;  /* 0x0000001a1b287211 */ /* 0x000fc800078f18ff */
[----:B------:R-:W-:Y:S01]  /*09a0*/  LEA.HI.SX32 R40, R40, R11, 0x1d ;  /* 0x0000000b28287211 */ /* 0x000fe200078feaff */
[----:B--2---:R-:W-:Y:S01]  /*09b0*/  @P1 IMAD.U32 R44, R24, 0x10000, RZ ;  /* 0x00010000182c1824 */ /* 0x004fe200078e00ff */
[----:B------:R-:W-:Y:S06]  /*09c0*/  @P0 BRA `(.L_x_260) ;  /* 0x0000002800b40947 */ /* 0x000fec0003800000 */
[----:B------:R-:W-:Y:S01]  /*09d0*/  ISETP.NE.U32.AND P1, PT, RZ, UR12, PT ;  /* 0x0000000cff007c0c */ /* 0x000fe2000bf25070 */
[----:B------:R-:W0:Y:S03]  /*09e0*/  LDC.64 R24, c[0x0][0x390] ;  /* 0x0000e400ff187b82 */ /* 0x000e260000000a00 */
[----:B------:R-:W-:-:S13]  /*09f0*/  ISETP.NE.AND.EX P1, PT, RZ, UR13, PT, P1 ;  /* 0x0000000dff007c0c */ /* 0x000fda000bf25310 */
[----:B------:R-:W1:Y:S01]  /*0a00*/  @P1 LDC.64 R30, c[0x0][0x3a0] ;  /* 0x0000e800ff1e1b82 */ /* 0x000e620000000a00 */
[----:B0-----:R-:W-:-:S06]  /*0a10*/  IMAD.WIDE.U32 R24, R40, 0x10, R24 ;  /* 0x0000001028187825 */ /* 0x001fcc00078e0018 */
[----:B------:R-:W5:Y:S01]  /*0a20*/  LDG.E.128 R24, desc[UR8][R24.64] ;  /* 0x0000000818187981 */ /* 0x000f62000c1e1d00 */
[----:B-1----:R-:W-:-:S05]  /*0a30*/  @P1 IMAD.WIDE.U32 R30, R40, 0x10, R30 ;  /* 0x00000010281e1825 */ /* 0x002fca00078e001e */
[----:B------:R0:W5:Y:S01]  /*0a40*/  @P1 LDG.E.128 R20, desc[UR8][R30.64] ;  /* 0x000000081e141981 */ /* 0x000162000c1e1d00 */
[----:B------:R-:W-:Y:S01]  /*0a50*/  ISETP.NE.AND P2, PT, R34, 0x1, PT ;  /* 0x000000012200780c */ /* 0x000fe20003f45270 */
[----:B------:R-:W-:Y:S01]  /*0a60*/  BSSY.RECONVERGENT B2, `(.L_x_261) ;  /* 0x0000045000027945 */ /* 0x000fe20003800200 */
[----:B------:R-:W-:Y:S01]  /*0a70*/  IMAD.MOV.U32 R32, RZ, RZ, 0x2 ;  /* 0x00000002ff207424 */ /* 0x000fe200078e00ff */
[----:B------:R-:W-:-:S10]  /*0a80*/  MOV R28, R36 ;  /* 0x00000024001c7202 */ /* 0x000fd40000000f00 */
[----:B0-----:R-:W-:Y:S05]  /*0a90*/  @!P2 BRA `(.L_x_262) ;  /* 0x000000040004a947 */ /* 0x001fea0003800000 */
[----:B------:R-:W-:-:S13]  /*0aa0*/  ISETP.NE.AND P2, PT, R34, 0x3, PT ;  /* 0x000000032200780c */ /* 0x000fda0003f45270 */
[----:B------:R-:W-:Y:S05]  /*0ab0*/  @!P2 BRA `(.L_x_263) ;  /* 0x000000000018a947 */ /* 0x000fea0003800000 */
[----:B------:R-:W-:-:S13]  /*0ac0*/  ISETP.NE.AND P2, PT, R34, 0x2, PT ;  /* 0x000000022200780c */ /* 0x000fda0003f45270 */
[----:B------:R-:W-:Y:S01]  /*0ad0*/  @!P2 IMAD.MOV.U32 R32, RZ, RZ, 0x3 ;  /* 0x00000003ff20a424 */ /* 0x000fe200078e00ff */
[----:B------:R-:W-:Y:S01]  /*0ae0*/  @P2 IADD3 R32, PT, PT, R34, 0x1, RZ ;  /* 0x0000000122202810 */ /* 0x000fe20007ffe0ff */
[----:B------:R-:W-:Y:S02]  /*0af0*/  @!P2 IMAD.MOV.U32 R28, RZ, RZ, R35 ;  /* 0x000000ffff1ca224 */ /* 0x000fe400078e0023 */
[----:B------:R-:W-:Y:S01]  /*0b00*/  @P2 IMAD.MOV.U32 R28, RZ, RZ, R29 ;  /* 0x000000ffff1c2224 */ /* 0x000fe200078e001d */
[----:B------:R-:W-:Y:S06]  /*0b10*/  BRA `(.L_x_262) ;  /* 0x0000000000e47947 */ /* 0x000fec0003800000 */
.L_x_263:
[----:B------:R-:W-:Y:S01]  /*0b20*/  VIADD R7, R7, 0x1 ;  /* 0x0000000107077836 */ /* 0x000fe20000000000 */
[----:B------:R-:W-:Y:S03]  /*0b30*/  BSSY.RECONVERGENT B3, `(.L_x_264) ;  /* 0x000000c000037945 */ /* 0x000fe60003800200 */
[C---:B------:R-:W-:Y:S01]  /*0b40*/  IMAD.WIDE.U32 R30, R7.reuse, -0x2daee0ad, RZ ;  /* 0xd2511f53071e7825 */ /* 0x040fe200078e00ff */
[----:B------:R-:W-:-:S13]  /*0b50*/  ISETP.NE.AND P2, PT, R7, RZ, PT ;  /* 0x000000ff0700720c */ /* 0x000fda0003f45270 */
[----:B------:R-:W-:Y:S05]  /*0b60*/  @P2 BRA `(.L_x_265) ;  /* 0x0000000000202947 */ /* 0x000fea0003800000 */
[----:B------:R-:W-:-:S04]  /*0b70*/  IADD3 R6, PT, PT, R6, 0x1, RZ ;  /* 0x0000000106067810 */ /* 0x000fc80007ffe0ff */
[----:B------:R-:W-:-:S13]  /*0b80*/  ISETP.NE.AND P2, PT, R6, RZ, PT ;  /* 0x000000ff0600720c */ /* 0x000fda0003f45270 */
[----:B------:R-:W-:Y:S02]  /*0b90*/  @!P2 VIADD R9, R9, 0x1 ;  /* 0x000000010909a836 */ /* 0x000fe40000000000 */
[----:B------:R-:W-:Y:S02]  /*0ba0*/  @!P2 VIADD R28, R2, 0x1 ;  /* 0x00000001021ca836 */ /* 0x000fe40000000000 */
[----:B------:R-:W-:Y:S01]  /*0bb0*/  @!P2 IMAD.MOV.U32 R6, RZ, RZ, RZ ;  /* 0x000000ffff06a224 */ /* 0x000fe200078e00ff */
[----:B------:R-:W-:-:S13]  /*0bc0*/  ISETP.NE.AND P3, PT, R9, RZ, !P2 ;  /* 0x000000ff0900720c */ /* 0x000fda0005765270 */
[----:B------:R-:W-:-:S04]  /*0bd0*/  @P3 IADD3 R28, PT, PT, R2, RZ, RZ ;  /* 0x000000ff021c3210 */ /* 0x000fc80007ffe0ff */
[----:B------:R-:W-:-:S07]  /*0be0*/  @!P2 MOV R2, R28 ;  /* 0x0000001c0002a202 */ /* 0x000fce0000000f00 */
.L_x_265:
[----:B------:R-:W-:Y:S05]  /*0bf0*/  BSYNC.RECONVERGENT B3 ;  /* 0x0000000000037941 */ /* 0x000fea0003800200 */
.L_x_264:
[----:B------:R-:W-:Y:S01]  /*0c00*/  IMAD.WIDE.U32 R28, R9, -0x326172a9, RZ ;  /* 0xcd9e8d57091c7825 */ /* 0x000fe200078e00ff */
[----:B------:R-:W-:-:S04]  /*0c10*/  LOP3.LUT R32, R2, UR7, R31, 0x96, !PT ;  /* 0x0000000702207c12 */ /* 0x000fc8000f8e961f */
[----:B------:R-:W-:Y:S01]  /*0c20*/  LOP3.LUT R34, R6, UR6, R29, 0x96, !PT ;  /* 0x0000000606227c12 */ /* 0x000fe2000f8e961d */
[----:B------:R-:W-:-:S04]  /*0c30*/  IMAD.WIDE.U32 R32, R32, -0x326172a9, RZ ;  /* 0xcd9e8d5720207825 */ /* 0x000fc800078e00ff */
        /* <DEDUP_REMOVED lines=33> */
[----:B------:R-:W-:-:S03]  /*0e50*/  LOP3.LUT R29, R36, UR31, R33, 0x96, !PT ;  /* 0x0000001f241d7c12 */ /* 0x000fc6000f8e9621 */
[----:B------:R-:W-:Y:S01]  /*0e60*/  IMAD.MOV.U32 R36, RZ, RZ, R32 ;  /* 0x000000ffff247224 */ /* 0x000fe200078e0020 */
[----:B------:R-:W-:Y:S01]  /*0e70*/  LOP3.LUT R35, R28, UR32, R31, 0x96, !PT ;  /* 0x000000201c237c12 */ /* 0x000fe2000f8e961f */
[----:B------:R-:W-:Y:S01]  /*0e80*/  HFMA2 R32, -RZ, RZ, 0, 0 ;  /* 0x00000000ff207431 */ /* 0x000fe200000001ff */
[----:B------:R-:W-:Y:S01]  /*0e90*/  MOV R28, R0 ;  /* 0x00000000001c7202 */ /* 0x000fe20000000f00 */
[----:B------:R-:W-:-:S07]  /*0ea0*/  IMAD.MOV.U32 R0, RZ, RZ, R30 ;  /* 0x000000ffff007224 */ /* 0x000fce00078e001e */
.L_x_262:
[----:B------:R-:W-:Y:S05]  /*0eb0*/  BSYNC.RECONVERGENT B2 ;  /* 0x0000000000027941 */ /* 0x000fea0003800200 */
.L_x_261:
[----:B------:R-:W0:Y:S01]  /*0ec0*/  LDC R43, c[0x0][0x408] ;  /* 0x00010200ff2b7b82 */ /* 0x000e220000000800 */
[----:B------:R-:W-:Y:S01]  /*0ed0*/  I2FP.F32.U32 R28, R28 ;  /* 0x0000001c001c7245 */ /* 0x000fe20000201000 */
[----:B------:R-:W-:Y:S01]  /*0ee0*/  IMAD.MOV.U32 R41, RZ, RZ, 0x2f800000 ;  /* 0x2f800000ff297424 */ /* 0x000fe200078e00ff */
[C---:B-----5:R-:W-:Y:S01]  /*0ef0*/  SHF.L.U32 R31, R24.reuse, 0x10, RZ ;  /* 0x00000010181f7819 */ /* 0x060fe200000006ff */
[----:B------:R-:W-:Y:S01]  /*0f00*/  BSSY.RECONVERGENT B2, `(.L_x_266) ;  /* 0x000004f000027945 */ /* 0x000fe20003800200 */
[----:B------:R-:W-:Y:S01]  /*0f10*/  PRMT R24, R24, 0x7632, R24 ;  /* 0x0000763218187816 */ /* 0x000fe20000000018 */
[----:B------:R-:W-:Y:S01]  /*0f20*/  FFMA.FTZ R33, R28, R41, 1.1641532182693481445e-10 ;  /* 0x2f0000001c217423 */ /* 0x000fe20000010029 */
[----:B------:R-:W-:Y:S01]  /*0f30*/  MOV R34, 0x2 ;  /* 0x0000000200227802 */ /* 0x000fe20000000f00 */
[----:B------:R-:W1:Y:S01]  /*0f40*/  LDC R42, c[0x0][0x404] ;  /* 0x00010100ff2a7b82 */ /* 0x000e620000000800 */
[----:B------:R-:W-:Y:S01]  /*0f50*/  FMUL.FTZ R28, R31, R44 ;  /* 0x0000002c1f1c7220 */ /* 0x000fe20000410000 */
[----:B------:R-:W-:-:S03]  /*0f60*/  @P1 IMAD.U32 R31, R20, 0x10000, RZ ;  /* 0x00010000141f1824 */ /* 0x000fc600078e00ff */
[----:B0-----:R-:W-:Y:S01]  /*0f70*/  FMUL.FTZ R28, R28, R43 ;  /* 0x0000002b1c1c7220 */ /* 0x001fe20000410000 */
[----:B-1----:R-:W-:-:S04]  /*0f80*/  FSETP.GTU.FTZ.AND P2, PT, R33, R42, PT ;  /* 0x0000002a2100720b */ /* 0x002fc80003f5c000 */
[----:B------:R-:W-:Y:S02]  /*0f90*/  P2R R45, PR, RZ, 0x4 ;  /* 0x00000004ff2d7803 */ /* 0x000fe40000000000 */
[----:B------:R-:W-:Y:S02]  /*0fa0*/  FSEL R28, R28, RZ, !P2 ;  /* 0x000000ff1c1c7208 */ /* 0x000fe40005000000 */
[----:B------:R-:W-:-:S03]  /*0fb0*/  ISETP.NE.AND P2, PT, R32, 0x1, PT ;  /* 0x000000012000780c */ /* 0x000fc60003f45270 */
[----:B------:R-:W-:Y:S01]  /*0fc0*/  @P1 FADD.FTZ R28, R31, R28 ;  /* 0x0000001c1f1c1221 */ /* 0x000fe20000010000 */
[----:B------:R-:W-:-:S09]  /*0fd0*/  IMAD.MOV.U32 R31, RZ, RZ, R36 ;  /* 0x000000ffff1f7224 */ /* 0x000fd200078e0024 */
[----:B------:R-:W-:Y:S05]  /*0fe0*/  @!P2 BRA `(.L_x_267) ;  /* 0x000000040000a947 */ /* 0x000fea0003800000 */
[----:B------:R-:W-:-:S13]  /*0ff0*/  ISETP.NE.AND P2, PT, R32, 0x3, PT ;  /* 0x000000032000780c */ /* 0x000fda0003f45270 */
[----:B------:R-:W-:Y:S05]  /*1000*/  @!P2 BRA `(.L_x_268) ;  /* 0x000000000018a947 */ /* 0x000fea0003800000 */
[----:B------:R-:W-:-:S13]  /*1010*/  ISETP.NE.AND P2, PT, R32, 0x2, PT ;  /* 0x000000022000780c */ /* 0x000fda0003f45270 */
[----:B------:R-:W-:Y:S01]  /*1020*/  @!P2 MOV R34, 0x3 ;  /* 0x000000030022a802 */ /* 0x000fe20000000f00 */
[----:B------:R-:W-:Y:S01]  /*1030*/  @!P2 IMAD.MOV.U32 R31, RZ, RZ, R35 ;  /* 0x000000ffff1fa224 */ /* 0x000fe200078e0023 */
[----:B------:R-:W-:Y:S01]  /*1040*/  @P2 IADD3 R34, PT, PT, R32, 0x1, RZ ;  /* 0x0000000120222810 */ /* 0x000fe20007ffe0ff */
[----:B------:R-:W-:Y:S01]  /*1050*/  @P2 IMAD.MOV.U32 R31, RZ, RZ, R29 ;  /* 0x000000ffff1f2224 */ /* 0x000fe200078e001d */
[----:B------:R-:W-:Y:S06]  /*1060*/  BRA `(.L_x_267) ;  /* 0x0000000000e07947 */ /* 0x000fec0003800000 */
.L_x_268:
[----:B------:R-:W-:Y:S01]  /*1070*/  IADD3 R7, PT, PT, R7, 0x1, RZ ;  /* 0x0000000107077810 */ /* 0x000fe20007ffe0ff */
[----:B------:R-:W-:Y:S03]  /*1080*/  BSSY.RECONVERGENT B3, `(.L_x_269) ;  /* 0x000000c000037945 */ /* 0x000fe60003800200 */
[C---:B------:R-:W-:Y:S01]  /*1090*/  ISETP.NE.AND P2, PT, R7.reuse, RZ, PT ;  /* 0x000000ff0700720c */ /* 0x040fe20003f45270 */
[----:B------:R-:W-:-:S12]  /*10a0*/  IMAD.WIDE.U32 R34, R7, -0x2daee0ad, RZ ;  /* 0xd2511f5307227825 */ /* 0x000fd800078e00ff */
[----:B------:R-:W-:Y:S05]  /*10b0*/  @P2 BRA `(.L_x_270) ;  /* 0x0000000000202947 */ /* 0x000fea0003800000 */
[----:B------:R-:W-:-:S05]  /*10c0*/  VIADD R6, R6, 0x1 ;  /* 0x0000000106067836 */ /* 0x000fca0000000000 */
[----:B------:R-:W-:-:S13]  /*10d0*/  ISETP.NE.AND P2, PT, R6, RZ, PT ;  /* 0x000000ff0600720c */ /* 0x000fda0003f45270 */
[----:B------:R-:W-:Y:S01]  /*10e0*/  @!P2 IADD3 R9, PT, PT, R9, 0x1, RZ ;  /* 0x000000010909a810 */ /* 0x000fe20007ffe0ff */
[----:B------:R-:W-:Y:S02]  /*10f0*/  @!P2 VIADD R29, R2, 0x1 ;  /* 0x00000001021da836 */ /* 0x000fe40000000000 */
[----:B------:R-:W-:Y:S01]  /*1100*/  @!P2 IMAD.MOV.U32 R6, RZ, RZ, RZ ;  /* 0x000000ffff06a224 */ /* 0x000fe200078e00ff */
[----:B------:R-:W-:-:S13]  /*1110*/  ISETP.NE.AND P3, PT, R9, RZ, !P2 ;  /* 0x000000ff0900720c */ /* 0x000fda0005765270 */
[----:B------:R-:W-:-:S04]  /*1120*/  @P3 IADD3 R29, PT, PT, R2, RZ, RZ ;  /* 0x000000ff021d3210 */ /* 0x000fc80007ffe0ff */
[----:B------:R-:W-:-:S07]  /*1130*/  @!P2 MOV R2, R29 ;  /* 0x0000001d0002a202 */ /* 0x000fce0000000f00 */
.L_x_270:
[----:B------:R-:W-:Y:S05]  /*1140*/  BSYNC.RECONVERGENT B3 ;  /* 0x0000000000037941 */ /* 0x000fea0003800200 */
.L_x_269:
        /* <DEDUP_REMOVED lines=38> */
[----:B------:R-:W-:Y:S01]  /*13b0*/  IMAD.MOV.U32 R34, RZ, RZ, RZ ;  /* 0x000000ffff227224 */ /* 0x000fe200078e00ff */
[----:B------:R-:W-:Y:S01]  /*13c0*/  LOP3.LUT R35, R32, UR32, R31, 0x96, !PT ;  /* 0x0000002020237c12 */ /* 0x000fe2000f8e961f */
[----:B------:R-:W-:Y:S01]  /*13d0*/  IMAD.MOV.U32 R31, RZ, RZ, R0 ;  /* 0x000000ffff1f7224 */ /* 0x000fe200078e0000 */
[----:B------:R-:W-:-:S07]  /*13e0*/  MOV R0, R30 ;  /* 0x0000001e00007202 */ /* 0x000fce0000000f00 */
.L_x_267:
[----:B------:R-:W-:Y:S05]  /*13f0*/  BSYNC.RECONVERGENT B2 ;  /* 0x0000000000027941 */ /* 0x000fea0003800200 */
.L_x_266:
[----:B------:R-:W-:Y:S01]  /*1400*/  I2FP.F32.U32 R30, R31 ;  /* 0x0000001f001e7245 */ /* 0x000fe20000201000 */
[----:B------:R-:W-:Y:S01]  /*1410*/  BSSY.RECONVERGENT B2, `(.L_x_271) ;  /* 0x000004f000027945 */ /* 0x000fe20003800200 */
[----:B------:R-:W-:Y:S01]  /*1420*/  SHF.L.U32 R31, R24, 0x10, RZ ;  /* 0x00000010181f7819 */ /* 0x000fe200000006ff */
[----:B------:R-:W-:Y:S01]  /*1430*/  HFMA2 R32, -RZ, RZ, 0, 1.1920928955078125e-07 ;  /* 0x00000002ff207431 */ /* 0x000fe200000001ff */
[----:B------:R-:W-:Y:S01]  /*1440*/  ISETP.NE.AND P2, PT, R34, 0x1, PT ;  /* 0x000000012200780c */ /* 0x000fe20003f45270 */
[----:B------:R-:W-:Y:S01]  /*1450*/  FFMA.FTZ R33, R30, R41, 1.1641532182693481445e-10 ;  /* 0x2f0000001e217423 */ /* 0x000fe20000010029 */
[----:B------:R-:W-:Y:S01]  /*1460*/  @P1 PRMT R30, R20, 0x7632, R30 ;  /* 0x00007632141e1816 */ /* 0x000fe2000000001e */
[----:B------:R-:W-:-:S03]  /*1470*/  FMUL.FTZ R24, R31, R44 ;  /* 0x0000002c1f187220 */ /* 0x000fc60000410000 */
[----:B------:R-:W-:Y:S01]  /*1480*/  FSETP.GTU.FTZ.AND P3, PT, R33, R42, PT ;  /* 0x0000002a2100720b */ /* 0x000fe20003f7c000 */
[----:B------:R-:W-:Y:S01]  /*1490*/  FMUL.FTZ R24, R24, R43 ;  /* 0x0000002b18187220 */ /* 0x000fe20000410000 */
[----:B------:R-:W-:Y:S02]  /*14a0*/  @P1 IMAD.U32 R30, R30, 0x10000, RZ ;  /* 0x000100001e1e1824 */ /* 0x000fe400078e00ff */
[----:B------:R-:W-:Y:S02]  /*14b0*/  P2R R46, PR, RZ, 0x8 ;  /* 0x00000008ff2e7803 */ /* 0x000fe40000000000 */
[----:B------:R-:W-:Y:S01]  /*14c0*/  FSEL R31, R24, RZ, !P3 ;  /* 0x000000ff181f7208 */ /* 0x000fe20005800000 */
[----:B------:R-:W-:-:S04]  /*14d0*/  IMAD.MOV.U32 R24, RZ, RZ, R36 ;  /* 0x000000ffff187224 */ /* 0x000fc800078e0024 */
[----:B------:R-:W-:Y:S01]  /*14e0*/  @P1 FADD.FTZ R31, R30, R31 ;  /* 0x0000001f1e1f1221 */ /* 0x000fe20000010000 */
[----:B------:R-:W-:Y:S06]  /*14f0*/  @!P2 BRA `(.L_x_272) ;  /* 0x000000040000a947 */ /* 0x000fec0003800000 */
        /* <DEDUP_REMOVED lines=8> */
.L_x_273:
        /* <DEDUP_REMOVED lines=13> */
.L_x_275:
[----:B------:R-:W-:Y:S05]  /*1650*/  BSYNC.RECONVERGENT B3 ;  /* 0x0000000000037941 */ /* 0x000fea0003800200 */
.L_x_274:
[----:B------:R-:W-:Y:S01]  /*1660*/  IMAD.WIDE.U32 R34, R9, -0x326172a9, RZ ;  /* 0xcd9e8d5709227825 */ /* 0x000fe200078e00ff */
[----:B------:R-:W-:-:S03]  /*1670*/  LOP3.LUT R32, R2, UR7, R39, 0x96, !PT ;  /* 0x0000000702207c12 */ /* 0x000fc6000f8e9627 */
[----:B------:R-:W-:Y:S01]  /*1680*/  IMAD.MOV.U32 R24, RZ, RZ, R0 ;  /* 0x000000ffff187224 */ /* 0x000fe200078e0000 */
        /* <DEDUP_REMOVED lines=35> */
[----:B------:R-:W-:Y:S02]  /*18c0*/  LOP3.LUT R29, R38, UR31, R37, 0x96, !PT ;  /* 0x0000001f261d7c12 */ /* 0x000fe4000f8e9625 */
[----:B------:R-:W-:Y:S01]  /*18d0*/  MOV R0, R32 ;  /* 0x0000002000007202 */ /* 0x000fe20000000f00 */
[----:B------:R-:W-:Y:S01]  /*18e0*/  IMAD.MOV.U32 R32, RZ, RZ, RZ ;  /* 0x000000ffff207224 */ /* 0x000fe200078e00ff */
[----:B------:R-:W-:-:S07]  /*18f0*/  LOP3.LUT R35, R34, UR32, R33, 0x96, !PT ;  /* 0x0000002022237c12 */ /* 0x000fce000f8e9621 */
.L_x_272:
[----:B------:R-:W-:Y:S05]  /*1900*/  BSYNC.RECONVERGENT B2 ;  /* 0x0000000000027941 */ /* 0x000fea0003800200 */
.L_x_271:
[----:B------:R-:W-:Y:S01]  /*1910*/  I2FP.F32.U32 R24, R24 ;  /* 0x0000001800187245 */ /* 0x000fe20000201000 */
[----:B------:R-:W-:Y:S01]  /*1920*/  BSSY.RECONVERGENT B2, `(.L_x_276) ;  /* 0x000004f000027945 */ /* 0x000fe20003800200 */
[C---:B------:R-:W-:Y:S01]  /*1930*/  SHF.L.U32 R33, R25.reuse, 0x10, RZ ;  /* 0x0000001019217819 */ /* 0x040fe200000006ff */
[----:B------:R-:W-:Y:S01]  /*1940*/  HFMA2 R34, -RZ, RZ, 0, 1.1920928955078125e-07 ;  /* 0x00000002ff227431 */ /* 0x000fe200000001ff */
[----:B------:R-:W-:Y:S01]  /*1950*/  PRMT R38, R25, 0x7632, R38 ;  /* 0x0000763219267816 */ /* 0x000fe20000000026 */
[----:B------:R-:W-:Y:S01]  /*1960*/  FFMA.FTZ R37, R24, R41, 1.1641532182693481445e-10 ;  /* 0x2f00000018257423 */ /* 0x000fe20000010029 */
[----:B------:R-:W-:Y:S02]  /*1970*/  IMAD.MOV.U32 R25, RZ, RZ, R36 ;  /* 0x000000ffff197224 */ /* 0x000fe400078e0024 */
[----:B------:R-:W-:Y:S01]  /*1980*/  FMUL.FTZ R24, R33, R44 ;  /* 0x0000002c21187220 */ /* 0x000fe20000410000 */
[----:B------:R-:W-:Y:S01]  /*1990*/  @P1 IMAD.U32 R33, R21, 0x10000, RZ ;  /* 0x0001000015211824 */ /* 0x000fe200078e00ff */
[----:B------:R-:W-:-:S02]  /*19a0*/  FSETP.GTU.FTZ.AND P2, PT, R37, R42, PT ;  /* 0x0000002a2500720b */ /* 0x000fc40003f5c000 */
[----:B------:R-:W-:Y:S02]  /*19b0*/  FMUL.FTZ R24, R24, R43 ;  /* 0x0000002b18187220 */ /* 0x000fe40000410000 */
[----:B------:R-:W-:-:S03]  /*19c0*/  P2R R47, PR, RZ, 0x4 ;  /* 0x00000004ff2f7803 */ /* 0x000fc60000000000 */
[----:B------:R-:W-:Y:S02]  /*19d0*/  FSEL R30, R24, RZ, !P2 ;  /* 0x000000ff181e7208 */ /* 0x000fe40005000000 */
[----:B------:R-:W-:-:S03]  /*19e0*/  ISETP.NE.AND P2, PT, R32, 0x1, PT ;  /* 0x000000012000780c */ /* 0x000fc60003f45270 */
[----:B------:R-:W-:-:S10]  /*19f0*/  @P1 FADD.FTZ R30, R33, R30 ;  /* 0x0000001e211e1221 */ /* 0x000fd40000010000 */
        /* <DEDUP_REMOVED lines=9> */
.L_x_278:
        /* <DEDUP_REMOVED lines=13> */
.L_x_280:
[----:B------:R-:W-:Y:S05]  /*1b60*/  BSYNC.RECONVERGENT B3 ;  /* 0x0000000000037941 */ /* 0x000fea0003800200 */
.L_x_279:
        /* <DEDUP_REMOVED lines=42> */
.L_x_277:
[----:B------:R-:W-:Y:S05]  /*1e10*/  BSYNC.RECONVERGENT B2 ;  /* 0x0000000000027941 */ /* 0x000fea0003800200 */
.L_x_276:
[----:B------:R-:W-:Y:S01]  /*1e20*/  I2FP.F32.U32 R24, R25 ;  /* 0x0000001900187245 */ /* 0x000fe20000201000 */
[----:B------:R-:W-:Y:S01]  /*1e30*/  BSSY.RECONVERGENT B2, `(.L_x_281) ;  /* 0x000004e000027945 */ /* 0x000fe20003800200 */
[----:B------:R-:W-:Y:S01]  /*1e40*/  SHF.L.U32 R25, R38, 0x10, RZ ;  /* 0x0000001026197819 */ /* 0x000fe200000006ff */
[----:B------:R-:W-:Y:S01]  /*1e50*/  HFMA2 R38, -RZ, RZ, 0, 1.1920928955078125e-07 ;  /* 0x00000002ff267431 */ /* 0x000fe200000001ff */
[----:B------:R-:W-:Y:S01]  /*1e60*/  ISETP.NE.AND P3, PT, R34, 0x1, PT ;  /* 0x000000012200780c */ /* 0x000fe20003f65270 */
[----:B------:R-:W-:Y:S02]  /*1e70*/  FFMA.FTZ R33, R24, R41, 1.1641532182693481445e-10 ;  /* 0x2f00000018217423 */ /* 0x000fe40000010029 */
[----:B------:R-:W-:Y:S01]  /*1e80*/  FMUL.FTZ R24, R25, R44 ;  /* 0x0000002c19187220 */ /* 0x000fe20000410000 */
[----:B------:R-:W-:Y:S02]  /*1e90*/  @P1 PRMT R25, R21, 0x7632, R25 ;  /* 0x0000763215191816 */ /* 0x000fe40000000019 */
[----:B------:R-:W-:Y:S01]  /*1ea0*/  FSETP.GTU.FTZ.AND P2, PT, R33, R42, PT ;  /* 0x0000002a2100720b */ /* 0x000fe20003f5c000 */
[----:B------:R-:W-:-:S02]  /*1eb0*/  FMUL.FTZ R24, R24, R43 ;  /* 0x0000002b18187220 */ /* 0x000fc40000410000 */
[----:B------:R-:W-:Y:S02]  /*1ec0*/  @P1 IMAD.U32 R32, R25, 0x10000, RZ ;  /* 0x0001000019201824 */ /* 0x000fe400078e00ff */
[----:B------:R-:W-:Y:S01]  /*1ed0*/  IMAD.MOV.U32 R25, RZ, RZ, R36 ;  /* 0x000000ffff197224 */ /* 0x000fe200078e0024 */
[----:B------:R-:W-:-:S05]  /*1ee0*/  FSEL R33, R24, RZ, !P2 ;  /* 0x000000ff18217208 */ /* 0x000fca0005000000 */
        /* <DEDUP_REMOVED lines=10> */
.L_x_283:
        /* <DEDUP_REMOVED lines=8> */
[----:B------:R-:W-:Y:S01]  /*2010*/  @!P3 VIADD R24, R2, 0x1 ;  /* 0x000000010218b836 */ /* 0x000fe20000000000 */
[----:B------:R-:W-:Y:S02]  /*2020*/  @!P3 MOV R6, RZ ;  /* 0x000000ff0006b202 */ /* 0x000fe40000000f00 */
[----:B------:R-:W-:-:S13]  /*2030*/  ISETP.NE.AND P4, PT, R9, RZ, !P3 ;  /* 0x000000ff0900720c */ /* 0x000fda0005f85270 */
[----:B------:R-:W-:-:S05]  /*2040*/  @P4 IADD3 R24, PT, PT, R2, RZ, RZ ;  /* 0x000000ff02184210 */ /* 0x000fca0007ffe0ff */
[----:B------:R-:W-:-:S07]  /*2050*/  @!P3 IMAD.MOV.U32 R2, RZ, RZ, R24 ;  /* 0x000000ffff02b224 */ /* 0x000fce00078e0018 */
.L_x_285:
[----:B------:R-:W-:Y:S05]  /*2060*/  BSYNC.RECONVERGENT B3 ;  /* 0x0000000000037941 */ /* 0x000fea0003800200 */
.L_x_284:
        /* <DEDUP_REMOVED lines=42> */
.L_x_282:
[----:B------:R-:W-:Y:S05]  /*2310*/  BSYNC.RECONVERGENT B2 ;  /* 0x0000000000027941 */ /* 0x000fea0003800200 */
.L_x_281:
[----:B------:R-:W-:Y:S01]  /*2320*/  I2FP.F32.U32 R24, R25 ;  /* 0x0000001900187245 */ /* 0x000fe20000201000 */
[----:B------:R-:W-:Y:S01]  /*2330*/  BSSY.RECONVERGENT B2, `(.L_x_286) ;  /* 0x000004e000027945 */ /* 0x000fe20003800200 */
[----:B------:R-:W-:Y:S01]  /*2340*/  SHF.L.U32 R25, R26, 0x10, RZ ;  /* 0x000000101a197819 */ /* 0x000fe200000006ff */
[----:B------:R-:W-:Y:S01]  /*2350*/  HFMA2 R34, -RZ, RZ, 0, 1.1920928955078125e-07 ;  /* 0x00000002ff227431 */ /* 0x000fe200000001ff */
[----:B------:R-:W-:Y:S01]  /*2360*/  ISETP.NE.AND P4, PT, R38, 0x1, PT ;  /* 0x000000012600780c */ /* 0x000fe20003f85270 */
[----:B------:R-:W-:Y:S01]  /*2370*/  FFMA.FTZ R37, R24, R41, 1.1641532182693481445e-10 ;  /* 0x2f00000018257423 */ /* 0x000fe20000010029 */
[----:B------:R-:W-:Y:S01]  /*2380*/  PRMT R26, R26, 0x7632, R26 ;  /* 0x000076321a1a7816 */ /* 0x000fe2000000001a */
[----:B------:R-:W-:Y:S01]  /*2390*/  FMUL.FTZ R24, R25, R44 ;  /* 0x0000002c19187220 */ /* 0x000fe20000410000 */
[----:B------:R-:W-:Y:S02]  /*23a0*/  @P1 IMAD.U32 R25, R22, 0x10000, RZ ;  /* 0x0001000016191824 */ /* 0x000fe400078e00ff */
[----:B------:R-:W-:Y:S01]  /*23b0*/  FSETP.GTU.FTZ.AND P3, PT, R37, R42, PT ;  /* 0x0000002a2500720b */ /* 0x000fe20003f7c000 */
[----:B------:R-:W-:-:S05]  /*23c0*/  FMUL.FTZ R24, R24, R43 ;  /* 0x0000002b18187220 */ /* 0x000fca0000410000 */
[----:B------:R-:W-:-:S05]  /*23d0*/  FSEL R32, R24, RZ, !P3 ;  /* 0x000000ff18207208 */ /* 0x000fca0005800000 */
[----:B------:R-:W-:Y:S01]  /*23e0*/  @P1 FADD.FTZ R32, R25, R32 ;  /* 0x0000002019201221 */ /* 0x000fe20000010000 */
[----:B------:R-:W-:Y:S01]  /*23f0*/  IMAD.MOV.U32 R25, RZ, RZ, R36 ;  /* 0x000000ffff197224 */ /* 0x000fe200078e0024 */
        /* <DEDUP_REMOVED lines=9> */
.L_x_288:
        /* <DEDUP_REMOVED lines=13> */
.L_x_290:
[----:B------:R-:W-:Y:S05]  /*2560*/  BSYNC.RECONVERGENT B3 ;  /* 0x0000000000037941 */ /* 0x000fea0003800200 */
.L_x_289:
        /* <DEDUP_REMOVED lines=39> */
[----:B------:R-:W-:Y:S01]  /*27e0*/  IMAD.MOV.U32 R25, RZ, RZ, R0 ;  /* 0x000000ffff197224 */ /* 0x000fe200078e0000 */
[----:B------:R-:W-:Y:S01]  /*27f0*/  MOV R0, R24 ;  /* 0x0000001800007202 */ /* 0x000fe20000000f00 */
[----:B------:R-:W-:-:S07]  /*2800*/  IMAD.MOV.U32 R34, RZ, RZ, RZ ;  /* 0x000000ffff227224 */ /* 0x000fce00078e00ff */
.L_x_287:
[----:B------:R-:W-:Y:S05]  /*2810*/  BSYNC.RECONVERGENT B2 ;  /* 0x0000000000027941 */ /* 0x000fea0003800200 */
.L_x_286:
[----:B------:R-:W-:Y:S01]  /*2820*/  I2FP.F32.U32 R24, R25 ;  /* 0x0000001900187245 */ /* 0x000fe20000201000 */
[----:B------:R-:W-:Y:S01]  /*2830*/  BSSY.RECONVERGENT B2, `(.L_x_291) ;  /* 0x000004e000027945 */ /* 0x000fe20003800200 */
[----:B------:R-:W-:Y:S02]  /*2840*/  SHF.L.U32 R25, R26, 0x10, RZ ;  /* 0x000000101a197819 */ /* 0x000fe400000006ff */
[----:B------:R-:W-:Y:S01]  /*2850*/  ISETP.NE.AND P5, PT, R34, 0x1, PT ;  /* 0x000000012200780c */ /* 0x000fe20003fa5270 */
[----:B------:R-:W-:Y:S01]  /*2860*/  FFMA.FTZ R37, R24, R41, 1.1641532182693481445e-10 ;  /* 0x2f00000018257423 */ /* 0x000fe20000010029 */
[----:B------:R-:W-:Y:S01]  /*2870*/  @P1 PRMT R26, R22, 0x7632, R26 ;  /* 0x00007632161a1816 */ /* 0x000fe2000000001a */
[----:B------:R-:W-:Y:S01]  /*2880*/  FMUL.FTZ R24, R25, R44 ;  /* 0x0000002c19187220 */ /* 0x000fe20000410000 */
[----:B------:R-:W-:Y:S02]  /*2890*/  IMAD.MOV.U32 R25, RZ, RZ, R36 ;  /* 0x000000ffff197224 */ /* 0x000fe400078e0024 */
[----:B------:R-:W-:Y:S01]  /*28a0*/  FSETP.GTU.FTZ.AND P4, PT, R37, R42, PT ;  /* 0x0000002a2500720b */ /* 0x000fe20003f9c000 */
[----:B------:R-:W-:Y:S01]  /*28b0*/  FMUL.FTZ R24, R24, R43 ;  /* 0x0000002b18187220 */ /* 0x000fe20000410000 */
[----:B------:R-:W-:-:S02]  /*28c0*/  @P1 IMAD.U32 R26, R26, 0x10000, RZ ;  /* 0x000100001a1a1824 */ /* 0x000fc400078e00ff */
[----:B------:R-:W-:Y:S02]  /*28d0*/  HFMA2 R37, -RZ, RZ, 0, 1.1920928955078125e-07 ;  /* 0x00000002ff257431 */ /* 0x000fe400000001ff */
        /* <DEDUP_REMOVED lines=11> */
.L_x_293:
        /* <DEDUP_REMOVED lines=13> */
.L_x_295:
[----:B------:R-:W-:Y:S05]  /*2a60*/  BSYNC.RECONVERGENT B3 ;  /* 0x0000000000037941 */ /* 0x000fea0003800200 */
.L_x_294:
        /* <DEDUP_REMOVED lines=42> */
.L_x_292:
[----:B------:R-:W-:Y:S05]  /*2d10*/  BSYNC.RECONVERGENT B2 ;  /* 0x0000000000027941 */ /* 0x000fea0003800200 */
.L_x_291:
        /* <DEDUP_REMOVED lines=23> */
.L_x_298:
[----:B------:R-:W-:Y:S01]  /*2e90*/  IADD3 R7, PT, PT, R7, 0x1, RZ ;  /* 0x0000000107077810 */ /* 0x000fe20007ffe0ff */
[----:B------:R-:W-:Y:S03]  /*2ea0*/  BSSY.RECONVERGENT B3, `(.L_x_299) ;  /* 0x000000e000037945 */ /* 0x000fe60003800200 */
[C---:B------:R-:W-:Y:S01]  /*2eb0*/  ISETP.NE.AND P6, PT, R7.reuse, RZ, PT ;  /* 0x000000ff0700720c */ /* 0x040fe20003fc5270 */
[----:B------:R-:W-:-:S12]  /*2ec0*/  IMAD.WIDE.U32 R36, R7, -0x2daee0ad, RZ ;  /* 0xd2511f5307247825 */ /* 0x000fd800078e00ff */
[----:B------:R-:W-:Y:S05]  /*2ed0*/  @P6 BRA `(.L_x_300) ;  /* 0x0000000000286947 */ /* 0x000fea0003800000 */
[----:B------:R-:W-:Y:S01]  /*2ee0*/  VIADD R6, R6, 0x1 ;  /* 0x0000000106067836 */ /* 0x000fe20000000000 */
[----:B------:R-:W-:-:S04]  /*2ef0*/  P2R R24, PR, RZ, 0x1 ;  /* 0x00000001ff187803 */ /* 0x000fc80000000000 */
[----:B------:R-:W-:-:S13]  /*2f00*/  ISETP.NE.AND P6, PT, R6, RZ, PT ;  /* 0x000000ff0600720c */ /* 0x000fda0003fc5270 */
[----:B------:R-:W-:Y:S01]  /*2f10*/  @!P6 IADD3 R9, PT, PT, R9, 0x1, RZ ;  /* 0x000000010909e810 */ /* 0x000fe20007ffe0ff */
[----:B------:R-:W-:Y:S02]  /*2f20*/  @!P6 VIADD R25, R2, 0x1 ;  /* 0x000000010219e836 */ /* 0x000fe40000000000 */
[----:B------:R-:W-:Y:S01]  /*2f30*/  @!P6 IMAD.MOV.U32 R6, RZ, RZ, RZ ;  /* 0x000000ffff06e224 */ /* 0x000fe200078e00ff */
[----:B------:R-:W-:-:S13]  /*2f40*/  ISETP.NE.AND P0, PT, R9, RZ, !P6 ;  /* 0x000000ff0900720c */ /* 0x000fda0007705270 */
[----:B------:R-:W-:Y:S02]  /*2f50*/  @P0 IADD3 R25, PT, PT, R2, RZ, RZ ;  /* 0x000000ff02190210 */ /* 0x000fe40007ffe0ff */
[----:B------:R-:W-:Y:S02]  /*2f60*/  ISETP.NE.AND P0, PT, R24, RZ, PT ;  /* 0x000000ff1800720c */ /* 0x000fe40003f05270 */
[----:B------:R-:W-:-:S11]  /*2f70*/  @!P6 MOV R2, R25 ;  /* 0x000000190002e202 */ /* 0x000fd60000000f00 */
.L_x_300:
[----:B------:R-:W-:Y:S05]  /*2f80*/  BSYNC.RECONVERGENT B3 ;  /* 0x0000000000037941 */ /* 0x000fea0003800200 */
.L_x_299:
        /* <DEDUP_REMOVED lines=34> */
[----:B------:R-:W-:Y:S02]  /*31b0*/  MOV R25, R0 ;  /* 0x0000000000197202 */ /* 0x000fe40000000f00 */
[----:B------:R-:W-:Y:S01]  /*31c0*/  LOP3.LUT R34, R26, UR29, R37, 0x96, !PT ;  /* 0x0000001d1a227c12 */ /* 0x000fe2000f8e9625 */
[----:B------:R-:W-:-:S04]  /*31d0*/  IMAD.WIDE.U32 R26, R27, -0x326172a9, RZ ;  /* 0xcd9e8d571b1a7825 */ /* 0x000fc800078e00ff */
[----:B------:R-:W-:Y:S01]  /*31e0*/  IMAD.WIDE.U32 R34, R34, -0x2daee0ad, RZ ;  /* 0xd2511f5322227825 */ /* 0x000fe200078e00ff */
[----:B------:R-:W-:-:S03]  /*31f0*/  LOP3.LUT R29, R36, UR31, R27, 0x96, !PT ;  /* 0x0000001f241d7c12 */ /* 0x000fc6000f8e961b */
[----:B------:R-:W-:Y:S02]  /*3200*/  IMAD.MOV.U32 R0, RZ, RZ, R34 ;  /* 0x000000ffff007224 */ /* 0x000fe400078e0022 */
[----:B------:R-:W-:Y:S02]  /*3210*/  HFMA2 R34, -RZ, RZ, 0, 0 ;  /* 0x00000000ff227431 */ /* 0x000fe400000001ff */
[----:B------:R-:W-:Y:S01]  /*3220*/  IMAD.MOV.U32 R36, RZ, RZ, R26 ;  /* 0x000000ffff247224 */ /* 0x000fe200078e001a */
[----:B------:R-:W-:-:S07]  /*3230*/  LOP3.LUT R35, R24, UR32, R35, 0x96, !PT ;  /* 0x0000002018237c12 */ /* 0x000fce000f8e9623 */
.L_x_297:
[----:B------:R-:W-:Y:S05]  /*3240*/  BSYNC.RECONVERGENT B2 ;  /* 0x0000000000027941 */ /* 0x000fea0003800200 */
.L_x_296:
[----:B------:R-:W-:Y:S02]  /*3250*/  P2R R26, PR, RZ, 0x1 ;  /* 0x00000001ff1a7803 */ /* 0x000fe40000000000 */
[----:B------:R-:W-:Y:S02]  /*3260*/  ISETP.NE.AND P0, PT, R47, RZ, PT ;  /* 0x000000ff2f00720c */ /* 0x000fe40003f05270 */
[----:B------:R-:W-:Y:S02]  /*3270*/  SEL R24, RZ, 0x1000000, P2 ;  /* 0x01000000ff187807 */ /* 0x000fe40001000000 */
[----:B------:R-:W-:Y:S02]  /*3280*/  SEL R37, RZ, 0x10000, P0 ;  /* 0x00010000ff257807 */ /* 0x000fe40000000000 */
[----:B------:R-:W-:Y:S02]  /*3290*/  ISETP.NE.AND P0, PT, R26, RZ, PT ;  /* 0x000000ff1a00720c */ /* 0x000fe40003f05270 */
[----:B------:R-:W-:Y:S01]  /*32a0*/  I2FP.F32.U32 R26, R25 ;  /* 0x00000019001a7245 */ /* 0x000fe20000201000 */
[----:B------:R-:W-:Y:S01]  /*32b0*/  IMAD.U32 R25, R48, 0x10000, RZ ;  /* 0x0001000030197824 */ /* 0x000fe200078e00ff */
[----:B------:R-:W-:-:S02]  /*32c0*/  ISETP.NE.AND P2, PT, R46, RZ, PT ;  /* 0x000000ff2e00720c */ /* 0x000fc40003f45270 */
[----:B------:R-:W-:Y:S01]  /*32d0*/  ISETP.NE.AND P6, PT, R45, RZ, PT ;  /* 0x000000ff2d00720c */ /* 0x000fe20003fc5270 */
[----:B------:R-:W-:Y:S01]  /*32e0*/  FFMA.FTZ R41, R26, R41, 1.1641532182693481445e-10 ;  /* 0x2f0000001a297423 */ /* 0x000fe20000010029 */
[----:B------:R-:W0:Y:S01]  /*32f0*/  LDC.64 R46, c[0x0][0x3a8] ;  /* 0x0000ea00ff2e7b82 */ /* 0x000e220000000a00 */
[----:B------:R-:W-:Y:S01]  /*3300*/  FMUL.FTZ R26, R25, R44 ;  /* 0x0000002c191a7220 */ /* 0x000fe20000410000 */
[----:B------:R-:W-:Y:S02]  /*3310*/  SEL R27, RZ, 0x100, P2 ;  /* 0x00000100ff1b7807 */ /* 0x000fe40001000000 */
[----:B------:R-:W-:Y:S01]  /*3320*/  FSETP.GTU.FTZ.AND P2, PT, R41, R42, PT ;  /* 0x0000002a2900720b */ /* 0x000fe20003f5c000 */
[----:B------:R-:W-:Y:S01]  /*3330*/  FMUL.FTZ R26, R26, R43 ;  /* 0x0000002b1a1a7220 */ /* 0x000fe20000410000 */
[----:B------:R-:W-:Y:S02]  /*3340*/  LOP3.LUT R25, R27, R24, R37, 0xfe, !PT ;  /* 0x000000181b197212 */ /* 0x000fe400078efe25 */
[----:B------:R-:W1:Y:S01]  /*3350*/  LDC.64 R44, c[0x0][0x3b0] ;  /* 0x0000ec00ff2c7b82 */ /* 0x000e620000000a00 */
[----:B------:R-:W-:-:S02]  /*3360*/  @P1 PRMT R24, R23, 0x7632, R24 ;  /* 0x0000763217181816 */ /* 0x000fc40000000018 */
[----:B------:R-:W-:Y:S02]  /*3370*/  FSEL R37, R26, RZ, !P2 ;  /* 0x000000ff1a257208 */ /* 0x000fe40005000000 */
[----:B------:R-:W-:Y:S02]  /*3380*/  @P1 SHF.L.U32 R24, R24, 0x10, RZ ;  /* 0x0000001018181819 */ /* 0x000fe400000006ff */
[----:B------:R-:W-:Y:S02]  /*3390*/  SEL R27, RZ, 0x10000, P5 ;  /* 0x00010000ff1b7807 */ /* 0x000fe40002800000 */
[----:B------:R-:W-:Y:S01]  /*33a0*/  SEL R48, RZ, 0x100, P4 ;  /* 0x00000100ff307807 */ /* 0x000fe20002000000 */
[----:B------:R-:W-:Y:S01]  /*33b0*/  @P1 FADD.FTZ R37, R24, R37 ;  /* 0x0000002518251221 */ /* 0x000fe20000010000 */
[----:B------:R-:W-:Y:S02]  /*33c0*/  SEL R26, RZ, 0x1000000, P2 ;  /* 0x01000000ff1a7807 */ /* 0x000fe40001000000 */
[----:B------:R-:W-:-:S02]  /*33d0*/  SEL R42, RZ, 0x1, P6 ;  /* 0x00000001ff2a7807 */ /* 0x000fc40003000000 */
[----:B------:R-:W-:Y:S01]  /*33e0*/  LOP3.LUT R48, R48, R26, R27, 0xfe, !PT ;  /* 0x0000001a30307212 */ /* 0x000fe200078efe1b */
[C---:B0-----:R-:W-:Y:S01]  /*33f0*/  IMAD.WIDE.U32 R46, R40.reuse, 0x10, R46 ;  /* 0x00000010282e7825 */ /* 0x041fe200078e002e */
[----:B------:R-:W-:Y:S02]  /*3400*/  SEL R41, RZ, 0x1, P3 ;  /* 0x00000001ff297807 */ /* 0x000fe40001800000 */
[----:B------:R-:W-:Y:S02]  /*3410*/  LOP3.LUT R42, R25, R42, RZ, 0xfc, !PT ;  /* 0x0000002a192a7212 */ /* 0x000fe400078efcff */
[----:B------:R-:W-:Y:S02]  /*3420*/  F2FP.BF16.F32.PACK_AB R24, R31, R28 ;  /* 0x0000001c1f18723e */ /* 0x000fe400000010ff */
[----:B------:R-:W-:Y:S01]  /*3430*/  F2FP.BF16.F32.PACK_AB R25, R33, R30 ;  /* 0x0000001e2119723e */ /* 0x000fe200000010ff */
[----:B-1----:R-:W-:Y:S01]  /*3440*/  IMAD.WIDE.U32 R44, R40, 0x8, R44 ;  /* 0x00000008282c7825 */ /* 0x002fe200078e002c */
[----:B------:R-:W-:-:S02]  /*3450*/  F2FP.BF16.F32.PACK_AB R26, R39, R32 ;  /* 0x00000020271a723e */ /* 0x000fc400000010ff */
[----:B------:R-:W-:Y:S02]  /*3460*/  F2FP.BF16.F32.PACK_AB R27, R37, R38 ;  /* 0x00000026251b723e */ /* 0x000fe400000010ff */
[----:B------:R-:W-:-:S03]  /*3470*/  LOP3.LUT R43, R48, R41, RZ, 0xfc, !PT ;  /* 0x00000029302b7212 */ /* 0x000fc600078efcff */
[----:B------:R0:W-:Y:S04]  /*3480*/  STG.E.128 desc[UR8][R46.64], R24 ;  /* 0x000000182e007986 */ /* 0x0001e8000c101d08 */
[----:B------:R0:W-:Y:S02]  /*3490*/  STG.E.64 desc[UR8][R44.64], R42 ;  /* 0x0000002a2c007986 */ /* 0x0001e4000c101b08 */
.L_x_260:
[----:B------:R-:W-:Y:S05]  /*34a0*/  BSYNC.RECONVERGENT B0 ;  /* 0x0000000000007941 */ /* 0x000fea0003800200 */
.L_x_259:
        /* <DEDUP_REMOVED lines=53> */
.L_x_316:
[----:B-1----:R-:W-:Y:S01]  /*3800*/  FADD.FTZ R44, R42, R45 ;  /* 0x0000002d2a2c7221 */ /* 0x002fe20000010000 */
[----:B0-----:R-:W-:Y:S01]  /*3810*/  FMUL.FTZ R42, R43, R43 ;  /* 0x0000002b2b2a7220 */ /* 0x001fe20000410000 */
[----:B------:R-:W-:Y:S01]  /*3820*/  PLOP3.LUT P1, PT, PT, PT, UP1, 0x40, 0x4 ;  /* 0x000000000004781c */ /* 0x000fe20003f2e818 */
[----:B------:R-:W0:Y:S01]  /*3830*/  @!P2 LDC.64 R26, c[0x0][0x3c0] ;  /* 0x0000f000ff1aab82 */ /* 0x000e220000000a00 */
[----:B------:R-:W-:Y:S01]  /*3840*/  FFMA.FTZ R41, R44, R41, UR14 ;  /* 0x0000000e2c297e23 */ /* 0x000fe20008010029 */
[----:B------:R-:W-:Y:S01]  /*3850*/  BSSY.RECONVERGENT B0, `(.L_x_302) ;  /* 0x0000040000007945 */ /* 0x000fe20003800200 */
[----:B------:R-:W-:-:S05]  /*3860*/  FSEL R42, R42, RZ, !P1 ;  /* 0x000000ff2a2a7208 */ /* 0x000fca0004800000 */
[----:B------:R-:W1:Y:S01]  /*3870*/  @!P2 LDC.64 R24, c[0x0][0x3c8] ;  /* 0x0000f200ff18ab82 */ /* 0x000e620000000a00 */
[----:B------:R-:W-:-:S06]  /*3880*/  FADD.FTZ R41, R41, R42 ;  /* 0x0000002a29297221 */ /* 0x000fcc0000010000 */
[----:B------:R-:W2:Y:S01]  /*3890*/  MUFU.RSQ R41, R41 ;  /* 0x0000002900297308 */ /* 0x000ea20000001400 */
[----:B0-----:R-:W-:-:S05]  /*38a0*/  @!P2 IMAD.WIDE R26, R8, 0x4, R26 ;  /* 0x00000004081aa825 */ /* 0x001fca00078e021a */
[----:B------:R0:W-:Y:S01]  /*38b0*/  @!P2 STG.E desc[UR8][R26.64], R43 ;  /* 0x0000002b1a00a986 */ /* 0x0001e2000c101908 */
[----:B-1----:R-:W-:-:S05]  /*38c0*/  @!P2 IMAD.WIDE R24, R8, 0x4, R24 ;  /* 0x000000040818a825 */ /* 0x002fca00078e0218 */
[----:B--2---:R0:W-:Y:S01]  /*38d0*/  @!P2 STG.E desc[UR8][R24.64], R41 ;  /* 0x000000291800a986 */ /* 0x0041e2000c101908 */
[----:B------:R-:W-:Y:S05]  /*38e0*/  @P0 BRA `(.L_x_303) ;  /* 0x0000000000d80947 */ /* 0x000fea0003800000 */
[----:B------:R-:W-:Y:S01]  /*38f0*/  PLOP3.LUT P0, PT, PT, PT, UP1, 0x40, 0x4 ;  /* 0x000000000004781c */ /* 0x000fe20003f0e818 */
[----:B------:R-:W-:Y:S01]  /*3900*/  IMAD.U32 R49, R19, 0x10000, RZ ;  /* 0x0001000013317824 */ /* 0x000fe200078e00ff */
[----:B0-----:R-:W-:Y:S02]  /*3910*/  PRMT R25, R16, 0x7632, R25 ;  /* 0x0000763210197816 */ /* 0x001fe40000000019 */
[----:B------:R-:W-:Y:S01]  /*3920*/  FSEL R47, R43, RZ, P0 ;  /* 0x000000ff2b2f7208 */ /* 0x000fe20000000000 */
[----:B------:R-:W-:Y:S01]  /*3930*/  IMAD.U32 R43, R17, 0x10000, RZ ;  /* 0x00010000112b7824 */ /* 0x000fe200078e00ff */
[----:B------:R-:W-:Y:S02]  /*3940*/  PRMT R27, R12, 0x7632, R27 ;  /* 0x000076320c1b7816 */ /* 0x000fe4000000001b */
[----:B------:R-:W-:Y:S01]  /*3950*/  SHF.L.U32 R25, R25, 0x10, RZ ;  /* 0x0000001019197819 */ /* 0x000fe200000006ff */
[--C-:B------:R-:W-:Y:S01]  /*3960*/  FADD.FTZ R24, R31, -R47.reuse ;  /* 0x8000002f1f187221 */ /* 0x100fe20000010000 */
[--C-:B------:R-:W-:Y:S01]  /*3970*/  FADD.FTZ R26, R30, -R47.reuse ;  /* 0x8000002f1e1a7221 */ /* 0x100fe20000010000 */
[----:B------:R-:W-:Y:S01]  /*3980*/  IMAD.U32 R27, R27, 0x10000, RZ ;  /* 0x000100001b1b7824 */ /* 0x000fe200078e00ff */
[----:B------:R-:W-:Y:S01]  /*3990*/  SHF.L.U32 R45, R13, 0x10, RZ ;  /* 0x000000100d2d7819 */ /* 0x000fe200000006ff */
[C---:B------:R-:W-:Y:S01]  /*39a0*/  FMUL.FTZ R24, R41.reuse, R24 ;  /* 0x0000001829187220 */ /* 0x040fe20000410000 */
[----:B------:R-:W-:Y:S01]  /*39b0*/  FMUL.FTZ R26, R41, R26 ;  /* 0x0000001a291a7220 */ /* 0x000fe20000410000 */
[----:B------:R-:W-:Y:S01]  /*39c0*/  FADD.FTZ R46, R37, -R47 ;  /* 0x8000002f252e7221 */ /* 0x000fe20000010000 */
[----:B------:R-:W-:Y:S01]  /*39d0*/  PRMT R48, R15, 0x7632, R48 ;  /* 0x000076320f307816 */ /* 0x000fe20000000030 */
[----:B------:R-:W-:Y:S01]  /*39e0*/  FFMA.FTZ R42, R24, R25, R27 ;  /* 0x00000019182a7223 */ /* 0x000fe2000001001b */
[----:B------:R-:W-:Y:S01]  /*39f0*/  PRMT R25, R13, 0x7632, R25 ;  /* 0x000076320d197816 */ /* 0x000fe20000000019 */
[----:B------:R-:W-:Y:S01]  /*3a00*/  FADD.FTZ R24, R33, -R47 ;  /* 0x8000002f21187221 */ /* 0x000fe20000010000 */
[--C-:B------:R-:W-:Y:S01]  /*3a10*/  FFMA.FTZ R44, R26, R43, R45.reuse ;  /* 0x0000002b1a2c7223 */ /* 0x100fe2000001002d */
[----:B------:R-:W-:Y:S01]  /*3a20*/  IMAD.U32 R43, R5, 0x10000, RZ ;  /* 0x00010000052b7824 */ /* 0x000fe200078e00ff */
[----:B------:R-:W-:Y:S01]  /*3a30*/  PRMT R45, R14, 0x7632, R45 ;  /* 0x000076320e2d7816 */ /* 0x000fe2000000002d */
[----:B------:R-:W-:-:S02]  /*3a40*/  IMAD.U32 R25, R25, 0x10000, RZ ;  /* 0x0001000019197824 */ /* 0x000fc400078e00ff */
[----:B------:R-:W-:Y:S01]  /*3a50*/  FMUL.FTZ R24, R41, R24 ;  /* 0x0000001829187220 */ /* 0x000fe20000410000 */
[----:B------:R-:W-:Y:S01]  /*3a60*/  FADD.FTZ R26, R39, -R47 ;  /* 0x8000002f271a7221 */ /* 0x000fe20000010000 */
[----:B------:R-:W-:Y:S02]  /*3a70*/  SHF.L.U32 R27, R4, 0x10, RZ ;  /* 0x00000010041b7819 */ /* 0x000fe400000006ff */
[----:B------:R-:W-:Y:S01]  /*3a80*/  SHF.L.U32 R45, R45, 0x10, RZ ;  /* 0x000000102d2d7819 */ /* 0x000fe200000006ff */
[----:B------:R-:W-:Y:S01]  /*3a90*/  FFMA.FTZ R43, R24, R43, R25 ;  /* 0x0000002b182b7223 */ /* 0x000fe20000010019 */
[C---:B------:R-:W-:Y:S01]  /*3aa0*/  FMUL.FTZ R26, R41.reuse, R26 ;  /* 0x0000001a291a7220 */ /* 0x040fe20000410000 */
[----:B------:R-:W-:Y:S01]  /*3ab0*/  FADD.FTZ R24, R32, -R47 ;  /* 0x8000002f20187221 */ /* 0x000fe20000010000 */
[----:B------:R-:W-:Y:S01]  /*3ac0*/  IMAD.U32 R25, R14, 0x10000, RZ ;  /* 0x000100000e197824 */ /* 0x000fe200078e00ff */
[----:B------:R-:W-:Y:S01]  /*3ad0*/  SHF.L.U32 R48, R48, 0x10, RZ ;  /* 0x0000001030307819 */ /* 0x000fe200000006ff */
[----:B------:R-:W-:Y:S01]  /*3ae0*/  FFMA.FTZ R26, R26, R27, R45 ;  /* 0x0000001b1a1a7223 */ /* 0x000fe2000001002d */
[----:B------:R-:W-:Y:S01]  /*3af0*/  FMUL.FTZ R24, R41, R24 ;  /* 0x0000001829187220 */ /* 0x000fe20000410000 */
[----:B------:R-:W-:-:S02]  /*3b00*/  IMAD.U32 R45, R18, 0x10000, RZ ;  /* 0x00010000122d7824 */ /* 0x000fc400078e00ff */
[----:B------:R-:W-:Y:S01]  /*3b10*/  FMUL.FTZ R27, R41, R46 ;  /* 0x0000002e291b7220 */ /* 0x000fe20000410000 */
[----:B------:R-:W-:Y:S01]  /*3b20*/  SHF.L.U32 R46, R3, 0x10, RZ ;  /* 0x00000010032e7819 */ /* 0x000fe200000006ff */
[----:B------:R-:W-:Y:S01]  /*3b30*/  FFMA.FTZ R45, R24, R45, R25 ;  /* 0x0000002d182d7223 */ /* 0x000fe20000010019 */
[----:B------:R-:W-:Y:S01]  /*3b40*/  SHF.L.U32 R51, R15, 0x10, RZ ;  /* 0x000000100f337819 */ /* 0x000fe200000006ff */
[----:B------:R-:W0:Y:S02]  /*3b50*/  LDC.64 R24, c[0x0][0x428] ;  /* 0x00010a00ff187b82 */ /* 0x000e240000000a00 */
[----:B------:R-:W-:Y:S01]  /*3b60*/  FFMA.FTZ R27, R27, R46, R48 ;  /* 0x0000002e1b1b7223 */ /* 0x000fe20000010030 */
[--C-:B------:R-:W-:Y:S01]  /*3b70*/  FADD.FTZ R46, R38, -R47.reuse ;  /* 0x8000002f262e7221 */ /* 0x100fe20000010000 */
[----:B------:R-:W-:Y:S01]  /*3b80*/  FADD.FTZ R48, R28, -R47 ;  /* 0x8000002f1c307221 */ /* 0x000fe20000010000 */
[----:B------:R-:W-:Y:S02]  /*3b90*/  SHF.L.U32 R47, R12, 0x10, RZ ;  /* 0x000000100c2f7819 */ /* 0x000fe400000006ff */
[C---:B------:R-:W-:Y:S01]  /*3ba0*/  FMUL.FTZ R46, R41.reuse, R46 ;  /* 0x0000002e292e7220 */ /* 0x040fe20000410000 */
[----:B------:R-:W-:Y:S01]  /*3bb0*/  FMUL.FTZ R48, R41, R48 ;  /* 0x0000003029307220 */ /* 0x000fe20000410000 */
[----:B------:R-:W-:Y:S01]  /*3bc0*/  IMAD.U32 R41, R16, 0x10000, RZ ;  /* 0x0001000010297824 */ /* 0x000fe200078e00ff */
[----:B------:R-:W-:Y:S01]  /*3bd0*/  F2FP.BF16.F32.PACK_AB R26, R26, R45 ;  /* 0x0000002d1a1a723e */ /* 0x000fe200000010ff */
[----:B------:R-:W-:-:S02]  /*3be0*/  FFMA.FTZ R46, R46, R49, R51 ;  /* 0x000000312e2e7223 */ /* 0x000fc40000010033 */
[----:B------:R-:W-:-:S03]  /*3bf0*/  FFMA.FTZ R47, R48, R41, R47 ;  /* 0x00000029302f7223 */ /* 0x000fc6000001002f */
[----:B------:R-:W-:Y:S01]  /*3c00*/  F2FP.BF16.F32.PACK_AB R27, R27, R46 ;  /* 0x0000002e1b1b723e */ /* 0x000fe200000010ff */
[----:B0-----:R-:W-:Y:S01]  /*3c10*/  IMAD.WIDE.U32 R40, R40, 0x10, R24 ;  /* 0x0000001028287825 */ /* 0x001fe200078e0018 */
[----:B------:R-:W-:Y:S02]  /*3c20*/  F2FP.BF16.F32.PACK_AB R25, R43, R44 ;  /* 0x0000002c2b19723e */ /* 0x000fe400000010ff */
[----:B------:R-:W-:-:S05]  /*3c30*/  F2FP.BF16.F32.PACK_AB R24, R42, R47 ;  /* 0x0000002f2a18723e */ /* 0x000fca00000010ff */
[----:B------:R1:W-:Y:S02]  /*3c40*/  STG.E.128 desc[UR8][R40.64], R24 ;  /* 0x0000001828007986 */ /* 0x0003e4000c101d08 */
.L_x_303:
[----:B------:R-:W-:Y:S05]  /*3c50*/  BSYNC.RECONVERGENT B0 ;  /* 0x0000000000007941 */ /* 0x000fea0003800200 */
.L_x_302:
[----:B01----:R-:W0:Y:S02]  /*3c60*/  LDC.64 R24, c[0x0][0x380] ;  /* 0x0000e000ff187b82 */ /* 0x003e240000000a00 */
[----:B0-----:R-:W-:-:S05]  /*3c70*/  IMAD R8, R24, 0x4, R8 ;  /* 0x0000000418087824 */ /* 0x001fca00078e0208 */
[----:B------:R-:W-:-:S13]  /*3c80*/  ISETP.GE.AND P0, PT, R8, R25, PT ;  /* 0x000000190800720c */ /* 0x000fda0003f06270 */
[----:B------:R-:W-:Y:S05]  /*3c90*/  @!P0 BRA `(.L_x_304) ;  /* 0xffffffcc000c8947 */ /* 0x000fea000383ffff */
[----:B------:R-:W-:Y:S05]  /*3ca0*/  BSYNC B1 ;  /* 0x0000000000017941 */ /* 0x000fea0003800000 */
.L_x_258:
[----:B------:R-:W-:Y:S05]  /*3cb0*/  EXIT ;  /* 0x000000000000794d */ /* 0x000fea0003800000 */
.L_x_301:
[----:B------:R-:W-:Y:S01]  /*3cc0*/  HFMA2 R49, -RZ, RZ, 0, 1.847743988037109375e-06 ;  /* 0x0000001fff317431 */ /* 0x000fe200000001ff */
[----:B------:R-:W-:Y:S01]  /*3cd0*/  BSSY B0, `(.L_x_305) ;  /* 0x0000007000007945 */ /* 0x000fe20003800000 */
[----:B------:R-:W-:Y:S01]  /*3ce0*/  MOV R47, R24 ;  /* 0x00000018002f7202 */ /* 0x000fe20000000f00 */
[----:B------:R-:W-:Y:S02]  /*3cf0*/  IMAD.MOV.U32 R46, RZ, RZ, 0x1 ;  /* 0x00000001ff2e7424 */ /* 0x000fe400078e00ff */
[----:B------:R-:W-:-:S07]  /*3d00*/  IMAD.MOV.U32 R44, RZ, RZ, -0x1 ;  /* 0xffffffffff2c7424 */ /* 0x000fce00078e00ff */
[----:B------:R-:W-:Y:S05]  /*3d10*/  WARPSYNC.COLLECTIVE R44, `(.L_x_306) ;  /* 0x000000002c087348 */ /* 0x000fea0003c00000 */
[----:B------:R0:W1:Y:S02]  /*3d20*/  SHFL.BFLY P3, R45, R47, R46, R49 ;  /* 0x0c00002e2f2d7389 */ /* 0x0000640000060031 */
[----:B01----:R-:W-:Y:S05]  /*3d30*/  ENDCOLLECTIVE ;  /* 0x000000000000791b */ /* 0x003fea0003800000 */
.L_x_306:
[----:B------:R-:W-:Y:S05]  /*3d40*/  BSYNC B0 ;  /* 0x0000000000007941 */ /* 0x000fea0003800000 */
.L_x_305:
[----:B------:R-:W-:Y:S01]  /*3d50*/  MOV R25, R45 ;  /* 0x0000002d00197202 */ /* 0x000fe20000000f00 */
[----:B------:R-:W-:Y:S02]  /*3d60*/  HFMA2 R46, -RZ, RZ, 0, 1.1920928955078125e-07 ;  /* 0x00000002ff2e7431 */ /* 0x000fe400000001ff */
[----:B------:R-:W-:Y:S01]  /*3d70*/  IMAD.MOV.U32 R49, RZ, RZ, 0x1f ;  /* 0x0000001fff317424 */ /* 0x000fe200078e00ff */
[----:B------:R-:W-:Y:S01]  /*3d80*/  MOV R44, 0xffffffff ;  /* 0xffffffff002c7802 */ /* 0x000fe20000000f00 */
[----:B------:R-:W0:Y:S01]  /*3d90*/  LDC R41, c[0x0][0x400] ;  /* 0x00010000ff297b82 */ /* 0x000e220000000800 */
[----:B------:R-:W-:-:S04]  /*3da0*/  FADD.FTZ R25, R24, R25 ;  /* 0x0000001918197221 */ /* 0x000fc80000010000 */
[----:B------:R-:W-:-:S07]  /*3db0*/  IMAD.MOV.U32 R47, RZ, RZ, R25 ;  /* 0x000000ffff2f7224 */ /* 0x000fce00078e0019 */
[----:B0-----:R-:W-:Y:S05]  /*3dc0*/  WARPSYNC.COLLECTIVE R44, `(.L_x_307) ;  /* 0x000000002c087348 */ /* 0x001fea0003c00000 */
[----:B------:R1:W2:Y:S02]  /*3dd0*/  SHFL.BFLY P3, R45, R47, R46, R49 ;  /* 0x0c00002e2f2d7389 */ /* 0x0002a40000060031 */
[----:B012---:R-:W-:Y:S05]  /*3de0*/  ENDCOLLECTIVE ;  /* 0x000000000000791b */ /* 0x007fea0003800000 */
.L_x_307:
[----:B------:R-:W-:Y:S02]  /*3df0*/  IMAD.MOV.U32 R46, RZ, RZ, 0x4 ;  /* 0x00000004ff2e7424 */ /* 0x000fe400078e00ff */
[----:B------:R-:W-:-:S04]  /*3e00*/  IMAD.MOV.U32 R26, RZ, RZ, R45 ;  /* 0x000000ffff1a7224 */ /* 0x000fc800078e002d */
[----:B------:R-:W-:-:S05]  /*3e10*/  FADD.FTZ R26, R25, R26 ;  /* 0x0000001a191a7221 */ /* 0x000fca0000010000 */
[----:B------:R-:W-:-:S07]  /*3e20*/  MOV R47, R26 ;  /* 0x0000001a002f7202 */ /* 0x000fce0000000f00 */
[----:B------:R-:W-:Y:S05]  /*3e30*/  WARPSYNC.COLLECTIVE R44, `(.L_x_308) ;  /* 0x000000002c087348 */ /* 0x000fea0003c00000 */
[----:B------:R0:W1:Y:S02]  /*3e40*/  SHFL.BFLY P3, R45, R47, R46, R49 ;  /* 0x0c00002e2f2d7389 */ /* 0x0000640000060031 */
[----:B01----:R-:W-:Y:S05]  /*3e50*/  ENDCOLLECTIVE ;  /* 0x000000000000791b */ /* 0x003fea0003800000 */
.L_x_308:
[----:B------:R-:W-:Y:S01]  /*3e60*/  HFMA2 R46, -RZ, RZ, 0, 4.76837158203125e-07 ;  /* 0x00000008ff2e7431 */ /* 0x000fe200000001ff */
[----:B------:R-:W-:-:S05]  /*3e70*/  MOV R27, R45 ;  /* 0x0000002d001b7202 */ /* 0x000fca0000000f00 */
[----:B------:R-:W-:-:S04]  /*3e80*/  FADD.FTZ R27, R26, R27 ;  /* 0x0000001b1a1b7221 */ /* 0x000fc80000010000 */
[----:B------:R-:W-:-:S07]  /*3e90*/  IMAD.MOV.U32 R47, RZ, RZ, R27 ;  /* 0x000000ffff2f7224 */ /* 0x000fce00078e001b */
[----:B------:R-:W-:Y:S05]  /*3ea0*/  WARPSYNC.COLLECTIVE R44, `(.L_x_309) ;  /* 0x000000002c087348 */ /* 0x000fea0003c00000 */
[----:B------:R0:W1:Y:S02]  /*3eb0*/  SHFL.BFLY P3, R45, R47, R46, R49 ;  /* 0x0c00002e2f2d7389 */ /* 0x0000640000060031 */
[----:B01----:R-:W-:Y:S05]  /*3ec0*/  ENDCOLLECTIVE ;  /* 0x000000000000791b */ /* 0x003fea0003800000 */
.L_x_309:
[----:B------:R-:W-:Y:S02]  /*3ed0*/  IMAD.MOV.U32 R46, RZ, RZ, 0x10 ;  /* 0x00000010ff2e7424 */ /* 0x000fe400078e00ff */
[----:B------:R-:W-:-:S04]  /*3ee0*/  IMAD.MOV.U32 R42, RZ, RZ, R45 ;  /* 0x000000ffff2a7224 */ /* 0x000fc800078e002d */
[----:B------:R-:W-:-:S05]  /*3ef0*/  FADD.FTZ R42, R27, R42 ;  /* 0x0000002a1b2a7221 */ /* 0x000fca0000010000 */
[----:B------:R-:W-:-:S07]  /*3f00*/  MOV R47, R42 ;  /* 0x0000002a002f7202 */ /* 0x000fce0000000f00 */
[----:B------:R-:W-:Y:S05]  /*3f10*/  WARPSYNC.COLLECTIVE R44, `(.L_x_310) ;  /* 0x000000002c087348 */ /* 0x000fea0003c00000 */
[----:B------:R0:W1:Y:S02]  /*3f20*/  SHFL.BFLY P3, R45, R47, R46, R49 ;  /* 0x0c00002e2f2d7389 */ /* 0x0000640000060031 */
[----:B01----:R-:W-:Y:S05]  /*3f30*/  ENDCOLLECTIVE ;  /* 0x000000000000791b */ /* 0x003fea0003800000 */
.L_x_310:
[----:B------:R-:W-:Y:S01]  /*3f40*/  HFMA2 R46, -RZ, RZ, 0, 5.9604644775390625e-08 ;  /* 0x00000001ff2e7431 */ /* 0x000fe200000001ff */
[----:B------:R-:W-:-:S05]  /*3f50*/  MOV R43, R45 ;  /* 0x0000002d002b7202 */ /* 0x000fca0000000f00 */
        /* <DEDUP_REMOVED lines=19> */
[----:B------:R-:W-:-:S05]  /*4090*/  FSEL R24, R24, RZ, !P1 ;  /* 0x000000ff18187208 */ /* 0x000fca0004800000 */
[----:B------:R-:W-:-:S07]  /*40a0*/  IMAD.MOV.U32 R47, RZ, RZ, R24 ;  /* 0x000000ffff2f7224 */ /* 0x000fce00078e0018 */
[----:B------:R-:W-:Y:S05]  /*40b0*/  WARPSYNC.COLLECTIVE R44, `(.L_x_311) ;  /* 0x000000002c087348 */ /* 0x000fea0003c00000 */
[----:B------:R0:W1:Y:S02]  /*40c0*/  SHFL.BFLY P3, R45, R47, R46, R49 ;  /* 0x0c00002e2f2d7389 */ /* 0x0000640000060031 */
[----:B01----:R-:W-:Y:S05]  /*40d0*/  ENDCOLLECTIVE ;  /* 0x000000000000791b */ /* 0x003fea0003800000 */
.L_x_311:
[----:B------:R-:W-:Y:S02]  /*40e0*/  IMAD.MOV.U32 R46, RZ, RZ, 0x2 ;  /* 0x00000002ff2e7424 */ /* 0x000fe400078e00ff */
[----:B------:R-:W-:-:S04]  /*40f0*/  IMAD.MOV.U32 R25, RZ, RZ, R45 ;  /* 0x000000ffff197224 */ /* 0x000fc800078e002d */
[----:B------:R-:W-:-:S05]  /*4100*/  FADD.FTZ R25, R24, R25 ;  /* 0x0000001918197221 */ /* 0x000fca0000010000 */
[----:B------:R-:W-:-:S07]  /*4110*/  MOV R47, R25 ;  /* 0x00000019002f7202 */ /* 0x000fce0000000f00 */
[----:B------:R-:W-:Y:S05]  /*4120*/  WARPSYNC.COLLECTIVE R44, `(.L_x_312) ;  /* 0x000000002c087348 */ /* 0x000fea0003c00000 */
[----:B------:R0:W1:Y:S02]  /*4130*/  SHFL.BFLY P3, R45, R47, R46, R49 ;  /* 0x0c00002e2f2d7389 */ /* 0x0000640000060031 */
[----:B01----:R-:W-:Y:S05]  /*4140*/  ENDCOLLECTIVE ;  /* 0x000000000000791b */ /* 0x003fea0003800000 */
.L_x_312:
[----:B------:R-:W-:Y:S01]  /*4150*/  HFMA2 R46, -RZ, RZ, 0, 2.384185791015625e-07 ;  /* 0x00000004ff2e7431 */ /* 0x000fe200000001ff */
[----:B------:R-:W-:-:S05]  /*4160*/  MOV R26, R45 ;  /* 0x0000002d001a7202 */ /* 0x000fca0000000f00 */
[----:B------:R-:W-:-:S04]  /*4170*/  FADD.FTZ R26, R25, R26 ;  /* 0x0000001a191a7221 */ /* 0x000fc80000010000 */
[----:B------:R-:W-:-:S07]  /*4180*/  IMAD.MOV.U32 R47, RZ, RZ, R26 ;  /* 0x000000ffff2f7224 */ /* 0x000fce00078e001a */
[----:B------:R-:W-:Y:S05]  /*4190*/  WARPSYNC.COLLECTIVE R44, `(.L_x_313) ;  /* 0x000000002c087348 */ /* 0x000fea0003c00000 */
[----:B------:R0:W1:Y:S02]  /*41a0*/  SHFL.BFLY P3, R45, R47, R46, R49 ;  /* 0x0c00002e2f2d7389 */ /* 0x0000640000060031 */
[----:B01----:R-:W-:Y:S05]  /*41b0*/  ENDCOLLECTIVE ;  /* 0x000000000000791b */ /* 0x003fea0003800000 */
.L_x_313:
[----:B------:R-:W-:Y:S02]  /*41c0*/  IMAD.MOV.U32 R46, RZ, RZ, 0x8 ;  /* 0x00000008ff2e7424 */ /* 0x000fe400078e00ff */
[----:B------:R-:W-:-:S04]  /*41d0*/  IMAD.MOV.U32 R27, RZ, RZ, R45 ;  /* 0x000000ffff1b7224 */ /* 0x000fc800078e002d */
[----:B------:R-:W-:-:S05]  /*41e0*/  FADD.FTZ R27, R26, R27 ;  /* 0x0000001b1a1b7221 */ /* 0x000fca0000010000 */
[----:B------:R-:W-:-:S07]  /*41f0*/  MOV R47, R27 ;  /* 0x0000001b002f7202 */ /* 0x000fce0000000f00 */
[----:B------:R-:W-:Y:S05]  /*4200*/  WARPSYNC.COLLECTIVE R44, `(.L_x_314) ;  /* 0x000000002c087348 */ /* 0x000fea0003c00000 */
[----:B------:R0:W1:Y:S02]  /*4210*/  SHFL.BFLY P3, R45, R47, R46, R49 ;  /* 0x0c00002e2f2d7389 */ /* 0x0000640000060031 */
[----:B01----:R-:W-:Y:S05]  /*4220*/  ENDCOLLECTIVE ;  /* 0x000000000000791b */ /* 0x003fea0003800000 */
.L_x_314:
[----:B------:R-:W-:Y:S01]  /*4230*/  HFMA2 R46, -RZ, RZ, 0, 9.5367431640625e-07 ;  /* 0x00000010ff2e7431 */ /* 0x000fe200000001ff */
[----:B------:R-:W-:-:S05]  /*4240*/  MOV R42, R45 ;  /* 0x0000002d002a7202 */ /* 0x000fca0000000f00 */
[----:B------:R-:W-:-:S04]  /*4250*/  FADD.FTZ R42, R27, R42 ;  /* 0x0000002a1b2a7221 */ /* 0x000fc80000010000 */
[----:B------:R-:W-:-:S07]  /*4260*/  IMAD.MOV.U32 R47, RZ, RZ, R42 ;  /* 0x000000ffff2f7224 */ /* 0x000fce00078e002a */
[----:B------:R-:W-:Y:S05]  /*4270*/  WARPSYNC.COLLECTIVE R44, `(.L_x_315) ;  /* 0x000000002c087348 */ /* 0x000fea0003c00000 */
[----:B------:R0:W1:Y:S02]  /*4280*/  SHFL.BFLY P3, R45, R47, R46, R49 ;  /* 0x0c00002e2f2d7389 */ /* 0x0000640000060031 */
[----:B01----:R-:W-:Y:S05]  /*4290*/  ENDCOLLECTIVE ;  /* 0x000000000000791b */ /* 0x003fea0003800000 */
.L_x_315:
[----:B------:R-:W-:Y:S05]  /*42a0*/  BRA `(.L_x_316) ;  /* 0xfffffff400547947 */ /* 0x000fea000383ffff */
.L_x_317:
        /* <DEDUP_REMOVED lines=13> */
.L_x_9043:


//--------------------- .text._ZN10layer_norm13ln_fwd_kernelINS_13Kernel_traitsI13__nv_bfloat16S2_S2_S2_fjLj256ELj1ELj4ELj1ELj16ENS_18Kernel_traits_baseILj256ES2_S2_S2_S2_fjLj128EEEEELb1ELb0ELb0ELb1EEEvNS_9FwdParamsE --------------------------
	.section	.text._ZN10layer_norm13ln_fwd_kernelINS_13Kernel_traitsI13__nv_bfloat16S2_S2_S2_fjLj256ELj1ELj4ELj1ELj16ENS_18Kernel_traits_baseILj256ES2_S2_S2_S2_fjLj128EEEEELb1ELb0ELb0ELb1EEEvNS_9FwdParamsE,"ax",@progbits
	.align	128
        .global         _ZN10layer_norm13ln_fwd_kernelINS_13Kernel_traitsI13__nv_bfloat16S2_S2_S2_fjLj256ELj1ELj4ELj1ELj16ENS_18Kernel_traits_baseILj256ES2_S2_S2_S2_fjLj128EEEEELb1ELb0ELb0ELb1EEEvNS_9FwdParamsE
        .type           _ZN10layer_norm13ln_fwd_kernelINS_13Kernel_traitsI13__nv_bfloat16S2_S2_S2_fjLj256ELj1ELj4ELj1ELj16ENS_18Kernel_traits_baseILj256ES2_S2_S2_S2_fjLj128EEEEELb1ELb0ELb0ELb1EEEvNS_9FwdParamsE,@function
        .size           _ZN10layer_norm13ln_fwd_kernelINS_13Kernel_traitsI13__nv_bfloat16S2_S2_S2_fjLj256ELj1ELj4ELj1ELj16ENS_18Kernel_traits_baseILj256ES2_S2_S2_S2_fjLj128EEEEELb1ELb0ELb0ELb1EEEvNS_9FwdParamsE,(.L_x_9044 - _ZN10layer_norm13ln_fwd_kernelINS_13Kernel_traitsI13__nv_bfloat16S2_S2_S2_fjLj256ELj1ELj4ELj1ELj16ENS_18Kernel_traits_baseILj256ES2_S2_S2_S2_fjLj128EEEEELb1ELb0ELb0ELb1EEEvNS_9FwdParamsE)
        .other          _ZN10layer_norm13ln_fwd_kernelINS_13Kernel_traitsI13__nv_bfloat16S2_S2_S2_fjLj256ELj1ELj4ELj1ELj16ENS_18Kernel_traits_baseILj256ES2_S2_S2_S2_fjLj128EEEEELb1ELb0ELb0ELb1EEEvNS_9FwdParamsE,@"STO_CUDA_ENTRY STV_DEFAULT"
_ZN10layer_norm13ln_fwd_kernelINS_13Kernel_traitsI13__nv_bfloat16S2_S2_S2_fjLj256ELj1ELj4ELj1ELj16ENS_18Kernel_traits_baseILj256ES2_S2_S2_S2_fjLj128EEEEELb1ELb0ELb0ELb1EEEvNS_9FwdParamsE:
.text._ZN10layer_norm13ln_fwd_kernelINS_13Kernel_traitsI13__nv_bfloat16S2_S2_S2_fjLj256ELj1ELj4ELj1ELj16ENS_18Kernel_traits_baseILj256ES2_S2_S2_S2_fjLj128EEEEELb1ELb0ELb0ELb1EEEvNS_9FwdParamsE:
[----:B------:R-:W-:Y:S01]  /*0000*/  LDC R1, c[0x0][0x37c] ;  /* 0x0000df00ff017b82 */ /* 0x000fe20000000800 */
[----:B------:R-:W0:Y:S01]  /*0010*/  LDCU.64 UR10, c[0x0][0x438] ;  /* 0x00008700ff0a77ac */ /* 0x000e220008000a00 */
[----:B------:R-:W1:Y:S01]  /*0020*/  S2R R8, SR_TID.X ;  /* 0x0000000000087919 */ /* 0x000e620000002100 */
[----:B------:R-:W2:Y:S01]  /*0030*/  LDCU.U8 UR4, c[0x0][0x464] ;  /* 0x00008c80ff0477ac */ /* 0x000ea20008000000 */
[----:B------:R-:W3:Y:S01]  /*0040*/  LDCU.64 UR6, c[0x0][0x450] ;  /* 0x00008a00ff0677ac */ /* 0x000ee20008000a00 */
[----:B------:R-:W4:Y:S01]  /*0050*/  LDCU.64 UR8, c[0x0][0x358] ;  /* 0x00006b00ff0877ac */ /* 0x000f220008000a00 */
[----:B0-----:R-:W-:Y:S02]  /*0060*/  ISETP.NE.U32.AND P0, PT, RZ, UR10, PT ;  /* 0x0000000aff007c0c */ /* 0x001fe4000bf05070 */
[----:B------:R-:W0:Y:S01]  /*0070*/  LDC R38, c[0x0][0x458] ;  /* 0x00011600ff267b82 */ /* 0x000e220000000800 */
[----:B------:R-:W0:Y:S01]  /*0080*/  LDCU UR10, c[0x0][0x384] ;  /* 0x00007080ff0a77ac */ /* 0x000e220008000800 */
[----:B------:R-:W-:-:S02]  /*0090*/  ISETP.NE.AND.EX P0, PT, RZ, UR11, PT, P0 ;  /* 0x0000000bff007c0c */ /* 0x000fc4000bf05300 */
[----:B--2---:R-:W-:Y:S02]  /*00a0*/  ISETP.NE.AND P1, PT, RZ, UR4, PT ;  /* 0x00000004ff007c0c */ /* 0x004fe4000bf25270 */
[----:B---3--:R-:W-:Y:S02]  /*00b0*/  MOV R2, UR6 ;  /* 0x0000000600027c02 */ /* 0x008fe40008000f00 */
[----:B------:R-:W0:Y:S01]  /*00c0*/  LDC R39, c[0x0][0x45c] ;  /* 0x00011700ff277b82 */ /* 0x000e220000000800 */
[----:B------:R-:W-:-:S07]  /*00d0*/  IMAD.U32 R3, RZ, RZ, UR7 ;  /* 0x00000007ff037e24 */ /* 0x000fce000f8e00ff */
[----:B------:R-:W2:Y:S01]  /*00e0*/  @P0 LDC.64 R6, c[0x0][0x438] ;  /* 0x00010e00ff060b82 */ /* 0x000ea20000000a00 */
[----:B-1----:R-:W-:Y:S01]  /*00f0*/  LOP3.LUT R9, R8, 0x1f, RZ, 0xc0, !PT ;  /* 0x0000001f08097812 */ /* 0x002fe200078ec0ff */
[----:B----4-:R-:W3:Y:S01]  /*0100*/  @P1 LDG.E.64 R2, desc[UR8][R2.64] ;  /* 0x0000000802021981 */ /* 0x010ee2000c1e1b00 */
[----:B------:R-:W-:Y:S02]  /*0110*/  @!P0 CS2R R16, SRZ ;  /* 0x0000000000108805 */ /* 0x000fe4000001ff00 */
[----:B------:R-:W-:Y:S01]  /*0120*/  @!P0 CS2R R18, SRZ ;  /* 0x0000000000128805 */ /* 0x000fe2000001ff00 */
[----:B0-----:R0:W5:Y:S02]  /*0130*/  @P1 LDG.E.64 R4, desc[UR8][R38.64] ;  /* 0x0000000826041981 */ /* 0x001164000c1e1b00 */
[----:B------:R-:W1:Y:S01]  /*0140*/  S2UR UR5, SR_CTAID.X ;  /* 0x00000000000579c3 */ /* 0x000e620000002500 */
[----:B------:R-:W-:Y:S01]  /*0150*/  SHF.R.U32.HI R10, RZ, 0x5, R8 ;  /* 0x00000005ff0a7819 */ /* 0x000fe20000011608 */
[----:B--2---:R-:W-:-:S06]  /*0160*/  @P0 IMAD.WIDE.U32 R6, R9, 0x10, R6 ;  /* 0x0000001009060825 */ /* 0x004fcc00078e0006 */
[----:B------:R-:W2:Y:S01]  /*0170*/  LDC R11, c[0x0][0x360] ;  /* 0x0000d800ff0b7b82 */ /* 0x000ea20000000800 */
[----:B------:R0:W5:Y:S01]  /*0180*/  @P0 LDG.E.128 R16, desc[UR8][R6.64] ;  /* 0x0000000806100981 */ /* 0x000162000c1e1d00 */
[----:B-1----:R-:W-:-:S06]  /*0190*/  USHF.L.U32 UR4, UR5, 0x2, URZ ;  /* 0x0000000205047899 */ /* 0x002fcc00080006ff */
[----:B------:R-:W-:Y:S01]  /*01a0*/  LOP3.LUT R10, R10, UR4, RZ, 0xfc, !PT ;  /* 0x000000040a0a7c12 */ /* 0x000fe2000f8efcff */
[----:B--2---:R-:W-:-:S03]  /*01b0*/  IMAD R8, R11, UR5, R8 ;  /* 0x000000050b087c24 */ /* 0x004fc6000f8e0208 */
[----:B------:R-:W-:Y:S02]  /*01c0*/  ISETP.GE.AND P2, PT, R10, UR10, PT ;  /* 0x0000000a0a007c0c */ /* 0x000fe4000bf46270 */
[----:B---3--:R-:W-:Y:S02]  /*01d0*/  @P1 R2UR UR6, R2 ;  /* 0x00000000020612ca */ /* 0x008fe400000e0000 */
[----:B------:R-:W-:-:S09]  /*01e0*/  @P1 R2UR UR7, R3 ;  /* 0x00000000030712ca */ /* 0x000fd200000e0000 */
[----:B0-----:R-:W-:Y:S06]  /*01f0*/  @P2 EXIT ;  /* 0x000000000000294d */ /* 0x001fec0003800000 */
[----:B------:R-:W0:Y:S08]  /*0200*/  LDC.64 R12, c[0x0][0x3d0] ;  /* 0x0000f400ff0c7b82 */ /* 0x000e300000000a00 */
[----:B------:R-:W1:Y:S01]  /*0210*/  @P1 LDC R3, c[0x0][0x460] ;  /* 0x00011800ff031b82 */ /* 0x000e620000000800 */
[----:B------:R-:W-:Y:S02]  /*0220*/  UIADD3 UR14, UPT, UPT, UR7, -0x4498517b, URZ ;  /* 0xbb67ae85070e7890 */ /* 0x000fe4000fffe0ff */
[----:B------:R-:W-:-:S02]  /*0230*/  UIADD3 UR4, UPT, UPT, UR6, -0x61c88647, URZ ;  /* 0x9e3779b906047890 */ /* 0x000fc4000fffe0ff */
[----:B------:R-:W-:Y:S02]  /*0240*/  UIADD3 UR15, UPT, UPT, UR6, 0x3c6ef372, URZ ;  /* 0x3c6ef372060f7890 */ /* 0x000fe4000fffe0ff */
[----:B------:R-:W-:Y:S02]  /*0250*/  UIADD3 UR16, UPT, UPT, UR7, 0x76cf5d0a, URZ ;  /* 0x76cf5d0a07107890 */ /* 0x000fe4000fffe0ff */
[----:B------:R-:W-:Y:S02]  /*0260*/  UIADD3 UR18, UPT, UPT, UR7, 0x32370b8f, URZ ;  /* 0x32370b8f07127890 */ /* 0x000fe4000fffe0ff */
[----:B------:R-:W-:Y:S02]  /*0270*/  UIADD3 UR17, UPT, UPT, UR6, -0x255992d5, URZ ;  /* 0xdaa66d2b06117890 */ /* 0x000fe4000fffe0ff */
[----:B------:R-:W-:Y:S02]  /*0280*/  UIADD3 UR19, UPT, UPT, UR6, 0x78dde6e4, URZ ;  /* 0x78dde6e406137890 */ /* 0x000fe4000fffe0ff */
[----:B------:R-:W-:Y:S01]  /*0290*/  UIADD3 UR20, UPT, UPT, UR7, -0x126145ec, URZ ;  /* 0xed9eba1407147890 */ /* 0x000fe2000fffe0ff */
[----:B0-----:R-:W-:Y:S01]  /*02a0*/  IMAD.WIDE.U32 R12, R9, 0x10, R12 ;  /* 0x00000010090c7825 */ /* 0x001fe200078e000c */
[----:B------:R-:W-:-:S02]  /*02b0*/  UIADD3 UR22, UPT, UPT, UR7, -0x56f99767, URZ ;  /* 0xa906689907167890 */ /* 0x000fc4000fffe0ff */
[----:B------:R-:W-:Y:S02]  /*02c0*/  UIADD3 UR21, UPT, UPT, UR6, 0x1715609d, URZ ;  /* 0x1715609d06157890 */ /* 0x000fe4000fffe0ff */
[----:B------:R-:W-:Y:S01]  /*02d0*/  UIADD3 UR23, UPT, UPT, UR6, -0x4ab325aa, URZ ;  /* 0xb54cda5606177890 */ /* 0x000fe2000fffe0ff */
[----:B------:R-:W2:Y:S01]  /*02e0*/  LDG.E.128 R12, desc[UR8][R12.64] ;  /* 0x000000080c0c7981 */ /* 0x000ea2000c1e1d00 */
[----:B------:R-:W-:Y:S01]  /*02f0*/  UIADD3 UR24, UPT, UPT, UR7, 0x646e171e, URZ ;  /* 0x646e171e07187890 */ /* 0x000fe2000fffe0ff */
[----:B-1---5:R-:W-:Y:S01]  /*0300*/  @P1 IADD3 R38, P0, PT, R4, R3, RZ ;  /* 0x0000000304261210 */ /* 0x022fe20007f1e0ff */
[----:B------:R-:W-:Y:S01]  /*0310*/  IMAD.HI.U32 R3, R8, -0x326172a9, RZ ;  /* 0xcd9e8d5708037827 */ /* 0x000fe200078e00ff */
[----:B------:R-:W-:Y:S01]  /*0320*/  UIADD3 UR26, UPT, UPT, UR7, 0x1fd5c5a3, URZ ;  /* 0x1fd5c5a3071a7890 */ /* 0x000fe2000fffe0ff */
[----:B------:R-:W-:Y:S01]  /*0330*/  PRMT R33, R18, 0x7632, R33 ;  /* 0x0000763212217816 */ /* 0x000fe20000000021 */
[----:B------:R-:W-:Y:S01]  /*0340*/  UIADD3 UR25, UPT, UPT, UR6, 0x5384540f, URZ ;  /* 0x5384540f06197890 */ /* 0x000fe2000fffe0ff */
[----:B------:R-:W-:Y:S01]  /*0350*/  @P1 IADD3.X R39, PT, PT, RZ, R5, RZ, P0, !PT ;  /* 0x00000005ff271210 */ /* 0x000fe200007fe4ff */
[----:B------:R-:W-:Y:S01]  /*0360*/  IMAD R5, R8, -0x326172a9, RZ ;  /* 0xcd9e8d5708057824 */ /* 0x000fe200078e02ff */
[----:B------:R-:W-:Y:S01]  /*0370*/  UIADD3 UR27, UPT, UPT, UR6, -0xe443238, URZ ;  /* 0xf1bbcdc8061b7890 */ /* 0x000fe2000fffe0ff */
[----:B------:R-:W-:Y:S01]  /*0380*/  PRMT R32, R17, 0x7632, R32 ;  /* 0x0000763211207816 */ /* 0x000fe20000000020 */
[----:B------:R-:W-:Y:S01]  /*0390*/  UIADD3 UR28, UPT, UPT, UR7, -0x24c28bd8, URZ ;  /* 0xdb3d7428071c7890 */ /* 0x000fe2000fffe0ff */
[--C-:B------:R-:W-:Y:S01]  /*03a0*/  SHF.R.U64 R7, R38, 0x2, R39.reuse ;  /* 0x0000000226077819 */ /* 0x100fe20000001227 */
[----:B------:R-:W-:Y:S01]  /*03b0*/  UIADD3 UR30, UPT, UPT, UR7, -0x695add53, URZ ;  /* 0x96a522ad071e7890 */ /* 0x000fe2000fffe0ff */
[----:B------:R-:W-:Y:S01]  /*03c0*/  SHF.R.U32.HI R6, RZ, 0x2, R39 ;  /* 0x00000002ff067819 */ /* 0x000fe20000011627 */
[----:B------:R-:W-:Y:S01]  /*03d0*/  UIADD3 UR29, UPT, UPT, UR6, -0x700cb87f, URZ ;  /* 0x8ff34781061d7890 */ /* 0x000fe2000fffe0ff */
[----:B------:R-:W-:Y:S01]  /*03e0*/  PRMT R29, R16, 0x7632, R29 ;  /* 0x00007632101d7816 */ /* 0x000fe2000000001d */
[----:B------:R-:W-:Y:S01]  /*03f0*/  IMAD.HI.U32 R0, R7, -0x2daee0ad, RZ ;  /* 0xd2511f5307007827 */ /* 0x000fe200078e00ff */
[----:B------:R-:W-:Y:S01]  /*0400*/  LOP3.LUT R3, R6, UR6, R3, 0x96, !PT ;  /* 0x0000000606037c12 */ /* 0x000fe2000f8e9603 */
[----:B------:R-:W-:Y:S01]  /*0410*/  BSSY B0, `(.L_x_318) ;  /* 0x0000378000007945 */ /* 0x000fe20003800000 */
[----:B------:R-:W-:Y:S01]  /*0420*/  PRMT R34, R19, 0x7632, R34 ;  /* 0x0000763213227816 */ /* 0x000fe20000000022 */
[----:B------:R-:W-:Y:S01]  /*0430*/  IMAD R11, R7, -0x2daee0ad, RZ ;  /* 0xd2511f53070b7824 */ /* 0x000fe200078e02ff */
[----:B------:R-:W-:Y:S01]  /*0440*/  LOP3.LUT R0, R0, UR7, RZ, 0x3c, !PT ;  /* 0x0000000700007c12 */ /* 0x000fe2000f8e3cff */
[----:B------:R-:W-:Y:S01]  /*0450*/  IMAD.HI.U32 R4, R3, -0x2daee0ad, RZ ;  /* 0xd2511f5303047827 */ /* 0x000fe200078e00ff */
[----:B------:R-:W-:Y:S01]  /*0460*/  LOP3.LUT R38, R38, 0x3, RZ, 0xc0, !PT ;  /* 0x0000000326267812 */ /* 0x000fe200078ec0ff */
[----:B------:R-:W0:Y:S01]  /*0470*/  LDCU UR12, c[0x0][0x388] ;  /* 0x00007100ff0c77ac */ /* 0x000e220008000800 */
[----:B------:R-:W-:Y:S01]  /*0480*/  SHF.L.U32 R34, R34, 0x10, RZ ;  /* 0x0000001022227819 */ /* 0x000fe200000006ff */
[----:B------:R-:W-:Y:S01]  /*0490*/  IMAD.HI.U32 R2, R0, -0x326172a9, RZ ;  /* 0xcd9e8d5700027827 */ /* 0x000fe200078e00ff */
[----:B------:R-:W-:Y:S01]  /*04a0*/  LOP3.LUT R4, R11, UR14, R4, 0x96, !PT ;  /* 0x0000000e0b047c12 */ /* 0x000fe2000f8e9604 */
[----:B------:R-:W1:Y:S01]  /*04b0*/  LDCU UR13, c[0x0][0x448] ;  /* 0x00008900ff0d77ac */ /* 0x000e620008000800 */
[----:B------:R-:W-:Y:S01]  /*04c0*/  SHF.L.U32 R32, R32, 0x10, RZ ;  /* 0x0000001020207819 */ /* 0x000fe200000006ff */
[----:B------:R-:W-:Y:S01]  /*04d0*/  IMAD R20, R3, -0x2daee0ad, RZ ;  /* 0xd2511f5303147824 */ /* 0x000fe200078e02ff */
[----:B------:R-:W-:Y:S01]  /*04e0*/  LOP3.LUT R2, R5, UR4, R2, 0x96, !PT ;  /* 0x0000000405027c12 */ /* 0x000fe2000f8e9602 */
[----:B------:R-:W-:Y:S01]  /*04f0*/  IMAD R5, R0, -0x326172a9, RZ ;  /* 0xcd9e8d5700057824 */ /* 0x000fe200078e02ff */
[----:B------:R-:W3:Y:S01]  /*0500*/  LDCU.64 UR4, c[0x0][0x3e0] ;  /* 0x00007c00ff0477ac */ /* 0x000ee20008000a00 */
[----:B------:R-:W-:Y:S01]  /*0510*/  IMAD.HI.U32 R0, R4, -0x326172a9, RZ ;  /* 0xcd9e8d5704007827 */ /* 0x000fe200078e00ff */
[----:B------:R-:W4:Y:S03]  /*0520*/  LDCU.64 UR10, c[0x0][0x3a0] ;  /* 0x00007400ff0a77ac */ /* 0x000f260008000a00 */
[----:B------:R-:W-:Y:S01]  /*0530*/  IMAD.HI.U32 R3, R2, -0x2daee0ad, RZ ;  /* 0xd2511f5302037827 */ /* 0x000fe200078e00ff */
[----:B------:R-:W-:-:S03]  /*0540*/  LOP3.LUT R0, R5, UR15, R0, 0x96, !PT ;  /* 0x0000000f05007c12 */ /* 0x000fc6000f8e9600 */
[----:B------:R-:W-:Y:S01]  /*0550*/  IMAD R5, R4, -0x326172a9, RZ ;  /* 0xcd9e8d5704057824 */ /* 0x000fe200078e02ff */
[----:B------:R-:W-:Y:S01]  /*0560*/  LOP3.LUT R3, R20, UR16, R3, 0x96, !PT ;  /* 0x0000001014037c12 */ /* 0x000fe2000f8e9603 */
[----:B------:R-:W-:Y:S02]  /*0570*/  IMAD R20, R2, -0x2daee0ad, RZ ;  /* 0xd2511f5302147824 */ /* 0x000fe400078e02ff */
[----:B------:R-:W-:-:S04]  /*0580*/  IMAD.HI.U32 R11, R0, -0x2daee0ad, RZ ;  /* 0xd2511f53000b7827 */ /* 0x000fc800078e00ff */
[C---:B------:R-:W-:Y:S01]  /*0590*/  IMAD.HI.U32 R2, R3.reuse, -0x326172a9, RZ ;  /* 0xcd9e8d5703027827 */ /* 0x040fe200078e00ff */
[----:B------:R-:W-:Y:S01]  /*05a0*/  LOP3.LUT R11, R20, UR18, R11, 0x96, !PT ;  /* 0x00000012140b7c12 */ /* 0x000fe2000f8e960b */
[----:B---3--:R-:W-:Y:S02]  /*05b0*/  UISETP.NE.U32.AND UP0, UPT, UR4, URZ, UPT ;  /* 0x000000ff0400728c */ /* 0x008fe4000bf05070 */
[----:B------:R-:W-:Y:S01]  /*05c0*/  IMAD R4, R3, -0x326172a9, RZ ;  /* 0xcd9e8d5703047824 */ /* 0x000fe200078e02ff */
[----:B------:R-:W-:Y:S01]  /*05d0*/  LOP3.LUT R2, R5, UR17, R2, 0x96, !PT ;  /* 0x0000001105027c12 */ /* 0x000fe2000f8e9602 */
[----:B------:R-:W-:Y:S01]  /*05e0*/  IMAD.HI.U32 R3, R11, -0x326172a9, RZ ;  /* 0xcd9e8d570b037827 */ /* 0x000fe200078e00ff */
[----:B------:R-:W3:Y:S03]  /*05f0*/  LDCU.U8 UR4, c[0x0][0x410] ;  /* 0x00008200ff0477ac */ /* 0x000ee60008000000 */
[----:B------:R-:W-:Y:S01]  /*0600*/  IMAD R5, R0, -0x2daee0ad, RZ ;  /* 0xd2511f5300057824 */ /* 0x000fe200078e02ff */
[----:B------:R-:W-:Y:S01]  /*0610*/  LOP3.LUT R3, R4, UR19, R3, 0x96, !PT ;  /* 0x0000001304037c12 */ /* 0x000fe2000f8e9603 */
[----:B------:R-:W-:Y:S01]  /*0620*/  IMAD.HI.U32 R0, R2, -0x2daee0ad, RZ ;  /* 0xd2511f5302007827 */ /* 0x000fe200078e00ff */
[----:B------:R-:W-:-:S03]  /*0630*/  UISETP.NE.AND.EX UP0, UPT, UR5, URZ, UPT, UP0 ;  /* 0x000000ff0500728c */ /* 0x000fc6000bf05300 */
[----:B------:R-:W-:Y:S01]  /*0640*/  IMAD.HI.U32 R4, R3, -0x2daee0ad, RZ ;  /* 0xd2511f5303047827 */ /* 0x000fe200078e00ff */
[----:B------:R-:W-:-:S03]  /*0650*/  LOP3.LUT R0, R5, UR20, R0, 0x96, !PT ;  /* 0x0000001405007c12 */ /* 0x000fc6000f8e9600 */
[----:B------:R-:W-:Y:S02]  /*0660*/  IMAD R5, R2, -0x2daee0ad, RZ ;  /* 0xd2511f5302057824 */ /* 0x000fe400078e02ff */
[----:B------:R-:W-:Y:S02]  /*0670*/  IMAD R11, R11, -0x326172a9, RZ ;  /* 0xcd9e8d570b0b7824 */ /* 0x000fe400078e02ff */
[C---:B------:R-:W-:Y:S01]  /*0680*/  IMAD.HI.U32 R2, R0.reuse, -0x326172a9, RZ ;  /* 0xcd9e8d5700027827 */ /* 0x040fe200078e00ff */
[----:B------:R-:W-:Y:S01]  /*0690*/  LOP3.LUT R4, R5, UR22, R4, 0x96, !PT ;  /* 0x0000001605047c12 */ /* 0x000fe2000f8e9604 */
[----:B---3--:R-:W-:Y:S02]  /*06a0*/  UISETP.NE.AND UP1, UPT, UR4, URZ, UPT ;  /* 0x000000ff0400728c */ /* 0x008fe4000bf25270 */
[----:B------:R-:W-:Y:S01]  /*06b0*/  IMAD R5, R0, -0x326172a9, RZ ;  /* 0xcd9e8d5700057824 */ /* 0x000fe200078e02ff */
[----:B------:R-:W-:Y:S01]  /*06c0*/  LOP3.LUT R2, R11, UR21, R2, 0x96, !PT ;  /* 0x000000150b027c12 */ /* 0x000fe2000f8e9602 */
[----:B------:R-:W-:-:S04]  /*06d0*/  IMAD.HI.U32 R0, R4, -0x326172a9, RZ ;  /* 0xcd9e8d5704007827 */ /* 0x000fc800078e00ff */
[----:B------:R-:W-:Y:S01]  /*06e0*/  IMAD R20, R3, -0x2daee0ad, RZ ;  /* 0xd2511f5303147824 */ /* 0x000fe200078e02ff */
[----:B------:R-:W-:Y:S01]  /*06f0*/  LOP3.LUT R0, R5, UR23, R0, 0x96, !PT ;  /* 0x0000001705007c12 */ /* 0x000fe2000f8e9600 */
[----:B------:R-:W-:-:S04]  /*0700*/  IMAD.HI.U32 R3, R2, -0x2daee0ad, RZ ;  /* 0xd2511f5302037827 */ /* 0x000fc800078e00ff */
[----:B------:R-:W-:Y:S01]  /*0710*/  IMAD.HI.U32 R11, R0, -0x2daee0ad, RZ ;  /* 0xd2511f53000b7827 */ /* 0x000fe200078e00ff */
[----:B------:R-:W-:-:S03]  /*0720*/  LOP3.LUT R3, R20, UR24, R3, 0x96, !PT ;  /* 0x0000001814037c12 */ /* 0x000fc6000f8e9603 */
[----:B------:R-:W-:Y:S02]  /*0730*/  IMAD R20, R2, -0x2daee0ad, RZ ;  /* 0xd2511f5302147824 */ /* 0x000fe400078e02ff */
[----:B------:R-:W-:Y:S02]  /*0740*/  IMAD R5, R4, -0x326172a9, RZ ;  /* 0xcd9e8d5704057824 */ /* 0x000fe400078e02ff */
[----:B------:R-:W-:Y:S01]  /*0750*/  IMAD.HI.U32 R2, R3, -0x326172a9, RZ ;  /* 0xcd9e8d5703027827 */ /* 0x000fe200078e00ff */
[----:B------:R-:W-:-:S03]  /*0760*/  LOP3.LUT R11, R20, UR26, R11, 0x96, !PT ;  /* 0x0000001a140b7c12 */ /* 0x000fc6000f8e960b */
[----:B------:R-:W-:Y:S01]  /*0770*/  IMAD R4, R3, -0x326172a9, RZ ;  /* 0xcd9e8d5703047824 */ /* 0x000fe200078e02ff */
[----:B------:R-:W-:Y:S01]  /*0780*/  LOP3.LUT R2, R5, UR25, R2, 0x96, !PT ;  /* 0x0000001905027c12 */ /* 0x000fe2000f8e9602 */
[----:B------:R-:W-:-:S04]  /*0790*/  IMAD.HI.U32 R3, R11, -0x326172a9, RZ ;  /* 0xcd9e8d570b037827 */ /* 0x000fc800078e00ff */
[----:B------:R-:W-:Y:S01]  /*07a0*/  IMAD R5, R0, -0x2daee0ad, RZ ;  /* 0xd2511f5300057824 */ /* 0x000fe200078e02ff */
[----:B------:R-:W-:Y:S01]  /*07b0*/  LOP3.LUT R24, R4, UR27, R3, 0x96, !PT ;  /* 0x0000001b04187c12 */ /* 0x000fe2000f8e9603 */
[----:B------:R-:W-:Y:S01]  /*07c0*/  IMAD.HI.U32 R0, R2, -0x2daee0ad, RZ ;  /* 0xd2511f5302007827 */ /* 0x000fe200078e00ff */
[----:B------:R-:W-:-:S03]  /*07d0*/  SHF.L.U32 R4, R18, 0x10, RZ ;  /* 0x0000001012047819 */ /* 0x000fc600000006ff */
[----:B------:R-:W-:Y:S01]  /*07e0*/  IMAD R18, R11, -0x326172a9, RZ ;  /* 0xcd9e8d570b127824 */ /* 0x000fe200078e02ff */
[----:B------:R-:W-:Y:S01]  /*07f0*/  LOP3.LUT R22, R5, UR28, R0, 0x96, !PT ;  /* 0x0000001c05167c12 */ /* 0x000fe2000f8e9600 */
[----:B------:R-:W-:Y:S02]  /*0800*/  IMAD.U32 R3, R17, 0x10000, RZ ;  /* 0x0001000011037824 */ /* 0x000fe400078e00ff */
[----:B------:R-:W-:Y:S01]  /*0810*/  IMAD R0, R2, -0x2daee0ad, RZ ;  /* 0xd2511f5302007824 */ /* 0x000fe200078e02ff */
[----:B------:R-:W-:Y:S01]  /*0820*/  SHF.L.U32 R2, R16, 0x10, RZ ;  /* 0x0000001010027819 */ /* 0x000fe200000006ff */
[----:B------:R-:W-:-:S04]  /*0830*/  IMAD.HI.U32 R11, R24, -0x2daee0ad, RZ ;  /* 0xd2511f53180b7827 */ /* 0x000fc800078e00ff */
[----:B------:R-:W-:Y:S01]  /*0840*/  IMAD.HI.U32 R17, R22, -0x326172a9, RZ ;  /* 0xcd9e8d5716117827 */ /* 0x000fe200078e00ff */
[----:B------:R-:W-:-:S03]  /*0850*/  LOP3.LUT R11, R0, UR30, R11, 0x96, !PT ;  /* 0x0000001e000b7c12 */ /* 0x000fc6000f8e960b */
[----:B------:R-:W-:Y:S01]  /*0860*/  IMAD.U32 R5, R19, 0x10000, RZ ;  /* 0x0001000013057824 */ /* 0x000fe200078e00ff */
[----:B------:R-:W-:Y:S01]  /*0870*/  LOP3.LUT R0, R18, UR29, R17, 0x96, !PT ;  /* 0x0000001d12007c12 */ /* 0x000fe2000f8e9611 */
[----:B------:R-:W-:Y:S02]  /*0880*/  IMAD.MOV.U32 R35, RZ, RZ, RZ ;  /* 0x000000ffff237224 */ /* 0x000fe400078e00ff */
[----:B------:R-:W-:Y:S02]  /*0890*/  IMAD.U32 R33, R33, 0x10000, RZ ;  /* 0x0001000021217824 */ /* 0x000fe400078e00ff */
[----:B------:R-:W-:Y:S02]  /*08a0*/  IMAD.U32 R29, R29, 0x10000, RZ ;  /* 0x000100001d1d7824 */ /* 0x000fe400078e00ff */
[----:B------:R-:W-:Y:S02]  /*08b0*/  IMAD R24, R24, -0x2daee0ad, RZ ;  /* 0xd2511f5318187824 */ /* 0x000fe400078e02ff */
[----:B------:R-:W-:Y:S01]  /*08c0*/  IMAD R22, R22, -0x326172a9, RZ ;  /* 0xcd9e8d5716167824 */ /* 0x000fe200078e02ff */
[----:B--2---:R-:W-:Y:S01]  /*08d0*/  PRMT R27, R13, 0x7632, R27 ;  /* 0x000076320d1b7816 */ /* 0x004fe2000000001b */
[----:B------:R-:W-:Y:S01]  /*08e0*/  IMAD.U32 R21, R12, 0x10000, RZ ;  /* 0x000100000c157824 */ /* 0x000fe200078e00ff */
[----:B------:R-:W-:Y:S01]  /*08f0*/  PRMT R25, R15, 0x7632, R25 ;  /* 0x000076320f197816 */ /* 0x000fe20000000019 */
[----:B------:R-:W-:Y:S01]  /*0900*/  IMAD.U32 R23, R14, 0x10000, RZ ;  /* 0x000100000e177824 */ /* 0x000fe200078e00ff */
[----:B------:R-:W-:Y:S01]  /*0910*/  PRMT R28, R12, 0x7632, R28 ;  /* 0x000076320c1c7816 */ /* 0x000fe2000000001c */
[----:B------:R-:W-:Y:S01]  /*0920*/  IMAD.U32 R27, R27, 0x10000, RZ ;  /* 0x000100001b1b7824 */ /* 0x000fe200078e00ff */
[----:B------:R-:W-:Y:S01]  /*0930*/  PRMT R26, R14, 0x7632, R26 ;  /* 0x000076320e1a7816 */ /* 0x000fe2000000001a */
[----:B------:R-:W-:Y:S01]  /*0940*/  IMAD.U32 R25, R25, 0x10000, RZ ;  /* 0x0001000019197824 */ /* 0x000fe200078e00ff */
[----:B------:R-:W-:-:S02]  /*0950*/  SHF.L.U32 R20, R13, 0x10, RZ ;  /* 0x000000100d147819 */ /* 0x000fc400000006ff */
[----:B------:R-:W-:Y:S02]  /*0960*/  SHF.L.U32 R36, R15, 0x10, RZ ;  /* 0x000000100f247819 */ /* 0x000fe400000006ff */
[----:B------:R-:W-:Y:S02]  /*0970*/  SHF.L.U32 R28, R28, 0x10, RZ ;  /* 0x000000101c1c7819 */ /* 0x000fe400000006ff */
[----:B01--4-:R-:W-:-:S07]  /*0980*/  SHF.L.U32 R26, R26, 0x10, RZ ;  /* 0x000000101a1a7819 */ /* 0x013fce00000006ff */
.L_x_360:
[----:B------:R-:W-:Y:S01]  /*0990*/  ISETP.NE.U32.AND P0, PT, RZ, UR10, PT ;  /* 0x0000000aff007c0c */ /* 0x000fe2000bf05070 */
[----:B------:R-:W0:Y:S01]  /*09a0*/  @UP0 LDCU.64 UR4, c[0x0][0x3e0] ;  /* 0x00007c00ff0407ac */ /* 0x000e220008000a00 */
[----:B------:R-:W1:Y:S01]  /*09b0*/  LDC.64 R18, c[0x0][0x390] ;  /* 0x0000e400ff127b82 */ /* 0x000e620000000a00 */
[----:B------:R-:W-:Y:S01]  /*09c0*/  PLOP3.LUT P1, PT, PT, PT, UP0, 0x80, 0x8 ;  /* 0x000000000008781c */ /* 0x000fe20003f2f008 */
[----:B------:R-:W-:Y:S01]  /*09d0*/  IMAD R30, R10, UR12, RZ ;  /* 0x0000000c0a1e7c24 */ /* 0x000fe2000f8e02ff */
[----:B------:R-:W-:Y:S01]  /*09e0*/  ISETP.NE.AND.EX P0, PT, RZ, UR11, PT, P0 ;  /* 0x0000000bff007c0c */ /* 0x000fe2000bf05300 */
[----:B------:R-:W-:Y:S01]  /*09f0*/  HFMA2 R37, -RZ, RZ, 0, 1.1920928955078125e-07 ;  /* 0x00000002ff257431 */ /* 0x000fe200000001ff */
[----:B------:R-:W-:Y:S02]  /*0a00*/  PLOP3.LUT P2, PT, PT, PT, UP0, 0x80, 0x8 ;  /* 0x000000000008781c */ /* 0x000fe40003f4f008 */
[----:B------:R-:W-:-:S04]  /*0a10*/  SHF.R.S32.HI R31, RZ, 0x1f, R30 ;  /* 0x0000001fff1f7819 */ /* 0x000fc8000001141e */
[----:B------:R-:W-:-:S05]  /*0a20*/  LEA.HI R40, R31, R30, RZ, 0x3 ;  /* 0x0000001e1f287211 */ /* 0x000fca00078f18ff */
[----:B------:R-:W2:Y:S01]  /*0a30*/  @P0 LDC.64 R16, c[0x0][0x3a0] ;  /* 0x0000e800ff100b82 */ /* 0x000ea20000000a00 */
[----:B0-----:R-:W-:Y:S01]  /*0a40*/  @P1 IMAD.WIDE R30, R10, R37, UR4 ;  /* 0x000000040a1e1e25 */ /* 0x001fe2000f8e0225 */
[----:B------:R-:W-:-:S05]  /*0a50*/  LEA.HI.SX32 R37, R40, R9, 0x1d ;  /* 0x0000000928257211 */ /* 0x000fca00078feaff */
[----:B------:R0:W3:Y:S01]  /*0a60*/  @P2 LDG.E.U16 R30, desc[UR8][R30.64] ;  /* 0x000000081e1e2981 */ /* 0x0000e2000c1e1500 */
[----:B-1----:R-:W-:-:S04]  /*0a70*/  IMAD.WIDE.U32 R18, R37, 0x10, R18 ;  /* 0x0000001025127825 */ /* 0x002fc800078e0012 */
[----:B--2---:R-:W-:Y:S02]  /*0a80*/  @P0 IMAD.WIDE.U32 R40, R37, 0x10, R16 ;  /* 0x0000001025280825 */ /* 0x004fe400078e0010 */
[----:B------:R-:W5:Y:S04]  /*0a90*/  LDG.E.128 R16, desc[UR8][R18.64] ;  /* 0x0000000812107981 */ /* 0x000f68000c1e1d00 */
[----:B------:R1:W5:Y:S01]  /*0aa0*/  @P0 LDG.E.128 R12, desc[UR8][R40.64] ;  /* 0x00000008280c0981 */ /* 0x000362000c1e1d00 */
[----:B------:R-:W-:Y:S02]  /*0ab0*/  ISETP.NE.AND P1, PT, R38, 0x1, PT ;  /* 0x000000012600780c */ /* 0x000fe40003f25270 */
[----:B------:R-:W-:Y:S01]  /*0ac0*/  PLOP3.LUT P2, PT, PT, PT, UP0, 0x80, 0x8 ;  /* 0x000000000008781c */ /* 0x000fe20003f4f008 */
[----:B------:R-:W-:Y:S01]  /*0ad0*/  BSSY.RECONVERGENT B1, `(.L_x_319) ;  /* 0x0000049000017945 */ /* 0x000fe20003800200 */
[----:B------:R-:W-:Y:S01]  /*0ae0*/  MOV R51, UR6 ;  /* 0x0000000600337c02 */ /* 0x000fe20008000f00 */
[----:B------:R-:W-:Y:S01]  /*0af0*/  IMAD.MOV.U32 R45, RZ, RZ, 0x3f800000 ;  /* 0x3f800000ff2d7424 */ /* 0x000fe200078e00ff */
[----:B------:R-:W-:Y:S01]  /*0b00*/  MOV R39, 0x2 ;  /* 0x0000000200277802 */ /* 0x000fe20000000f00 */
[----:B0-----:R-:W-:Y:S01]  /*0b10*/  IMAD.MOV.U32 R31, RZ, RZ, R22 ;  /* 0x000000ffff1f7224 */ /* 0x001fe200078e0016 */
[----:B------:R-:W-:-:S07]  /*0b20*/  IADD3 R51, PT, PT, R51, -0x61c88647, RZ ;  /* 0x9e3779b933337810 */ /* 0x000fce0007ffe0ff */
[----:B---3--:R-:W-:Y:S01]  /*0b30*/  @P2 IMAD.U32 R45, R30, 0x10000, RZ ;  /* 0x000100001e2d2824 */ /* 0x008fe200078e00ff */
[----:B-1----:R-:W-:Y:S06]  /*0b40*/  @!P1 BRA `(.L_x_320) ;  /* 0x0000000400049947 */ /* 0x002fec0003800000 */
[----:B------:R-:W-:-:S13]  /*0b50*/  ISETP.NE.AND P1, PT, R38, 0x3, PT ;  /* 0x000000032600780c */ /* 0x000fda0003f25270 */
[----:B------:R-:W-:Y:S05]  /*0b60*/  @!P1 BRA `(.L_x_321) ;  /* 0x0000000000189947 */ /* 0x000fea0003800000 */
[----:B------:R-:W-:-:S13]  /*0b70*/  ISETP.NE.AND P1, PT, R38, 0x2, PT ;  /* 0x000000022600780c */ /* 0x000fda0003f25270 */
[----:B------:R-:W-:Y:S01]  /*0b80*/  @!P1 IMAD.MOV.U32 R39, RZ, RZ, 0x3 ;  /* 0x00000003ff279424 */ /* 0x000fe200078e00ff */
[----:B------:R-:W-:Y:S01]  /*0b90*/  @!P1 MOV R31, R11 ;  /* 0x0000000b001f9202 */ /* 0x000fe20000000f00 */
[----:B------:R-:W-:Y:S01]  /*0ba0*/  @P1 VIADD R39, R38, 0x1 ;  /* 0x0000000126271836 */ /* 0x000fe20000000000 */
[----:B------:R-:W-:Y:S01]  /*0bb0*/  @P1 MOV R31, R0 ;  /* 0x00000000001f1202 */ /* 0x000fe20000000f00 */
[----:B------:R-:W-:Y:S06]  /*0bc0*/  BRA `(.L_x_320) ;  /* 0x0000000000e47947 */ /* 0x000fec0003800000 */
.L_x_321:
[----:B------:R-:W-:Y:S01]  /*0bd0*/  VIADD R7, R7, 0x1 ;  /* 0x0000000107077836 */ /* 0x000fe20000000000 */
[----:B------:R-:W-:Y:S03]  /*0be0*/  BSSY.RECONVERGENT B2, `(.L_x_322) ;  /* 0x000000c000027945 */ /* 0x000fe60003800200 */
[C---:B------:R-:W-:Y:S01]  /*0bf0*/  IMAD.WIDE.U32 R42, R7.reuse, -0x2daee0ad, RZ ;  /* 0xd2511f53072a7825 */ /* 0x040fe200078e00ff */
[----:B------:R-:W-:-:S13]  /*0c00*/  ISETP.NE.AND P1, PT, R7, RZ, PT ;  /* 0x000000ff0700720c */ /* 0x000fda0003f25270 */
[----:B------:R-:W-:Y:S05]  /*0c10*/  @P1 BRA `(.L_x_323) ;  /* 0x0000000000201947 */ /* 0x000fea0003800000 */
[----:B------:R-:W-:-:S04]  /*0c20*/  IADD3 R6, PT, PT, R6, 0x1, RZ ;  /* 0x0000000106067810 */ /* 0x000fc80007ffe0ff */
[----:B------:R-:W-:-:S13]  /*0c30*/  ISETP.NE.AND P1, PT, R6, RZ, PT ;  /* 0x000000ff0600720c */ /* 0x000fda0003f25270 */
[----:B------:R-:W-:Y:S01]  /*0c40*/  @!P1 VIADD R8, R8, 0x1 ;  /* 0x0000000108089836 */ /* 0x000fe20000000000 */
[----:B------:R-:W-:Y:S02]  /*0c50*/  @!P1 IADD3 R0, PT, PT, R35, 0x1, RZ ;  /* 0x0000000123009810 */ /* 0x000fe40007ffe0ff */
[----:B------:R-:W-:Y:S02]  /*0c60*/  @!P1 MOV R6, RZ ;  /* 0x000000ff00069202 */ /* 0x000fe40000000f00 */
[----:B------:R-:W-:-:S13]  /*0c70*/  ISETP.NE.AND P2, PT, R8, RZ, !P1 ;  /* 0x000000ff0800720c */ /* 0x000fda0004f45270 */
[----:B------:R-:W-:-:S04]  /*0c80*/  @P2 IMAD.MOV R0, RZ, RZ, R35 ;  /* 0x000000ffff002224 */ /* 0x000fc800078e0223 */
[----:B------:R-:W-:-:S07]  /*0c90*/  @!P1 IMAD.MOV.U32 R35, RZ, RZ, R0 ;  /* 0x000000ffff239224 */ /* 0x000fce00078e0000 */
.L_x_323:
[----:B------:R-:W-:Y:S05]  /*0ca0*/  BSYNC.RECONVERGENT B2 ;  /* 0x0000000000027941 */ /* 0x000fea0003800200 */
.L_x_322:
[----:B------:R-:W-:Y:S01]  /*0cb0*/  IMAD.WIDE.U32 R38, R8, -0x326172a9, RZ ;  /* 0xcd9e8d5708267825 */ /* 0x000fe200078e00ff */
[----:B------:R-:W-:-:S04]  /*0cc0*/  LOP3.LUT R30, R35, UR7, R43, 0x96, !PT ;  /* 0x00000007231e7c12 */ /* 0x000fc8000f8e962b */
[----:B------:R-:W-:Y:S01]  /*0cd0*/  LOP3.LUT R40, R6, UR6, R39, 0x96, !PT ;  /* 0x0000000606287c12 */ /* 0x000fe2000f8e9627 */
[----:B------:R-:W-:-:S04]  /*0ce0*/  IMAD.WIDE.U32 R30, R30, -0x326172a9, RZ ;  /* 0xcd9e8d571e1e7825 */ /* 0x000fc800078e00ff */
[----:B------:R-:W-:Y:S01]  /*0cf0*/  IMAD.WIDE.U32 R40, R40, -0x2daee0ad, RZ ;  /* 0xd2511f5328287825 */ /* 0x000fe200078e00ff */
[----:B------:R-:W-:-:S04]  /*0d00*/  LOP3.LUT R43, R51, R38, R31, 0x96, !PT ;  /* 0x00000026332b7212 */ /* 0x000fc800078e961f */
        /* <DEDUP_REMOVED lines=30> */
[----:B------:R-:W-:-:S04]  /*0ef0*/  IMAD.WIDE.U32 R40, R40, -0x326172a9, RZ ;  /* 0xcd9e8d5728287825 */ /* 0x000fc800078e00ff */
[----:B------:R-:W-:Y:S01]  /*0f00*/  IMAD.WIDE.U32 R30, R30, -0x2daee0ad, RZ ;  /* 0xd2511f531e1e7825 */ /* 0x000fe200078e00ff */
[----:B------:R-:W-:Y:S02]  /*0f10*/  LOP3.LUT R0, R42, UR29, R41, 0x96, !PT ;  /* 0x0000001d2a007c12 */ /* 0x000fe4000f8e9629 */
[----:B------:R-:W-:Y:S02]  /*0f20*/  MOV R22, R40 ;  /* 0x0000002800167202 */ /* 0x000fe40000000f00 */
[----:B------:R-:W-:Y:S01]  /*0f30*/  LOP3.LUT R11, R38, UR30, R31, 0x96, !PT ;  /* 0x0000001e260b7c12 */ /* 0x000fe2000f8e961f */
[----:B------:R-:W-:Y:S01]  /*0f40*/  IMAD.MOV.U32 R31, RZ, RZ, R24 ;  /* 0x000000ffff1f7224 */ /* 0x000fe200078e0018 */
[----:B------:R-:W-:-:S07]  /*0f50*/  MOV R24, R30 ;  /* 0x0000001e00187202 */ /* 0x000fce0000000f00 */
.L_x_320:
[----:B------:R-:W-:Y:S05]  /*0f60*/  BSYNC.RECONVERGENT B1 ;  /* 0x0000000000017941 */ /* 0x000fea0003800200 */
.L_x_319:
[----:B------:R-:W0:Y:S01]  /*0f70*/  LDC R46, c[0x0][0x408] ;  /* 0x00010200ff2e7b82 */ /* 0x000e220000000800 */
[----:B------:R-:W-:Y:S01]  /*0f80*/  HFMA2 R48, -RZ, RZ, 0.1171875, 0 ;  /* 0x2f800000ff307431 */ /* 0x000fe200000001ff */
[----:B------:R-:W-:Y:S01]  /*0f90*/  I2FP.F32.U32 R31, R31 ;  /* 0x0000001f001f7245 */ /* 0x000fe20000201000 */
[----:B-----5:R-:W-:Y:S01]  /*0fa0*/  IMAD.U32 R30, R16, 0x10000, RZ ;  /* 0x00010000101e7824 */ /* 0x020fe200078e00ff */
[----:B------:R-:W-:Y:S01]  /*0fb0*/  @P0 SHF.L.U32 R41, R12, 0x10, RZ ;  /* 0x000000100c290819 */ /* 0x000fe200000006ff */
[----:B------:R-:W-:Y:S01]  /*0fc0*/  BSSY.RECONVERGENT B1, `(.L_x_324) ;  /* 0x000004f000017945 */ /* 0x000fe20003800200 */
[----:B------:R-:W-:Y:S02]  /*0fd0*/  PRMT R16, R16, 0x7632, R16 ;  /* 0x0000763210107816 */ /* 0x000fe40000000010 */
[----:B------:R-:W1:Y:S01]  /*0fe0*/  LDC R47, c[0x0][0x404] ;  /* 0x00010100ff2f7b82 */ /* 0x000e620000000800 */
[----:B------:R-:W-:Y:S01]  /*0ff0*/  FFMA.FTZ R38, R31, R48, 1.1641532182693481445e-10 ;  /* 0x2f0000001f267423 */ /* 0x000fe20000010030 */
[----:B------:R-:W-:-:S04]  /*1000*/  FMUL.FTZ R31, R30, R45 ;  /* 0x0000002d1e1f7220 */ /* 0x000fc80000410000 */
[----:B0-----:R-:W-:Y:S01]  /*1010*/  FMUL.FTZ R31, R31, R46 ;  /* 0x0000002e1f1f7220 */ /* 0x001fe20000410000 */
[----:B-1----:R-:W-:Y:S01]  /*1020*/  FSETP.GTU.FTZ.AND P1, PT, R38, R47, PT ;  /* 0x0000002f2600720b */ /* 0x002fe20003f3c000 */
[----:B------:R-:W-:-:S03]  /*1030*/  IMAD.MOV.U32 R38, RZ, RZ, 0x2 ;  /* 0x00000002ff267424 */ /* 0x000fc600078e00ff */
[----:B------:R-:W-:Y:S02]  /*1040*/  P2R R43, PR, RZ, 0x2 ;  /* 0x00000002ff2b7803 */ /* 0x000fe40000000000 */
[----:B------:R-:W-:Y:S02]  /*1050*/  FSEL R30, R31, RZ, !P1 ;  /* 0x000000ff1f1e7208 */ /* 0x000fe40004800000 */
[----:B------:R-:W-:Y:S02]  /*1060*/  ISETP.NE.AND P1, PT, R39, 0x1, PT ;  /* 0x000000012700780c */ /* 0x000fe40003f25270 */
[----:B------:R-:W-:Y:S01]  /*1070*/  MOV R31, R22 ;  /* 0x00000016001f7202 */ /* 0x000fe20000000f00 */
[----:B------:R-:W-:-:S10]  /*1080*/  @P0 FADD.FTZ R30, R30, R41 ;  /* 0x000000291e1e0221 */ /* 0x000fd40000010000 */
[----:B------:R-:W-:Y:S05]  /*1090*/  @!P1 BRA `(.L_x_325) ;  /* 0x0000000400049947 */ /* 0x000fea0003800000 */
        /* <DEDUP_REMOVED lines=8> */
.L_x_326:
        /* <DEDUP_REMOVED lines=13> */
.L_x_328:
[----:B------:R-:W-:Y:S05]  /*11f0*/  BSYNC.RECONVERGENT B2 ;  /* 0x0000000000027941 */ /* 0x000fea0003800200 */
.L_x_327:
[----:B------:R-:W-:Y:S01]  /*1200*/  IMAD.WIDE.U32 R40, R8, -0x326172a9, RZ ;  /* 0xcd9e8d5708287825 */ /* 0x000fe200078e00ff */
[----:B------:R-:W-:-:S03]  /*1210*/  LOP3.LUT R38, R35, UR7, R55, 0x96, !PT ;  /* 0x0000000723267c12 */ /* 0x000fc6000f8e9637 */
[----:B------:R-:W-:Y:S01]  /*1220*/  IMAD.MOV.U32 R31, RZ, RZ, R24 ;  /* 0x000000ffff1f7224 */ /* 0x000fe200078e0018 */
        /* <DEDUP_REMOVED lines=37> */
[----:B------:R-:W-:Y:S01]  /*1480*/  MOV R24, R38 ;  /* 0x0000002600187202 */ /* 0x000fe20000000f00 */
[----:B------:R-:W-:Y:S01]  /*1490*/  IMAD.MOV.U32 R38, RZ, RZ, RZ ;  /* 0x000000ffff267224 */ /* 0x000fe200078e00ff */
[----:B------:R-:W-:-:S07]  /*14a0*/  LOP3.LUT R11, R40, UR30, R39, 0x96, !PT ;  /* 0x0000001e280b7c12 */ /* 0x000fce000f8e9627 */
.L_x_325:
[----:B------:R-:W-:Y:S05]  /*14b0*/  BSYNC.RECONVERGENT B1 ;  /* 0x0000000000017941 */ /* 0x000fea0003800200 */
.L_x_324:
[----:B------:R-:W-:Y:S01]  /*14c0*/  I2FP.F32.U32 R31, R31 ;  /* 0x0000001f001f7245 */ /* 0x000fe20000201000 */
[----:B------:R-:W-:Y:S01]  /*14d0*/  BSSY.RECONVERGENT B1, `(.L_x_329) ;  /* 0x0000050000017945 */ /* 0x000fe20003800200 */
[----:B------:R-:W-:Y:S02]  /*14e0*/  SHF.L.U32 R16, R16, 0x10, RZ ;  /* 0x0000001010107819 */ /* 0x000fe400000006ff */
[----:B------:R-:W-:Y:S01]  /*14f0*/  ISETP.NE.AND P1, PT, R38, 0x1, PT ;  /* 0x000000012600780c */ /* 0x000fe20003f25270 */
[----:B------:R-:W-:Y:S02]  /*1500*/  FFMA.FTZ R40, R31, R48, 1.1641532182693481445e-10 ;  /* 0x2f0000001f287423 */ /* 0x000fe40000010030 */
[----:B------:R-:W-:Y:S01]  /*1510*/  FMUL.FTZ R31, R16, R45 ;  /* 0x0000002d101f7220 */ /* 0x000fe20000410000 */
[----:B------:R-:W-:Y:S02]  /*1520*/  @P0 PRMT R16, R12, 0x7632, R16 ;  /* 0x000076320c100816 */ /* 0x000fe40000000010 */
[----:B------:R-:W-:Y:S01]  /*1530*/  FSETP.GTU.FTZ.AND P2, PT, R40, R47, PT ;  /* 0x0000002f2800720b */ /* 0x000fe20003f5c000 */
[----:B------:R-:W-:Y:S01]  /*1540*/  FMUL.FTZ R31, R31, R46 ;  /* 0x0000002e1f1f7220 */ /* 0x000fe20000410000 */
[----:B------:R-:W-:-:S02]  /*1550*/  HFMA2 R40, -RZ, RZ, 0, 1.1920928955078125e-07 ;  /* 0x00000002ff287431 */ /* 0x000fc400000001ff */
[----:B------:R-:W-:Y:S01]  /*1560*/  @P0 IMAD.U32 R16, R16, 0x10000, RZ ;  /* 0x0001000010100824 */ /* 0x000fe200078e00ff */
[----:B------:R-:W-:Y:S02]  /*1570*/  P2R R49, PR, RZ, 0x4 ;  /* 0x00000004ff317803 */ /* 0x000fe40000000000 */
        /* <DEDUP_REMOVED lines=12> */
.L_x_331:
        /* <DEDUP_REMOVED lines=13> */
.L_x_333:
[----:B------:R-:W-:Y:S05]  /*1710*/  BSYNC.RECONVERGENT B2 ;  /* 0x0000000000027941 */ /* 0x000fea0003800200 */
.L_x_332:
[----:B------:R-:W-:Y:S01]  /*1720*/  IMAD.WIDE.U32 R40, R8, -0x326172a9, RZ ;  /* 0xcd9e8d5708287825 */ /* 0x000fe200078e00ff */
[----:B------:R-:W-:Y:S02]  /*1730*/  LOP3.LUT R38, R35, UR7, R55, 0x96, !PT ;  /* 0x0000000723267c12 */ /* 0x000fe4000f8e9637 */
[----:B------:R-:W-:Y:S02]  /*1740*/  MOV R16, R24 ;  /* 0x0000001800107202 */ /* 0x000fe40000000f00 */
        /* <DEDUP_REMOVED lines=38> */
[----:B------:R-:W-:Y:S02]  /*19b0*/  HFMA2 R40, -RZ, RZ, 0, 0 ;  /* 0x00000000ff287431 */ /* 0x000fe400000001ff */
[----:B------:R-:W-:-:S07]  /*19c0*/  IMAD.MOV.U32 R24, RZ, RZ, R38 ;  /* 0x000000ffff187224 */ /* 0x000fce00078e0026 */
.L_x_330:
[----:B------:R-:W-:Y:S05]  /*19d0*/  BSYNC.RECONVERGENT B1 ;  /* 0x0000000000017941 */ /* 0x000fea0003800200 */
.L_x_329:
[----:B------:R-:W-:Y:S01]  /*19e0*/  I2FP.F32.U32 R39, R16 ;  /* 0x0000001000277245 */ /* 0x000fe20000201000 */
[----:B------:R-:W-:Y:S01]  /*19f0*/  IMAD.U32 R16, R17, 0x10000, RZ ;  /* 0x0001000011107824 */ /* 0x000fe200078e00ff */
[----:B------:R-:W-:Y:S01]  /*1a00*/  ISETP.NE.AND P2, PT, R40, 0x1, PT ;  /* 0x000000012800780c */ /* 0x000fe20003f45270 */
[----:B------:R-:W-:Y:S01]  /*1a10*/  BSSY.RECONVERGENT B1, `(.L_x_334) ;  /* 0x000004d000017945 */ /* 0x000fe20003800200 */
[----:B------:R-:W-:Y:S02]  /*1a20*/  IMAD.MOV.U32 R41, RZ, RZ, 0x2 ;  /* 0x00000002ff297424 */ /* 0x000fe400078e00ff */
[----:B------:R-:W-:Y:S01]  /*1a30*/  FFMA.FTZ R38, R39, R48, 1.1641532182693481445e-10 ;  /* 0x2f00000027267423 */ /* 0x000fe20000010030 */
[----:B------:R-:W-:Y:S01]  /*1a40*/  FMUL.FTZ R39, R16, R45 ;  /* 0x0000002d10277220 */ /* 0x000fe20000410000 */
[----:B------:R-:W-:-:S03]  /*1a50*/  @P0 SHF.L.U32 R16, R13, 0x10, RZ ;  /* 0x000000100d100819 */ /* 0x000fc600000006ff */
[----:B------:R-:W-:Y:S01]  /*1a60*/  FMUL.FTZ R39, R39, R46 ;  /* 0x0000002e27277220 */ /* 0x000fe20000410000 */
[----:B------:R-:W-:Y:S02]  /*1a70*/  FSETP.GTU.FTZ.AND P1, PT, R38, R47, PT ;  /* 0x0000002f2600720b */ /* 0x000fe40003f3c000 */
[----:B------:R-:W-:Y:S02]  /*1a80*/  PRMT R38, R17, 0x7632, R38 ;  /* 0x0000763211267816 */ /* 0x000fe40000000026 */
[----:B------:R-:W-:Y:S02]  /*1a90*/  FSEL R39, R39, RZ, !P1 ;  /* 0x000000ff27277208 */ /* 0x000fe40004800000 */
[----:B------:R-:W-:-:S03]  /*1aa0*/  MOV R17, R22 ;  /* 0x0000001600117202 */ /* 0x000fc60000000f00 */
[----:B------:R-:W-:Y:S01]  /*1ab0*/  @P0 FADD.FTZ R39, R39, R16 ;  /* 0x0000001027270221 */ /* 0x000fe20000010000 */
[----:B------:R-:W-:Y:S06]  /*1ac0*/  @!P2 BRA `(.L_x_335) ;  /* 0x000000040004a947 */ /* 0x000fec0003800000 */
        /* <DEDUP_REMOVED lines=8> */
.L_x_336:
        /* <DEDUP_REMOVED lines=13> */
.L_x_338:
[----:B------:R-:W-:Y:S05]  /*1c20*/  BSYNC.RECONVERGENT B2 ;  /* 0x0000000000027941 */ /* 0x000fea0003800200 */
.L_x_337:
        /* <DEDUP_REMOVED lines=43> */
.L_x_335:
[----:B------:R-:W-:Y:S05]  /*1ee0*/  BSYNC.RECONVERGENT B1 ;  /* 0x0000000000017941 */ /* 0x000fea0003800200 */
.L_x_334:
[----:B------:R-:W-:Y:S01]  /*1ef0*/  I2FP.F32.U32 R17, R17 ;  /* 0x0000001100117245 */ /* 0x000fe20000201000 */
[----:B------:R-:W-:Y:S01]  /*1f00*/  BSSY.RECONVERGENT B1, `(.L_x_339) ;  /* 0x000004f000017945 */ /* 0x000fe20003800200 */
[----:B------:R-:W-:Y:S02]  /*1f10*/  SHF.L.U32 R38, R38, 0x10, RZ ;  /* 0x0000001026267819 */ /* 0x000fe400000006ff */
[----:B------:R-:W-:Y:S01]  /*1f20*/  ISETP.NE.AND P3, PT, R41, 0x1, PT ;  /* 0x000000012900780c */ /* 0x000fe20003f65270 */
[----:B------:R-:W-:Y:S01]  /*1f30*/  FFMA.FTZ R40, R17, R48, 1.1641532182693481445e-10 ;  /* 0x2f00000011287423 */ /* 0x000fe20000010030 */
[----:B------:R-:W-:Y:S01]  /*1f40*/  @P0 PRMT R16, R13, 0x7632, R16 ;  /* 0x000076320d100816 */ /* 0x000fe20000000010 */
[----:B------:R-:W-:Y:S01]  /*1f50*/  FMUL.FTZ R17, R38, R45 ;  /* 0x0000002d26117220 */ /* 0x000fe20000410000 */
[----:B------:R-:W-:Y:S02]  /*1f60*/  HFMA2 R38, -RZ, RZ, 0, 1.1920928955078125e-07 ;  /* 0x00000002ff267431 */ /* 0x000fe400000001ff */
[----:B------:R-:W-:Y:S01]  /*1f70*/  FSETP.GTU.FTZ.AND P2, PT, R40, R47, PT ;  /* 0x0000002f2800720b */ /* 0x000fe20003f5c000 */
[----:B------:R-:W-:Y:S01]  /*1f80*/  FMUL.FTZ R17, R17, R46 ;  /* 0x0000002e11117220 */ /* 0x000fe20000410000 */
[----:B------:R-:W-:-:S04]  /*1f90*/  @P0 IMAD.U32 R53, R16, 0x10000, RZ ;  /* 0x0001000010350824 */ /* 0x000fc800078e00ff */
        /* <DEDUP_REMOVED lines=12> */
.L_x_341:
        /* <DEDUP_REMOVED lines=13> */
.L_x_343:
[----:B------:R-:W-:Y:S05]  /*2130*/  BSYNC.RECONVERGENT B2 ;  /* 0x0000000000027941 */ /* 0x000fea0003800200 */
.L_x_342:
[----:B------:R-:W-:Y:S01]  /*2140*/  IMAD.WIDE.U32 R52, R8, -0x326172a9, RZ ;  /* 0xcd9e8d5708347825 */ /* 0x000fe200078e00ff */
[----:B------:R-:W-:-:S03]  /*2150*/  LOP3.LUT R16, R35, UR7, R57, 0x96, !PT ;  /* 0x0000000723107c12 */ /* 0x000fc6000f8e9639 */
[----:B------:R-:W-:Y:S01]  /*2160*/  HFMA2 R38, -RZ, RZ, 0, 0 ;  /* 0x00000000ff267431 */ /* 0x000fe200000001ff */
        /* <DEDUP_REMOVED lines=37> */
[----:B------:R-:W-:Y:S02]  /*23c0*/  LOP3.LUT R11, R52, UR30, R17, 0x96, !PT ;  /* 0x0000001e340b7c12 */ /* 0x000fe4000f8e9611 */
[----:B------:R-:W-:Y:S01]  /*23d0*/  MOV R17, R24 ;  /* 0x0000001800117202 */ /* 0x000fe20000000f00 */
[----:B------:R-:W-:-:S07]  /*23e0*/  IMAD.MOV.U32 R24, RZ, RZ, R16 ;  /* 0x000000ffff187224 */ /* 0x000fce00078e0010 */
.L_x_340:
[----:B------:R-:W-:Y:S05]  /*23f0*/  BSYNC.RECONVERGENT B1 ;  /* 0x0000000000017941 */ /* 0x000fea0003800200 */
.L_x_339:
[----:B------:R-:W-:Y:S01]  /*2400*/  I2FP.F32.U32 R17, R17 ;  /* 0x0000001100117245 */ /* 0x000fe20000201000 */
[----:B------:R-:W-:Y:S01]  /*2410*/  IMAD.U32 R16, R18, 0x10000, RZ ;  /* 0x0001000012107824 */ /* 0x000fe200078e00ff */
[----:B------:R-:W-:Y:S01]  /*2420*/  ISETP.NE.AND P4, PT, R38, 0x1, PT ;  /* 0x000000012600780c */ /* 0x000fe20003f85270 */
[----:B------:R-:W-:Y:S01]  /*2430*/  BSSY.RECONVERGENT B1, `(.L_x_344) ;  /* 0x000004d000017945 */ /* 0x000fe20003800200 */
[----:B------:R-:W-:Y:S01]  /*2440*/  PRMT R18, R18, 0x7632, R18 ;  /* 0x0000763212127816 */ /* 0x000fe20000000012 */
[----:B------:R-:W-:Y:S01]  /*2450*/  FFMA.FTZ R42, R17, R48, 1.1641532182693481445e-10 ;  /* 0x2f000000112a7423 */ /* 0x000fe20000010030 */
[----:B------:R-:W-:Y:S01]  /*2460*/  FMUL.FTZ R17, R16, R45 ;  /* 0x0000002d10117220 */ /* 0x000fe20000410000 */
[----:B------:R-:W-:-:S03]  /*2470*/  @P0 SHF.L.U32 R16, R14, 0x10, RZ ;  /* 0x000000100e100819 */ /* 0x000fc600000006ff */
[----:B------:R-:W-:Y:S01]  /*2480*/  FMUL.FTZ R17, R17, R46 ;  /* 0x0000002e11117220 */ /* 0x000fe20000410000 */
[----:B------:R-:W-:-:S04]  /*2490*/  FSETP.GTU.FTZ.AND P3, PT, R42, R47, PT ;  /* 0x0000002f2a00720b */ /* 0x000fc80003f7c000 */
[----:B------:R-:W-:Y:S02]  /*24a0*/  FSEL R41, R17, RZ, !P3 ;  /* 0x000000ff11297208 */ /* 0x000fe40005800000 */
[----:B------:R-:W-:-:S03]  /*24b0*/  MOV R17, R22 ;  /* 0x0000001600117202 */ /* 0x000fc60000000f00 */
[----:B------:R-:W-:Y:S01]  /*24c0*/  @P0 FADD.FTZ R41, R41, R16 ;  /* 0x0000001029290221 */ /* 0x000fe20000010000 */
[----:B------:R-:W-:Y:S01]  /*24d0*/  IMAD.MOV.U32 R16, RZ, RZ, 0x2 ;  /* 0x00000002ff107424 */ /* 0x000fe200078e00ff */
        /* <DEDUP_REMOVED lines=9> */
.L_x_346:
        /* <DEDUP_REMOVED lines=8> */
[----:B------:R-:W-:Y:S01]  /*25f0*/  @!P4 IADD3 R0, PT, PT, R35, 0x1, RZ ;  /* 0x000000012300c810 */ /* 0x000fe20007ffe0ff */
[----:B------:R-:W-:-:S03]  /*2600*/  @!P4 IMAD.MOV.U32 R6, RZ, RZ, RZ ;  /* 0x000000ffff06c224 */ /* 0x000fc600078e00ff */
[----:B------:R-:W-:-:S13]  /*2610*/  ISETP.NE.AND P5, PT, R8, RZ, !P4 ;  /* 0x000000ff0800720c */ /* 0x000fda00067a5270 */
[----:B------:R-:W-:-:S05]  /*2620*/  @P5 IMAD.MOV R0, RZ, RZ, R35 ;  /* 0x000000ffff005224 */ /* 0x000fca00078e0223 */
[----:B------:R-:W-:-:S07]  /*2630*/  @!P4 MOV R35, R0 ;  /* 0x000000000023c202 */ /* 0x000fce0000000f00 */
.L_x_348:
[----:B------:R-:W-:Y:S05]  /*2640*/  BSYNC.RECONVERGENT B2 ;  /* 0x0000000000027941 */ /* 0x000fea0003800200 */
.L_x_347:
        /* <DEDUP_REMOVED lines=40> */
[----:B------:R-:W-:Y:S01]  /*28d0*/  IMAD.MOV.U32 R17, RZ, RZ, R24 ;  /* 0x000000ffff117224 */ /* 0x000fe200078e0018 */
[----:B------:R-:W-:Y:S01]  /*28e0*/  MOV R24, R16 ;  /* 0x0000001000187202 */ /* 0x000fe20000000f00 */
[----:B------:R-:W-:-:S07]  /*28f0*/  IMAD.MOV.U32 R16, RZ, RZ, RZ ;  /* 0x000000ffff107224 */ /* 0x000fce00078e00ff */
.L_x_345:
[----:B------:R-:W-:Y:S05]  /*2900*/  BSYNC.RECONVERGENT B1 ;  /* 0x0000000000017941 */ /* 0x000fea0003800200 */
.L_x_344:
        /* <DEDUP_REMOVED lines=8> */
[----:B------:R-:W-:-:S02]  /*2990*/  FMUL.FTZ R17, R17, R46 ;  /* 0x0000002e11117220 */ /* 0x000fc40000410000 */
[----:B------:R-:W-:Y:S02]  /*29a0*/  @P0 IMAD.U32 R53, R18, 0x10000, RZ ;  /* 0x0001000012350824 */ /* 0x000fe400078e00ff */
[----:B------:R-:W-:Y:S01]  /*29b0*/  HFMA2 R18, -RZ, RZ, 0, 1.1920928955078125e-07 ;  /* 0x00000002ff127431 */ /* 0x000fe200000001ff */
        /* <DEDUP_REMOVED lines=12> */
.L_x_351:
        /* <DEDUP_REMOVED lines=13> */
.L_x_353:
[----:B------:R-:W-:Y:S05]  /*2b50*/  BSYNC.RECONVERGENT B2 ;  /* 0x0000000000027941 */ /* 0x000fea0003800200 */
.L_x_352:
        /* <DEDUP_REMOVED lines=43> */
.L_x_350:
[----:B------:R-:W-:Y:S05]  /*2e10*/  BSYNC.RECONVERGENT B1 ;  /* 0x0000000000017941 */ /* 0x000fea0003800200 */
.L_x_349:
[C---:B------:R-:W-:Y:S01]  /*2e20*/  IMAD.U32 R16, R19.reuse, 0x10000, RZ ;  /* 0x0001000013107824 */ /* 0x040fe200078e00ff */
[----:B------:R-:W-:Y:S01]  /*2e30*/  I2FP.F32.U32 R17, R17 ;  /* 0x0000001100117245 */ /* 0x000fe20000201000 */
[----:B------:R-:W-:Y:S01]  /*2e40*/  BSSY.RECONVERGENT B1, `(.L_x_354) ;  /* 0x0000050000017945 */ /* 0x000fe20003800200 */
[----:B------:R-:W-:Y:S01]  /*2e50*/  ISETP.NE.AND P6, PT, R18, 0x1, PT ;  /* 0x000000011200780c */ /* 0x000fe20003fc5270 */
[----:B------:R-:W-:Y:S01]  /*2e60*/  FMUL.FTZ R53, R16, R45 ;  /* 0x0000002d10357220 */ /* 0x000fe20000410000 */
[----:B------:R-:W-:Y:S01]  /*2e70*/  PRMT R52, R19, 0x7632, R52 ;  /* 0x0000763213347816 */ /* 0x000fe20000000034 */
[----:B------:R-:W-:Y:S01]  /*2e80*/  FFMA.FTZ R16, R17, R48, 1.1641532182693481445e-10 ;  /* 0x2f00000011107423 */ /* 0x000fe20000010030 */
[----:B------:R-:W-:Y:S01]  /*2e90*/  @P0 SHF.L.U32 R17, R15, 0x10, RZ ;  /* 0x000000100f110819 */ /* 0x000fe200000006ff */
[----:B------:R-:W-:Y:S01]  /*2ea0*/  FMUL.FTZ R53, R53, R46 ;  /* 0x0000002e35357220 */ /* 0x000fe20000410000 */
[----:B------:R-:W-:Y:S02]  /*2eb0*/  IMAD.MOV.U32 R38, RZ, RZ, 0x2 ;  /* 0x00000002ff267424 */ /* 0x000fe400078e00ff */
[----:B------:R-:W-:-:S04]  /*2ec0*/  FSETP.GTU.FTZ.AND P5, PT, R16, R47, PT ;  /* 0x0000002f1000720b */ /* 0x000fc80003fbc000 */
[----:B------:R-:W-:-:S05]  /*2ed0*/  FSEL R42, R53, RZ, !P5 ;  /* 0x000000ff352a7208 */ /* 0x000fca0006800000 */
[----:B------:R-:W-:Y:S01]  /*2ee0*/  @P0 FADD.FTZ R42, R42, R17 ;  /* 0x000000112a2a0221 */ /* 0x000fe20000010000 */
[----:B------:R-:W-:Y:S01]  /*2ef0*/  MOV R17, R22 ;  /* 0x0000001600117202 */ /* 0x000fe20000000f00 */
        /* <DEDUP_REMOVED lines=9> */
.L_x_356:
[----:B------:R-:W-:Y:S01]  /*2f90*/  VIADD R7, R7, 0x1 ;  /* 0x0000000107077836 */ /* 0x000fe20000000000 */
[----:B------:R-:W-:Y:S03]  /*2fa0*/  BSSY.RECONVERGENT B2, `(.L_x_357) ;  /* 0x000000e000027945 */ /* 0x000fe60003800200 */
[C---:B------:R-:W-:Y:S01]  /*2fb0*/  IMAD.WIDE.U32 R18, R7.reuse, -0x2daee0ad, RZ ;  /* 0xd2511f5307127825 */ /* 0x040fe200078e00ff */
[----:B------:R-:W-:-:S13]  /*2fc0*/  ISETP.NE.AND P6, PT, R7, RZ, PT ;  /* 0x000000ff0700720c */ /* 0x000fda0003fc5270 */
[----:B------:R-:W-:Y:S05]  /*2fd0*/  @P6 BRA `(.L_x_358) ;  /* 0x0000000000286947 */ /* 0x000fea0003800000 */
[----:B------:R-:W-:Y:S02]  /*2fe0*/  IADD3 R6, PT, PT, R6, 0x1, RZ ;  /* 0x0000000106067810 */ /* 0x000fe40007ffe0ff */
[----:B------:R-:W-:Y:S02]  /*2ff0*/  P2R R0, PR, RZ, 0x1 ;  /* 0x00000001ff007803 */ /* 0x000fe40000000000 */
[----:B------:R-:W-:-:S13]  /*3000*/  ISETP.NE.AND P6, PT, R6, RZ, PT ;  /* 0x000000ff0600720c */ /* 0x000fda0003fc5270 */
[----:B------:R-:W-:Y:S01]  /*3010*/  @!P6 VIADD R8, R8, 0x1 ;  /* 0x000000010808e836 */ /* 0x000fe20000000000 */
[----:B------:R-:W-:Y:S02]  /*3020*/  @!P6 IADD3 R11, PT, PT, R35, 0x1, RZ ;  /* 0x00000001230be810 */ /* 0x000fe40007ffe0ff */
[----:B------:R-:W-:Y:S02]  /*3030*/  @!P6 MOV R6, RZ ;  /* 0x000000ff0006e202 */ /* 0x000fe40000000f00 */
[----:B------:R-:W-:-:S13]  /*3040*/  ISETP.NE.AND P0, PT, R8, RZ, !P6 ;  /* 0x000000ff0800720c */ /* 0x000fda0007705270 */
[----:B------:R-:W-:Y:S01]  /*3050*/  @P0 IMAD.MOV R11, RZ, RZ, R35 ;  /* 0x000000ffff0b0224 */ /* 0x000fe200078e0223 */
[----:B------:R-:W-:-:S03]  /*3060*/  ISETP.NE.AND P0, PT, R0, RZ, PT ;  /* 0x000000ff0000720c */ /* 0x000fc60003f05270 */
[----:B------:R-:W-:-:S10]  /*3070*/  @!P6 IMAD.MOV.U32 R35, RZ, RZ, R11 ;  /* 0x000000ffff23e224 */ /* 0x000fd400078e000b */
.L_x_358:
[----:B------:R-:W-:Y:S05]  /*3080*/  BSYNC.RECONVERGENT B2 ;  /* 0x0000000000027941 */ /* 0x000fea0003800200 */
.L_x_357:
[----:B------:R-:W-:Y:S01]  /*3090*/  LOP3.LUT R16, R35, UR7, R19, 0x96, !PT ;  /* 0x0000000723107c12 */ /* 0x000fe2000f8e9613 */
[----:B------:R-:W-:-:S04]  /*30a0*/  IMAD.WIDE.U32 R54, R8, -0x326172a9, RZ ;  /* 0xcd9e8d5708367825 */ /* 0x000fc800078e00ff */
[----:B------:R-:W-:Y:S01]  /*30b0*/  IMAD.WIDE.U32 R16, R16, -0x326172a9, RZ ;  /* 0xcd9e8d5710107825 */ /* 0x000fe200078e00ff */
[----:B------:R-:W-:-:S03]  /*30c0*/  LOP3.LUT R50, R6, UR6, R55, 0x96, !PT ;  /* 0x0000000606327c12 */ /* 0x000fc6000f8e9637 */
[----:B------:R-:W-:Y:S01]  /*30d0*/  IMAD.MOV.U32 R38, RZ, RZ, RZ ;  /* 0x000000ffff267224 */ /* 0x000fe200078e00ff */
[----:B------:R-:W-:Y:S01]  /*30e0*/  LOP3.LUT R54, R51, R54, R17, 0x96, !PT ;  /* 0x0000003633367212 */ /* 0x000fe200078e9611 */
[----:B------:R-:W-:-:S04]  /*30f0*/  IMAD.WIDE.U32 R50, R50, -0x2daee0ad, RZ ;  /* 0xd2511f5332327825 */ /* 0x000fc800078e00ff */
[----:B------:R-:W-:Y:S01]  /*3100*/  IMAD.WIDE.U32 R54, R54, -0x2daee0ad, RZ ;  /* 0xd2511f5336367825 */ /* 0x000fe200078e00ff */
[----:B------:R-:W-:-:S04]  /*3110*/  LOP3.LUT R18, R18, UR14, R51, 0x96, !PT ;  /* 0x0000000e12127c12 */ /* 0x000fc8000f8e9633 */
[----:B------:R-:W-:Y:S01]  /*3120*/  LOP3.LUT R17, R50, UR16, R55, 0x96, !PT ;  /* 0x0000001032117c12 */ /* 0x000fe2000f8e9637 */
[----:B------:R-:W-:-:S05]  /*3130*/  IMAD.WIDE.U32 R18, R18, -0x326172a9, RZ ;  /* 0xcd9e8d5712127825 */ /* 0x000fca00078e00ff */
        /* <DEDUP_REMOVED lines=32> */
.L_x_355:
[----:B------:R-:W-:Y:S05]  /*3340*/  BSYNC.RECONVERGENT B1 ;  /* 0x0000000000017941 */ /* 0x000fea0003800200 */
.L_x_354:
[----:B------:R-:W-:Y:S01]  /*3350*/  I2FP.F32.U32 R17, R17 ;  /* 0x0000001100117245 */ /* 0x000fe20000201000 */
[----:B------:R-:W-:Y:S01]  /*3360*/  UMOV UR4, 0xffffffff ;  /* 0xffffffff00047882 */ /* 0x000fe20000000000 */
[----:B------:R-:W-:Y:S02]  /*3370*/  SHF.L.U32 R52, R52, 0x10, RZ ;  /* 0x0000001034347819 */ /* 0x000fe400000006ff */
[----:B------:R-:W-:Y:S01]  /*3380*/  ISETP.NE.AND P6, PT, R43, RZ, PT ;  /* 0x000000ff2b00720c */ /* 0x000fe20003fc5270 */
[----:B------:R-:W-:Y:S01]  /*3390*/  FFMA.FTZ R48, R17, R48, 1.1641532182693481445e-10 ;  /* 0x2f00000011307423 */ /* 0x000fe20000010030 */
[----:B------:R-:W-:Y:S01]  /*33a0*/  SEL R43, RZ, 0x10000, P5 ;  /* 0x00010000ff2b7807 */ /* 0x000fe20002800000 */
[----:B------:R-:W-:Y:S01]  /*33b0*/  FMUL.FTZ R45, R52, R45 ;  /* 0x0000002d342d7220 */ /* 0x000fe20000410000 */
[----:B------:R-:W-:Y:S02]  /*33c0*/  @P0 PRMT R16, R15, 0x7632, R16 ;  /* 0x000076320f100816 */ /* 0x000fe40000000010 */
[----:B------:R-:W-:Y:S01]  /*33d0*/  FSETP.GTU.FTZ.AND P5, PT, R48, R47, PT ;  /* 0x0000002f3000720b */ /* 0x000fe20003fbc000 */
[----:B------:R-:W-:Y:S01]  /*33e0*/  FMUL.FTZ R45, R45, R46 ;  /* 0x0000002e2d2d7220 */ /* 0x000fe20000410000 */
[----:B------:R-:W-:Y:S01]  /*33f0*/  SEL R54, RZ, 0x100, P4 ;  /* 0x00000100ff367807 */ /* 0x000fe20002000000 */
[----:B------:R-:W-:Y:S01]  /*3400*/  @P0 IMAD.U32 R16, R16, 0x10000, RZ ;  /* 0x0001000010100824 */ /* 0x000fe200078e00ff */
[----:B------:R-:W0:Y:S01]  /*3410*/  LDC.64 R46, c[0x0][0x3b0] ;  /* 0x0000ec00ff2e7b82 */ /* 0x000e220000000a00 */
[----:B------:R-:W-:-:S02]  /*3420*/  SEL R52, RZ, 0x1000000, P2 ;  /* 0x01000000ff347807 */ /* 0x000fc40001000000 */
[----:B------:R-:W-:Y:S02]  /*3430*/  FSEL R45, R45, RZ, !P5 ;  /* 0x000000ff2d2d7208 */ /* 0x000fe40006800000 */
[----:B------:R-:W-:Y:S02]  /*3440*/  SEL R50, RZ, 0x10000, P1 ;  /* 0x00010000ff327807 */ /* 0x000fe40000800000 */
[----:B------:R-:W-:Y:S01]  /*3450*/  SEL R53, RZ, 0x1000000, P5 ;  /* 0x01000000ff357807 */ /* 0x000fe20002800000 */
[----:B------:R-:W-:Y:S01]  /*3460*/  @P0 FADD.FTZ R45, R45, R16 ;  /* 0x000000102d2d0221 */ /* 0x000fe20000010000 */
[----:B------:R-:W-:Y:S02]  /*3470*/  ISETP.NE.AND P0, PT, R49, RZ, PT ;  /* 0x000000ff3100720c */ /* 0x000fe40003f05270 */
[----:B------:R-:W1:Y:S01]  /*3480*/  LDC.64 R48, c[0x0][0x3a8] ;  /* 0x0000ea00ff307b82 */ /* 0x000e620000000a00 */
[----:B------:R-:W-:Y:S02]  /*3490*/  F2FP.BF16.F32.PACK_AB R16, R31, R30 ;  /* 0x0000001e1f10723e */ /* 0x000fe400000010ff */
[----:B------:R-:W-:-:S02]  /*34a0*/  SEL R51, RZ, 0x100, P0 ;  /* 0x00000100ff337807 */ /* 0x000fc40000000000 */
[----:B------:R-:W-:Y:S02]  /*34b0*/  F2FP.BF16.F32.PACK_AB R17, R40, R39 ;  /* 0x000000272811723e */ /* 0x000fe400000010ff */
[----:B------:R-:W-:Y:S02]  /*34c0*/  F2FP.BF16.F32.PACK_AB R18, R44, R41 ;  /* 0x000000292c12723e */ /* 0x000fe400000010ff */
[----:B------:R-:W-:Y:S02]  /*34d0*/  F2FP.BF16.F32.PACK_AB R19, R45, R42 ;  /* 0x0000002a2d13723e */ /* 0x000fe400000010ff */
[----:B------:R-:W-:Y:S01]  /*34e0*/  LOP3.LUT R51, R51, R52, R50, 0xfe, !PT ;  /* 0x0000003433337212 */ /* 0x000fe200078efe32 */
[----:B------:R-:W-:Y:S01]  /*34f0*/  FADD.FTZ R50, RZ, R30 ;  /* 0x0000001eff327221 */ /* 0x000fe20000010000 */
[----:B------:R-:W-:Y:S01]  /*3500*/  LOP3.LUT R54, R54, R53, R43, 0xfe, !PT ;  /* 0x0000003536367212 */ /* 0x000fe200078efe2b */
[----:B0-----:R-:W-:Y:S01]  /*3510*/  IMAD.WIDE.U32 R46, R37, 0x8, R46 ;  /* 0x00000008252e7825 */ /* 0x001fe200078e002e */
[----:B------:R-:W-:-:S03]  /*3520*/  SEL R52, RZ, 0x1, P6 ;  /* 0x00000001ff347807 */ /* 0x000fc60003000000 */
[----:B------:R-:W-:Y:S01]  /*3530*/  FADD.FTZ R50, R50, R31 ;  /* 0x0000001f32327221 */ /* 0x000fe20000010000 */
[----:B------:R-:W-:Y:S02]  /*3540*/  SEL R43, RZ, 0x1, P3 ;  /* 0x00000001ff2b7807 */ /* 0x000fe40001800000 */
[----:B------:R-:W-:Y:S01]  /*3550*/  ISETP.NE.AND P0, PT, R9, RZ, PT ;  /* 0x000000ff0900720c */ /* 0x000fe20003f05270 */
[----:B-1----:R-:W-:-:S05]  /*3560*/  IMAD.WIDE.U32 R48, R37, 0x10, R48 ;  /* 0x0000001025307825 */ /* 0x002fca00078e0030 */
[----:B------:R0:W-:Y:S02]  /*3570*/  STG.E.128 desc[UR8][R48.64], R16 ;  /* 0x0000001030007986 */ /* 0x0001e4000c101d08 */
[----:B0-----:R-:W-:Y:S01]  /*3580*/  LOP3.LUT R16, R51, R52, RZ, 0xfc, !PT ;  /* 0x0000003433107212 */ /* 0x001fe200078efcff */
[----:B------:R-:W-:Y:S01]  /*3590*/  FADD.FTZ R19, R50, R39 ;  /* 0x0000002732137221 */ /* 0x000fe20000010000 */
[----:B------:R-:W-:-:S03]  /*35a0*/  LOP3.LUT R17, R54, R43, RZ, 0xfc, !PT ;  /* 0x0000002b36117212 */ /* 0x000fc600078efcff */
[----:B------:R-:W-:Y:S02]  /*35b0*/  FADD.FTZ R18, R19, R40 ;  /* 0x0000002813127221 */ /* 0x000fe40000010000 */
[----:B------:R0:W-:Y:S02]  /*35c0*/  STG.E.64 desc[UR8][R46.64], R16 ;  /* 0x000000102e007986 */ /* 0x0001e4000c101b08 */
[----:B------:R-:W-:-:S04]  /*35d0*/  FADD.FTZ R19, R18, R41 ;  /* 0x0000002912137221 */ /* 0x000fc80000010000 */
[----:B------:R-:W-:-:S04]  /*35e0*/  FADD.FTZ R19, R19, R44 ;  /* 0x0000002c13137221 */ /* 0x000fc80000010000 */
[----:B------:R-:W-:-:S04]  /*35f0*/  FADD.FTZ R18, R19, R42 ;  /* 0x0000002a13127221 */ /* 0x000fc80000010000 */
[----:B------:R-:W-:Y:S01]  /*3600*/  FADD.FTZ R48, R18, R45 ;  /* 0x0000002d12307221 */ /* 0x000fe20000010000 */
[----:B0-----:R-:W-:Y:S06]  /*3610*/  BRA.DIV UR4, `(.L_x_359) ;  /* 0x0000000604647947 */ /* 0x001fec000b800000 */
        /* <DEDUP_REMOVED lines=17> */
[----:B------:R-:W-:-:S03]  /*3730*/  FADD.FTZ R19, -R47, R40 ;  /* 0x000000282f137221 */ /* 0x000fc60000010100 */
        /* <DEDUP_REMOVED lines=8> */
[----:B------:R-:W-:-:S04]  /*37c0*/  FFMA.FTZ R16, R43, R43, R16 ;  /* 0x0000002b2b107223 */ /* 0x000fc80000010010 */
        /* <DEDUP_REMOVED lines=10> */
.L_x_372:
[----:B------:R-:W-:Y:S01]  /*3870*/  FMUL.FTZ R16, R47, R47 ;  /* 0x0000002f2f107220 */ /* 0x000fe20000410000 */
[----:B------:R-:W-:Y:S01]  /*3880*/  PLOP3.LUT P1, PT, PT, PT, UP1, 0x40, 0x4 ;  /* 0x000000000004781c */ /* 0x000fe20003f2e818 */
[----:B01----:R-:W-:-:S03]  /*3890*/  FADD.FTZ R48, R48, R53 ;  /* 0x0000003530307221 */ /* 0x003fc60000010000 */
[----:B------:R-:W-:Y:S01]  /*38a0*/  FSEL R16, R16, RZ, !P1 ;  /* 0x000000ff10107208 */ /* 0x000fe20004800000 */
[----:B------:R-:W-:Y:S01]  /*38b0*/  FFMA.FTZ R17, R48, R17, UR13 ;  /* 0x0000000d30117e23 */ /* 0x000fe20008010011 */
[----:B------:R-:W-:-:S03]  /*38c0*/  PLOP3.LUT P1, PT, PT, PT, UP1, 0x40, 0x4 ;  /* 0x000000000004781c */ /* 0x000fc60003f2e818 */
[----:B------:R-:W-:Y:S01]  /*38d0*/  FADD.FTZ R16, R17, R16 ;  /* 0x0000001011107221 */ /* 0x000fe20000010000 */
[----:B------:R-:W-:-:S03]  /*38e0*/  FSEL R17, R47, RZ, P1 ;  /* 0x000000ff2f117208 */ /* 0x000fc60000800000 */
[----:B------:R-:W0:Y:S02]  /*38f0*/  MUFU.RSQ R46, R16 ;  /* 0x00000010002e7308 */ /* 0x000e240000001400 */
[C---:B------:R-:W-:Y:S01]  /*3900*/  FADD.FTZ R51, -R17.reuse, R31 ;  /* 0x0000001f11337221 */ /* 0x040fe20000010100 */
[C---:B------:R-:W-:Y:S01]  /*3910*/  FADD.FTZ R53, -R17.reuse, R42 ;  /* 0x0000002a11357221 */ /* 0x040fe20000010100 */
[C---:B------:R-:W-:Y:S01]  /*3920*/  FADD.FTZ R31, -R17.reuse, R41 ;  /* 0x00000029111f7221 */ /* 0x040fe20000010100 */
[C---:B------:R-:W-:Y:S01]  /*3930*/  FADD.FTZ R43, -R17.reuse, R44 ;  /* 0x0000002c112b7221 */ /* 0x040fe20000010100 */
[C---:B------:R-:W-:Y:S01]  /*3940*/  FADD.FTZ R55, -R17.reuse, R45 ;  /* 0x0000002d11377221 */ /* 0x040fe20000010100 */
[C---:B------:R-:W-:Y:S01]  /*3950*/  FADD.FTZ R49, -R17.reuse, R30 ;  /* 0x0000001e11317221 */ /* 0x040fe20000010100 */
[C---:B------:R-:W-:Y:S01]  /*3960*/  FADD.FTZ R19, -R17.reuse, R40 ;  /* 0x0000002811137221 */ /* 0x040fe20000010100 */
[----:B------:R-:W-:Y:S01]  /*3970*/  FADD.FTZ R39, -R17, R39 ;  /* 0x0000002711277221 */ /* 0x000fe20000010100 */
[----:B------:R-:W1:Y:S01]  /*3980*/  @!P0 LDC.64 R44, c[0x0][0x3c0] ;  /* 0x0000f000ff2c8b82 */ /* 0x000e620000000a00 */
[C---:B0-----:R-:W-:Y:S01]  /*3990*/  FMUL.FTZ R30, R46.reuse, R53 ;  /* 0x000000352e1e7220 */ /* 0x041fe20000410000 */
[C---:B------:R-:W-:Y:S01]  /*39a0*/  FMUL.FTZ R31, R46.reuse, R31 ;  /* 0x0000001f2e1f7220 */ /* 0x040fe20000410000 */
[C---:B------:R-:W-:Y:S01]  /*39b0*/  FMUL.FTZ R18, R46.reuse, R43 ;  /* 0x0000002b2e127220 */ /* 0x040fe20000410000 */
[C---:B------:R-:W-:Y:S01]  /*39c0*/  FMUL.FTZ R55, R46.reuse, R55 ;  /* 0x000000372e377220 */ /* 0x040fe20000410000 */
[----:B------:R-:W-:-:S03]  /*39d0*/  FMUL.FTZ R17, R46, R19 ;  /* 0x000000132e117220 */ /* 0x000fc60000410000 */
[----:B------:R-:W0:Y:S01]  /*39e0*/  @!P0 LDC.64 R42, c[0x0][0x3c8] ;  /* 0x0000f200ff2a8b82 */ /* 0x000e220000000a00 */
[----:B------:R-:W-:Y:S01]  /*39f0*/  FFMA.FTZ R19, R30, R36, R5 ;  /* 0x000000241e137223 */ /* 0x000fe20000010005 */
[----:B------:R-:W-:Y:S01]  /*3a00*/  FFMA.FTZ R31, R31, R23, R4 ;  /* 0x000000171f1f7223 */ /* 0x000fe20000010004 */
[----:B------:R-:W-:Y:S01]  /*3a10*/  FFMA.FTZ R30, R55, R25, R34 ;  /* 0x00000019371e7223 */ /* 0x000fe20000010022 */
[----:B------:R-:W-:Y:S01]  /*3a20*/  FFMA.FTZ R18, R18, R26, R33 ;  /* 0x0000001a12127223 */ /* 0x000fe20000010021 */
[C---:B------:R-:W-:Y:S01]  /*3a30*/  FMUL.FTZ R16, R46.reuse, R39 ;  /* 0x000000272e107220 */ /* 0x040fe20000410000 */
[----:B------:R-:W-:Y:S01]  /*3a40*/  FFMA.FTZ R17, R17, R27, R32 ;  /* 0x0000001b11117223 */ /* 0x000fe20000010020 */
[----:B------:R-:W-:Y:S01]  /*3a50*/  FMUL.FTZ R49, R46, R49 ;  /* 0x000000312e317220 */ /* 0x000fe20000410000 */
[----:B------:R-:W2:Y:S01]  /*3a60*/  LDC.64 R40, c[0x0][0x428] ;  /* 0x00010a00ff287b82 */ /* 0x000ea20000000a00 */
[----:B------:R-:W-:Y:S01]  /*3a70*/  F2FP.BF16.F32.PACK_AB R19, R30, R19 ;  /* 0x000000131e13723e */ /* 0x000fe200000010ff */
[----:B------:R-:W-:Y:S01]  /*3a80*/  FFMA.FTZ R16, R16, R20, R3 ;  /* 0x0000001410107223 */ /* 0x000fe20000010003 */
[----:B------:R-:W-:Y:S01]  /*3a90*/  F2FP.BF16.F32.PACK_AB R18, R18, R31 ;  /* 0x0000001f1212723e */ /* 0x000fe200000010ff */
[----:B------:R-:W-:Y:S01]  /*3aa0*/  FMUL.FTZ R48, R46, R51 ;  /* 0x000000332e307220 */ /* 0x000fe20000410000 */
[----:B-1----:R-:W-:-:S02]  /*3ab0*/  @!P0 IMAD.WIDE R44, R10, 0x4, R44 ;  /* 0x000000040a2c8825 */ /* 0x002fc400078e022c */
[----:B------:R-:W-:Y:S01]  /*3ac0*/  F2FP.BF16.F32.PACK_AB R17, R17, R16 ;  /* 0x000000101111723e */ /* 0x000fe200000010ff */
[----:B------:R-:W1:Y:S01]  /*3ad0*/  LDC.64 R30, c[0x0][0x380] ;  /* 0x0000e000ff1e7b82 */ /* 0x000e620000000a00 */
[----:B------:R-:W-:Y:S01]  /*3ae0*/  FFMA.FTZ R16, R49, R21, R2 ;  /* 0x0000001531107223 */ /* 0x000fe20000010002 */
[----:B------:R-:W-:Y:S01]  /*3af0*/  FFMA.FTZ R39, R48, R28, R29 ;  /* 0x0000001c30277223 */ /* 0x000fe2000001001d */
[----:B------:R3:W-:Y:S04]  /*3b00*/  @!P0 STG.E desc[UR8][R44.64], R47 ;  /* 0x0000002f2c008986 */ /* 0x0007e8000c101908 */
[----:B------:R-:W-:Y:S01]  /*3b10*/  F2FP.BF16.F32.PACK_AB R16, R39, R16 ;  /* 0x000000102710723e */ /* 0x000fe200000010ff */
[----:B0-----:R-:W-:-:S05]  /*3b20*/  @!P0 IMAD.WIDE R42, R10, 0x4, R42 ;  /* 0x000000040a2a8825 */ /* 0x001fca00078e022a */
[----:B------:R3:W-:Y:S01]  /*3b30*/  @!P0 STG.E desc[UR8][R42.64], R46 ;  /* 0x0000002e2a008986 */ /* 0x0007e2000c101908 */
[----:B--2---:R-:W-:-:S05]  /*3b40*/  IMAD.WIDE.U32 R40, R37, 0x10, R40 ;  /* 0x0000001025287825 */ /* 0x004fca00078e0028 */
[----:B------:R3:W-:Y:S01]  /*3b50*/  STG.E.128 desc[UR8][R40.64], R16 ;  /* 0x0000001028007986 */ /* 0x0007e2000c101d08 */
[----:B-1----:R-:W-:-:S04]  /*3b60*/  LEA R10, R30, R10, 0x2 ;  /* 0x0000000a1e0a7211 */ /* 0x002fc800078e10ff */
[----:B------:R-:W-:-:S13]  /*3b70*/  ISETP.GE.AND P0, PT, R10, R31, PT ;  /* 0x0000001f0a00720c */ /* 0x000fda0003f06270 */
[----:B---3--:R-:W-:Y:S05]  /*3b80*/  @!P0 BRA `(.L_x_360) ;  /* 0xffffffcc00808947 */ /* 0x008fea000383ffff */
[----:B------:R-:W-:Y:S05]  /*3b90*/  BSYNC B0 ;  /* 0x0000000000007941 */ /* 0x000fea0003800000 */
.L_x_318:
[----:B------:R-:W-:Y:S05]  /*3ba0*/  EXIT ;  /* 0x000000000000794d */ /* 0x000fea0003800000 */
.L_x_359:
[----:B------:R-:W-:Y:S01]  /*3bb0*/  HFMA2 R43, -RZ, RZ, 0, 5.9604644775390625e-08 ;  /* 0x00000001ff2b7431 */ /* 0x000fe200000001ff */
[----:B------:R-:W-:Y:S01]  /*3bc0*/  BSSY B1, `(.L_x_361) ;  /* 0x0000007000017945 */ /* 0x000fe20003800000 */
[----:B------:R-:W-:Y:S01]  /*3bd0*/  IMAD.MOV.U32 R52, RZ, RZ, R48 ;  /* 0x000000ffff347224 */ /* 0x000fe200078e0030 */
[----:B------:R-:W-:Y:S01]  /*3be0*/  MOV R18, 0xffffffff ;  /* 0xffffffff00127802 */ /* 0x000fe20000000f00 */
[----:B------:R-:W-:-:S07]  /*3bf0*/  IMAD.MOV.U32 R19, RZ, RZ, 0x1f ;  /* 0x0000001fff137424 */ /* 0x000fce00078e00ff */
[----:B------:R-:W-:Y:S05]  /*3c00*/  WARPSYNC.COLLECTIVE R18, `(.L_x_362) ;  /* 0x0000000012087348 */ /* 0x000fea0003c00000 */
[----:B------:R0:W1:Y:S02]  /*3c10*/  SHFL.BFLY P1, R53, R52, R43, R19 ;  /* 0x0c00002b34357389 */ /* 0x0000640000020013 */
[----:B01----:R-:W-:Y:S05]  /*3c20*/  ENDCOLLECTIVE ;  /* 0x000000000000791b */ /* 0x003fea0003800000 */
.L_x_362:
[----:B------:R-:W-:Y:S05]  /*3c30*/  BSYNC B1 ;  /* 0x0000000000017941 */ /* 0x000fea0003800000 */
.L_x_361:
[----:B------:R-:W-:Y:S02]  /*3c40*/  IMAD.MOV.U32 R17, RZ, RZ, R53 ;  /* 0x000000ffff117224 */ /* 0x000fe400078e0035 */
[----:B------:R-:W-:Y:S02]  /*3c50*/  HFMA2 R19, -RZ, RZ, 0, 1.847743988037109375e-06 ;  /* 0x0000001fff137431 */ /* 0x000fe400000001ff */
[----:B------:R-:W-:Y:S02]  /*3c60*/  IMAD.MOV.U32 R43, RZ, RZ, 0x2 ;  /* 0x00000002ff2b7424 */ /* 0x000fe400078e00ff */
[----:B------:R-:W-:Y:S01]  /*3c70*/  FADD.FTZ R46, R48, R17 ;  /* 0x00000011302e7221 */ /* 0x000fe20000010000 */
[----:B------:R-:W-:-:S04]  /*3c80*/  IMAD.MOV.U32 R18, RZ, RZ, -0x1 ;  /* 0xffffffffff127424 */ /* 0x000fc800078e00ff */
[----:B------:R-:W-:-:S07]  /*3c90*/  MOV R52, R46 ;  /* 0x0000002e00347202 */ /* 0x000fce0000000f00 */
[----:B------:R-:W-:Y:S05]  /*3ca0*/  WARPSYNC.COLLECTIVE R18, `(.L_x_363) ;  /* 0x0000000012087348 */ /* 0x000fea0003c00000 */
[----:B------:R0:W1:Y:S02]  /*3cb0*/  SHFL.BFLY P1, R53, R52, R43, R19 ;  /* 0x0c00002b34357389 */ /* 0x0000640000020013 */
[----:B01----:R-:W-:Y:S05]  /*3cc0*/  ENDCOLLECTIVE ;  /* 0x000000000000791b */ /* 0x003fea0003800000 */
.L_x_363:
[----:B------:R-:W-:Y:S01]  /*3cd0*/  HFMA2 R43, -RZ, RZ, 0, 2.384185791015625e-07 ;  /* 0x00000004ff2b7431 */ /* 0x000fe200000001ff */
[----:B------:R-:W-:-:S05]  /*3ce0*/  MOV R17, R53 ;  /* 0x0000003500117202 */ /* 0x000fca0000000f00 */
[----:B------:R-:W-:-:S04]  /*3cf0*/  FADD.FTZ R49, R46, R17 ;  /* 0x000000112e317221 */ /* 0x000fc80000010000 */
[----:B------:R-:W-:-:S07]  /*3d00*/  IMAD.MOV.U32 R52, RZ, RZ, R49 ;  /* 0x000000ffff347224 */ /* 0x000fce00078e0031 */
[----:B------:R-:W-:Y:S05]  /*3d10*/  WARPSYNC.COLLECTIVE R18, `(.L_x_364) ;  /* 0x0000000012087348 */ /* 0x000fea0003c00000 */
[----:B------:R0:W1:Y:S02]  /*3d20*/  SHFL.BFLY P1, R53, R52, R43, R19 ;  /* 0x0c00002b34357389 */ /* 0x0000640000020013 */
[----:B01----:R-:W-:Y:S05]  /*3d30*/  ENDCOLLECTIVE ;  /* 0x000000000000791b */ /* 0x003fea0003800000 */
.L_x_364:
[----:B------:R-:W-:Y:S01]  /*3d40*/  HFMA2 R43, -RZ, RZ, 0, 4.76837158203125e-07 ;  /* 0x00000008ff2b7431 */ /* 0x000fe200000001ff */
[----:B------:R-:W-:-:S05]  /*3d50*/  MOV R16, R53 ;  /* 0x0000003500107202 */ /* 0x000fca0000000f00 */
[----:B------:R-:W-:-:S04]  /*3d60*/  FADD.FTZ R50, R49, R16 ;  /* 0x0000001031327221 */ /* 0x000fc80000010000 */
[----:B------:R-:W-:-:S07]  /*3d70*/  IMAD.MOV.U32 R52, RZ, RZ, R50 ;  /* 0x000000ffff347224 */ /* 0x000fce00078e0032 */
[----:B------:R-:W-:Y:S05]  /*3d80*/  WARPSYNC.COLLECTIVE R18, `(.L_x_365) ;  /* 0x0000000012087348 */ /* 0x000fea0003c00000 */
[----:B------:R0:W1:Y:S02]  /*3d90*/  SHFL.BFLY P1, R53, R52, R43, R19 ;  /* 0x0c00002b34357389 */ /* 0x0000640000020013 */
[----:B01----:R-:W-:Y:S05]  /*3da0*/  ENDCOLLECTIVE ;  /* 0x000000000000791b */ /* 0x003fea0003800000 */
.L_x_365:
[----:B------:R-:W-:Y:S01]  /*3db0*/  HFMA2 R43, -RZ, RZ, 0, 9.5367431640625e-07 ;  /* 0x00000010ff2b7431 */ /* 0x000fe200000001ff */
[----:B------:R-:W-:-:S05]  /*3dc0*/  MOV R17, R53 ;  /* 0x0000003500117202 */ /* 0x000fca0000000f00 */
[----:B------:R-:W-:Y:S02]  /*3dd0*/  FADD.FTZ R51, R50, R17 ;  /* 0x0000001132337221 */ /* 0x000fe40000010000 */
[----:B------:R-:W0:Y:S02]  /*3de0*/  LDC R17, c[0x0][0x400] ;  /* 0x00010000ff117b82 */ /* 0x000e240000000800 */
[----:B------:R-:W-:-:S07]  /*3df0*/  IMAD.MOV.U32 R52, RZ, RZ, R51 ;  /* 0x000000ffff347224 */ /* 0x000fce00078e0033 */
[----:B0-----:R-:W-:Y:S05]  /*3e00*/  WARPSYNC.COLLECTIVE R18, `(.L_x_366) ;  /* 0x0000000012087348 */ /* 0x001fea0003c00000 */
[----:B------:R1:W2:Y:S02]  /*3e10*/  SHFL.BFLY P1, R53, R52, R43, R19 ;  /* 0x0c00002b34357389 */ /* 0x0002a40000020013 */
[----:B012---:R-:W-:Y:S05]  /*3e20*/  ENDCOLLECTIVE ;  /* 0x000000000000791b */ /* 0x007fea0003800000 */
.L_x_366:
[----:B------:R-:W-:Y:S01]  /*3e30*/  HFMA2 R43, -RZ, RZ, 0, 5.9604644775390625e-08 ;  /* 0x00000001ff2b7431 */ /* 0x000fe200000001ff */
[----:B------:R-:W-:-:S05]  /*3e40*/  MOV R16, R53 ;  /* 0x0000003500107202 */ /* 0x000fca0000000f00 */
        /* <DEDUP_REMOVED lines=18> */
[----:B------:R-:W-:-:S03]  /*3f70*/  MOV R19, 0x1f ;  /* 0x0000001f00137802 */ /* 0x000fc60000000f00 */
[----:B------:R-:W-:-:S07]  /*3f80*/  IMAD.MOV.U32 R52, RZ, RZ, R16 ;  /* 0x000000ffff347224 */ /* 0x000fce00078e0010 */
[----:B------:R-:W-:Y:S05]  /*3f90*/  WARPSYNC.COLLECTIVE R18, `(.L_x_367) ;  /* 0x0000000012087348 */ /* 0x000fea0003c00000 */
[----:B------:R0:W1:Y:S02]  /*3fa0*/  SHFL.BFLY P1, R53, R52, R43, R19 ;  /* 0x0c00002b34357389 */ /* 0x0000640000020013 */
[----:B01----:R-:W-:Y:S05]  /*3fb0*/  ENDCOLLECTIVE ;  /* 0x000000000000791b */ /* 0x003fea0003800000 */
.L_x_367:
[----:B------:R-:W-:Y:S02]  /*3fc0*/  HFMA2 R43, -RZ, RZ, 0, 1.1920928955078125e-07 ;  /* 0x00000002ff2b7431 */ /* 0x000fe400000001ff */
[----:B------:R-:W-:-:S04]  /*3fd0*/  IMAD.MOV.U32 R49, RZ, RZ, R53 ;  /* 0x000000ffff317224 */ /* 0x000fc800078e0035 */
[----:B------:R-:W-:-:S05]  /*3fe0*/  FADD.FTZ R49, R16, R49 ;  /* 0x0000003110317221 */ /* 0x000fca0000010000 */
[----:B------:R-:W-:-:S07]  /*3ff0*/  MOV R52, R49 ;  /* 0x0000003100347202 */ /* 0x000fce0000000f00 */
[----:B------:R-:W-:Y:S05]  /*4000*/  WARPSYNC.COLLECTIVE R18, `(.L_x_368) ;  /* 0x0000000012087348 */ /* 0x000fea0003c00000 */
[----:B------:R0:W1:Y:S02]  /*4010*/  SHFL.BFLY P1, R53, R52, R43, R19 ;  /* 0x0c00002b34357389 */ /* 0x0000640000020013 */
[----:B01----:R-:W-:Y:S05]  /*4020*/  ENDCOLLECTIVE ;  /* 0x000000000000791b */ /* 0x003fea0003800000 */
.L_x_368:
[----:B------:R-:W-:Y:S02]  /*4030*/  HFMA2 R43, -RZ, RZ, 0, 2.384185791015625e-07 ;  /* 0x00000004ff2b7431 */ /* 0x000fe400000001ff */
[----:B------:R-:W-:-:S04]  /*4040*/  IMAD.MOV.U32 R46, RZ, RZ, R53 ;  /* 0x000000ffff2e7224 */ /* 0x000fc800078e0035 */
[----:B------:R-:W-:-:S05]  /*4050*/  FADD.FTZ R46, R49, R46 ;  /* 0x0000002e312e7221 */ /* 0x000fca0000010000 */
[----:B------:R-:W-:-:S07]  /*4060*/  MOV R52, R46 ;  /* 0x0000002e00347202 */ /* 0x000fce0000000f00 */
[----:B------:R-:W-:Y:S05]  /*4070*/  WARPSYNC.COLLECTIVE R18, `(.L_x_369) ;  /* 0x0000000012087348 */ /* 0x000fea0003c00000 */
[----:B------:R0:W1:Y:S02]  /*4080*/  SHFL.BFLY P1, R53, R52, R43, R19 ;  /* 0x0c00002b34357389 */ /* 0x0000640000020013 */
[----:B01----:R-:W-:Y:S05]  /*4090*/  ENDCOLLECTIVE ;  /* 0x000000000000791b */ /* 0x003fea0003800000 */
.L_x_369:
[----:B------:R-:W-:Y:S02]  /*40a0*/  HFMA2 R43, -RZ, RZ, 0, 4.76837158203125e-07 ;  /* 0x00000008ff2b7431 */ /* 0x000fe400000001ff */
[----:B------:R-:W-:-:S04]  /*40b0*/  IMAD.MOV.U32 R51, RZ, RZ, R53 ;  /* 0x000000ffff337224 */ /* 0x000fc800078e0035 */
[----:B------:R-:W-:-:S05]  /*40c0*/  FADD.FTZ R51, R46, R51 ;  /* 0x000000332e337221 */ /* 0x000fca0000010000 */
[----:B------:R-:W-:-:S07]  /*40d0*/  MOV R52, R51 ;  /* 0x0000003300347202 */ /* 0x000fce0000000f00 */
[----:B------:R-:W-:Y:S05]  /*40e0*/  WARPSYNC.COLLECTIVE R18, `(.L_x_370) ;  /* 0x0000000012087348 */ /* 0x000fea0003c00000 */
[----:B------:R0:W1:Y:S02]  /*40f0*/  SHFL.BFLY P1, R53, R52, R43, R19 ;  /* 0x0c00002b34357389 */ /* 0x0000640000020013 */
[----:B01----:R-:W-:Y:S05]  /*4100*/  ENDCOLLECTIVE ;  /* 0x000000000000791b */ /* 0x003fea0003800000 */
.L_x_370:
[----:B------:R-:W-:Y:S02]  /*4110*/  HFMA2 R43, -RZ, RZ, 0, 9.5367431640625e-07 ;  /* 0x00000010ff2b7431 */ /* 0x000fe400000001ff */
[----:B------:R-:W-:-:S04]  /*4120*/  IMAD.MOV.U32 R48, RZ, RZ, R53 ;  /* 0x000000ffff307224 */ /* 0x000fc800078e0035 */
[----:B------:R-:W-:-:S05]  /*4130*/  FADD.FTZ R48, R51, R48 ;  /* 0x0000003033307221 */ /* 0x000fca0000010000 */
[----:B------:R-:W-:-:S07]  /*4140*/  MOV R52, R48 ;  /* 0x0000003000347202 */ /* 0x000fce0000000f00 */
[----:B------:R-:W-:Y:S05]  /*4150*/  WARPSYNC.COLLECTIVE R18, `(.L_x_371) ;  /* 0x0000000012087348 */ /* 0x000fea0003c00000 */
[----:B------:R0:W1:Y:S02]  /*4160*/  SHFL.BFLY P1, R53, R52, R43, R19 ;  /* 0x0c00002b34357389 */ /* 0x0000640000020013 */
[----:B01----:R-:W-:Y:S05]  /*4170*/  ENDCOLLECTIVE ;  /* 0x000000000000791b */ /* 0x003fea0003800000 */
.L_x_371:
[----:B------:R-:W-:Y:S05]  /*4180*/  BRA `(.L_x_372) ;  /* 0xfffffff400b87947 */ /* 0x000fea000383ffff */
.L_x_373:
        /* <DEDUP_REMOVED lines=15> */
.L_x_9044:


//--------------------- .text._ZN10layer_norm13ln_fwd_kernelINS_13Kernel_traitsI13__nv_bfloat16S2_S2_S2_fjLj256ELj1ELj4ELj1ELj16ENS_18Kernel_traits_baseILj256ES2_S2_S2_S2_fjLj128EEEEELb1ELb0ELb1ELb0EEEvNS_9FwdParamsE --------------------------
	.section	.text._ZN10layer_norm13ln_fwd_kernelINS_13Kernel_traitsI13__nv_bfloat16S2_S2_S2_fjLj256ELj1ELj4ELj1ELj16ENS_18Kernel_traits_baseILj256ES2_S2_S2_S2_fjLj128EEEEELb1ELb0ELb1ELb0EEEvNS_9FwdParamsE,"ax",@progbits
	.align	128
        .global         _ZN10layer_norm13ln_fwd_kernelINS_13Kernel_traitsI13__nv_bfloat16S2_S2_S2_fjLj256ELj1ELj4ELj1ELj16ENS_18Kernel_traits_baseILj256ES2_S2_S2_S2_fjLj128EEEEELb1ELb0ELb1ELb0EEEvNS_9FwdParamsE
        .type           _ZN10layer_norm13ln_fwd_kernelINS_13Kernel_traitsI13__nv_bfloat16S2_S2_S2_fjLj256ELj1ELj4ELj1ELj16ENS_18Kernel_traits_baseILj256ES2_S2_S2_S2_fjLj128EEEEELb1ELb0ELb1ELb0EEEvNS_9FwdParamsE,@function
        .size           _ZN10layer_norm13ln_fwd_kernelINS_13Kernel_traitsI13__nv_bfloat16S2_S2_S2_fjLj256ELj1ELj4ELj1ELj16ENS_18Kernel_traits_baseILj256ES2_S2_S2_S2_fjLj128EEEEELb1ELb0ELb1ELb0EEEvNS_9FwdParamsE,(.L_x_9045 - _ZN10layer_norm13ln_fwd_kernelINS_13Kernel_traitsI13__nv_bfloat16S2_S2_S2_fjLj256ELj1ELj4ELj1ELj16ENS_18Kernel_traits_baseILj256ES2_S2_S2_S2_fjLj128EEEEELb1ELb0ELb1ELb0EEEvNS_9FwdParamsE)
        .other          _ZN10layer_norm13ln_fwd_kernelINS_13Kernel_traitsI13__nv_bfloat16S2_S2_S2_fjLj256ELj1ELj4ELj1ELj16ENS_18Kernel_traits_baseILj256ES2_S2_S2_S2_fjLj128EEEEELb1ELb0ELb1ELb0EEEvNS_9FwdParamsE,@"STO_CUDA_ENTRY STV_DEFAULT"
_ZN10layer_norm13ln_fwd_kernelINS_13Kernel_traitsI13__nv_bfloat16S2_S2_S2_fjLj256ELj1ELj4ELj1ELj16ENS_18Kernel_traits_baseILj256ES2_S2_S2_S2_fjLj128EEEEELb1ELb0ELb1ELb0EEEvNS_9FwdParamsE:
.text._ZN10layer_norm13ln_fwd_kernelINS_13Kernel_traitsI13__nv_bfloat16S2_S2_S2_fjLj256ELj1ELj4ELj1ELj16ENS_18Kernel_traits_baseILj256ES2_S2_S2_S2_fjLj128EEEEELb1ELb0ELb1ELb0EEEvNS_9FwdParamsE:
[----:B------:R-:W-:Y:S01]  /*0000*/  LDC R1, c[0x0][0x37c] ;  /* 0x0000df00ff017b82 */ /* 0x000fe20000000800 */
[----:B------:R-:W0:Y:S01]  /*0010*/  LDCU.U8 UR4, c[0x0][0x464] ;  /* 0x00008c80ff0477ac */ /* 0x000e220008000000 */
[----:B------:R-:W1:Y:S01]  /*0020*/  LDCU.64 UR6, c[0x0][0x450] ;  /* 0x00008a00ff0677ac */ /* 0x000e620008000a00 */
[----:B------:R-:W2:Y:S05]  /*0030*/  LDCU.64 UR8, c[0x0][0x358] ;  /* 0x00006b00ff0877ac */ /* 0x000eaa0008000a00 */
[----:B------:R-:W3:Y:S08]  /*0040*/  LDC R0, c[0x0][0x458] ;  /* 0x00011600ff007b82 */ /* 0x000ef00000000800 */
[----:B------:R-:W4:Y:S01]  /*0050*/  LDC R7, c[0x0][0x45c] ;  /* 0x00011700ff077b82 */ /* 0x000f220000000800 */
[----:B0-----:R-:W-:Y:S01]  /*0060*/  ISETP.NE.AND P1, PT, RZ, UR4, PT ;  /* 0x00000004ff007c0c */ /* 0x001fe2000bf25270 */
[----:B-1----:R-:W-:-:S02]  /*0070*/  IMAD.U32 R2, RZ, RZ, UR6 ;  /* 0x00000006ff027e24 */ /* 0x002fc4000f8e00ff */
[----:B------:R-:W-:Y:S01]  /*0080*/  IMAD.U32 R3, RZ, RZ, UR7 ;  /* 0x00000007ff037e24 */ /* 0x000fe2000f8e00ff */
[----:B------:R-:W0:Y:S03]  /*0090*/  S2R R47, SR_TID.X ;  /* 0x00000000002f7919 */ /* 0x000e260000002100 */
[----:B------:R-:W1:Y:S06]  /*00a0*/  LDC R9, c[0x0][0x388] ;  /* 0x0000e200ff097b82 */ /* 0x000e6c0000000800 */
[----:B--2---:R-:W2:Y:S01]  /*00b0*/  @P1 LDG.E.64 R2, desc[UR8][R2.64] ;  /* 0x0000000802021981 */ /* 0x004ea2000c1e1b00 */
[----:B---3--:R-:W-:Y:S01]  /*00c0*/  @P1 MOV R4, R0 ;  /* 0x0000000000041202 */ /* 0x008fe20000000f00 */
[----:B----4-:R-:W-:-:S06]  /*00d0*/  @P1 IMAD.MOV.U32 R5, RZ, RZ, R7 ;  /* 0x000000ffff051224 */ /* 0x010fcc00078e0007 */
[----:B------:R-:W5:Y:S01]  /*00e0*/  @P1 LDG.E.64 R4, desc[UR8][R4.64] ;  /* 0x0000000804041981 */ /* 0x000f62000c1e1b00 */
[----:B------:R-:W3:Y:S01]  /*00f0*/  S2UR UR5, SR_CTAID.X ;  /* 0x00000000000579c3 */ /* 0x000ee20000002500 */
[----:B------:R-:W-:Y:S01]  /*0100*/  BSSY.RECONVERGENT B0, `(.L_x_374) ;  /* 0x0000021000007945 */ /* 0x000fe20003800200 */
[----:B-1----:R-:W-:-:S04]  /*0110*/  SHF.R.S32.HI R6, RZ, 0x1f, R9 ;  /* 0x0000001fff067819 */ /* 0x002fc80000011409 */
[----:B------:R-:W-:Y:S02]  /*0120*/  LEA.HI R6, R6, R9, RZ, 0x3 ;  /* 0x0000000906067211 */ /* 0x000fe400078f18ff */
[----:B------:R-:W1:Y:S01]  /*0130*/  LDC R8, c[0x0][0x360] ;  /* 0x0000d800ff087b82 */ /* 0x000e620000000800 */
[----:B0-----:R-:W-:Y:S02]  /*0140*/  LOP3.LUT R49, R47, 0x1f, RZ, 0xc0, !PT ;  /* 0x0000001f2f317812 */ /* 0x001fe400078ec0ff */
[----:B------:R-:W-:-:S05]  /*0150*/  SHF.R.U32.HI R46, RZ, 0x5, R47 ;  /* 0x00000005ff2e7819 */ /* 0x000fca000001162f */
[----:B------:R-:W0:Y:S01]  /*0160*/  @P1 LDC R9, c[0x0][0x460] ;  /* 0x00011800ff091b82 */ /* 0x000e220000000800 */
[----:B---3--:R-:W-:-:S06]  /*0170*/  USHF.L.U32 UR4, UR5, 0x2, URZ ;  /* 0x0000000205047899 */ /* 0x008fcc00080006ff */
[----:B------:R-:W-:Y:S01]  /*0180*/  LOP3.LUT R46, R46, UR4, RZ, 0xfc, !PT ;  /* 0x000000042e2e7c12 */ /* 0x000fe2000f8efcff */
[----:B-1----:R-:W-:Y:S01]  /*0190*/  IMAD R47, R8, UR5, R47 ;  /* 0x00000005082f7c24 */ /* 0x002fe2000f8e022f */
        /* <DEDUP_REMOVED lines=23> */
.L_x_375:
[----:B------:R-:W-:Y:S05]  /*0310*/  BSYNC.RECONVERGENT B0 ;  /* 0x0000000000007941 */ /* 0x000fea0003800200 */
.L_x_374:
[----:B------:R-:W1:Y:S01]  /*0320*/  LDCU UR4, c[0x0][0x384] ;  /* 0x00007080ff0477ac */ /* 0x000e620008000800 */
[----:B-----5:R-:W-:Y:S01]  /*0330*/  @P1 IADD3 R0, P0, PT, R4, R9, RZ ;  /* 0x0000000904001210 */ /* 0x020fe20007f1e0ff */
[----:B------:R-:W-:-:S04]  /*0340*/  UIADD3 UR23, UPT, UPT, UR6, 0x78dde6e4, URZ ;  /* 0x78dde6e406177890 */ /* 0x000fc8000fffe0ff */
[----:B------:R-:W-:Y:S01]  /*0350*/  @P1 IMAD.X R7, RZ, RZ, R5, P0 ;  /* 0x000000ffff071224 */ /* 0x000fe200000e0605 */
[----:B------:R-:W-:Y:S02]  /*0360*/  UIADD3 UR24, UPT, UPT, UR7, -0x126145ec, URZ ;  /* 0xed9eba1407187890 */ /* 0x000fe4000fffe0ff */
[----:B------:R-:W-:Y:S02]  /*0370*/  UIADD3 UR25, UPT, UPT, UR6, 0x1715609d, URZ ;  /* 0x1715609d06197890 */ /* 0x000fe4000fffe0ff */
[----:B------:R-:W-:Y:S01]  /*0380*/  UIADD3 UR26, UPT, UPT, UR7, -0x56f99767, URZ ;  /* 0xa9066899071a7890 */ /* 0x000fe2000fffe0ff */
[----:B------:R-:W-:Y:S01]  /*0390*/  SHF.R.U64 R43, R0, 0x2, R7 ;  /* 0x00000002002b7819 */ /* 0x000fe20000001207 */
        /* <DEDUP_REMOVED lines=12> */
[----:B------:R-:W0:Y:S02]  /*0460*/  LDCU.U8 UR4, c[0x0][0x410] ;  /* 0x00008200ff0477ac */ /* 0x000e240008000000 */
[----:B------:R-:W-:Y:S02]  /*0470*/  HFMA2 R9, -RZ, RZ, 0, 0 ;  /* 0x00000000ff097431 */ /* 0x000fe400000001ff */
[C---:B------:R-:W-:Y:S01]  /*0480*/  IMAD.HI.U32 R2, R43.reuse, -0x2daee0ad, RZ ;  /* 0xd2511f532b027827 */ /* 0x040fe200078e00ff */
[----:B------:R-:W-:Y:S01]  /*0490*/  LOP3.LUT R3, R42, UR6, R3, 0x96, !PT ;  /* 0x000000062a037c12 */ /* 0x000fe2000f8e9603 */
[----:B------:R-:W-:Y:S01]  /*04a0*/  BSSY B1, `(.L_x_376) ;  /* 0x000040b000017945 */ /* 0x000fe20003800000 */
[----:B------:R-:W-:Y:S01]  /*04b0*/  LOP3.LUT R39, R0, 0x3, RZ, 0xc0, !PT ;  /* 0x0000000300277812 */ /* 0x000fe200078ec0ff */
[----:B------:R-:W-:Y:S01]  /*04c0*/  IMAD R7, R43, -0x2daee0ad, RZ ;  /* 0xd2511f532b077824 */ /* 0x000fe200078e02ff */
[----:B------:R-:W-:Y:S01]  /*04d0*/  LOP3.LUT R2, R2, UR7, RZ, 0x3c, !PT ;  /* 0x0000000702027c12 */ /* 0x000fe2000f8e3cff */
[----:B------:R-:W-:Y:S01]  /*04e0*/  IMAD.HI.U32 R6, R3, -0x2daee0ad, RZ ;  /* 0xd2511f5303067827 */ /* 0x000fe200078e00ff */
[----:B------:R-:W-:Y:S01]  /*04f0*/  PRMT R38, R15, 0x7632, R38 ;  /* 0x000076320f267816 */ /* 0x000fe20000000026 */
[----:B------:R-:W1:Y:S01]  /*0500*/  LDCU UR5, c[0x0][0x404] ;  /* 0x00008080ff0577ac */ /* 0x000e620008000800 */
[----:B------:R-:W-:Y:S01]  /*0510*/  PRMT R37, R14, 0x7632, R37 ;  /* 0x000076320e257816 */ /* 0x000fe20000000025 */
[----:B------:R-:W-:Y:S01]  /*0520*/  IMAD R5, R47, -0x326172a9, RZ ;  /* 0xcd9e8d572f057824 */ /* 0x000fe200078e02ff */
[----:B------:R-:W-:Y:S01]  /*0530*/  LOP3.LUT R6, R7, UR18, R6, 0x96, !PT ;  /* 0x0000001207067c12 */ /* 0x000fe2000f8e9606 */
[----:B------:R-:W-:Y:S01]  /*0540*/  IMAD.HI.U32 R4, R2, -0x326172a9, RZ ;  /* 0xcd9e8d5702047827 */ /* 0x000fe200078e00ff */
[----:B------:R-:W-:Y:S01]  /*0550*/  PRMT R36, R13, 0x7632, R36 ;  /* 0x000076320d247816 */ /* 0x000fe20000000024 */
[----:B------:R-:W2:Y:S01]  /*0560*/  LDCU UR16, c[0x0][0x448] ;  /* 0x00008900ff1077ac */ /* 0x000ea20008000800 */
[----:B------:R-:W-:Y:S01]  /*0570*/  PRMT R35, R12, 0x7632, R35 ;  /* 0x000076320c237816 */ /* 0x000fe20000000023 */
[----:B------:R-:W-:Y:S01]  /*0580*/  IMAD R8, R3, -0x2daee0ad, RZ ;  /* 0xd2511f5303087824 */ /* 0x000fe200078e02ff */
[----:B------:R-:W-:Y:S01]  /*0590*/  LOP3.LUT R4, R5, UR17, R4, 0x96, !PT ;  /* 0x0000001105047c12 */ /* 0x000fe2000f8e9604 */
[----:B------:R-:W-:Y:S01]  /*05a0*/  IMAD R5, R2, -0x326172a9, RZ ;  /* 0xcd9e8d5702057824 */ /* 0x000fe200078e02ff */
[----:B------:R-:W-:Y:S01]  /*05b0*/  PRMT R34, R16, 0x7632, R34 ;  /* 0x0000763210227816 */ /* 0x000fe20000000022 */
[----:B------:R-:W-:Y:S01]  /*05c0*/  IMAD.HI.U32 R2, R6, -0x326172a9, RZ ;  /* 0xcd9e8d5706027827 */ /* 0x000fe200078e00ff */
[----:B0-----:R-:W-:Y:S01]  /*05d0*/  ISETP.NE.AND P1, PT, RZ, UR4, PT ;  /* 0x00000004ff007c0c */ /* 0x001fe2000bf25270 */
[----:B------:R-:W0:Y:S01]  /*05e0*/  LDCU.64 UR12, c[0x0][0x408] ;  /* 0x00008100ff0c77ac */ /* 0x000e220008000a00 */
[----:B------:R-:W-:Y:S01]  /*05f0*/  PRMT R33, R17, 0x7632, R33 ;  /* 0x0000763211217816 */ /* 0x000fe20000000021 */
[----:B------:R-:W-:Y:S01]  /*0600*/  IMAD.HI.U32 R3, R4, -0x2daee0ad, RZ ;  /* 0xd2511f5304037827 */ /* 0x000fe200078e00ff */
[----:B------:R-:W-:Y:S01]  /*0610*/  LOP3.LUT R2, R5, UR19, R2, 0x96, !PT ;  /* 0x0000001305027c12 */ /* 0x000fe2000f8e9602 */
[----:B------:R-:W3:Y:S01]  /*0620*/  LDCU.64 UR10, c[0x0][0x3a0] ;  /* 0x00007400ff0a77ac */ /* 0x000ee20008000a00 */
[----:B------:R-:W-:Y:S01]  /*0630*/  PRMT R32, R18, 0x7632, R32 ;  /* 0x0000763212207816 */ /* 0x000fe20000000020 */
[----:B------:R-:W-:Y:S01]  /*0640*/  IMAD R5, R6, -0x326172a9, RZ ;  /* 0xcd9e8d5706057824 */ /* 0x000fe200078e02ff */
[----:B------:R-:W-:Y:S01]  /*0650*/  LOP3.LUT R3, R8, UR20, R3, 0x96, !PT ;  /* 0x0000001408037c12 */ /* 0x000fe2000f8e9603 */
[----:B------:R-:W-:Y:S01]  /*0660*/  IMAD R8, R4, -0x2daee0ad, RZ ;  /* 0xd2511f5304087824 */ /* 0x000fe200078e02ff */
[----:B------:R-:W-:Y:S01]  /*0670*/  PRMT R11, R19, 0x7632, R11 ;  /* 0x00007632130b7816 */ /* 0x000fe2000000000b */
        /* <DEDUP_REMOVED lines=42> */
[----:B01234-:R-:W-:-:S07]  /*0920*/  IMAD R8, R2, -0x326172a9, RZ ;  /* 0xcd9e8d5702087824 */ /* 0x01ffce00078e02ff */
.L_x_446:
[----:B0-----:R-:W0:Y:S08]  /*0930*/  LDC.64 R28, c[0x0][0x3f0] ;  /* 0x0000fc00ff1c7b82 */ /* 0x001e300000000a00 */
[----:B------:R-:W1:Y:S01]  /*0940*/  LDC R63, c[0x0][0x388] ;  /* 0x0000e200ff3f7b82 */ /* 0x000e620000000800 */
[----:B0-----:R-:W-:-:S07]  /*0950*/  IMAD.WIDE R30, R46, 0x4, R28 ;  /* 0x000000042e1e7825 */ /* 0x001fce00078e021c */
[----:B------:R-:W0:Y:S01]  /*0960*/  LDC.64 R28, c[0x0][0x3f8] ;  /* 0x0000fe00ff1c7b82 */ /* 0x000e220000000a00 */
[----:B------:R-:W2:Y:S01]  /*0970*/  LDG.E R60, desc[UR8][R30.64] ;  /* 0x000000081e3c7981 */ /* 0x000ea2000c1e1900 */
[----:B0-----:R-:W-:-:S05]  /*0980*/  IMAD.WIDE R28, R46, 0x4, R28 ;  /* 0x000000042e1c7825 */ /* 0x001fca00078e021c */
[----:B------:R0:W5:Y:S01]  /*0990*/  LDG.E R59, desc[UR8][R28.64] ;  /* 0x000000081c3b7981 */ /* 0x000162000c1e1900 */
[----:B------:R-:W-:Y:S01]  /*09a0*/  ISETP.GT.U32.AND P3, PT, R48, -0x21, PT ;  /* 0xffffffdf3000780c */ /* 0x000fe20003f64070 */
[----:B------:R-:W-:Y:S01]  /*09b0*/  BSSY.RECONVERGENT B0, `(.L_x_377) ;  /* 0x000033a000007945 */ /* 0x000fe20003800200 */
[----:B--2---:R-:W-:-:S13]  /*09c0*/  ISETP.GE.AND P2, PT, R60, 0x1, PT ;  /* 0x000000013c00780c */ /* 0x004fda0003f46270 */
[----:B------:R-:W-:-:S04]  /*09d0*/  @P2 VIADD R44, R60, 0xffffffff ;  /* 0xffffffff3c2c2836 */ /* 0x000fc80000000000 */
[-C--:B-1----:R-:W-:Y:S02]  /*09e0*/  @P2 IMAD R61, R44, R63.reuse, RZ ;  /* 0x0000003f2c3d2224 */ /* 0x082fe400078e02ff */
[----:B------:R-:W-:-:S03]  /*09f0*/  IMAD R44, R46, R63, RZ ;  /* 0x0000003f2e2c7224 */ /* 0x000fc600078e02ff */
[----:B------:R-:W-:Y:S02]  /*0a00*/  @P2 SHF.R.S32.HI R62, RZ, 0x1f, R61 ;  /* 0x0000001fff3e2819 */ /* 0x000fe4000001143d */
[----:B------:R-:W-:Y:S02]  /*0a10*/  SHF.R.S32.HI R45, RZ, 0x1f, R44 ;  /* 0x0000001fff2d7819 */ /* 0x000fe4000001142c */
[----:B------:R-:W-:Y:S02]  /*0a20*/  @P2 LEA.HI R62, R62, R61, RZ, 0x3 ;  /* 0x0000003d3e3e2211 */ /* 0x000fe400078f18ff */
[----:B------:R-:W-:Y:S02]  /*0a30*/  LEA.HI R30, R45, R44, RZ, 0x3 ;  /* 0x0000002c2d1e7211 */ /* 0x000fe400078f18ff */
[----:B------:R-:W-:Y:S02]  /*0a40*/  CS2R R44, SRZ ;  /* 0x00000000002c7805 */ /* 0x000fe4000001ff00 */
[-C--:B------:R-:W-:Y:S01]  /*0a50*/  @P2 LEA.HI.SX32 R44, R62, R49.reuse, 0x1d ;  /* 0x000000313e2c2211 */ /* 0x080fe200078feaff */
[----:B------:R-:W-:Y:S01]  /*0a60*/  @P2 IMAD.MOV.U32 R45, RZ, RZ, RZ ;  /* 0x000000ffff2d2224 */ /* 0x000fe200078e00ff */
[----:B------:R-:W-:Y:S01]  /*0a70*/  LEA.HI.SX32 R65, R30, R49, 0x1d ;  /* 0x000000311e417211 */ /* 0x000fe200078feaff */
[----:B0-----:R-:W-:Y:S06]  /*0a80*/  @P3 BRA `(.L_x_378) ;  /* 0x0000003000b03947 */ /* 0x001fec0003800000 */
[----:B------:R-:W-:Y:S01]  /*0a90*/  ISETP.NE.U32.AND P0, PT, RZ, UR10, PT ;  /* 0x0000000aff007c0c */ /* 0x000fe2000bf05070 */
[----:B------:R-:W0:Y:S03]  /*0aa0*/  @P2 LDC.64 R28, c[0x0][0x390] ;  /* 0x0000e400ff1c2b82 */ /* 0x000e260000000a00 */
[----:B------:R-:W-:-:S13]  /*0ab0*/  ISETP.NE.AND.EX P0, PT, RZ, UR11, PT, P0 ;  /* 0x0000000bff007c0c */ /* 0x000fda000bf05300 */
[----:B------:R-:W1:Y:S01]  /*0ac0*/  @P0 LDC.64 R30, c[0x0][0x3a0] ;  /* 0x0000e800ff1e0b82 */ /* 0x000e620000000a00 */
[----:B0-----:R-:W-:-:S04]  /*0ad0*/  @P2 LEA R28, P4, R44, R28, 0x4 ;  /* 0x0000001c2c1c2211 */ /* 0x001fc800078820ff */
[----:B------:R-:W-:-:S05]  /*0ae0*/  @P2 LEA.HI.X R29, R44, R29, R45, 0x4, P4 ;  /* 0x0000001d2c1d2211 */ /* 0x000fca00020f242d */
[----:B------:R0:W5:Y:S01]  /*0af0*/  @P2 LDG.E.128 R20, desc[UR8][R28.64] ;  /* 0x000000081c142981 */ /* 0x000162000c1e1d00 */
[----:B-1----:R-:W-:-:S05]  /*0b00*/  @P0 IMAD.WIDE.U32 R30, R65, 0x10, R30 ;  /* 0x00000010411e0825 */ /* 0x002fca00078e001e */
[----:B------:R0:W5:Y:S01]  /*0b10*/  @P0 LDG.E.128 R24, desc[UR8][R30.64] ;  /* 0x000000081e180981 */ /* 0x000162000c1e1d00 */
[----:B------:R-:W-:Y:S04]  /*0b20*/  BSSY.RECONVERGENT B2, `(.L_x_379) ;  /* 0x000005e000027945 */ /* 0x000fe80003800200 */
[----:B------:R-:W-:Y:S05]  /*0b30*/  @!P2 BRA `(.L_x_380) ;  /* 0x000000040058a947 */ /* 0x000fea0003800000 */
[----:B------:R-:W-:Y:S01]  /*0b40*/  ISETP.NE.AND P4, PT, R39, 0x1, PT ;  /* 0x000000012700780c */ /* 0x000fe20003f85270 */
[----:B------:R-:W-:Y:S01]  /*0b50*/  BSSY.RECONVERGENT B3, `(.L_x_381) ;  /* 0x0000047000037945 */ /* 0x000fe20003800200 */
[----:B0-----:R-:W-:Y:S01]  /*0b60*/  MOV R28, 0x2 ;  /* 0x00000002001c7802 */ /* 0x001fe20000000f00 */
[----:B------:R-:W-:Y:S02]  /*0b70*/  IMAD.MOV.U32 R7, RZ, RZ, R8 ;  /* 0x000000ffff077224 */ /* 0x000fe400078e0008 */
[----:B------:R-:W-:-:S08]  /*0b80*/  IMAD.MOV.U32 R54, RZ, RZ, R10 ;  /* 0x000000ffff367224 */ /* 0x000fd000078e000a */
[----:B------:R-:W-:Y:S05]  /*0b90*/  @!P4 BRA `(.L_x_382) ;  /* 0x000000040008c947 */ /* 0x000fea0003800000 */
[----:B------:R-:W-:-:S13]  /*0ba0*/  ISETP.NE.AND P4, PT, R39, 0x3, PT ;  /* 0x000000032700780c */ /* 0x000fda0003f85270 */
[----:B------:R-:W-:Y:S05]  /*0bb0*/  @!P4 BRA `(.L_x_383) ;  /* 0x000000000020c947 */ /* 0x000fea0003800000 */
[----:B------:R-:W-:-:S13]  /*0bc0*/  ISETP.NE.AND P4, PT, R39, 0x2, PT ;  /* 0x000000022700780c */ /* 0x000fda0003f85270 */
[----:B------:R-:W-:Y:S01]  /*0bd0*/  @!P4 MOV R28, 0x3 ;  /* 0x00000003001cc802 */ /* 0x000fe20000000f00 */
[--C-:B------:R-:W-:Y:S01]  /*0be0*/  @!P4 IMAD.MOV.U32 R54, RZ, RZ, R10.reuse ;  /* 0x000000ffff36c224 */ /* 0x100fe200078e000a */
[----:B------:R-:W-:Y:S01]  /*0bf0*/  @P4 IADD3 R28, PT, PT, R39, 0x1, RZ ;  /* 0x00000001271c4810 */ /* 0x000fe20007ffe0ff */
[----:B------:R-:W-:Y:S02]  /*0c00*/  @!P4 IMAD.MOV.U32 R7, RZ, RZ, R41 ;  /* 0x000000ffff07c224 */ /* 0x000fe400078e0029 */
[----:B------:R-:W-:Y:S02]  /*0c10*/  @P4 IMAD.MOV.U32 R54, RZ, RZ, R10 ;  /* 0x000000ffff364224 */ /* 0x000fe400078e000a */
[----:B------:R-:W-:Y:S01]  /*0c20*/  @P4 IMAD.MOV.U32 R7, RZ, RZ, R40 ;  /* 0x000000ffff074224 */ /* 0x000fe200078e0028 */
[----:B------:R-:W-:Y:S06]  /*0c30*/  BRA `(.L_x_382) ;  /* 0x0000000000e07947 */ /* 0x000fec0003800000 */
.L_x_383:
[----:B------:R-:W-:Y:S01]  /*0c40*/  IADD3 R43, PT, PT, R43, 0x1, RZ ;  /* 0x000000012b2b7810 */ /* 0x000fe20007ffe0ff */
[----:B------:R-:W-:Y:S03]  /*0c50*/  BSSY.RECONVERGENT B4, `(.L_x_384) ;  /* 0x000000c000047945 */ /* 0x000fe60003800200 */
[C---:B------:R-:W-:Y:S01]  /*0c60*/  ISETP.NE.AND P4, PT, R43.reuse, RZ, PT ;  /* 0x000000ff2b00720c */ /* 0x040fe20003f85270 */
[----:B------:R-:W-:-:S12]  /*0c70*/  IMAD.WIDE.U32 R40, R43, -0x2daee0ad, RZ ;  /* 0xd2511f532b287825 */ /* 0x000fd800078e00ff */
[----:B------:R-:W-:Y:S05]  /*0c80*/  @P4 BRA `(.L_x_385) ;  /* 0x0000000000204947 */ /* 0x000fea0003800000 */
[----:B------:R-:W-:-:S05]  /*0c90*/  VIADD R42, R42, 0x1 ;  /* 0x000000012a2a7836 */ /* 0x000fca0000000000 */
[----:B------:R-:W-:-:S13]  /*0ca0*/  ISETP.NE.AND P4, PT, R42, RZ, PT ;  /* 0x000000ff2a00720c */ /* 0x000fda0003f85270 */
[----:B------:R-:W-:Y:S01]  /*0cb0*/  @!P4 VIADD R47, R47, 0x1 ;  /* 0x000000012f2fc836 */ /* 0x000fe20000000000 */
[----:B------:R-:W-:Y:S01]  /*0cc0*/  @!P4 IADD3 R7, PT, PT, R9, 0x1, RZ ;  /* 0x000000010907c810 */ /* 0x000fe20007ffe0ff */
[----:B------:R-:W-:-:S03]  /*0cd0*/  @!P4 IMAD.MOV.U32 R42, RZ, RZ, RZ ;  /* 0x000000ffff2ac224 */ /* 0x000fc600078e00ff */
[----:B------:R-:W-:-:S13]  /*0ce0*/  ISETP.NE.AND P5, PT, R47, RZ, !P4 ;  /* 0x000000ff2f00720c */ /* 0x000fda00067a5270 */
[----:B------:R-:W-:-:S05]  /*0cf0*/  @P5 IMAD.MOV R7, RZ, RZ, R9 ;  /* 0x000000ffff075224 */ /* 0x000fca00078e0209 */
[----:B------:R-:W-:-:S07]  /*0d00*/  @!P4 MOV R9, R7 ;  /* 0x000000070009c202 */ /* 0x000fce0000000f00 */
.L_x_385:
[----:B------:R-:W-:Y:S05]  /*0d10*/  BSYNC.RECONVERGENT B4 ;  /* 0x0000000000047941 */ /* 0x000fea0003800200 */
.L_x_384:
        /* <DEDUP_REMOVED lines=41> */
[----:B------:R-:W-:-:S07]  /*0fb0*/  HFMA2 R28, -RZ, RZ, 0, 0 ;  /* 0x00000000ff1c7431 */ /* 0x000fce00000001ff */
.L_x_382:
[----:B------:R-:W-:Y:S05]  /*0fc0*/  BSYNC.RECONVERGENT B3 ;  /* 0x0000000000037941 */ /* 0x000fea0003800200 */
.L_x_381:
[----:B------:R-:W-:Y:S01]  /*0fd0*/  I2FP.F32.U32 R7, R7 ;  /* 0x0000000700077245 */ /* 0x000fe20000201000 */
[----:B------:R-:W-:Y:S02]  /*0fe0*/  IMAD.MOV.U32 R30, RZ, RZ, 0x2f800000 ;  /* 0x2f800000ff1e7424 */ /* 0x000fe400078e00ff */
[----:B-----5:R-:W-:Y:S02]  /*0ff0*/  IMAD.U32 R10, R20, 0x10000, RZ ;  /* 0x00010000140a7824 */ /* 0x020fe400078e00ff */
[----:B------:R-:W-:Y:S02]  /*1000*/  FFMA.FTZ R7, R7, R30, 1.1641532182693481445e-10 ;  /* 0x2f00000007077423 */ /* 0x000fe4000001001e */
[----:B------:R-:W-:-:S03]  /*1010*/  FMUL.FTZ R10, R10, UR13 ;  /* 0x0000000d0a0a7c20 */ /* 0x000fc60008410000 */
[----:B------:R-:W-:Y:S01]  /*1020*/  FSETP.GTU.FTZ.AND P4, PT, R7, UR5, PT ;  /* 0x0000000507007c0b */ /* 0x000fe2000bf9c000 */
[----:B------:R-:W-:-:S03]  /*1030*/  FMUL.FTZ R10, R10, UR12 ;  /* 0x0000000c0a0a7c20 */ /* 0x000fc60008410000 */
[----:B------:R-:W-:Y:S02]  /*1040*/  SEL R7, RZ, 0x1, P4 ;  /* 0x00000001ff077807 */ /* 0x000fe40002000000 */
[----:B------:R-:W-:Y:S01]  /*1050*/  FSEL R51, R10, RZ, !P4 ;  /* 0x000000ff0a337208 */ /* 0x000fe20006000000 */
[----:B------:R-:W-:Y:S06]  /*1060*/  @!P0 BRA `(.L_x_386) ;  /* 0x0000000000248947 */ /* 0x000fec0003800000 */
[----:B------:R-:W-:-:S05]  /*1070*/  SHF.L.U32 R10, R24, 0x10, RZ ;  /* 0x00000010180a7819 */ /* 0x000fca00000006ff */
[----:B------:R-:W-:Y:S01]  /*1080*/  FADD.FTZ R51, R10, R51 ;  /* 0x000000330a337221 */ /* 0x000fe20000010000 */
[----:B------:R-:W-:Y:S06]  /*1090*/  BRA `(.L_x_386) ;  /* 0x0000000000187947 */ /* 0x000fec0003800000 */
.L_x_380:
[----:B------:R-:W-:Y:S01]  /*10a0*/  IMAD.MOV.U32 R54, RZ, RZ, R10 ;  /* 0x000000ffff367224 */ /* 0x000fe200078e000a */
[----:B0-----:R-:W-:Y:S01]  /*10b0*/  MOV R28, R39 ;  /* 0x00000027001c7202 */ /* 0x001fe20000000f00 */
[----:B------:R-:W-:Y:S01]  /*10c0*/  IMAD.MOV.U32 R51, RZ, RZ, RZ ;  /* 0x000000ffff337224 */ /* 0x000fe200078e00ff */
[----:B------:R-:W-:Y:S01]  /*10d0*/  @P0 MOV R54, R10 ;  /* 0x0000000a00360202 */ /* 0x000fe20000000f00 */
[----:B------:R-:W-:Y:S01]  /*10e0*/  @P0 IMAD.MOV.U32 R28, RZ, RZ, R39 ;  /* 0x000000ffff1c0224 */ /* 0x000fe200078e0027 */
[----:B-----5:R-:W-:-:S07]  /*10f0*/  @P0 SHF.L.U32 R51, R24, 0x10, RZ ;  /* 0x0000001018330819 */ /* 0x020fce00000006ff */
.L_x_386:
[----:B------:R-:W-:Y:S05]  /*1100*/  BSYNC.RECONVERGENT B2 ;  /* 0x0000000000027941 */ /* 0x000fea0003800200 */
.L_x_379:
[----:B------:R-:W-:Y:S01]  /*1110*/  ISETP.GT.AND P4, PT, R60, RZ, PT ;  /* 0x000000ff3c00720c */ /* 0x000fe20003f84270 */
[----:B------:R-:W-:-:S12]  /*1120*/  BSSY.RECONVERGENT B2, `(.L_x_387) ;  /* 0x0000062000027945 */ /* 0x000fd80003800200 */
[----:B------:R-:W-:Y:S05]  /*1130*/  @P4 BRA `(.L_x_388) ;  /* 0x0000000000244947 */ /* 0x000fea0003800000 */
[----:B------:R-:W-:Y:S01]  /*1140*/  IMAD.MOV.U32 R52, RZ, RZ, RZ ;  /* 0x000000ffff347224 */ /* 0x000fe200078e00ff */
[----:B------:R-:W-:Y:S01]  /*1150*/  MOV R10, R54 ;  /* 0x00000036000a7202 */ /* 0x000fe20000000f00 */
[----:B------:R-:W-:Y:S01]  /*1160*/  IMAD.MOV.U32 R29, RZ, RZ, R28 ;  /* 0x000000ffff1d7224 */ /* 0x000fe200078e001c */
[----:B------:R-:W-:Y:S06]  /*1170*/  @!P0 BRA `(.L_x_389) ;  /* 0x0000000400708947 */ /* 0x000fec0003800000 */
[----:B------:R-:W-:Y:S01]  /*1180*/  PRMT R52, R24, 0x7632, R52 ;  /* 0x0000763218347816 */ /* 0x000fe20000000034 */
[----:B------:R-:W-:Y:S01]  /*1190*/  IMAD.MOV.U32 R29, RZ, RZ, R28 ;  /* 0x000000ffff1d7224 */ /* 0x000fe200078e001c */
[----:B------:R-:W-:Y:S02]  /*11a0*/  MOV R10, R54 ;  /* 0x00000036000a7202 */ /* 0x000fe40000000f00 */
[----:B------:R-:W-:Y:S01]  /*11b0*/  SHF.L.U32 R52, R52, 0x10, RZ ;  /* 0x0000001034347819 */ /* 0x000fe200000006ff */
[----:B------:R-:W-:Y:S06]  /*11c0*/  BRA `(.L_x_389) ;  /* 0x00000004005c7947 */ /* 0x000fec0003800000 */
.L_x_388:
[----:B------:R-:W-:Y:S01]  /*11d0*/  ISETP.NE.AND P5, PT, R28, 0x1, PT ;  /* 0x000000011c00780c */ /* 0x000fe20003fa5270 */
[----:B------:R-:W-:Y:S01]  /*11e0*/  BSSY.RECONVERGENT B3, `(.L_x_390) ;  /* 0x0000048000037945 */ /* 0x000fe20003800200 */
[----:B------:R-:W-:Y:S01]  /*11f0*/  IMAD.MOV.U32 R29, RZ, RZ, 0x2 ;  /* 0x00000002ff1d7424 */ /* 0x000fe200078e00ff */
[----:B------:R-:W-:Y:S01]  /*1200*/  MOV R6, R8 ;  /* 0x0000000800067202 */ /* 0x000fe20000000f00 */
[----:B------:R-:W-:-:S09]  /*1210*/  IMAD.MOV.U32 R10, RZ, RZ, R54 ;  /* 0x000000ffff0a7224 */ /* 0x000fd200078e0036 */
[----:B------:R-:W-:Y:S05]  /*1220*/  @!P5 BRA `(.L_x_391) ;  /* 0x00000004000cd947 */ /* 0x000fea0003800000 */
[----:B------:R-:W-:-:S13]  /*1230*/  ISETP.NE.AND P5, PT, R28, 0x3, PT ;  /* 0x000000031c00780c */ /* 0x000fda0003fa5270 */
[----:B------:R-:W-:Y:S05]  /*1240*/  @!P5 BRA `(.L_x_392) ;  /* 0x000000000020d947 */ /* 0x000fea0003800000 */
[----:B------:R-:W-:-:S13]  /*1250*/  ISETP.NE.AND P5, PT, R28, 0x2, PT ;  /* 0x000000021c00780c */ /* 0x000fda0003fa5270 */
[----:B------:R-:W-:Y:S01]  /*1260*/  @!P5 MOV R29, 0x3 ;  /* 0x00000003001dd802 */ /* 0x000fe20000000f00 */
[----:B------:R-:W-:Y:S01]  /*1270*/  @!P5 IMAD.MOV.U32 R10, RZ, RZ, R54 ;  /* 0x000000ffff0ad224 */ /* 0x000fe200078e0036 */
[----:B------:R-:W-:Y:S01]  /*1280*/  @!P5 MOV R6, R41 ;  /* 0x000000290006d202 */ /* 0x000fe20000000f00 */
[----:B------:R-:W-:Y:S01]  /*1290*/  @P5 VIADD R29, R28, 0x1 ;  /* 0x000000011c1d5836 */ /* 0x000fe20000000000 */
[----:B------:R-:W-:Y:S01]  /*12a0*/  @P5 MOV R10, R54 ;  /* 0x00000036000a5202 */ /* 0x000fe20000000f00 */
[----:B------:R-:W-:Y:S01]  /*12b0*/  @P5 IMAD.MOV.U32 R6, RZ, RZ, R40 ;  /* 0x000000ffff065224 */ /* 0x000fe200078e0028 */
[----:B------:R-:W-:Y:S06]  /*12c0*/  BRA `(.L_x_391) ;  /* 0x0000000000e47947 */ /* 0x000fec0003800000 */
.L_x_392:
        /* <DEDUP_REMOVED lines=13> */
.L_x_394:
[----:B------:R-:W-:Y:S05]  /*13a0*/  BSYNC.RECONVERGENT B4 ;  /* 0x0000000000047941 */ /* 0x000fea0003800200 */
.L_x_393:
        /* <DEDUP_REMOVED lines=42> */
[----:B------:R-:W-:-:S07]  /*1650*/  MOV R10, R28 ;  /* 0x0000001c000a7202 */ /* 0x000fce0000000f00 */
.L_x_391:
[----:B------:R-:W-:Y:S05]  /*1660*/  BSYNC.RECONVERGENT B3 ;  /* 0x0000000000037941 */ /* 0x000fea0003800200 */
.L_x_390:
[----:B------:R-:W-:Y:S01]  /*1670*/  PRMT R28, R20, 0x7632, R28 ;  /* 0x00007632141c7816 */ /* 0x000fe2000000001c */
[----:B------:R-:W-:Y:S01]  /*1680*/  IMAD.MOV.U32 R31, RZ, RZ, 0x2f800000 ;  /* 0x2f800000ff1f7424 */ /* 0x000fe200078e00ff */
[----:B------:R-:W-:Y:S02]  /*1690*/  I2FP.F32.U32 R6, R6 ;  /* 0x0000000600067245 */ /* 0x000fe40000201000 */
[----:B------:R-:W-:Y:S02]  /*16a0*/  SHF.L.U32 R28, R28, 0x10, RZ ;  /* 0x000000101c1c7819 */ /* 0x000fe400000006ff */
[----:B------:R-:W-:Y:S01]  /*16b0*/  @P0 PRMT R30, R24, 0x7632, R30 ;  /* 0x00007632181e0816 */ /* 0x000fe2000000001e */
[----:B------:R-:W-:Y:S02]  /*16c0*/  FFMA.FTZ R6, R6, R31, 1.1641532182693481445e-10 ;  /* 0x2f00000006067423 */ /* 0x000fe4000001001f */
[----:B------:R-:W-:Y:S02]  /*16d0*/  FMUL.FTZ R28, R28, UR13 ;  /* 0x0000000d1c1c7c20 */ /* 0x000fe40008410000 */
[----:B------:R-:W-:Y:S01]  /*16e0*/  @P0 IMAD.U32 R31, R30, 0x10000, RZ ;  /* 0x000100001e1f0824 */ /* 0x000fe200078e00ff */
[----:B------:R-:W-:Y:S01]  /*16f0*/  FSETP.GTU.FTZ.AND P5, PT, R6, UR5, PT ;  /* 0x0000000506007c0b */ /* 0x000fe2000bfbc000 */
[----:B------:R-:W-:-:S03]  /*1700*/  FMUL.FTZ R28, R28, UR12 ;  /* 0x0000000c1c1c7c20 */ /* 0x000fc60008410000 */
[----:B------:R-:W-:Y:S02]  /*1710*/  SEL R6, RZ, 0x1, P5 ;  /* 0x00000001ff067807 */ /* 0x000fe40002800000 */
[----:B------:R-:W-:-:S05]  /*1720*/  FSEL R52, R28, RZ, !P5 ;  /* 0x000000ff1c347208 */ /* 0x000fca0006800000 */
[----:B------:R-:W-:-:S07]  /*1730*/  @P0 FADD.FTZ R52, R31, R52 ;  /* 0x000000341f340221 */ /* 0x000fce0000010000 */
.L_x_389:
[----:B------:R-:W-:Y:S05]  /*1740*/  BSYNC.RECONVERGENT B2 ;  /* 0x0000000000027941 */ /* 0x000fea0003800200 */
.L_x_387:
[----:B------:R-:W-:Y:S04]  /*1750*/  BSSY.RECONVERGENT B2, `(.L_x_395) ;  /* 0x000005e000027945 */ /* 0x000fe80003800200 */
[----:B------:R-:W-:Y:S05]  /*1760*/  @P4 BRA `(.L_x_396) ;  /* 0x0000000000204947 */ /* 0x000fea0003800000 */
[----:B------:R-:W-:Y:S01]  /*1770*/  MOV R53, RZ ;  /* 0x000000ff00357202 */ /* 0x000fe20000000f00 */
[----:B------:R-:W-:Y:S01]  /*1780*/  IMAD.MOV.U32 R56, RZ, RZ, R10 ;  /* 0x000000ffff387224 */ /* 0x000fe200078e000a */
[----:B------:R-:W-:Y:S01]  /*1790*/  MOV R30, R29 ;  /* 0x0000001d001e7202 */ /* 0x000fe20000000f00 */
[----:B------:R-:W-:Y:S06]  /*17a0*/  @!P0 BRA `(.L_x_397) ;  /* 0x0000000400608947 */ /* 0x000fec0003800000 */
[----:B------:R-:W-:Y:S01]  /*17b0*/  IMAD.MOV.U32 R56, RZ, RZ, R10 ;  /* 0x000000ffff387224 */ /* 0x000fe200078e000a */
[----:B------:R-:W-:Y:S01]  /*17c0*/  MOV R30, R29 ;  /* 0x0000001d001e7202 */ /* 0x000fe20000000f00 */
[----:B------:R-:W-:Y:S01]  /*17d0*/  IMAD.U32 R53, R25, 0x10000, RZ ;  /* 0x0001000019357824 */ /* 0x000fe200078e00ff */
[----:B------:R-:W-:Y:S06]  /*17e0*/  BRA `(.L_x_397) ;  /* 0x0000000400507947 */ /* 0x000fec0003800000 */
.L_x_396:
[----:B------:R-:W-:Y:S01]  /*17f0*/  ISETP.NE.AND P5, PT, R29, 0x1, PT ;  /* 0x000000011d00780c */ /* 0x000fe20003fa5270 */
[----:B------:R-:W-:Y:S01]  /*1800*/  BSSY.RECONVERGENT B3, `(.L_x_398) ;  /* 0x0000047000037945 */ /* 0x000fe20003800200 */
[----:B------:R-:W-:Y:S02]  /*1810*/  HFMA2 R30, -RZ, RZ, 0, 1.1920928955078125e-07 ;  /* 0x00000002ff1e7431 */ /* 0x000fe400000001ff */
[----:B------:R-:W-:Y:S01]  /*1820*/  IMAD.MOV.U32 R5, RZ, RZ, R8 ;  /* 0x000000ffff057224 */ /* 0x000fe200078e0008 */
[----:B------:R-:W-:-:S08]  /*1830*/  MOV R56, R10 ;  /* 0x0000000a00387202 */ /* 0x000fd00000000f00 */
[----:B------:R-:W-:Y:S05]  /*1840*/  @!P5 BRA `(.L_x_399) ;  /* 0x000000040008d947 */ /* 0x000fea0003800000 */
[----:B------:R-:W-:-:S13]  /*1850*/  ISETP.NE.AND P5, PT, R29, 0x3, PT ;  /* 0x000000031d00780c */ /* 0x000fda0003fa5270 */
[----:B------:R-:W-:Y:S05]  /*1860*/  @!P5 BRA `(.L_x_400) ;  /* 0x000000000020d947 */ /* 0x000fea0003800000 */
[----:B------:R-:W-:-:S13]  /*1870*/  ISETP.NE.AND P5, PT, R29, 0x2, PT ;  /* 0x000000021d00780c */ /* 0x000fda0003fa5270 */
[----:B------:R-:W-:Y:S01]  /*1880*/  @!P5 IMAD.MOV.U32 R30, RZ, RZ, 0x3 ;  /* 0x00000003ff1ed424 */ /* 0x000fe200078e00ff */
[----:B------:R-:W-:Y:S01]  /*1890*/  @!P5 MOV R56, R10 ;  /* 0x0000000a0038d202 */ /* 0x000fe20000000f00 */
[----:B------:R-:W-:Y:S01]  /*18a0*/  @!P5 IMAD.MOV.U32 R5, RZ, RZ, R41 ;  /* 0x000000ffff05d224 */ /* 0x000fe200078e0029 */
[----:B------:R-:W-:Y:S01]  /*18b0*/  @P5 IADD3 R30, PT, PT, R29, 0x1, RZ ;  /* 0x000000011d1e5810 */ /* 0x000fe20007ffe0ff */
[----:B------:R-:W-:Y:S01]  /*18c0*/  @P5 IMAD.MOV.U32 R56, RZ, RZ, R10 ;  /* 0x000000ffff385224 */ /* 0x000fe200078e000a */
[----:B------:R-:W-:Y:S01]  /*18d0*/  @P5 MOV R5, R40 ;  /* 0x0000002800055202 */ /* 0x000fe20000000f00 */
[----:B------:R-:W-:Y:S06]  /*18e0*/  BRA `(.L_x_399) ;  /* 0x0000000000e07947 */ /* 0x000fec0003800000 */
.L_x_400:
        /* <DEDUP_REMOVED lines=13> */
.L_x_402:
[----:B------:R-:W-:Y:S05]  /*19c0*/  BSYNC.RECONVERGENT B4 ;  /* 0x0000000000047941 */ /* 0x000fea0003800200 */
.L_x_401:
        /* <DEDUP_REMOVED lines=38> */
[----:B------:R-:W-:-:S03]  /*1c30*/  MOV R8, R30 ;  /* 0x0000001e00087202 */ /* 0x000fc60000000f00 */
[----:B------:R-:W-:Y:S01]  /*1c40*/  HFMA2 R30, -RZ, RZ, 0, 0 ;  /* 0x00000000ff1e7431 */ /* 0x000fe200000001ff */
[----:B------:R-:W-:Y:S02]  /*1c50*/  LOP3.LUT R40, R40, UR33, R31, 0x96, !PT ;  /* 0x0000002128287c12 */ /* 0x000fe4000f8e961f */
[----:B------:R-:W-:-:S07]  /*1c60*/  LOP3.LUT R41, R28, UR34, R57, 0x96, !PT ;  /* 0x000000221c297c12 */ /* 0x000fce000f8e9639 */
.L_x_399:
[----:B------:R-:W-:Y:S05]  /*1c70*/  BSYNC.RECONVERGENT B3 ;  /* 0x0000000000037941 */ /* 0x000fea0003800200 */
.L_x_398:
[----:B------:R-:W-:Y:S01]  /*1c80*/  I2FP.F32.U32 R5, R5 ;  /* 0x0000000500057245 */ /* 0x000fe20000201000 */
[----:B------:R-:W-:Y:S01]  /*1c90*/  IMAD.MOV.U32 R28, RZ, RZ, 0x2f800000 ;  /* 0x2f800000ff1c7424 */ /* 0x000fe200078e00ff */
[----:B------:R-:W-:-:S03]  /*1ca0*/  SHF.L.U32 R10, R21, 0x10, RZ ;  /* 0x00000010150a7819 */ /* 0x000fc600000006ff */
[----:B------:R-:W-:Y:S01]  /*1cb0*/  FFMA.FTZ R5, R5, R28, 1.1641532182693481445e-10 ;  /* 0x2f00000005057423 */ /* 0x000fe2000001001c */
[----:B------:R-:W-:Y:S02]  /*1cc0*/  @P0 IMAD.U32 R28, R25, 0x10000, RZ ;  /* 0x00010000191c0824 */ /* 0x000fe400078e00ff */
[----:B------:R-:W-:Y:S02]  /*1cd0*/  FMUL.FTZ R10, R10, UR13 ;  /* 0x0000000d0a0a7c20 */ /* 0x000fe40008410000 */
[----:B------:R-:W-:Y:S02]  /*1ce0*/  FSETP.GTU.FTZ.AND P5, PT, R5, UR5, PT ;  /* 0x0000000505007c0b */ /* 0x000fe4000bfbc000 */
[----:B------:R-:W-:Y:S02]  /*1cf0*/  FMUL.FTZ R10, R10, UR12 ;  /* 0x0000000c0a0a7c20 */ /* 0x000fe40008410000 */
[----:B------:R-:W-:-:S03]  /*1d00*/  SEL R5, RZ, 0x1, P5 ;  /* 0x00000001ff057807 */ /* 0x000fc60002800000 */
[----:B------:R-:W-:-:S05]  /*1d10*/  FSEL R53, R10, RZ, !P5 ;  /* 0x000000ff0a357208 */ /* 0x000fca0006800000 */
[----:B------:R-:W-:-:S07]  /*1d20*/  @P0 FADD.FTZ R53, R28, R53 ;  /* 0x000000351c350221 */ /* 0x000fce0000010000 */
.L_x_397:
[----:B------:R-:W-:Y:S05]  /*1d30*/  BSYNC.RECONVERGENT B2 ;  /* 0x0000000000027941 */ /* 0x000fea0003800200 */
.L_x_395:
[----:B------:R-:W-:Y:S04]  /*1d40*/  BSSY.RECONVERGENT B2, `(.L_x_403) ;  /* 0x0000062000027945 */ /* 0x000fe80003800200 */
[----:B------:R-:W-:Y:S05]  /*1d50*/  @P4 BRA `(.L_x_404) ;  /* 0x0000000000244947 */ /* 0x000fea0003800000 */
[----:B------:R-:W-:Y:S01]  /*1d60*/  MOV R54, RZ ;  /* 0x000000ff00367202 */ /* 0x000fe20000000f00 */
[----:B------:R-:W-:Y:S01]  /*1d70*/  IMAD.MOV.U32 R10, RZ, RZ, R56 ;  /* 0x000000ffff0a7224 */ /* 0x000fe200078e0038 */
[----:B------:R-:W-:Y:S01]  /*1d80*/  MOV R28, R30 ;  /* 0x0000001e001c7202 */ /* 0x000fe20000000f00 */
[----:B------:R-:W-:Y:S06]  /*1d90*/  @!P0 BRA `(.L_x_405) ;  /* 0x0000000400708947 */ /* 0x000fec0003800000 */
[----:B------:R-:W-:Y:S01]  /*1da0*/  PRMT R54, R25, 0x7632, R54 ;  /* 0x0000763219367816 */ /* 0x000fe20000000036 */
[----:B------:R-:W-:Y:S01]  /*1db0*/  IMAD.MOV.U32 R10, RZ, RZ, R56 ;  /* 0x000000ffff0a7224 */ /* 0x000fe200078e0038 */
[----:B------:R-:W-:-:S03]  /*1dc0*/  MOV R28, R30 ;  /* 0x0000001e001c7202 */ /* 0x000fc60000000f00 */
[----:B------:R-:W-:Y:S01]  /*1dd0*/  IMAD.U32 R54, R54, 0x10000, RZ ;  /* 0x0001000036367824 */ /* 0x000fe200078e00ff */
[----:B------:R-:W-:Y:S06]  /*1de0*/  BRA `(.L_x_405) ;  /* 0x00000004005c7947 */ /* 0x000fec0003800000 */
.L_x_404:
        /* <DEDUP_REMOVED lines=16> */
.L_x_408:
        /* <DEDUP_REMOVED lines=13> */
.L_x_410:
[----:B------:R-:W-:Y:S05]  /*1fc0*/  BSYNC.RECONVERGENT B4 ;  /* 0x0000000000047941 */ /* 0x000fea0003800200 */
.L_x_409:
[----:B------:R-:W-:Y:S01]  /*1fd0*/  IMAD.WIDE.U32 R30, R47, -0x326172a9, RZ ;  /* 0xcd9e8d572f1e7825 */ /* 0x000fe200078e00ff */
[----:B------:R-:W-:Y:S02]  /*1fe0*/  LOP3.LUT R28, R9, UR7, R41, 0x96, !PT ;  /* 0x00000007091c7c12 */ /* 0x000fe4000f8e9629 */
[----:B------:R-:W-:Y:S02]  /*1ff0*/  MOV R4, R56 ;  /* 0x0000003800047202 */ /* 0x000fe40000000f00 */
        /* <DEDUP_REMOVED lines=37> */
[----:B------:R-:W-:Y:S01]  /*2250*/  IMAD.MOV.U32 R10, RZ, RZ, R28 ;  /* 0x000000ffff0a7224 */ /* 0x000fe200078e001c */
[----:B------:R-:W-:Y:S01]  /*2260*/  LOP3.LUT R41, R30, UR34, R29, 0x96, !PT ;  /* 0x000000221e297c12 */ /* 0x000fe2000f8e961d */
[----:B------:R-:W-:-:S07]  /*2270*/  IMAD.MOV.U32 R28, RZ, RZ, RZ ;  /* 0x000000ffff1c7224 */ /* 0x000fce00078e00ff */
.L_x_407:
[----:B------:R-:W-:Y:S05]  /*2280*/  BSYNC.RECONVERGENT B3 ;  /* 0x0000000000037941 */ /* 0x000fea0003800200 */
.L_x_406:
[----:B------:R-:W-:Y:S01]  /*2290*/  HFMA2 R31, -RZ, RZ, 0.1171875, 0 ;  /* 0x2f800000ff1f7431 */ /* 0x000fe200000001ff */
[----:B------:R-:W-:Y:S02]  /*22a0*/  PRMT R29, R21, 0x7632, R29 ;  /* 0x00007632151d7816 */ /* 0x000fe4000000001d */
[----:B------:R-:W-:Y:S02]  /*22b0*/  I2FP.F32.U32 R4, R4 ;  /* 0x0000000400047245 */ /* 0x000fe40000201000 */
[----:B------:R-:W-:Y:S01]  /*22c0*/  @P0 PRMT R30, R25, 0x7632, R30 ;  /* 0x00007632191e0816 */ /* 0x000fe2000000001e */
[----:B------:R-:W-:Y:S02]  /*22d0*/  IMAD.U32 R29, R29, 0x10000, RZ ;  /* 0x000100001d1d7824 */ /* 0x000fe400078e00ff */
[----:B------:R-:W-:Y:S02]  /*22e0*/  FFMA.FTZ R4, R4, R31, 1.1641532182693481445e-10 ;  /* 0x2f00000004047423 */ /* 0x000fe4000001001f */
[----:B------:R-:W-:Y:S01]  /*22f0*/  FMUL.FTZ R29, R29, UR13 ;  /* 0x0000000d1d1d7c20 */ /* 0x000fe20008410000 */
[----:B------:R-:W-:-:S03]  /*2300*/  @P0 SHF.L.U32 R31, R30, 0x10, RZ ;  /* 0x000000101e1f0819 */ /* 0x000fc600000006ff */
[----:B------:R-:W-:Y:S01]  /*2310*/  FMUL.FTZ R29, R29, UR12 ;  /* 0x0000000c1d1d7c20 */ /* 0x000fe20008410000 */
[----:B------:R-:W-:-:S04]  /*2320*/  FSETP.GTU.FTZ.AND P5, PT, R4, UR5, PT ;  /* 0x0000000504007c0b */ /* 0x000fc8000bfbc000 */
[----:B------:R-:W-:Y:S02]  /*2330*/  FSEL R54, R29, RZ, !P5 ;  /* 0x000000ff1d367208 */ /* 0x000fe40006800000 */
[----:B------:R-:W-:-:S03]  /*2340*/  SEL R4, RZ, 0x1, P5 ;  /* 0x00000001ff047807 */ /* 0x000fc60002800000 */
[----:B------:R-:W-:-:S07]  /*2350*/  @P0 FADD.FTZ R54, R31, R54 ;  /* 0x000000361f360221 */ /* 0x000fce0000010000 */
.L_x_405:
[----:B------:R-:W-:Y:S05]  /*2360*/  BSYNC.RECONVERGENT B2 ;  /* 0x0000000000027941 */ /* 0x000fea0003800200 */
.L_x_403:
[----:B------:R-:W-:Y:S04]  /*2370*/  BSSY.RECONVERGENT B2, `(.L_x_411) ;  /* 0x000005f000027945 */ /* 0x000fe80003800200 */
[----:B------:R-:W-:Y:S05]  /*2380*/  @P4 BRA `(.L_x_412) ;  /* 0x0000000000204947 */ /* 0x000fea0003800000 */
[----:B------:R-:W-:Y:S01]  /*2390*/  IMAD.MOV.U32 R55, RZ, RZ, RZ ;  /* 0x000000ffff377224 */ /* 0x000fe200078e00ff */
[----:B------:R-:W-:Y:S01]  /*23a0*/  MOV R58, R10 ;  /* 0x0000000a003a7202 */ /* 0x000fe20000000f00 */
[----:B------:R-:W-:Y:S01]  /*23b0*/  IMAD.MOV.U32 R29, RZ, RZ, R28 ;  /* 0x000000ffff1d7224 */ /* 0x000fe200078e001c */
[----:B------:R-:W-:Y:S06]  /*23c0*/  @!P0 BRA `(.L_x_413) ;  /* 0x0000000400648947 */ /* 0x000fec0003800000 */
[----:B------:R-:W-:Y:S01]  /*23d0*/  MOV R58, R10 ;  /* 0x0000000a003a7202 */ /* 0x000fe20000000f00 */
[----:B------:R-:W-:Y:S01]  /*23e0*/  IMAD.MOV.U32 R29, RZ, RZ, R28 ;  /* 0x000000ffff1d7224 */ /* 0x000fe200078e001c */
[----:B------:R-:W-:Y:S01]  /*23f0*/  SHF.L.U32 R55, R26, 0x10, RZ ;  /* 0x000000101a377819 */ /* 0x000fe200000006ff */
[----:B------:R-:W-:Y:S06]  /*2400*/  BRA `(.L_x_413) ;  /* 0x0000000400547947 */ /* 0x000fec0003800000 */
.L_x_412:
        /* <DEDUP_REMOVED lines=16> */
.L_x_416:
        /* <DEDUP_REMOVED lines=13> */
.L_x_418:
[----:B------:R-:W-:Y:S05]  /*25e0*/  BSYNC.RECONVERGENT B4 ;  /* 0x0000000000047941 */ /* 0x000fea0003800200 */
.L_x_417:
        /* <DEDUP_REMOVED lines=43> */
.L_x_415:
[----:B------:R-:W-:Y:S05]  /*28a0*/  BSYNC.RECONVERGENT B3 ;  /* 0x0000000000037941 */ /* 0x000fea0003800200 */
.L_x_414:
        /* <DEDUP_REMOVED lines=11> */
.L_x_413:
[----:B------:R-:W-:Y:S05]  /*2960*/  BSYNC.RECONVERGENT B2 ;  /* 0x0000000000027941 */ /* 0x000fea0003800200 */
.L_x_411:
        /* <DEDUP_REMOVED lines=11> */
.L_x_420:
        /* <DEDUP_REMOVED lines=16> */
.L_x_424:
        /* <DEDUP_REMOVED lines=13> */
.L_x_426:
[----:B------:R-:W-:Y:S05]  /*2bf0*/  BSYNC.RECONVERGENT B4 ;  /* 0x0000000000047941 */ /* 0x000fea0003800200 */
.L_x_425:
        /* <DEDUP_REMOVED lines=43> */
.L_x_423:
[----:B------:R-:W-:Y:S05]  /*2eb0*/  BSYNC.RECONVERGENT B3 ;  /* 0x0000000000037941 */ /* 0x000fea0003800200 */
.L_x_422:
        /* <DEDUP_REMOVED lines=13> */
.L_x_421:
[----:B------:R-:W-:Y:S05]  /*2f90*/  BSYNC.RECONVERGENT B2 ;  /* 0x0000000000027941 */ /* 0x000fea0003800200 */
.L_x_419:
        /* <DEDUP_REMOVED lines=10> */
.L_x_428:
        /* <DEDUP_REMOVED lines=16> */
.L_x_432:
        /* <DEDUP_REMOVED lines=13> */
.L_x_434:
[----:B------:R-:W-:Y:S05]  /*3210*/  BSYNC.RECONVERGENT B4 ;  /* 0x0000000000047941 */ /* 0x000fea0003800200 */
.L_x_433:
        /* <DEDUP_REMOVED lines=43> */
.L_x_431:
[----:B------:R-:W-:Y:S05]  /*34d0*/  BSYNC.RECONVERGENT B3 ;  /* 0x0000000000037941 */ /* 0x000fea0003800200 */
.L_x_430:
[----:B------:R-:W-:Y:S01]  /*34e0*/  I2FP.F32.U32 R0, R0 ;  /* 0x0000000000007245 */ /* 0x000fe20000201000 */
[----:B------:R-:W-:Y:S01]  /*34f0*/  IMAD.MOV.U32 R31, RZ, RZ, 0x2f800000 ;  /* 0x2f800000ff1f7424 */ /* 0x000fe200078e00ff */
[----:B------:R-:W-:Y:S01]  /*3500*/  SHF.L.U32 R10, R23, 0x10, RZ ;  /* 0x00000010170a7819 */ /* 0x000fe200000006ff */
[----:B------:R-:W-:Y:S02]  /*3510*/  @P0 IMAD.U32 R28, R27, 0x10000, RZ ;  /* 0x000100001b1c0824 */ /* 0x000fe400078e00ff */
[----:B------:R-:W-:Y:S02]  /*3520*/  FFMA.FTZ R0, R0, R31, 1.1641532182693481445e-10 ;  /* 0x2f00000000007423 */ /* 0x000fe4000001001f */
[----:B------:R-:W-:-:S03]  /*3530*/  FMUL.FTZ R10, R10, UR13 ;  /* 0x0000000d0a0a7c20 */ /* 0x000fc60008410000 */
[----:B------:R-:W-:Y:S01]  /*3540*/  FSETP.GTU.FTZ.AND P5, PT, R0, UR5, PT ;  /* 0x0000000500007c0b */ /* 0x000fe2000bfbc000 */
[----:B------:R-:W-:-:S03]  /*3550*/  FMUL.FTZ R10, R10, UR12 ;  /* 0x0000000c0a0a7c20 */ /* 0x000fc60008410000 */
[----:B------:R-:W-:Y:S02]  /*3560*/  SEL R0, RZ, 0x1, P5 ;  /* 0x00000001ff007807 */ /* 0x000fe40002800000 */
[----:B------:R-:W-:-:S05]  /*3570*/  FSEL R57, R10, RZ, !P5 ;  /* 0x000000ff0a397208 */ /* 0x000fca0006800000 */
[----:B------:R-:W-:-:S07]  /*3580*/  @P0 FADD.FTZ R57, R28, R57 ;  /* 0x000000391c390221 */ /* 0x000fce0000010000 */
.L_x_429:
[----:B------:R-:W-:Y:S05]  /*3590*/  BSYNC.RECONVERGENT B2 ;  /* 0x0000000000027941 */ /* 0x000fea0003800200 */
.L_x_427:
        /* <DEDUP_REMOVED lines=11> */
.L_x_436:
        /* <DEDUP_REMOVED lines=16> */
.L_x_440:
        /* <DEDUP_REMOVED lines=13> */
.L_x_442:
[----:B------:R-:W-:Y:S05]  /*3820*/  BSYNC.RECONVERGENT B4 ;  /* 0x0000000000047941 */ /* 0x000fea0003800200 */
.L_x_441:
[----:B------:R-:W-:Y:S01]  /*3830*/  IMAD.WIDE.U32 R30, R47, -0x326172a9, RZ ;  /* 0xcd9e8d572f1e7825 */ /* 0x000fe200078e00ff */
[----:B------:R-:W-:-:S03]  /*3840*/  LOP3.LUT R28, R9, UR7, R41, 0x96, !PT ;  /* 0x00000007091c7c12 */ /* 0x000fc6000f8e9629 */
[----:B------:R-:W-:Y:S01]  /*3850*/  IMAD.MOV.U32 R39, RZ, RZ, RZ ;  /* 0x000000ffff277224 */ /* 0x000fe200078e00ff */
        /* <DEDUP_REMOVED lines=38> */
[----:B------:R-:W-:Y:S02]  /*3ac0*/  LOP3.LUT R41, R30, UR34, R29, 0x96, !PT ;  /* 0x000000221e297c12 */ /* 0x000fe4000f8e961d */
[----:B------:R-:W-:-:S07]  /*3ad0*/  MOV R28, R62 ;  /* 0x0000003e001c7202 */ /* 0x000fce0000000f00 */
.L_x_439:
[----:B------:R-:W-:Y:S05]  /*3ae0*/  BSYNC.RECONVERGENT B3 ;  /* 0x0000000000037941 */ /* 0x000fea0003800200 */
.L_x_438:
        /* <DEDUP_REMOVED lines=13> */
.L_x_437:
[----:B------:R-:W-:Y:S05]  /*3bc0*/  BSYNC.RECONVERGENT B2 ;  /* 0x0000000000027941 */ /* 0x000fea0003800200 */
.L_x_435:
[----:B------:R-:W0:Y:S01]  /*3bd0*/  LDC.64 R60, c[0x0][0x3a8] ;  /* 0x0000ea00ff3c7b82 */ /* 0x000e220000000a00 */
[----:B------:R-:W-:Y:S02]  /*3be0*/  F2FP.BF16.F32.PACK_AB R28, R52, R51 ;  /* 0x00000033341c723e */ /* 0x000fe400000010ff */
[----:B------:R-:W-:Y:S02]  /*3bf0*/  F2FP.BF16.F32.PACK_AB R29, R54, R53 ;  /* 0x00000035361d723e */ /* 0x000fe400000010ff */
[----:B------:R-:W-:Y:S02]  /*3c00*/  F2FP.BF16.F32.PACK_AB R30, R56, R55 ;  /* 0x00000037381e723e */ /* 0x000fe400000010ff */
[----:B------:R-:W-:Y:S01]  /*3c10*/  F2FP.BF16.F32.PACK_AB R31, R58, R57 ;  /* 0x000000393a1f723e */ /* 0x000fe200000010ff */
[----:B0-----:R-:W-:-:S05]  /*3c20*/  IMAD.WIDE.U32 R60, R65, 0x10, R60 ;  /* 0x00000010413c7825 */ /* 0x001fca00078e003c */
[----:B------:R0:W-:Y:S01]  /*3c30*/  STG.E.128 desc[UR8][R60.64], R28 ;  /* 0x0000001c3c007986 */ /* 0x0001e2000c101d08 */
[----:B------:R-:W-:Y:S05]  /*3c40*/  @!P2 BRA `(.L_x_378) ;  /* 0x000000000040a947 */ /* 0x000fea0003800000 */
[----:B0-----:R-:W-:Y:S02]  /*3c50*/  IMAD.U32 R28, R0, 0x10000, RZ ;  /* 0x00010000001c7824 */ /* 0x001fe400078e00ff */
[----:B------:R-:W-:-:S03]  /*3c60*/  IMAD.WIDE.U32 R60, R4, 0x1000000, RZ ;  /* 0x01000000043c7825 */ /* 0x000fc600078e00ff */
[----:B------:R-:W-:Y:S01]  /*3c70*/  LOP3.LUT R29, R28, 0xff0000, RZ, 0xc0, !PT ;  /* 0x00ff00001c1d7812 */ /* 0x000fe200078ec0ff */
[----:B------:R-:W-:Y:S01]  /*3c80*/  IMAD.WIDE.U32 R30, R6, 0x100, RZ ;  /* 0x00000100061e7825 */ /* 0x000fe200078e00ff */
[----:B------:R-:W-:Y:S02]  /*3c90*/  SHF.L.U32 R28, R2, 0x8, RZ ;  /* 0x00000008021c7819 */ /* 0x000fe400000006ff */
[----:B------:R-:W-:-:S04]  /*3ca0*/  PRMT R29, R29, 0x4210, R50 ;  /* 0x000042101d1d7816 */ /* 0x000fc80000000032 */
[----:B------:R-:W-:-:S04]  /*3cb0*/  LOP3.LUT R28, R29, 0xff00, R28, 0xf8, !PT ;  /* 0x0000ff001d1c7812 */ /* 0x000fc800078ef81c */
[----:B------:R-:W-:Y:S01]  /*3cc0*/  LOP3.LUT R65, R28, 0xff, R3, 0xf8, !PT ;  /* 0x000000ff1c417812 */ /* 0x000fe200078ef803 */
[----:B------:R-:W-:-:S03]  /*3cd0*/  IMAD.WIDE.U32 R28, R5, 0x10000, RZ ;  /* 0x00010000051c7825 */ /* 0x000fc600078e00ff */
[----:B------:R-:W-:Y:S02]  /*3ce0*/  LOP3.LUT R30, R30, R60, R28, 0xfe, !PT ;  /* 0x0000003c1e1e7212 */ /* 0x000fe400078efe1c */
[----:B------:R-:W-:Y:S02]  /*3cf0*/  LOP3.LUT R61, R29, R65, R61, 0xfe, !PT ;  /* 0x000000411d3d7212 */ /* 0x000fe400078efe3d */
[----:B------:R-:W-:Y:S02]  /*3d00*/  LEA R28, P0, R44, UR14, 0x3 ;  /* 0x0000000e2c1c7c11 */ /* 0x000fe4000f8018ff */
[----:B------:R-:W-:Y:S02]  /*3d10*/  LOP3.LUT R30, R30, 0xff, R7, 0xf8, !PT ;  /* 0x000000ff1e1e7812 */ /* 0x000fe400078ef807 */
[----:B------:R-:W-:Y:S02]  /*3d20*/  LEA.HI.X R29, R44, UR15, R45, 0x3, P0 ;  /* 0x0000000f2c1d7c11 */ /* 0x000fe400080f1c2d */
[----:B------:R-:W-:-:S05]  /*3d30*/  LOP3.LUT R31, R61, R31, RZ, 0xfc, !PT ;  /* 0x0000001f3d1f7212 */ /* 0x000fca00078efcff */
[----:B------:R1:W-:Y:S02]  /*3d40*/  STG.E.64 desc[UR8][R28.64], R30 ;  /* 0x0000001e1c007986 */ /* 0x0003e4000c101b08 */
.L_x_378:
[----:B------:R-:W-:Y:S05]  /*3d50*/  BSYNC.RECONVERGENT B0 ;  /* 0x0000000000007941 */ /* 0x000fea0003800200 */
.L_x_377:
[----:B01----:R-:W-:Y:S01]  /*3d60*/  FADD.FTZ R29, RZ, R51 ;  /* 0x00000033ff1d7221 */ /* 0x003fe20000010000 */
        /* <DEDUP_REMOVED lines=52> */
.L_x_458:
[----:B-1----:R-:W-:Y:S01]  /*40b0*/  FADD.FTZ R44, R62, R67 ;  /* 0x000000433e2c7221 */ /* 0x002fe20000010000 */
[----:B------:R-:W-:Y:S01]  /*40c0*/  FMUL.FTZ R45, R61, R61 ;  /* 0x0000003d3d2d7220 */ /* 0x000fe20000410000 */
[----:B------:R-:W1:Y:S01]  /*40d0*/  @!P2 LDC.64 R30, c[0x0][0x3c0] ;  /* 0x0000f000ff1eab82 */ /* 0x000e620000000a00 */
[----:B-----5:R-:W-:Y:S01]  /*40e0*/  ISETP.GE.AND P0, PT, R59, 0x1, PT ;  /* 0x000000013b00780c */ /* 0x020fe20003f06270 */
[----:B------:R-:W-:Y:S01]  /*40f0*/  FFMA.FTZ R44, R44, R29, UR16 ;  /* 0x000000102c2c7e23 */ /* 0x000fe2000801001d */
[----:B------:R-:W-:Y:S01]  /*4100*/  BSSY.RECONVERGENT B0, `(.L_x_444) ;  /* 0x0000040000007945 */ /* 0x000fe20003800200 */
        /* <DEDUP_REMOVED lines=8> */
[----:B------:R-:W-:Y:S05]  /*4190*/  @!P0 BRA `(.L_x_445) ;  /* 0x0000000000d88947 */ /* 0x000fea0003800000 */
[----:B------:R-:W-:Y:S05]  /*41a0*/  @P3 BRA `(.L_x_445) ;  /* 0x0000000000d43947 */ /* 0x000fea0003800000 */
[----:B-1----:R-:W-:Y:S01]  /*41b0*/  FSEL R30, R61, RZ, !P1 ;  /* 0x000000ff3d1e7208 */ /* 0x002fe20004800000 */
[----:B------:R-:W-:Y:S01]  /*41c0*/  IMAD.U32 R61, R16, 0x10000, RZ ;  /* 0x00010000103d7824 */ /* 0x000fe200078e00ff */
[----:B------:R-:W-:Y:S02]  /*41d0*/  SHF.L.U32 R29, R12, 0x10, RZ ;  /* 0x000000100c1d7819 */ /* 0x000fe400000006ff */
[----:B------:R-:W-:Y:S01]  /*41e0*/  SHF.L.U32 R31, R35, 0x10, RZ ;  /* 0x00000010231f7819 */ /* 0x000fe200000006ff */
[--C-:B------:R-:W-:Y:S01]  /*41f0*/  FADD.FTZ R28, R51, -R30.reuse ;  /* 0x8000001e331c7221 */ /* 0x100fe20000010000 */
[--C-:B------:R-:W-:Y:S01]  /*4200*/  FADD.FTZ R44, R52, -R30.reuse ;  /* 0x8000001e342c7221 */ /* 0x100fe20000010000 */
[----:B0-----:R-:W-:Y:S01]  /*4210*/  FADD.FTZ R62, R54, -R30 ;  /* 0x8000001e363e7221 */ /* 0x001fe20000010000 */
[----:B------:R-:W-:Y:S01]  /*4220*/  SHF.L.U32 R65, R14, 0x10, RZ ;  /* 0x000000100e417819 */ /* 0x000fe200000006ff */
[----:B------:R-:W-:Y:S01]  /*4230*/  FMUL.FTZ R28, R45, R28 ;  /* 0x0000001c2d1c7220 */ /* 0x000fe20000410000 */
[----:B------:R-:W-:-:S03]  /*4240*/  SHF.L.U32 R64, R15, 0x10, RZ ;  /* 0x000000100f407819 */ /* 0x000fc600000006ff */
[----:B------:R-:W-:Y:S01]  /*4250*/  FFMA.FTZ R61, R28, R61, R29 ;  /* 0x0000003d1c3d7223 */ /* 0x000fe2000001001d */
[----:B------:R-:W-:Y:S02]  /*4260*/  IMAD.U32 R29, R34, 0x10000, RZ ;  /* 0x00010000221d7824 */ /* 0x000fe400078e00ff */
[----:B------:R-:W-:Y:S01]  /*4270*/  FMUL.FTZ R28, R45, R44 ;  /* 0x0000002c2d1c7220 */ /* 0x000fe20000410000 */
[----:B------:R-:W-:-:S03]  /*4280*/  FADD.FTZ R44, R53, -R30 ;  /* 0x8000001e352c7221 */ /* 0x000fc60000010000 */
[----:B------:R-:W-:Y:S01]  /*4290*/  FFMA.FTZ R28, R28, R29, R31 ;  /* 0x0000001d1c1c7223 */ /* 0x000fe2000001001f */
[----:B------:R-:W-:Y:S01]  /*42a0*/  SHF.L.U32 R31, R13, 0x10, RZ ;  /* 0x000000100d1f7819 */ /* 0x000fe200000006ff */
[----:B------:R-:W-:Y:S02]  /*42b0*/  IMAD.U32 R29, R17, 0x10000, RZ ;  /* 0x00010000111d7824 */ /* 0x000fe400078e00ff */
[----:B------:R-:W-:Y:S01]  /*42c0*/  FMUL.FTZ R44, R45, R44 ;  /* 0x0000002c2d2c7220 */ /* 0x000fe20000410000 */
[----:B------:R-:W-:-:S03]  /*42d0*/  F2FP.BF16.F32.PACK_AB R28, R28, R61 ;  /* 0x0000003d1c1c723e */ /* 0x000fc600000010ff */
[----:B------:R-:W-:Y:S01]  /*42e0*/  FFMA.FTZ R60, R44, R29, R31 ;  /* 0x0000001d2c3c7223 */ /* 0x000fe2000001001f */
[----:B------:R-:W-:Y:S01]  /*42f0*/  FMUL.FTZ R29, R45, R62 ;  /* 0x0000003e2d1d7220 */ /* 0x000fe20000410000 */
[----:B------:R-:W-:Y:S01]  /*4300*/  SHF.L.U32 R62, R36, 0x10, RZ ;  /* 0x00000010243e7819 */ /* 0x000fe200000006ff */
[----:B------:R-:W-:Y:S02]  /*4310*/  IMAD.U32 R44, R33, 0x10000, RZ ;  /* 0x00010000212c7824 */ /* 0x000fe400078e00ff */
[----:B------:R-:W-:Y:S02]  /*4320*/  IMAD.U32 R31, R18, 0x10000, RZ ;  /* 0x00010000121f7824 */ /* 0x000fe400078e00ff */
[----:B------:R-:W-:Y:S01]  /*4330*/  FFMA.FTZ R29, R29, R44, R62 ;  /* 0x0000002c1d1d7223 */ /* 0x000fe2000001003e */
[----:B------:R-:W-:-:S04]  /*4340*/  FADD.FTZ R44, R55, -R30 ;  /* 0x8000001e372c7221 */ /* 0x000fc80000010000 */
[----:B------:R-:W-:Y:S01]  /*4350*/  FMUL.FTZ R44, R45, R44 ;  /* 0x0000002c2d2c7220 */ /* 0x000fe20000410000 */
[----:B------:R-:W-:-:S03]  /*4360*/  F2FP.BF16.F32.PACK_AB R29, R29, R60 ;  /* 0x0000003c1d1d723e */ /* 0x000fc600000010ff */
[----:B------:R-:W-:Y:S01]  /*4370*/  FFMA.FTZ R62, R44, R31, R65 ;  /* 0x0000001f2c3e7223 */ /* 0x000fe20000010041 */
[----:B------:R-:W-:Y:S01]  /*4380*/  FADD.FTZ R44, R56, -R30 ;  /* 0x8000001e382c7221 */ /* 0x000fe20000010000 */
[----:B------:R-:W-:Y:S01]  /*4390*/  SHF.L.U32 R31, R37, 0x10, RZ ;  /* 0x00000010251f7819 */ /* 0x000fe200000006ff */
[----:B------:R-:W-:Y:S02]  /*43a0*/  IMAD.U32 R65, R32, 0x10000, RZ ;  /* 0x0001000020417824 */ /* 0x000fe400078e00ff */
[----:B------:R-:W-:-:S04]  /*43b0*/  FMUL.FTZ R44, R45, R44 ;  /* 0x0000002c2d2c7220 */ /* 0x000fc80000410000 */
[----:B------:R-:W-:Y:S01]  /*43c0*/  FFMA.FTZ R65, R44, R65, R31 ;  /* 0x000000412c417223 */ /* 0x000fe2000001001f */
[--C-:B------:R-:W-:Y:S01]  /*43d0*/  FADD.FTZ R44, R57, -R30.reuse ;  /* 0x8000001e392c7221 */ /* 0x100fe20000010000 */
[----:B------:R-:W-:-:S03]  /*43e0*/  FADD.FTZ R30, R58, -R30 ;  /* 0x8000001e3a1e7221 */ /* 0x000fc60000010000 */
[----:B------:R-:W-:Y:S01]  /*43f0*/  FMUL.FTZ R31, R45, R44 ;  /* 0x0000002c2d1f7220 */ /* 0x000fe20000410000 */
[----:B------:R-:W-:-:S04]  /*4400*/  IMAD.U32 R44, R19, 0x10000, RZ ;  /* 0x00010000132c7824 */ /* 0x000fc800078e00ff */
[----:B------:R-:W-:Y:S01]  /*4410*/  FFMA.FTZ R31, R31, R44, R64 ;  /* 0x0000002c1f1f7223 */ /* 0x000fe20000010040 */
[----:B------:R-:W-:Y:S02]  /*4420*/  VIADD R44, R59, 0xffffffff ;  /* 0xffffffff3b2c7836 */ /* 0x000fe40000000000 */
[----:B------:R-:W-:Y:S01]  /*4430*/  FMUL.FTZ R59, R45, R30 ;  /* 0x0000001e2d3b7220 */ /* 0x000fe20000410000 */
[----:B------:R-:W-:Y:S02]  /*4440*/  IMAD.U32 R64, R38, 0x10000, RZ ;  /* 0x0001000026407824 */ /* 0x000fe400078e00ff */
[----:B------:R-:W-:Y:S02]  /*4450*/  IMAD R63, R44, R63, RZ ;  /* 0x0000003f2c3f7224 */ /* 0x000fe400078e02ff */
[----:B------:R-:W0:Y:S03]  /*4460*/  LDC.64 R44, c[0x0][0x428] ;  /* 0x00010a00ff2c7b82 */ /* 0x000e260000000a00 */
[----:B------:R-:W-:-:S04]  /*4470*/  SHF.R.S32.HI R30, RZ, 0x1f, R63 ;  /* 0x0000001fff1e7819 */ /* 0x000fc8000001143f */
[----:B------:R-:W-:Y:S02]  /*4480*/  LEA.HI R66, R30, R63, RZ, 0x3 ;  /* 0x0000003f1e427211 */ /* 0x000fe400078f18ff */
[----:B------:R-:W-:-:S05]  /*4490*/  SHF.L.U32 R30, R11, 0x10, RZ ;  /* 0x000000100b1e7819 */ /* 0x000fca00000006ff */
[----:B------:R-:W-:Y:S01]  /*44a0*/  FFMA.FTZ R30, R59, R30, R64 ;  /* 0x0000001e3b1e7223 */ /* 0x000fe20000010040 */
[----:B------:R-:W-:-:S04]  /*44b0*/  LEA.HI.SX32 R59, R66, R49, 0x1d ;  /* 0x00000031423b7211 */ /* 0x000fc800078feaff */
[----:B------:R-:W-:Y:S02]  /*44c0*/  F2FP.BF16.F32.PACK_AB R31, R30, R31 ;  /* 0x0000001f1e1f723e */ /* 0x000fe400000010ff */
[----:B------:R-:W-:Y:S01]  /*44d0*/  F2FP.BF16.F32.PACK_AB R30, R65, R62 ;  /* 0x0000003e411e723e */ /* 0x000fe200000010ff */
[----:B0-----:R-:W-:-:S05]  /*44e0*/  IMAD.WIDE.U32 R44, R59, 0x10, R44 ;  /* 0x000000103b2c7825 */ /* 0x001fca00078e002c */
[----:B------:R2:W-:Y:S02]  /*44f0*/  STG.E.128 desc[UR8][R44.64], R28 ;  /* 0x0000001c2c007986 */ /* 0x0005e4000c101d08 */
.L_x_445:
[----:B------:R-:W-:Y:S05]  /*4500*/  BSYNC.RECONVERGENT B0 ;  /* 0x0000000000007941 */ /* 0x000fea0003800200 */
.L_x_444:
[----:B-12---:R-:W1:Y:S02]  /*4510*/  LDC.64 R28, c[0x0][0x380] ;  /* 0x0000e000ff1c7b82 */ /* 0x006e640000000a00 */
[----:B-1----:R-:W-:-:S04]  /*4520*/  LEA R46, R28, R46, 0x2 ;  /* 0x0000002e1c2e7211 */ /* 0x002fc800078e10ff */
[----:B------:R-:W-:-:S13]  /*4530*/  ISETP.GE.AND P0, PT, R46, R29, PT ;  /* 0x0000001d2e00720c */ /* 0x000fda0003f06270 */
[----:B------:R-:W-:Y:S05]  /*4540*/  @!P0 BRA `(.L_x_446) ;  /* 0xffffffc000f88947 */ /* 0x000fea000383ffff */
[----:B------:R-:W-:Y:S05]  /*4550*/  BSYNC B1 ;  /* 0x0000000000017941 */ /* 0x000fea0003800000 */
.L_x_376:
[----:B------:R-:W-:Y:S05]  /*4560*/  EXIT ;  /* 0x000000000000794d */ /* 0x000fea0003800000 */
.L_x_443:
[----:B------:R-:W-:Y:S01]  /*4570*/  HFMA2 R30, -RZ, RZ, 0, 5.9604644775390625e-08 ;  /* 0x00000001ff1e7431 */ /* 0x000fe200000001ff */
[----:B------:R-:W-:Y:S01]  /*4580*/  BSSY B0, `(.L_x_447) ;  /* 0x0000007000007945 */ /* 0x000fe20003800000 */
[----:B------:R-:W-:Y:S01]  /*4590*/  IMAD.MOV.U32 R69, RZ, RZ, R28 ;  /* 0x000000ffff457224 */ /* 0x000fe200078e001c */
[----:B------:R-:W-:Y:S01]  /*45a0*/  MOV R44, 0xffffffff ;  /* 0xffffffff002c7802 */ /* 0x000fe20000000f00 */
[----:B------:R-:W-:-:S07]  /*45b0*/  IMAD.MOV.U32 R31, RZ, RZ, 0x1f ;  /* 0x0000001fff1f7424 */ /* 0x000fce00078e00ff */
[----:B-----5:R-:W-:Y:S05]  /*45c0*/  WARPSYNC.COLLECTIVE R44, `(.L_x_448) ;  /* 0x000000002c087348 */ /* 0x020fea0003c00000 */
[----:B------:R0:W1:Y:S02]  /*45d0*/  SHFL.BFLY P4, R67, R69, R30, R31 ;  /* 0x0c00001e45437389 */ /* 0x000064000008001f */
[----:B01---5:R-:W-:Y:S05]  /*45e0*/  ENDCOLLECTIVE ;  /* 0x000000000000791b */ /* 0x023fea0003800000 */
.L_x_448:
[----:B------:R-:W-:Y:S05]  /*45f0*/  BSYNC B0 ;  /* 0x0000000000007941 */ /* 0x000fea0003800000 */
.L_x_447:
        /* <DEDUP_REMOVED lines=9> */
.L_x_449:
[----:B------:R-:W-:Y:S01]  /*4690*/  HFMA2 R30, -RZ, RZ, 0, 2.384185791015625e-07 ;  /* 0x00000004ff1e7431 */ /* 0x000fe200000001ff */
[----:B------:R-:W-:-:S05]  /*46a0*/  MOV R60, R67 ;  /* 0x00000043003c7202 */ /* 0x000fca0000000f00 */
[----:B------:R-:W-:-:S04]  /*46b0*/  FADD.FTZ R60, R45, R60 ;  /* 0x0000003c2d3c7221 */ /* 0x000fc80000010000 */
[----:B------:R-:W-:-:S07]  /*46c0*/  IMAD.MOV.U32 R69, RZ, RZ, R60 ;  /* 0x000000ffff457224 */ /* 0x000fce00078e003c */
[----:B------:R-:W-:Y:S05]  /*46d0*/  WARPSYNC.COLLECTIVE R44, `(.L_x_450) ;  /* 0x000000002c087348 */ /* 0x000fea0003c00000 */
[----:B------:R0:W1:Y:S02]  /*46e0*/  SHFL.BFLY P4, R67, R69, R30, R31 ;  /* 0x0c00001e45437389 */ /* 0x000064000008001f */
[----:B01----:R-:W-:Y:S05]  /*46f0*/  ENDCOLLECTIVE ;  /* 0x000000000000791b */ /* 0x003fea0003800000 */
.L_x_450:
[----:B------:R-:W-:Y:S02]  /*4700*/  IMAD.MOV.U32 R30, RZ, RZ, 0x8 ;  /* 0x00000008ff1e7424 */ /* 0x000fe400078e00ff */
[----:B------:R-:W-:-:S04]  /*4710*/  IMAD.MOV.U32 R29, RZ, RZ, R67 ;  /* 0x000000ffff1d7224 */ /* 0x000fc800078e0043 */
[----:B------:R-:W-:-:S05]  /*4720*/  FADD.FTZ R62, R60, R29 ;  /* 0x0000001d3c3e7221 */ /* 0x000fca0000010000 */
[----:B------:R-:W-:-:S07]  /*4730*/  MOV R69, R62 ;  /* 0x0000003e00457202 */ /* 0x000fce0000000f00 */
[----:B------:R-:W-:Y:S05]  /*4740*/  WARPSYNC.COLLECTIVE R44, `(.L_x_451) ;  /* 0x000000002c087348 */ /* 0x000fea0003c00000 */
[----:B------:R0:W1:Y:S02]  /*4750*/  SHFL.BFLY P4, R67, R69, R30, R31 ;  /* 0x0c00001e45437389 */ /* 0x000064000008001f */
[----:B01----:R-:W-:Y:S05]  /*4760*/  ENDCOLLECTIVE ;  /* 0x000000000000791b */ /* 0x003fea0003800000 */
.L_x_451:
        /* <DEDUP_REMOVED lines=8> */
.L_x_452:
[----:B------:R-:W-:Y:S02]  /*47f0*/  IMAD.MOV.U32 R30, RZ, RZ, 0x1 ;  /* 0x00000001ff1e7424 */ /* 0x000fe400078e00ff */
[----:B------:R-:W-:-:S04]  /*4800*/  IMAD.MOV.U32 R61, RZ, RZ, R67 ;  /* 0x000000ffff3d7224 */ /* 0x000fc800078e0043 */
        /* <DEDUP_REMOVED lines=19> */
[----:B------:R-:W-:-:S04]  /*4940*/  HFMA2 R31, -RZ, RZ, 0, 1.847743988037109375e-06 ;  /* 0x0000001fff1f7431 */ /* 0x000fc800000001ff */
[----:B------:R-:W-:-:S04]  /*4950*/  FSEL R28, R28, RZ, !P0 ;  /* 0x000000ff1c1c7208 */ /* 0x000fc80004000000 */
[----:B------:R-:W-:-:S07]  /*4960*/  MOV R69, R28 ;  /* 0x0000001c00457202 */ /* 0x000fce0000000f00 */
[----:B------:R-:W-:Y:S05]  /*4970*/  WARPSYNC.COLLECTIVE R44, `(.L_x_453) ;  /* 0x000000002c087348 */ /* 0x000fea0003c00000 */
[----:B------:R0:W1:Y:S02]  /*4980*/  SHFL.BFLY P4, R67, R69, R30, R31 ;  /* 0x0c00001e45437389 */ /* 0x000064000008001f */
[----:B01----:R-:W-:Y:S05]  /*4990*/  ENDCOLLECTIVE ;  /* 0x000000000000791b */ /* 0x003fea0003800000 */
.L_x_453:
[----:B------:R-:W-:Y:S02]  /*49a0*/  IMAD.MOV.U32 R30, RZ, RZ, 0x2 ;  /* 0x00000002ff1e7424 */ /* 0x000fe400078e00ff */
[----:B------:R-:W-:-:S04]  /*49b0*/  IMAD.MOV.U32 R45, RZ, RZ, R67 ;  /* 0x000000ffff2d7224 */ /* 0x000fc800078e0043 */
[----:B------:R-:W-:-:S05]  /*49c0*/  FADD.FTZ R45, R28, R45 ;  /* 0x0000002d1c2d7221 */ /* 0x000fca0000010000 */
[----:B------:R-:W-:-:S07]  /*49d0*/  MOV R69, R45 ;  /* 0x0000002d00457202 */ /* 0x000fce0000000f00 */
[----:B------:R-:W-:Y:S05]  /*49e0*/  WARPSYNC.COLLECTIVE R44, `(.L_x_454) ;  /* 0x000000002c087348 */ /* 0x000fea0003c00000 */
[----:B------:R0:W1:Y:S02]  /*49f0*/  SHFL.BFLY P4, R67, R69, R30, R31 ;  /* 0x0c00001e45437389 */ /* 0x000064000008001f */
[----:B01----:R-:W-:Y:S05]  /*4a00*/  ENDCOLLECTIVE ;  /* 0x000000000000791b */ /* 0x003fea0003800000 */
.L_x_454:
[----:B------:R-:W-:Y:S01]  /*4a10*/  HFMA2 R30, -RZ, RZ, 0, 2.384185791015625e-07 ;  /* 0x00000004ff1e7431 */ /* 0x000fe200000001ff */
[----:B------:R-:W-:-:S05]  /*4a20*/  MOV R60, R67 ;  /* 0x00000043003c7202 */ /* 0x000fca0000000f00 */
[----:B------:R-:W-:-:S04]  /*4a30*/  FADD.FTZ R60, R45, R60 ;  /* 0x0000003c2d3c7221 */ /* 0x000fc80000010000 */
[----:B------:R-:W-:-:S07]  /*4a40*/  IMAD.MOV.U32 R69, RZ, RZ, R60 ;  /* 0x000000ffff457224 */ /* 0x000fce00078e003c */
[----:B------:R-:W-:Y:S05]  /*4a50*/  WARPSYNC.COLLECTIVE R44, `(.L_x_455) ;  /* 0x000000002c087348 */ /* 0x000fea0003c00000 */
[----:B------:R0:W1:Y:S02]  /*4a60*/  SHFL.BFLY P4, R67, R69, R30, R31 ;  /* 0x0c00001e45437389 */ /* 0x000064000008001f */
[----:B01----:R-:W-:Y:S05]  /*4a70*/  ENDCOLLECTIVE ;  /* 0x000000000000791b */ /* 0x003fea0003800000 */
.L_x_455:
[----:B------:R-:W-:Y:S02]  /*4a80*/  IMAD.MOV.U32 R30, RZ, RZ, 0x8 ;  /* 0x00000008ff1e7424 */ /* 0x000fe400078e00ff */
[----:B------:R-:W-:-:S04]  /*4a90*/  IMAD.MOV.U32 R65, RZ, RZ, R67 ;  /* 0x000000ffff417224 */ /* 0x000fc800078e0043 */
[----:B------:R-:W-:-:S05]  /*4aa0*/  FADD.FTZ R65, R60, R65 ;  /* 0x000000413c417221 */ /* 0x000fca0000010000 */
[----:B------:R-:W-:-:S07]  /*4ab0*/  MOV R69, R65 ;  /* 0x0000004100457202 */ /* 0x000fce0000000f00 */
[----:B------:R-:W-:Y:S05]  /*4ac0*/  WARPSYNC.COLLECTIVE R44, `(.L_x_456) ;  /* 0x000000002c087348 */ /* 0x000fea0003c00000 */
[----:B------:R0:W1:Y:S02]  /*4ad0*/  SHFL.BFLY P4, R67, R69, R30, R31 ;  /* 0x0c00001e45437389 */ /* 0x000064000008001f */
[----:B01----:R-:W-:Y:S05]  /*4ae0*/  ENDCOLLECTIVE ;  /* 0x000000000000791b */ /* 0x003fea0003800000 */
.L_x_456:
[----:B------:R-:W-:Y:S01]  /*4af0*/  HFMA2 R30, -RZ, RZ, 0, 9.5367431640625e-07 ;  /* 0x00000010ff1e7431 */ /* 0x000fe200000001ff */
[----:B------:R-:W-:-:S05]  /*4b00*/  MOV R62, R67 ;  /* 0x00000043003e7202 */ /* 0x000fca0000000f00 */
[----:B------:R-:W-:-:S04]  /*4b10*/  FADD.FTZ R62, R65, R62 ;  /* 0x0000003e413e7221 */ /* 0x000fc80000010000 */
[----:B------:R-:W-:-:S07]  /*4b20*/  IMAD.MOV.U32 R69, RZ, RZ, R62 ;  /* 0x000000ffff457224 */ /* 0x000fce00078e003e */
[----:B------:R-:W-:Y:S05]  /*4b30*/  WARPSYNC.COLLECTIVE R44, `(.L_x_457) ;  /* 0x000000002c087348 */ /* 0x000fea0003c00000 */
[----:B------:R0:W1:Y:S02]  /*4b40*/  SHFL.BFLY P4, R67, R69, R30, R31 ;  /* 0x0c00001e45437389 */ /* 0x000064000008001f */
[----:B01----:R-:W-:Y:S05]  /*4b50*/  ENDCOLLECTIVE ;  /* 0x000000000000791b */ /* 0x003fea0003800000 */
.L_x_457:
[----:B------:R-:W-:Y:S05]  /*4b60*/  BRA `(.L_x_458) ;  /* 0xfffffff400507947 */ /* 0x000fea000383ffff */
.L_x_459:
        /* <DEDUP_REMOVED lines=9> */
.L_x_9045:


//--------------------- .text._ZN10layer_norm13ln_fwd_kernelINS_13Kernel_traitsI13__nv_bfloat16S2_S2_S2_fjLj256ELj1ELj4ELj1ELj16ENS_18Kernel_traits_baseILj256ES2_S2_S2_S2_fjLj128EEEEELb1ELb0ELb1ELb1EEEvNS_9FwdParamsE --------------------------
	.section	.text._ZN10layer_norm13ln_fwd_kernelINS_13Kernel_traitsI13__nv_bfloat16S2_S2_S2_fjLj256ELj1ELj4ELj1ELj16ENS_18Kernel_traits_baseILj256ES2_S2_S2_S2_fjLj128EEEEELb1ELb0ELb1ELb1EEEvNS_9FwdParamsE,"ax",@progbits
	.align	128
        .global         _ZN10layer_norm13ln_fwd_kernelINS_13Kernel_traitsI13__nv_bfloat16S2_S2_S2_fjLj256ELj1ELj4ELj1ELj16ENS_18Kernel_traits_baseILj256ES2_S2_S2_S2_fjLj128EEEEELb1ELb0ELb1ELb1EEEvNS_9FwdParamsE
        .type           _ZN10layer_norm13ln_fwd_kernelINS_13Kernel_traitsI13__nv_bfloat16S2_S2_S2_fjLj256ELj1ELj4ELj1ELj16ENS_18Kernel_traits_baseILj256ES2_S2_S2_S2_fjLj128EEEEELb1ELb0ELb1ELb1EEEvNS_9FwdParamsE,@function
        .size           _ZN10layer_norm13ln_fwd_kernelINS_13Kernel_traitsI13__nv_bfloat16S2_S2_S2_fjLj256ELj1ELj4ELj1ELj16ENS_18Kernel_traits_baseILj256ES2_S2_S2_S2_fjLj128EEEEELb1ELb0ELb1ELb1EEEvNS_9FwdParamsE,(.L_x_9046 - _ZN10layer_norm13ln_fwd_kernelINS_13Kernel_traitsI13__nv_bfloat16S2_S2_S2_fjLj256ELj1ELj4ELj1ELj16ENS_18Kernel_traits_baseILj256ES2_S2_S2_S2_fjLj128EEEEELb1ELb0ELb1ELb1EEEvNS_9FwdParamsE)
        .other          _ZN10layer_norm13ln_fwd_kernelINS_13Kernel_traitsI13__nv_bfloat16S2_S2_S2_fjLj256ELj1ELj4ELj1ELj16ENS_18Kernel_traits_baseILj256ES2_S2_S2_S2_fjLj128EEEEELb1ELb0ELb1ELb1EEEvNS_9FwdParamsE,@"STO_CUDA_ENTRY STV_DEFAULT"
_ZN10layer_norm13ln_fwd_kernelINS_13Kernel_traitsI13__nv_bfloat16S2_S2_S2_fjLj256ELj1ELj4ELj1ELj16ENS_18Kernel_traits_baseILj256ES2_S2_S2_S2_fjLj128EEEEELb1ELb0ELb1ELb1EEEvNS_9FwdParamsE:
.text._ZN10layer_norm13ln_fwd_kernelINS_13Kernel_traitsI13__nv_bfloat16S2_S2_S2_fjLj256ELj1ELj4ELj1ELj16ENS_18Kernel_traits_baseILj256ES2_S2_S2_S2_fjLj128EEEEELb1ELb0ELb1ELb1EEEvNS_9FwdParamsE:
        /* <DEDUP_REMOVED lines=13> */
[----:B------:R-:W-:-:S07]  /*00d0*/  MOV R3, UR7 ;  /* 0x0000000700037c02 */ /* 0x000fce0008000f00 */
        /* <DEDUP_REMOVED lines=20> */
[----:B------:R-:W-:Y:S01]  /*0220*/  IMAD.HI.U32 R0, R33, -0x326172a9, RZ ;  /* 0xcd9e8d5721007827 */ /* 0x000fe200078e00ff */
[----:B------:R-:W-:-:S02]  /*0230*/  UIADD3 UR17, UPT, UPT, UR6, -0x61c88647, URZ ;  /* 0x9e3779b906117890 */ /* 0x000fc4000fffe0ff */
[----:B------:R-:W-:Y:S02]  /*0240*/  UIADD3 UR18, UPT, UPT, UR7, -0x4498517b, URZ ;  /* 0xbb67ae8507127890 */ /* 0x000fe4000fffe0ff */
[----:B------:R-:W-:Y:S02]  /*0250*/  UIADD3 UR20, UPT, UPT, UR7, 0x76cf5d0a, URZ ;  /* 0x76cf5d0a07147890 */ /* 0x000fe4000fffe0ff */
[----:B------:R-:W-:Y:S02]  /*0260*/  UIADD3 UR19, UPT, UPT, UR6, 0x3c6ef372, URZ ;  /* 0x3c6ef37206137890 */ /* 0x000fe4000fffe0ff */
[----:B------:R-:W-:Y:S02]  /*0270*/  UIADD3 UR21, UPT, UPT, UR6, -0x255992d5, URZ ;  /* 0xdaa66d2b06157890 */ /* 0x000fe4000fffe0ff */
[----:B------:R-:W-:Y:S02]  /*0280*/  UIADD3 UR22, UPT, UPT, UR7, 0x32370b8f, URZ ;  /* 0x32370b8f07167890 */ /* 0x000fe4000fffe0ff */
[----:B------:R-:W-:Y:S01]  /*0290*/  UIADD3 UR24, UPT, UPT, UR7, -0x126145ec, URZ ;  /* 0xed9eba1407187890 */ /* 0x000fe2000fffe0ff */
[----:B0-----:R-:W-:Y:S01]  /*02a0*/  IMAD.WIDE.U32 R16, R34, 0x10, R16 ;  /* 0x0000001022107825 */ /* 0x001fe200078e0010 */
[----:B------:R-:W-:-:S02]  /*02b0*/  UIADD3 UR23, UPT, UPT, UR6, 0x78dde6e4, URZ ;  /* 0x78dde6e406177890 */ /* 0x000fc4000fffe0ff */
[----:B------:R-:W-:Y:S02]  /*02c0*/  UIADD3 UR25, UPT, UPT, UR6, 0x1715609d, URZ ;  /* 0x1715609d06197890 */ /* 0x000fe4000fffe0ff */
[----:B------:R-:W-:Y:S01]  /*02d0*/  UIADD3 UR26, UPT, UPT, UR7, -0x56f99767, URZ ;  /* 0xa9066899071a7890 */ /* 0x000fe2000fffe0ff */
[----:B------:R-:W2:Y:S01]  /*02e0*/  LDG.E.128 R16, desc[UR8][R16.64] ;  /* 0x0000000810107981 */ /* 0x000ea2000c1e1d00 */
[----:B------:R-:W-:Y:S01]  /*02f0*/  UIADD3 UR28, UPT, UPT, UR7, 0x646e171e, URZ ;  /* 0x646e171e071c7890 */ /* 0x000fe2000fffe0ff */
[----:B-1---5:R-:W-:Y:S01]  /*0300*/  @P1 IADD3 R8, P0, PT, R4, R3, RZ ;  /* 0x0000000304081210 */ /* 0x022fe20007f1e0ff */
[----:B------:R-:W-:Y:S01]  /*0310*/  IMAD R4, R33, -0x326172a9, RZ ;  /* 0xcd9e8d5721047824 */ /* 0x000fe200078e02ff */
[----:B------:R-:W-:Y:S01]  /*0320*/  UIADD3 UR27, UPT, UPT, UR6, -0x4ab325aa, URZ ;  /* 0xb54cda56061b7890 */ /* 0x000fe2000fffe0ff */
[----:B------:R-:W-:Y:S01]  /*0330*/  BSSY B0, `(.L_x_460) ;  /* 0x000040c000007945 */ /* 0x000fe20003800000 */
[----:B------:R-:W-:Y:S01]  /*0340*/  UIADD3 UR29, UPT, UPT, UR6, 0x5384540f, URZ ;  /* 0x5384540f061d7890 */ /* 0x000fe2000fffe0ff */
[----:B------:R-:W-:Y:S01]  /*0350*/  @P1 IMAD.X R9, RZ, RZ, R5, P0 ;  /* 0x000000ffff091224 */ /* 0x000fe200000e0605 */
[----:B------:R-:W-:Y:S01]  /*0360*/  UIADD3 UR30, UPT, UPT, UR7, 0x1fd5c5a3, URZ ;  /* 0x1fd5c5a3071e7890 */ /* 0x000fe2000fffe0ff */
[----:B------:R-:W0:Y:S03]  /*0370*/  LDCU.U8 UR4, c[0x0][0x410] ;  /* 0x00008200ff0477ac */ /* 0x000e260008000000 */
[----:B------:R-:W-:-:S02]  /*0380*/  SHF.R.U64 R32, R8, 0x2, R9 ;  /* 0x0000000208207819 */ /* 0x000fc40000001209 */
[----:B------:R-:W-:Y:S01]  /*0390*/  SHF.R.U32.HI R11, RZ, 0x2, R9 ;  /* 0x00000002ff0b7819 */ /* 0x000fe20000011609 */
[----:B------:R-:W-:Y:S01]  /*03a0*/  UIADD3 UR32, UPT, UPT, UR7, -0x24c28bd8, URZ ;  /* 0xdb3d742807207890 */ /* 0x000fe2000fffe0ff */
[----:B------:R-:W-:Y:S01]  /*03b0*/  LOP3.LUT R8, R8, 0x3, RZ, 0xc0, !PT ;  /* 0x0000000308087812 */ /* 0x000fe200078ec0ff */
[C---:B------:R-:W-:Y:S01]  /*03c0*/  IMAD.HI.U32 R2, R32.reuse, -0x2daee0ad, RZ ;  /* 0xd2511f5320027827 */ /* 0x040fe200078e00ff */
[----:B------:R-:W-:Y:S01]  /*03d0*/  LOP3.LUT R0, R11, UR6, R0, 0x96, !PT ;  /* 0x000000060b007c12 */ /* 0x000fe2000f8e9600 */
[----:B------:R-:W-:Y:S02]  /*03e0*/  UIADD3 UR31, UPT, UPT, UR6, -0xe443238, URZ ;  /* 0xf1bbcdc8061f7890 */ /* 0x000fe4000fffe0ff */
[----:B------:R-:W-:Y:S01]  /*03f0*/  IMAD R6, R32, -0x2daee0ad, RZ ;  /* 0xd2511f5320067824 */ /* 0x000fe200078e02ff */
[----:B------:R-:W-:Y:S01]  /*0400*/  LOP3.LUT R2, R2, UR7, RZ, 0x3c, !PT ;  /* 0x0000000702027c12 */ /* 0x000fe2000f8e3cff */
[----:B------:R-:W-:Y:S01]  /*0410*/  IMAD.HI.U32 R5, R0, -0x2daee0ad, RZ ;  /* 0xd2511f5300057827 */ /* 0x000fe200078e00ff */
[----:B------:R-:W-:-:S02]  /*0420*/  UIADD3 UR33, UPT, UPT, UR6, -0x700cb87f, URZ ;  /* 0x8ff3478106217890 */ /* 0x000fc4000fffe0ff */
[----:B------:R-:W-:Y:S01]  /*0430*/  UIADD3 UR34, UPT, UPT, UR7, -0x695add53, URZ ;  /* 0x96a522ad07227890 */ /* 0x000fe2000fffe0ff */
[----:B------:R-:W-:Y:S01]  /*0440*/  IMAD.HI.U32 R3, R2, -0x326172a9, RZ ;  /* 0xcd9e8d5702037827 */ /* 0x000fe200078e00ff */
[----:B------:R-:W-:Y:S01]  /*0450*/  LOP3.LUT R5, R6, UR18, R5, 0x96, !PT ;  /* 0x0000001206057c12 */ /* 0x000fe2000f8e9605 */
[----:B------:R-:W1:Y:S01]  /*0460*/  LDCU UR5, c[0x0][0x404] ;  /* 0x00008080ff0577ac */ /* 0x000e620008000800 */
[----:B0-----:R-:W-:Y:S01]  /*0470*/  ISETP.NE.AND P1, PT, RZ, UR4, PT ;  /* 0x00000004ff007c0c */ /* 0x001fe2000bf25270 */
[----:B------:R-:W-:Y:S01]  /*0480*/  IMAD R9, R0, -0x2daee0ad, RZ ;  /* 0xd2511f5300097824 */ /* 0x000fe200078e02ff */
[----:B------:R-:W-:Y:S01]  /*0490*/  LOP3.LUT R3, R4, UR17, R3, 0x96, !PT ;  /* 0x0000001104037c12 */ /* 0x000fe2000f8e9603 */
[----:B------:R-:W-:Y:S01]  /*04a0*/  IMAD R7, R2, -0x326172a9, RZ ;  /* 0xcd9e8d5702077824 */ /* 0x000fe200078e02ff */
[----:B------:R-:W0:Y:S01]  /*04b0*/  LDCU UR16, c[0x0][0x448] ;  /* 0x00008900ff1077ac */ /* 0x000e220008000800 */
[----:B------:R-:W-:Y:S01]  /*04c0*/  IMAD.HI.U32 R2, R5, -0x326172a9, RZ ;  /* 0xcd9e8d5705027827 */ /* 0x000fe200078e00ff */
[----:B------:R-:W3:Y:S03]  /*04d0*/  LDCU.64 UR12, c[0x0][0x408] ;  /* 0x00008100ff0c77ac */ /* 0x000ee60008000a00 */
[----:B------:R-:W-:Y:S01]  /*04e0*/  IMAD.HI.U32 R0, R3, -0x2daee0ad, RZ ;  /* 0xd2511f5303007827 */ /* 0x000fe200078e00ff */
[----:B------:R-:W-:Y:S01]  /*04f0*/  LOP3.LUT R2, R7, UR19, R2, 0x96, !PT ;  /* 0x0000001307027c12 */ /* 0x000fe2000f8e9602 */
[----:B------:R-:W4:Y:S02]  /*0500*/  LDCU.64 UR10, c[0x0][0x3a0] ;  /* 0x00007400ff0a77ac */ /* 0x000f240008000a00 */
[----:B------:R-:W-:Y:S01]  /*0510*/  IMAD R7, R3, -0x2daee0ad, RZ ;  /* 0xd2511f5303077824 */ /* 0x000fe200078e02ff */
[----:B------:R-:W-:Y:S01]  /*0520*/  LOP3.LUT R0, R9, UR20, R0, 0x96, !PT ;  /* 0x0000001409007c12 */ /* 0x000fe2000f8e9600 */
[----:B------:R-:W-:Y:S01]  /*0530*/  IMAD R4, R5, -0x326172a9, RZ ;  /* 0xcd9e8d5705047824 */ /* 0x000fe200078e02ff */
[----:B------:R-:W0:Y:S01]  /*0540*/  LDCU.64 UR14, c[0x0][0x3b0] ;  /* 0x00007600ff0e77ac */ /* 0x000e220008000a00 */
[----:B------:R-:W-:-:S04]  /*0550*/  IMAD.HI.U32 R6, R2, -0x2daee0ad, RZ ;  /* 0xd2511f5302067827 */ /* 0x000fc800078e00ff */
        /* <DEDUP_REMOVED lines=32> */
[----:B------:R-:W-:Y:S02]  /*0760*/  HFMA2 R7, -RZ, RZ, 0, 0 ;  /* 0x00000000ff077431 */ /* 0x000fe400000001ff */
        /* <DEDUP_REMOVED lines=8> */
[----:B------:R-:W-:Y:S01]  /*07f0*/  IMAD R4, R2, -0x326172a9, RZ ;  /* 0xcd9e8d5702047824 */ /* 0x000fe200078e02ff */
[----:B01234-:R-:W-:-:S07]  /*0800*/  PRMT R5, R19, 0x7632, R5 ;  /* 0x0000763213057816 */ /* 0x01ffce0000000005 */
.L_x_530:
[----:B0-----:R-:W0:Y:S01]  /*0810*/  LDC.64 R48, c[0x0][0x3f0] ;  /* 0x0000fc00ff307b82 */ /* 0x001e220000000a00 */
[----:B------:R-:W-:-:S07]  /*0820*/  ISETP.NE.U32.AND P0, PT, RZ, UR10, PT ;  /* 0x0000000aff007c0c */ /* 0x000fce000bf05070 */
[----:B------:R-:W1:Y:S08]  /*0830*/  LDC R46, c[0x0][0x388] ;  /* 0x0000e200ff2e7b82 */ /* 0x000e700000000800 */
[----:B------:R-:W2:Y:S01]  /*0840*/  LDC.64 R42, c[0x0][0x3f8] ;  /* 0x0000fe00ff2a7b82 */ /* 0x000ea20000000a00 */
[----:B0-----:R-:W-:-:S06]  /*0850*/  IMAD.WIDE R48, R35, 0x4, R48 ;  /* 0x0000000423307825 */ /* 0x001fcc00078e0230 */
[----:B------:R-:W3:Y:S01]  /*0860*/  LDG.E R48, desc[UR8][R48.64] ;  /* 0x0000000830307981 */ /* 0x000ee2000c1e1900 */
[----:B------:R-:W-:Y:S01]  /*0870*/  ISETP.NE.AND.EX P0, PT, RZ, UR11, PT, P0 ;  /* 0x0000000bff007c0c */ /* 0x000fe2000bf05300 */
[C---:B-1----:R-:W-:Y:S02]  /*0880*/  IMAD R40, R35.reuse, R46, RZ ;  /* 0x0000002e23287224 */ /* 0x042fe400078e02ff */
[----:B--2---:R-:W-:-:S10]  /*0890*/  IMAD.WIDE R42, R35, 0x4, R42 ;  /* 0x00000004232a7825 */ /* 0x004fd400078e022a */
[----:B------:R-:W0:Y:S01]  /*08a0*/  @P0 LDC.64 R30, c[0x0][0x3a0] ;  /* 0x0000e800ff1e0b82 */ /* 0x000e220000000a00 */
[----:B---3--:R-:W-:-:S13]  /*08b0*/  ISETP.GE.AND P2, PT, R48, 0x1, PT ;  /* 0x000000013000780c */ /* 0x008fda0003f46270 */
[----:B------:R-:W1:Y:S01]  /*08c0*/  @P2 LDC.64 R28, c[0x0][0x390] ;  /* 0x0000e400ff1c2b82 */ /* 0x000e620000000a00 */
[----:B------:R-:W-:-:S04]  /*08d0*/  @P2 VIADD R41, R48, 0xffffffff ;  /* 0xffffffff30292836 */ /* 0x000fc80000000000 */
[----:B------:R-:W-:Y:S01]  /*08e0*/  @P2 IMAD R45, R41, R46, RZ ;  /* 0x0000002e292d2224 */ /* 0x000fe200078e02ff */
[----:B------:R-:W-:-:S04]  /*08f0*/  SHF.R.S32.HI R41, RZ, 0x1f, R40 ;  /* 0x0000001fff297819 */ /* 0x000fc80000011428 */
[----:B------:R-:W-:Y:S02]  /*0900*/  @P2 SHF.R.S32.HI R50, RZ, 0x1f, R45 ;  /* 0x0000001fff322819 */ /* 0x000fe4000001142d */
[----:B------:R-:W-:Y:S02]  /*0910*/  LEA.HI R55, R41, R40, RZ, 0x3 ;  /* 0x0000002829377211 */ /* 0x000fe400078f18ff */
[----:B------:R-:W-:Y:S02]  /*0920*/  CS2R R40, SRZ ;  /* 0x0000000000287805 */ /* 0x000fe4000001ff00 */
[----:B------:R-:W-:Y:S02]  /*0930*/  @P2 LEA.HI R45, R50, R45, RZ, 0x3 ;  /* 0x0000002d322d2211 */ /* 0x000fe400078f18ff */
[-C--:B------:R-:W-:Y:S02]  /*0940*/  LEA.HI.SX32 R55, R55, R34.reuse, 0x1d ;  /* 0x0000002237377211 */ /* 0x080fe400078feaff */
[----:B------:R-:W-:-:S02]  /*0950*/  @P2 LEA.HI.SX32 R40, R45, R34, 0x1d ;  /* 0x000000222d282211 */ /* 0x000fc400078feaff */
[----:B------:R-:W-:Y:S01]  /*0960*/  @P2 MOV R41, RZ ;  /* 0x000000ff00292202 */ /* 0x000fe20000000f00 */
[----:B0-----:R-:W-:Y:S01]  /*0970*/  @P0 IMAD.WIDE.U32 R30, R55, 0x10, R30 ;  /* 0x00000010371e0825 */ /* 0x001fe200078e001e */
[----:B------:R0:W5:Y:S01]  /*0980*/  LDG.E R45, desc[UR8][R42.64] ;  /* 0x000000082a2d7981 */ /* 0x000162000c1e1900 */
[----:B-1----:R-:W-:-:S03]  /*0990*/  @P2 LEA R28, P3, R40, R28, 0x4 ;  /* 0x0000001c281c2211 */ /* 0x002fc600078620ff */
[----:B------:R0:W5:Y:S01]  /*09a0*/  @P0 LDG.E.128 R20, desc[UR8][R30.64] ;  /* 0x000000081e140981 */ /* 0x000162000c1e1d00 */
[----:B------:R-:W-:-:S05]  /*09b0*/  @P2 LEA.HI.X R29, R40, R29, R41, 0x4, P3 ;  /* 0x0000001d281d2211 */ /* 0x000fca00018f2429 */
[----:B------:R0:W5:Y:S01]  /*09c0*/  @P2 LDG.E.128 R24, desc[UR8][R28.64] ;  /* 0x000000081c182981 */ /* 0x000162000c1e1d00 */
[----:B------:R-:W-:Y:S04]  /*09d0*/  BSSY.RECONVERGENT B1, `(.L_x_461) ;  /* 0x000005c000017945 */ /* 0x000fe80003800200 */
[----:B------:R-:W-:Y:S05]  /*09e0*/  @!P2 BRA `(.L_x_462) ;  /* 0x000000040058a947 */ /* 0x000fea0003800000 */
[----:B------:R-:W-:Y:S01]  /*09f0*/  ISETP.NE.AND P3, PT, R8, 0x1, PT ;  /* 0x000000010800780c */ /* 0x000fe20003f65270 */
[----:B------:R-:W-:Y:S01]  /*0a00*/  BSSY.RECONVERGENT B2, `(.L_x_463) ;  /* 0x0000047000027945 */ /* 0x000fe20003800200 */
[----:B0-----:R-:W-:Y:S01]  /*0a10*/  IMAD.MOV.U32 R28, RZ, RZ, 0x2 ;  /* 0x00000002ff1c7424 */ /* 0x001fe200078e00ff */
        /* <DEDUP_REMOVED lines=13> */
.L_x_465:
        /* <DEDUP_REMOVED lines=13> */
.L_x_467:
[----:B------:R-:W-:Y:S05]  /*0bc0*/  BSYNC.RECONVERGENT B3 ;  /* 0x0000000000037941 */ /* 0x000fea0003800200 */
.L_x_466:
        /* <DEDUP_REMOVED lines=41> */
[----:B------:R-:W-:-:S07]  /*0e60*/  IMAD.MOV.U32 R28, RZ, RZ, RZ ;  /* 0x000000ffff1c7224 */ /* 0x000fce00078e00ff */
.L_x_464:
[----:B------:R-:W-:Y:S05]  /*0e70*/  BSYNC.RECONVERGENT B2 ;  /* 0x0000000000027941 */ /* 0x000fea0003800200 */
.L_x_463:
[----:B------:R-:W-:Y:S01]  /*0e80*/  HFMA2 R8, -RZ, RZ, 0.1171875, 0 ;  /* 0x2f800000ff087431 */ /* 0x000fe200000001ff */
[----:B------:R-:W-:Y:S01]  /*0e90*/  I2FP.F32.U32 R3, R3 ;  /* 0x0000000300037245 */ /* 0x000fe20000201000 */
[----:B-----5:R-:W-:-:S04]  /*0ea0*/  IMAD.U32 R6, R24, 0x10000, RZ ;  /* 0x0001000018067824 */ /* 0x020fc800078e00ff */
[----:B------:R-:W-:Y:S01]  /*0eb0*/  FMUL.FTZ R6, R6, UR13 ;  /* 0x0000000d06067c20 */ /* 0x000fe20008410000 */
[----:B------:R-:W-:-:S03]  /*0ec0*/  FFMA.FTZ R3, R3, R8, 1.1641532182693481445e-10 ;  /* 0x2f00000003037423 */ /* 0x000fc60000010008 */
[----:B------:R-:W-:Y:S02]  /*0ed0*/  FMUL.FTZ R6, R6, UR12 ;  /* 0x0000000c06067c20 */ /* 0x000fe40008410000 */
[----:B------:R-:W-:-:S04]  /*0ee0*/  FSETP.GTU.FTZ.AND P3, PT, R3, UR5, PT ;  /* 0x0000000503007c0b */ /* 0x000fc8000bf7c000 */
[----:B------:R-:W-:Y:S02]  /*0ef0*/  FSEL R47, R6, RZ, !P3 ;  /* 0x000000ff062f7208 */ /* 0x000fe40005800000 */
[----:B------:R-:W-:Y:S01]  /*0f00*/  SEL R3, RZ, 0x1, P3 ;  /* 0x00000001ff037807 */ /* 0x000fe20001800000 */
[----:B------:R-:W-:Y:S06]  /*0f10*/  @!P0 BRA `(.L_x_468) ;  /* 0x00000000001c8947 */ /* 0x000fec0003800000 */
[----:B------:R-:W-:-:S05]  /*0f20*/  SHF.L.U32 R6, R20, 0x10, RZ ;  /* 0x0000001014067819 */ /* 0x000fca00000006ff */
[----:B------:R-:W-:Y:S01]  /*0f30*/  FADD.FTZ R47, R47, R6 ;  /* 0x000000062f2f7221 */ /* 0x000fe20000010000 */
[----:B------:R-:W-:Y:S06]  /*0f40*/  BRA `(.L_x_468) ;  /* 0x0000000000107947 */ /* 0x000fec0003800000 */
.L_x_462:
[----:B------:R-:W-:Y:S01]  /*0f50*/  IMAD.MOV.U32 R47, RZ, RZ, RZ ;  /* 0x000000ffff2f7224 */ /* 0x000fe200078e00ff */
[----:B------:R-:W-:Y:S01]  /*0f60*/  MOV R50, R6 ;  /* 0x0000000600327202 */ /* 0x000fe20000000f00 */
[----:B0-----:R-:W-:Y:S01]  /*0f70*/  IMAD.MOV.U32 R28, RZ, RZ, R8 ;  /* 0x000000ffff1c7224 */ /* 0x001fe200078e0008 */
[----:B-----5:R-:W-:-:S07]  /*0f80*/  @P0 SHF.L.U32 R47, R20, 0x10, RZ ;  /* 0x00000010142f0819 */ /* 0x020fce00000006ff */
.L_x_468:
[----:B------:R-:W-:Y:S05]  /*0f90*/  BSYNC.RECONVERGENT B1 ;  /* 0x0000000000017941 */ /* 0x000fea0003800200 */
.L_x_461:
        /* <DEDUP_REMOVED lines=12> */
.L_x_470:
        /* <DEDUP_REMOVED lines=16> */
.L_x_474:
        /* <DEDUP_REMOVED lines=13> */
.L_x_476:
[----:B------:R-:W-:Y:S05]  /*1230*/  BSYNC.RECONVERGENT B3 ;  /* 0x0000000000037941 */ /* 0x000fea0003800200 */
.L_x_475:
        /* <DEDUP_REMOVED lines=43> */
.L_x_473:
[----:B------:R-:W-:Y:S05]  /*14f0*/  BSYNC.RECONVERGENT B2 ;  /* 0x0000000000027941 */ /* 0x000fea0003800200 */
.L_x_472:
[----:B------:R-:W-:Y:S01]  /*1500*/  PRMT R28, R24, 0x7632, R28 ;  /* 0x00007632181c7816 */ /* 0x000fe2000000001c */
[----:B------:R-:W-:Y:S01]  /*1510*/  IMAD.MOV.U32 R29, RZ, RZ, 0x2f800000 ;  /* 0x2f800000ff1d7424 */ /* 0x000fe200078e00ff */
[----:B------:R-:W-:Y:S02]  /*1520*/  I2FP.F32.U32 R2, R2 ;  /* 0x0000000200027245 */ /* 0x000fe40000201000 */
[----:B------:R-:W-:-:S03]  /*1530*/  SHF.L.U32 R28, R28, 0x10, RZ ;  /* 0x000000101c1c7819 */ /* 0x000fc600000006ff */
[----:B------:R-:W-:Y:S01]  /*1540*/  FFMA.FTZ R2, R2, R29, 1.1641532182693481445e-10 ;  /* 0x2f00000002027423 */ /* 0x000fe2000001001d */
[----:B------:R-:W-:Y:S01]  /*1550*/  @P0 PRMT R29, R20, 0x7632, R29 ;  /* 0x00007632141d0816 */ /* 0x000fe2000000001d */
[----:B------:R-:W-:-:S03]  /*1560*/  FMUL.FTZ R28, R28, UR13 ;  /* 0x0000000d1c1c7c20 */ /* 0x000fc60008410000 */
[----:B------:R-:W-:Y:S01]  /*1570*/  FSETP.GTU.FTZ.AND P4, PT, R2, UR5, PT ;  /* 0x0000000502007c0b */ /* 0x000fe2000bf9c000 */
[----:B------:R-:W-:Y:S01]  /*1580*/  FMUL.FTZ R28, R28, UR12 ;  /* 0x0000000c1c1c7c20 */ /* 0x000fe20008410000 */
[----:B------:R-:W-:Y:S02]  /*1590*/  @P0 IMAD.U32 R29, R29, 0x10000, RZ ;  /* 0x000100001d1d0824 */ /* 0x000fe400078e00ff */
[----:B------:R-:W-:Y:S02]  /*15a0*/  SEL R2, RZ, 0x1, P4 ;  /* 0x00000001ff027807 */ /* 0x000fe40002000000 */
[----:B------:R-:W-:-:S05]  /*15b0*/  FSEL R48, R28, RZ, !P4 ;  /* 0x000000ff1c307208 */ /* 0x000fca0006000000 */
[----:B------:R-:W-:-:S07]  /*15c0*/  @P0 FADD.FTZ R48, R48, R29 ;  /* 0x0000001d30300221 */ /* 0x000fce0000010000 */
.L_x_471:
[----:B------:R-:W-:Y:S05]  /*15d0*/  BSYNC.RECONVERGENT B1 ;  /* 0x0000000000017941 */ /* 0x000fea0003800200 */
.L_x_469:
        /* <DEDUP_REMOVED lines=10> */
.L_x_478:
        /* <DEDUP_REMOVED lines=16> */
.L_x_482:
        /* <DEDUP_REMOVED lines=13> */
.L_x_484:
[----:B------:R-:W-:Y:S05]  /*1850*/  BSYNC.RECONVERGENT B3 ;  /* 0x0000000000037941 */ /* 0x000fea0003800200 */
.L_x_483:
        /* <DEDUP_REMOVED lines=42> */
.L_x_481:
[----:B------:R-:W-:Y:S05]  /*1b00*/  BSYNC.RECONVERGENT B2 ;  /* 0x0000000000027941 */ /* 0x000fea0003800200 */
.L_x_480:
        /* <DEDUP_REMOVED lines=11> */
.L_x_479:
[----:B------:R-:W-:Y:S05]  /*1bc0*/  BSYNC.RECONVERGENT B1 ;  /* 0x0000000000017941 */ /* 0x000fea0003800200 */
.L_x_477:
        /* <DEDUP_REMOVED lines=11> */
.L_x_486:
        /* <DEDUP_REMOVED lines=16> */
.L_x_490:
        /* <DEDUP_REMOVED lines=13> */
.L_x_492:
[----:B------:R-:W-:Y:S05]  /*1e50*/  BSYNC.RECONVERGENT B3 ;  /* 0x0000000000037941 */ /* 0x000fea0003800200 */
.L_x_491:
        /* <DEDUP_REMOVED lines=41> */
[----:B------:R-:W-:Y:S01]  /*20f0*/  IMAD.MOV.U32 R8, RZ, RZ, RZ ;  /* 0x000000ffff087224 */ /* 0x000fe200078e00ff */
[----:B------:R-:W-:-:S07]  /*2100*/  MOV R29, R52 ;  /* 0x00000034001d7202 */ /* 0x000fce0000000f00 */
.L_x_489:
[----:B------:R-:W-:Y:S05]  /*2110*/  BSYNC.RECONVERGENT B2 ;  /* 0x0000000000027941 */ /* 0x000fea0003800200 */
.L_x_488:
[----:B------:R-:W-:Y:S01]  /*2120*/  I2FP.F32.U32 R28, R29 ;  /* 0x0000001d001c7245 */ /* 0x000fe20000201000 */
[----:B------:R-:W-:Y:S01]  /*2130*/  HFMA2 R29, -RZ, RZ, 0.1171875, 0 ;  /* 0x2f800000ff1d7431 */ /* 0x000fe200000001ff */
[----:B------:R-:W-:-:S05]  /*2140*/  PRMT R30, R25, 0x7632, R30 ;  /* 0x00007632191e7816 */ /* 0x000fca000000001e */
[----:B------:R-:W-:Y:S02]  /*2150*/  IMAD.U32 R30, R30, 0x10000, RZ ;  /* 0x000100001e1e7824 */ /* 0x000fe400078e00ff */
[----:B------:R-:W-:Y:S02]  /*2160*/  FFMA.FTZ R28, R28, R29, 1.1641532182693481445e-10 ;  /* 0x2f0000001c1c7423 */ /* 0x000fe4000001001d */
[----:B------:R-:W-:Y:S01]  /*2170*/  FMUL.FTZ R30, R30, UR13 ;  /* 0x0000000d1e1e7c20 */ /* 0x000fe20008410000 */
[----:B------:R-:W-:-:S03]  /*2180*/  @P0 PRMT R29, R21, 0x7632, R29 ;  /* 0x00007632151d0816 */ /* 0x000fc6000000001d */
[----:B------:R-:W-:Y:S01]  /*2190*/  FMUL.FTZ R30, R30, UR12 ;  /* 0x0000000c1e1e7c20 */ /* 0x000fe20008410000 */
[----:B------:R-:W-:Y:S02]  /*21a0*/  FSETP.GTU.FTZ.AND P4, PT, R28, UR5, PT ;  /* 0x000000051c007c0b */ /* 0x000fe4000bf9c000 */
[----:B------:R-:W-:Y:S02]  /*21b0*/  @P0 SHF.L.U32 R29, R29, 0x10, RZ ;  /* 0x000000101d1d0819 */ /* 0x000fe400000006ff */
[----:B------:R-:W-:Y:S02]  /*21c0*/  FSEL R50, R30, RZ, !P4 ;  /* 0x000000ff1e327208 */ /* 0x000fe40006000000 */
[----:B------:R-:W-:-:S03]  /*21d0*/  SEL R36, RZ, 0x1, P4 ;  /* 0x00000001ff247807 */ /* 0x000fc60002000000 */
[----:B------:R-:W-:-:S07]  /*21e0*/  @P0 FADD.FTZ R50, R50, R29 ;  /* 0x0000001d32320221 */ /* 0x000fce0000010000 */
.L_x_487:
[----:B------:R-:W-:Y:S05]  /*21f0*/  BSYNC.RECONVERGENT B1 ;  /* 0x0000000000017941 */ /* 0x000fea0003800200 */
.L_x_485:
        /* <DEDUP_REMOVED lines=10> */
.L_x_494:
        /* <DEDUP_REMOVED lines=16> */
.L_x_498:
        /* <DEDUP_REMOVED lines=13> */
.L_x_500:
[----:B------:R-:W-:Y:S05]  /*2470*/  BSYNC.RECONVERGENT B3 ;  /* 0x0000000000037941 */ /* 0x000fea0003800200 */
.L_x_499:
        /* <DEDUP_REMOVED lines=39> */
[----:B------:R-:W-:Y:S01]  /*26f0*/  MOV R54, R28 ;  /* 0x0000001c00367202 */ /* 0x000fe20000000f00 */
[----:B------:R-:W-:Y:S01]  /*2700*/  HFMA2 R28, -RZ, RZ, 0, 0 ;  /* 0x00000000ff1c7431 */ /* 0x000fe200000001ff */
[----:B------:R-:W-:Y:S01]  /*2710*/  LOP3.LUT R10, R8, UR34, R29, 0x96, !PT ;  /* 0x00000022080a7c12 */ /* 0x000fe2000f8e961d */
[----:B------:R-:W-:-:S07]  /*2720*/  IMAD.MOV.U32 R29, RZ, RZ, R6 ;  /* 0x000000ffff1d7224 */ /* 0x000fce00078e0006 */
.L_x_497:
[----:B------:R-:W-:Y:S05]  /*2730*/  BSYNC.RECONVERGENT B2 ;  /* 0x0000000000027941 */ /* 0x000fea0003800200 */
.L_x_496:
[----:B------:R-:W-:Y:S01]  /*2740*/  I2FP.F32.U32 R6, R29 ;  /* 0x0000001d00067245 */ /* 0x000fe20000201000 */
[----:B------:R-:W-:Y:S01]  /*2750*/  IMAD.MOV.U32 R29, RZ, RZ, 0x2f800000 ;  /* 0x2f800000ff1d7424 */ /* 0x000fe200078e00ff */
[----:B------:R-:W-:-:S03]  /*2760*/  SHF.L.U32 R8, R26, 0x10, RZ ;  /* 0x000000101a087819 */ /* 0x000fc600000006ff */
[----:B------:R-:W-:Y:S02]  /*2770*/  FFMA.FTZ R6, R6, R29, 1.1641532182693481445e-10 ;  /* 0x2f00000006067423 */ /* 0x000fe4000001001d */
[----:B------:R-:W-:-:S03]  /*2780*/  FMUL.FTZ R8, R8, UR13 ;  /* 0x0000000d08087c20 */ /* 0x000fc60008410000 */
[----:B------:R-:W-:Y:S01]  /*2790*/  FSETP.GTU.FTZ.AND P4, PT, R6, UR5, PT ;  /* 0x0000000506007c0b */ /* 0x000fe2000bf9c000 */
[----:B------:R-:W-:Y:S01]  /*27a0*/  FMUL.FTZ R8, R8, UR12 ;  /* 0x0000000c08087c20 */ /* 0x000fe20008410000 */
[----:B------:R-:W-:Y:S02]  /*27b0*/  @P0 IMAD.U32 R6, R22, 0x10000, RZ ;  /* 0x0001000016060824 */ /* 0x000fe400078e00ff */
[----:B------:R-:W-:Y:S02]  /*27c0*/  SEL R37, RZ, 0x1, P4 ;  /* 0x00000001ff257807 */ /* 0x000fe40002000000 */
[----:B------:R-:W-:-:S05]  /*27d0*/  FSEL R51, R8, RZ, !P4 ;  /* 0x000000ff08337208 */ /* 0x000fca0006000000 */
[----:B------:R-:W-:-:S07]  /*27e0*/  @P0 FADD.FTZ R51, R51, R6 ;  /* 0x0000000633330221 */ /* 0x000fce0000010000 */
.L_x_495:
[----:B------:R-:W-:Y:S05]  /*27f0*/  BSYNC.RECONVERGENT B1 ;  /* 0x0000000000017941 */ /* 0x000fea0003800200 */
.L_x_493:
        /* <DEDUP_REMOVED lines=11> */
.L_x_502:
        /* <DEDUP_REMOVED lines=16> */
.L_x_506:
        /* <DEDUP_REMOVED lines=13> */
.L_x_508:
[----:B------:R-:W-:Y:S05]  /*2a80*/  BSYNC.RECONVERGENT B3 ;  /* 0x0000000000037941 */ /* 0x000fea0003800200 */
.L_x_507:
        /* <DEDUP_REMOVED lines=43> */
.L_x_505:
[----:B------:R-:W-:Y:S05]  /*2d40*/  BSYNC.RECONVERGENT B2 ;  /* 0x0000000000027941 */ /* 0x000fea0003800200 */
.L_x_504:
        /* <DEDUP_REMOVED lines=13> */
.L_x_503:
[----:B------:R-:W-:Y:S05]  /*2e20*/  BSYNC.RECONVERGENT B1 ;  /* 0x0000000000017941 */ /* 0x000fea0003800200 */
.L_x_501:
        /* <DEDUP_REMOVED lines=10> */
.L_x_510:
        /* <DEDUP_REMOVED lines=16> */
.L_x_514:
        /* <DEDUP_REMOVED lines=13> */
.L_x_516:
[----:B------:R-:W-:Y:S05]  /*30a0*/  BSYNC.RECONVERGENT B3 ;  /* 0x0000000000037941 */ /* 0x000fea0003800200 */
.L_x_515:
        /* <DEDUP_REMOVED lines=42> */
.L_x_513:
[----:B------:R-:W-:Y:S05]  /*3350*/  BSYNC.RECONVERGENT B2 ;  /* 0x0000000000027941 */ /* 0x000fea0003800200 */
.L_x_512:
[----:B------:R-:W-:Y:S01]  /*3360*/  I2FP.F32.U32 R6, R29 ;  /* 0x0000001d00067245 */ /* 0x000fe20000201000 */
[----:B------:R-:W-:Y:S02]  /*3370*/  HFMA2 R29, -RZ, RZ, 0.1171875, 0 ;  /* 0x2f800000ff1d7431 */ /* 0x000fe400000001ff */
[----:B------:R-:W-:-:S04]  /*3380*/  IMAD.U32 R8, R27, 0x10000, RZ ;  /* 0x000100001b087824 */ /* 0x000fc800078e00ff */
[----:B------:R-:W-:-:S04]  /*3390*/  FMUL.FTZ R8, R8, UR13 ;  /* 0x0000000d08087c20 */ /* 0x000fc80008410000 */
[----:B------:R-:W-:Y:S01]  /*33a0*/  FMUL.FTZ R8, R8, UR12 ;  /* 0x0000000c08087c20 */ /* 0x000fe20008410000 */
[----:B------:R-:W-:-:S05]  /*33b0*/  FFMA.FTZ R6, R6, R29, 1.1641532182693481445e-10 ;  /* 0x2f00000006067423 */ /* 0x000fca000001001d */
[----:B------:R-:W-:Y:S02]  /*33c0*/  FSETP.GTU.FTZ.AND P4, PT, R6, UR5, PT ;  /* 0x0000000506007c0b */ /* 0x000fe4000bf9c000 */
[----:B------:R-:W-:Y:S02]  /*33d0*/  @P0 SHF.L.U32 R6, R23, 0x10, RZ ;  /* 0x0000001017060819 */ /* 0x000fe400000006ff */
[----:B------:R-:W-:Y:S02]  /*33e0*/  FSEL R53, R8, RZ, !P4 ;  /* 0x000000ff08357208 */ /* 0x000fe40006000000 */
[----:B------:R-:W-:-:S03]  /*33f0*/  SEL R39, RZ, 0x1, P4 ;  /* 0x00000001ff277807 */ /* 0x000fc60002000000 */
[----:B------:R-:W-:-:S07]  /*3400*/  @P0 FADD.FTZ R53, R53, R6 ;  /* 0x0000000635350221 */ /* 0x000fce0000010000 */
.L_x_511:
[----:B------:R-:W-:Y:S05]  /*3410*/  BSYNC.RECONVERGENT B1 ;  /* 0x0000000000017941 */ /* 0x000fea0003800200 */
.L_x_509:
[----:B------:R-:W-:Y:S04]  /*3420*/  BSSY.RECONVERGENT B1, `(.L_x_517) ;  /* 0x0000062000017945 */ /* 0x000fe80003800200 */
        /* <DEDUP_REMOVED lines=10> */
.L_x_518:
        /* <DEDUP_REMOVED lines=16> */
.L_x_522:
        /* <DEDUP_REMOVED lines=13> */
.L_x_524:
[----:B------:R-:W-:Y:S05]  /*36a0*/  BSYNC.RECONVERGENT B3 ;  /* 0x0000000000037941 */ /* 0x000fea0003800200 */
.L_x_523:
        /* <DEDUP_REMOVED lines=43> */
.L_x_521:
[----:B------:R-:W-:Y:S05]  /*3960*/  BSYNC.RECONVERGENT B2 ;  /* 0x0000000000027941 */ /* 0x000fea0003800200 */
.L_x_520:
[----:B------:R-:W-:Y:S02]  /*3970*/  PRMT R30, R27, 0x7632, R30 ;  /* 0x000076321b1e7816 */ /* 0x000fe4000000001e */
[----:B------:R-:W-:Y:S01]  /*3980*/  I2FP.F32.U32 R28, R29 ;  /* 0x0000001d001c7245 */ /* 0x000fe20000201000 */
[----:B------:R-:W-:Y:S01]  /*3990*/  IMAD.MOV.U32 R29, RZ, RZ, 0x2f800000 ;  /* 0x2f800000ff1d7424 */ /* 0x000fe200078e00ff */
        /* <DEDUP_REMOVED lines=10> */
.L_x_519:
[----:B------:R-:W-:Y:S05]  /*3a40*/  BSYNC.RECONVERGENT B1 ;  /* 0x0000000000017941 */ /* 0x000fea0003800200 */
.L_x_517:
[----:B------:R-:W0:Y:S01]  /*3a50*/  LDC.64 R42, c[0x0][0x3a8] ;  /* 0x0000ea00ff2a7b82 */ /* 0x000e220000000a00 */
[----:B------:R-:W-:Y:S01]  /*3a60*/  FADD.FTZ R29, RZ, R47 ;  /* 0x0000002fff1d7221 */ /* 0x000fe20000010000 */
[----:B------:R-:W-:Y:S01]  /*3a70*/  F2FP.BF16.F32.PACK_AB R28, R48, R47 ;  /* 0x0000002f301c723e */ /* 0x000fe200000010ff */
[----:B------:R-:W-:Y:S01]  /*3a80*/  BSSY.RECONVERGENT B1, `(.L_x_525) ;  /* 0x000001e000017945 */ /* 0x000fe20003800200 */
[----:B------:R-:W-:Y:S01]  /*3a90*/  F2FP.BF16.F32.PACK_AB R31, R54, R53 ;  /* 0x00000035361f723e */ /* 0x000fe200000010ff */
[----:B------:R-:W-:Y:S01]  /*3aa0*/  FADD.FTZ R30, R29, R48 ;  /* 0x000000301d1e7221 */ /* 0x000fe20000010000 */
[----:B------:R-:W-:Y:S02]  /*3ab0*/  F2FP.BF16.F32.PACK_AB R29, R50, R49 ;  /* 0x00000031321d723e */ /* 0x000fe400000010ff */
[----:B------:R-:W-:Y:S01]  /*3ac0*/  ISETP.NE.AND P0, PT, R34, RZ, PT ;  /* 0x000000ff2200720c */ /* 0x000fe20003f05270 */
[----:B0-----:R-:W-:-:S04]  /*3ad0*/  IMAD.WIDE.U32 R42, R55, 0x10, R42 ;  /* 0x00000010372a7825 */ /* 0x001fc800078e002a */
[----:B------:R-:W-:Y:S01]  /*3ae0*/  FADD.FTZ R55, R30, R49 ;  /* 0x000000311e377221 */ /* 0x000fe20000010000 */
[----:B------:R-:W-:-:S03]  /*3af0*/  F2FP.BF16.F32.PACK_AB R30, R52, R51 ;  /* 0x00000033341e723e */ /* 0x000fc600000010ff */
[----:B------:R-:W-:Y:S02]  /*3b00*/  FADD.FTZ R56, R55, R50 ;  /* 0x0000003237387221 */ /* 0x000fe40000010000 */
[----:B------:R0:W-:Y:S02]  /*3b10*/  STG.E.128 desc[UR8][R42.64], R28 ;  /* 0x0000001c2a007986 */ /* 0x0001e4000c101d08 */
[----:B------:R-:W-:-:S04]  /*3b20*/  FADD.FTZ R55, R56, R51 ;  /* 0x0000003338377221 */ /* 0x000fc80000010000 */
[----:B------:R-:W-:-:S04]  /*3b30*/  FADD.FTZ R56, R55, R52 ;  /* 0x0000003437387221 */ /* 0x000fc80000010000 */
[----:B------:R-:W-:Y:S01]  /*3b40*/  FADD.FTZ R55, R56, R53 ;  /* 0x0000003538377221 */ /* 0x000fe20000010000 */
[----:B------:R-:W-:Y:S06]  /*3b50*/  @!P2 BRA `(.L_x_526) ;  /* 0x000000000040a947 */ /* 0x000fec0003800000 */
[----:B0-----:R-:W-:Y:S01]  /*3b60*/  SHF.L.U32 R28, R39, 0x10, RZ ;  /* 0x00000010271c7819 */ /* 0x001fe200000006ff */
[----:B------:R-:W-:-:S03]  /*3b70*/  IMAD.WIDE.U32 R30, R0, 0x10000, RZ ;  /* 0x00010000001e7825 */ /* 0x000fc600078e00ff */
[----:B------:R-:W-:Y:S01]  /*3b80*/  LOP3.LUT R29, R28, 0xff0000, RZ, 0xc0, !PT ;  /* 0x00ff00001c1d7812 */ /* 0x000fe200078ec0ff */
[----:B------:R-:W-:-:S03]  /*3b90*/  IMAD.SHL.U32 R28, R38, 0x100, RZ ;  /* 0x00000100261c7824 */ /* 0x000fc600078e00ff */
[----:B------:R-:W-:-:S04]  /*3ba0*/  PRMT R29, R29, 0x4210, R44 ;  /* 0x000042101d1d7816 */ /* 0x000fc8000000002c */
[----:B------:R-:W-:Y:S01]  /*3bb0*/  LOP3.LUT R42, R29, 0xff00, R28, 0xf8, !PT ;  /* 0x0000ff001d2a7812 */ /* 0x000fe200078ef81c */
[----:B------:R-:W-:-:S03]  /*3bc0*/  IMAD.WIDE.U32 R28, R36, 0x1000000, RZ ;  /* 0x01000000241c7825 */ /* 0x000fc600078e00ff */
        /* <DEDUP_REMOVED lines=9> */
.L_x_526:
[----:B------:R-:W-:Y:S05]  /*3c60*/  BSYNC.RECONVERGENT B1 ;  /* 0x0000000000017941 */ /* 0x000fea0003800200 */
.L_x_525:
[----:B------:R-:W-:Y:S01]  /*3c70*/  UMOV UR4, 0xffffffff ;  /* 0xffffffff00047882 */ /* 0x000fe20000000000 */
[----:B------:R-:W-:Y:S02]  /*3c80*/  FADD.FTZ R55, R55, R54 ;  /* 0x0000003637377221 */ /* 0x000fe40000010000 */
[----:B------:R-:W-:Y:S05]  /*3c90*/  BRA.DIV UR4, `(.L_x_527) ;  /* 0x0000000604dc7947 */ /* 0x000fea000b800000 */
[----:B01----:R-:W0:Y:S01]  /*3ca0*/  SHFL.BFLY PT, R28, R55, 0x1, 0x1f ;  /* 0x0c201f00371c7f89 */ /* 0x003e2200000e0000 */
        /* <DEDUP_REMOVED lines=36> */
.L_x_542:
        /* <DEDUP_REMOVED lines=13> */
[----:B------:R-:W-:-:S13]  /*3fc0*/  ISETP.GE.AND P0, PT, R45, 0x1, PT ;  /* 0x000000012d00780c */ /* 0x000fda0003f06270 */
[----:B-1----:R-:W-:Y:S05]  /*3fd0*/  @!P0 BRA `(.L_x_529) ;  /* 0x0000000000f08947 */ /* 0x002fea0003800000 */
[----:B------:R-:W-:Y:S01]  /*3fe0*/  FSEL R43, R43, RZ, !P1 ;  /* 0x000000ff2b2b7208 */ /* 0x000fe20004800000 */
[----:B0-----:R-:W-:Y:S01]  /*3ff0*/  IMAD.U32 R56, R5, 0x10000, RZ ;  /* 0x0001000005387824 */ /* 0x001fe200078e00ff */
[----:B------:R-:W-:Y:S01]  /*4000*/  IADD3 R45, PT, PT, R45, -0x1, RZ ;  /* 0xffffffff2d2d7810 */ /* 0x000fe20007ffe0ff */
[C---:B------:R-:W-:Y:S01]  /*4010*/  IMAD.U32 R57, R15.reuse, 0x10000, RZ ;  /* 0x000100000f397824 */ /* 0x040fe200078e00ff */
[----:B------:R-:W-:Y:S01]  /*4020*/  PRMT R58, R15, 0x7632, R58 ;  /* 0x000076320f3a7816 */ /* 0x000fe2000000003a */
        /* <DEDUP_REMOVED lines=8> */
[----:B------:R-:W-:-:S02]  /*40b0*/  IMAD R46, R45, R46, RZ ;  /* 0x0000002e2d2e7224 */ /* 0x000fc400078e02ff */
[C---:B------:R-:W-:Y:S01]  /*40c0*/  FMUL.FTZ R43, R41.reuse, R30 ;  /* 0x0000001e292b7220 */ /* 0x040fe20000410000 */
[----:B------:R-:W-:Y:S01]  /*40d0*/  SHF.L.U32 R49, R12, 0x10, RZ ;  /* 0x000000100c317819 */ /* 0x000fe200000006ff */
[C---:B------:R-:W-:Y:S01]  /*40e0*/  FMUL.FTZ R28, R41.reuse, R28 ;  /* 0x0000001c291c7220 */ /* 0x040fe20000410000 */
[C---:B------:R-:W-:Y:S01]  /*40f0*/  FMUL.FTZ R29, R41.reuse, R48 ;  /* 0x00000030291d7220 */ /* 0x040fe20000410000 */
[C---:B------:R-:W-:Y:S01]  /*4100*/  FMUL.FTZ R30, R41.reuse, R50 ;  /* 0x00000032291e7220 */ /* 0x040fe20000410000 */
[C---:B------:R-:W-:Y:S01]  /*4110*/  FMUL.FTZ R45, R41.reuse, R40 ;  /* 0x00000028292d7220 */ /* 0x040fe20000410000 */
[C---:B------:R-:W-:Y:S01]  /*4120*/  FMUL.FTZ R31, R41.reuse, R52 ;  /* 0x00000034291f7220 */ /* 0x040fe20000410000 */
[C---:B------:R-:W-:Y:S01]  /*4130*/  FMUL.FTZ R42, R41.reuse, R42 ;  /* 0x0000002a292a7220 */ /* 0x040fe20000410000 */
[----:B------:R-:W-:Y:S01]  /*4140*/  FMUL.FTZ R51, R41, R54 ;  /* 0x0000003629337220 */ /* 0x000fe20000410000 */
[----:B------:R-:W-:Y:S01]  /*4150*/  IMAD.U32 R47, R16, 0x10000, RZ ;  /* 0x00010000102f7824 */ /* 0x000fe200078e00ff */
[----:B------:R-:W0:Y:S01]  /*4160*/  LDC.64 R40, c[0x0][0x428] ;  /* 0x00010a00ff287b82 */ /* 0x000e220000000a00 */
[----:B------:R-:W-:Y:S01]  /*4170*/  SHF.L.U32 R50, R13, 0x10, RZ ;  /* 0x000000100d327819 */ /* 0x000fe200000006ff */
[----:B------:R-:W-:-:S02]  /*4180*/  IMAD.U32 R48, R17, 0x10000, RZ ;  /* 0x0001000011307824 */ /* 0x000fc400078e00ff */
[----:B------:R-:W-:Y:S01]  /*4190*/  FFMA.FTZ R28, R28, R47, R49 ;  /* 0x0000002f1c1c7223 */ /* 0x000fe20000010031 */
[----:B------:R-:W-:Y:S01]  /*41a0*/  SHF.L.U32 R54, R14, 0x10, RZ ;  /* 0x000000100e367819 */ /* 0x000fe200000006ff */
[----:B------:R-:W-:Y:S01]  /*41b0*/  IMAD.U32 R52, R18, 0x10000, RZ ;  /* 0x0001000012347824 */ /* 0x000fe200078e00ff */
[----:B------:R-:W-:Y:S01]  /*41c0*/  SHF.L.U32 R58, R58, 0x10, RZ ;  /* 0x000000103a3a7819 */ /* 0x000fe200000006ff */
[----:B------:R-:W-:Y:S01]  /*41d0*/  FFMA.FTZ R43, R43, R48, R50 ;  /* 0x000000302b2b7223 */ /* 0x000fe20000010032 */
[----:B------:R-:W-:Y:S01]  /*41e0*/  SHF.R.S32.HI R49, RZ, 0x1f, R46 ;  /* 0x0000001fff317819 */ /* 0x000fe2000001142e */
[----:B------:R-:W-:Y:S01]  /*41f0*/  FFMA.FTZ R45, R45, R52, R54 ;  /* 0x000000342d2d7223 */ /* 0x000fe20000010036 */
[----:B------:R-:W-:Y:S01]  /*4200*/  PRMT R48, R12, 0x7632, R48 ;  /* 0x000076320c307816 */ /* 0x000fe20000000030 */
[----:B------:R-:W-:Y:S01]  /*4210*/  FFMA.FTZ R47, R51, R56, R58 ;  /* 0x00000038332f7223 */ /* 0x000fe2000001003a */
[----:B------:R-:W-:Y:S01]  /*4220*/  LEA.HI R53, R49, R46, RZ, 0x3 ;  /* 0x0000002e31357211 */ /* 0x000fe200078f18ff */
[----:B------:R-:W-:Y:S01]  /*4230*/  IMAD.U32 R49, R19, 0x10000, RZ ;  /* 0x0001000013317824 */ /* 0x000fe200078e00ff */
[----:B------:R-:W-:-:S02]  /*4240*/  PRMT R46, R16, 0x7632, R46 ;  /* 0x00007632102e7816 */ /* 0x000fc4000000002e */
[----:B------:R-:W-:Y:S01]  /*4250*/  PRMT R51, R17, 0x7632, R51 ;  /* 0x0000763211337816 */ /* 0x000fe20000000033 */
[----:B------:R-:W-:Y:S01]  /*4260*/  FFMA.FTZ R54, R42, R49, R57 ;  /* 0x000000312a367223 */ /* 0x000fe20000010039 */
[----:B------:R-:W-:Y:S02]  /*4270*/  PRMT R55, R13, 0x7632, R55 ;  /* 0x000076320d377816 */ /* 0x000fe40000000037 */
[----:B------:R-:W-:Y:S01]  /*4280*/  PRMT R50, R18, 0x7632, R50 ;  /* 0x0000763212327816 */ /* 0x000fe20000000032 */
[----:B------:R-:W-:Y:S01]  /*4290*/  IMAD.U32 R51, R51, 0x10000, RZ ;  /* 0x0001000033337824 */ /* 0x000fe200078e00ff */
[----:B------:R-:W-:Y:S01]  /*42a0*/  PRMT R52, R14, 0x7632, R52 ;  /* 0x000076320e347816 */ /* 0x000fe20000000034 */
[----:B------:R-:W-:Y:S01]  /*42b0*/  IMAD.U32 R55, R55, 0x10000, RZ ;  /* 0x0001000037377824 */ /* 0x000fe200078e00ff */
[----:B------:R-:W-:Y:S02]  /*42c0*/  SHF.L.U32 R46, R46, 0x10, RZ ;  /* 0x000000102e2e7819 */ /* 0x000fe400000006ff */
[----:B------:R-:W-:Y:S01]  /*42d0*/  SHF.L.U32 R50, R50, 0x10, RZ ;  /* 0x0000001032327819 */ /* 0x000fe200000006ff */
[----:B------:R-:W-:Y:S01]  /*42e0*/  FFMA.FTZ R42, R30, R51, R55 ;  /* 0x000000331e2a7223 */ /* 0x000fe20000010037 */
[----:B------:R-:W-:-:S02]  /*42f0*/  SHF.L.U32 R52, R52, 0x10, RZ ;  /* 0x0000001034347819 */ /* 0x000fc400000006ff */
[----:B------:R-:W-:Y:S02]  /*4300*/  SHF.L.U32 R48, R48, 0x10, RZ ;  /* 0x0000001030307819 */ /* 0x000fe400000006ff */
[----:B------:R-:W-:Y:S01]  /*4310*/  LEA.HI.SX32 R53, R53, R34, 0x1d ;  /* 0x0000002235357211 */ /* 0x000fe200078feaff */
[----:B------:R-:W-:Y:S01]  /*4320*/  FFMA.FTZ R50, R31, R50, R52 ;  /* 0x000000321f327223 */ /* 0x000fe20000010034 */
[----:B------:R-:W-:Y:S01]  /*4330*/  F2FP.BF16.F32.PACK_AB R31, R47, R54 ;  /* 0x000000362f1f723e */ /* 0x000fe200000010ff */
[----:B------:R-:W-:Y:S01]  /*4340*/  FFMA.FTZ R49, R29, R46, R48 ;  /* 0x0000002e1d317223 */ /* 0x000fe20000010030 */
[----:B------:R-:W-:Y:S01]  /*4350*/  F2FP.BF16.F32.PACK_AB R29, R42, R43 ;  /* 0x0000002b2a1d723e */ /* 0x000fe200000010ff */
[----:B0-----:R-:W-:Y:S01]  /*4360*/  IMAD.WIDE.U32 R40, R53, 0x10, R40 ;  /* 0x0000001035287825 */ /* 0x001fe200078e0028 */
[----:B------:R-:W-:Y:S02]  /*4370*/  F2FP.BF16.F32.PACK_AB R30, R50, R45 ;  /* 0x0000002d321e723e */ /* 0x000fe400000010ff */
[----:B------:R-:W-:-:S05]  /*4380*/  F2FP.BF16.F32.PACK_AB R28, R49, R28 ;  /* 0x0000001c311c723e */ /* 0x000fca00000010ff */
[----:B------:R1:W-:Y:S02]  /*4390*/  STG.E.128 desc[UR8][R40.64], R28 ;  /* 0x0000001c28007986 */ /* 0x0003e4000c101d08 */
.L_x_529:
[----:B------:R-:W-:Y:S05]  /*43a0*/  BSYNC.RECONVERGENT B1 ;  /* 0x0000000000017941 */ /* 0x000fea0003800200 */
.L_x_528:
[----:B-1----:R-:W1:Y:S02]  /*43b0*/  LDC.64 R28, c[0x0][0x380] ;  /* 0x0000e000ff1c7b82 */ /* 0x002e640000000a00 */
[----:B-1----:R-:W-:-:S05]  /*43c0*/  IMAD R35, R28, 0x4, R35 ;  /* 0x000000041c237824 */ /* 0x002fca00078e0223 */
[----:B------:R-:W-:-:S13]  /*43d0*/  ISETP.GE.AND P0, PT, R35, R29, PT ;  /* 0x0000001d2300720c */ /* 0x000fda0003f06270 */
[----:B------:R-:W-:Y:S05]  /*43e0*/  @!P0 BRA `(.L_x_530) ;  /* 0xffffffc400088947 */ /* 0x000fea000383ffff */
[----:B------:R-:W-:Y:S05]  /*43f0*/  BSYNC B0 ;  /* 0x0000000000007941 */ /* 0x000fea0003800000 */
.L_x_460:
[----:B------:R-:W-:Y:S05]  /*4400*/  EXIT ;  /* 0x000000000000794d */ /* 0x000fea0003800000 */
.L_x_527:
[----:B01----:R-:W-:Y:S01]  /*4410*/  HFMA2 R30, -RZ, RZ, 0, 1.847743988037109375e-06 ;  /* 0x0000001fff1e7431 */ /* 0x003fe200000001ff */
[----:B------:R-:W-:Y:S01]  /*4420*/  BSSY B1, `(.L_x_531) ;  /* 0x0000007000017945 */ /* 0x000fe20003800000 */
[----:B------:R-:W-:Y:S01]  /*4430*/  MOV R60, R55 ;  /* 0x00000037003c7202 */ /* 0x000fe20000000f00 */
[----:B------:R-:W-:Y:S02]  /*4440*/  IMAD.MOV.U32 R29, RZ, RZ, 0x1 ;  /* 0x00000001ff1d7424 */ /* 0x000fe400078e00ff */
[----:B------:R-:W-:-:S07]  /*4450*/  IMAD.MOV.U32 R31, RZ, RZ, -0x1 ;  /* 0xffffffffff1f7424 */ /* 0x000fce00078e00ff */
[----:B------:R-:W-:Y:S05]  /*4460*/  WARPSYNC.COLLECTIVE R31, `(.L_x_532) ;  /* 0x000000001f087348 */ /* 0x000fea0003c00000 */
[----:B------:R0:W1:Y:S02]  /*4470*/  SHFL.BFLY P2, R58, R60, R29, R30 ;  /* 0x0c00001d3c3a7389 */ /* 0x000064000004001e */
[----:B01----:R-:W-:Y:S05]  /*4480*/  ENDCOLLECTIVE ;  /* 0x000000000000791b */ /* 0x003fea0003800000 */
.L_x_532:
[----:B------:R-:W-:Y:S05]  /*4490*/  BSYNC B1 ;  /* 0x0000000000017941 */ /* 0x000fea0003800000 */
.L_x_531:
        /* <DEDUP_REMOVED lines=10> */
.L_x_533:
[----:B------:R-:W-:Y:S02]  /*4540*/  IMAD.MOV.U32 R29, RZ, RZ, 0x4 ;  /* 0x00000004ff1d7424 */ /* 0x000fe400078e00ff */
[----:B------:R-:W-:-:S04]  /*4550*/  IMAD.MOV.U32 R28, RZ, RZ, R58 ;  /* 0x000000ffff1c7224 */ /* 0x000fc800078e003a */
[----:B------:R-:W-:-:S05]  /*4560*/  FADD.FTZ R42, R41, R28 ;  /* 0x0000001c292a7221 */ /* 0x000fca0000010000 */
[----:B------:R-:W-:-:S07]  /*4570*/  MOV R60, R42 ;  /* 0x0000002a003c7202 */ /* 0x000fce0000000f00 */
[----:B------:R-:W-:Y:S05]  /*4580*/  WARPSYNC.COLLECTIVE R31, `(.L_x_534) ;  /* 0x000000001f087348 */ /* 0x000fea0003c00000 */
[----:B------:R0:W1:Y:S02]  /*4590*/  SHFL.BFLY P2, R58, R60, R29, R30 ;  /* 0x0c00001d3c3a7389 */ /* 0x000064000004001e */
[----:B01----:R-:W-:Y:S05]  /*45a0*/  ENDCOLLECTIVE ;  /* 0x000000000000791b */ /* 0x003fea0003800000 */
.L_x_534:
[----:B------:R-:W-:Y:S01]  /*45b0*/  HFMA2 R29, -RZ, RZ, 0, 4.76837158203125e-07 ;  /* 0x00000008ff1d7431 */ /* 0x000fe200000001ff */
[----:B------:R-:W-:-:S05]  /*45c0*/  MOV R43, R58 ;  /* 0x0000003a002b7202 */ /* 0x000fca0000000f00 */
[----:B------:R-:W-:-:S04]  /*45d0*/  FADD.FTZ R56, R42, R43 ;  /* 0x0000002b2a387221 */ /* 0x000fc80000010000 */
[----:B------:R-:W-:-:S07]  /*45e0*/  IMAD.MOV.U32 R60, RZ, RZ, R56 ;  /* 0x000000ffff3c7224 */ /* 0x000fce00078e0038 */
[----:B------:R-:W-:Y:S05]  /*45f0*/  WARPSYNC.COLLECTIVE R31, `(.L_x_535) ;  /* 0x000000001f087348 */ /* 0x000fea0003c00000 */
[----:B------:R0:W1:Y:S02]  /*4600*/  SHFL.BFLY P2, R58, R60, R29, R30 ;  /* 0x0c00001d3c3a7389 */ /* 0x000064000004001e */
[----:B01----:R-:W-:Y:S05]  /*4610*/  ENDCOLLECTIVE ;  /* 0x000000000000791b */ /* 0x003fea0003800000 */
.L_x_535:
[----:B------:R-:W-:Y:S02]  /*4620*/  IMAD.MOV.U32 R29, RZ, RZ, 0x10 ;  /* 0x00000010ff1d7424 */ /* 0x000fe400078e00ff */
[----:B------:R-:W-:-:S04]  /*4630*/  IMAD.MOV.U32 R43, RZ, RZ, R58 ;  /* 0x000000ffff2b7224 */ /* 0x000fc800078e003a */
[----:B------:R-:W-:-:S05]  /*4640*/  FADD.FTZ R57, R56, R43 ;  /* 0x0000002b38397221 */ /* 0x000fca0000010000 */
[----:B------:R-:W-:-:S07]  /*4650*/  MOV R60, R57 ;  /* 0x00000039003c7202 */ /* 0x000fce0000000f00 */
[----:B------:R-:W-:Y:S05]  /*4660*/  WARPSYNC.COLLECTIVE R31, `(.L_x_536) ;  /* 0x000000001f087348 */ /* 0x000fea0003c00000 */
[----:B------:R0:W1:Y:S02]  /*4670*/  SHFL.BFLY P2, R58, R60, R29, R30 ;  /* 0x0c00001d3c3a7389 */ /* 0x000064000004001e */
[----:B01----:R-:W-:Y:S05]  /*4680*/  ENDCOLLECTIVE ;  /* 0x000000000000791b */ /* 0x003fea0003800000 */
.L_x_536:
        /* <DEDUP_REMOVED lines=19> */
[----:B------:R-:W-:-:S03]  /*47c0*/  HFMA2 R29, -RZ, RZ, 0, 5.9604644775390625e-08 ;  /* 0x00000001ff1d7431 */ /* 0x000fc600000001ff */
[----:B------:R-:W-:-:S07]  /*47d0*/  IMAD.MOV.U32 R60, RZ, RZ, R28 ;  /* 0x000000ffff3c7224 */ /* 0x000fce00078e001c */
[----:B------:R-:W-:Y:S05]  /*47e0*/  WARPSYNC.COLLECTIVE R31, `(.L_x_537) ;  /* 0x000000001f087348 */ /* 0x000fea0003c00000 */
[----:B------:R0:W1:Y:S02]  /*47f0*/  SHFL.BFLY P2, R58, R60, R29, R30 ;  /* 0x0c00001d3c3a7389 */ /* 0x000064000004001e */
[----:B01----:R-:W-:Y:S05]  /*4800*/  ENDCOLLECTIVE ;  /* 0x000000000000791b */ /* 0x003fea0003800000 */
.L_x_537:
[----:B------:R-:W-:Y:S02]  /*4810*/  IMAD.MOV.U32 R29, RZ, RZ, 0x2 ;  /* 0x00000002ff1d7424 */ /* 0x000fe400078e00ff */
[----:B------:R-:W-:-:S04]  /*4820*/  IMAD.MOV.U32 R41, RZ, RZ, R58 ;  /* 0x000000ffff297224 */ /* 0x000fc800078e003a */
[----:B------:R-:W-:-:S05]  /*4830*/  FADD.FTZ R41, R28, R41 ;  /* 0x000000291c297221 */ /* 0x000fca0000010000 */
[----:B------:R-:W-:-:S07]  /*4840*/  MOV R60, R41 ;  /* 0x00000029003c7202 */ /* 0x000fce0000000f00 */
[----:B------:R-:W-:Y:S05]  /*4850*/  WARPSYNC.COLLECTIVE R31, `(.L_x_538) ;  /* 0x000000001f087348 */ /* 0x000fea0003c00000 */
[----:B------:R0:W1:Y:S02]  /*4860*/  SHFL.BFLY P2, R58, R60, R29, R30 ;  /* 0x0c00001d3c3a7389 */ /* 0x000064000004001e */
[----:B01----:R-:W-:Y:S05]  /*4870*/  ENDCOLLECTIVE ;  /* 0x000000000000791b */ /* 0x003fea0003800000 */
.L_x_538:
[----:B------:R-:W-:Y:S01]  /*4880*/  HFMA2 R29, -RZ, RZ, 0, 2.384185791015625e-07 ;  /* 0x00000004ff1d7431 */ /* 0x000fe200000001ff */
[----:B------:R-:W-:-:S05]  /*4890*/  MOV R42, R58 ;  /* 0x0000003a002a7202 */ /* 0x000fca0000000f00 */
[----:B------:R-:W-:-:S04]  /*48a0*/  FADD.FTZ R42, R41, R42 ;  /* 0x0000002a292a7221 */ /* 0x000fc80000010000 */
[----:B------:R-:W-:-:S07]  /*48b0*/  IMAD.MOV.U32 R60, RZ, RZ, R42 ;  /* 0x000000ffff3c7224 */ /* 0x000fce00078e002a */
[----:B------:R-:W-:Y:S05]  /*48c0*/  WARPSYNC.COLLECTIVE R31, `(.L_x_539) ;  /* 0x000000001f087348 */ /* 0x000fea0003c00000 */
[----:B------:R0:W1:Y:S02]  /*48d0*/  SHFL.BFLY P2, R58, R60, R29, R30 ;  /* 0x0c00001d3c3a7389 */ /* 0x000064000004001e */
[----:B01----:R-:W-:Y:S05]  /*48e0*/  ENDCOLLECTIVE ;  /* 0x000000000000791b */ /* 0x003fea0003800000 */
.L_x_539:
[----:B------:R-:W-:Y:S02]  /*48f0*/  IMAD.MOV.U32 R29, RZ, RZ, 0x8 ;  /* 0x00000008ff1d7424 */ /* 0x000fe400078e00ff */
[----:B------:R-:W-:-:S04]  /*4900*/  IMAD.MOV.U32 R55, RZ, RZ, R58 ;  /* 0x000000ffff377224 */ /* 0x000fc800078e003a */
[----:B------:R-:W-:-:S05]  /*4910*/  FADD.FTZ R55, R42, R55 ;  /* 0x000000372a377221 */ /* 0x000fca0000010000 */
[----:B------:R-:W-:-:S07]  /*4920*/  MOV R60, R55 ;  /* 0x00000037003c7202 */ /* 0x000fce0000000f00 */
[----:B------:R-:W-:Y:S05]  /*4930*/  WARPSYNC.COLLECTIVE R31, `(.L_x_540) ;  /* 0x000000001f087348 */ /* 0x000fea0003c00000 */
[----:B------:R0:W1:Y:S02]  /*4940*/  SHFL.BFLY P2, R58, R60, R29, R30 ;  /* 0x0c00001d3c3a7389 */ /* 0x000064000004001e */
[----:B01----:R-:W-:Y:S05]  /*4950*/  ENDCOLLECTIVE ;  /* 0x000000000000791b */ /* 0x003fea0003800000 */
.L_x_540:
[----:B------:R-:W-:Y:S01]  /*4960*/  HFMA2 R29, -RZ, RZ, 0, 9.5367431640625e-07 ;  /* 0x00000010ff1d7431 */ /* 0x000fe200000001ff */
[----:B------:R-:W-:-:S05]  /*4970*/  MOV R56, R58 ;  /* 0x0000003a00387202 */ /* 0x000fca0000000f00 */
[----:B------:R-:W-:-:S04]  /*4980*/  FADD.FTZ R56, R55, R56 ;  /* 0x0000003837387221 */ /* 0x000fc80000010000 */
[----:B------:R-:W-:-:S07]  /*4990*/  IMAD.MOV.U32 R60, RZ, RZ, R56 ;  /* 0x000000ffff3c7224 */ /* 0x000fce00078e0038 */
[----:B------:R-:W-:Y:S05]  /*49a0*/  WARPSYNC.COLLECTIVE R31, `(.L_x_541) ;  /* 0x000000001f087348 */ /* 0x000fea0003c00000 */
[----:B------:R0:W1:Y:S02]  /*49b0*/  SHFL.BFLY P2, R58, R60, R29, R30 ;  /* 0x0c00001d3c3a7389 */ /* 0x000064000004001e */
[----:B01----:R-:W-:Y:S05]  /*49c0*/  ENDCOLLECTIVE ;  /* 0x000000000000791b */ /* 0x003fea0003800000 */
.L_x_541:
[----:B------:R-:W-:Y:S01]  /*49d0*/  IMAD.MOV.U32 R57, RZ, RZ, R58 ;  /* 0x000000ffff397224 */ /* 0x000fe200078e003a */
[----:B------:R-:W-:Y:S06]  /*49e0*/  BRA `(.L_x_542) ;  /* 0xfffffff400407947 */ /* 0x000fec000383ffff */
.L_x_543:
        /* <DEDUP_REMOVED lines=9> */
.L_x_9046:


//--------------------- .text._ZN10layer_norm13ln_fwd_kernelINS_13Kernel_traitsI13__nv_bfloat16S2_S2_S2_fjLj256ELj1ELj4ELj1ELj16ENS_18Kernel_traits_baseILj256ES2_S2_S2_S2_fjLj128EEEEELb1ELb1ELb0ELb0EEEvNS_9FwdParamsE --------------------------
	.section	.text._ZN10layer_norm13ln_fwd_kernelINS_13Kernel_traitsI13__nv_bfloat16S2_S2_S2_fjLj256ELj1ELj4ELj1ELj16ENS_18Kernel_traits_baseILj256ES2_S2_S2_S2_fjLj128EEEEELb1ELb1ELb0ELb0EEEvNS_9FwdParamsE,"ax",@progbits
	.align	128
        .global         _ZN10layer_norm13ln_fwd_kernelINS_13Kernel_traitsI13__nv_bfloat16S2_S2_S2_fjLj256ELj1ELj4ELj1ELj16ENS_18Kernel_traits_baseILj256ES2_S2_S2_S2_fjLj128EEEEELb1ELb1ELb0ELb0EEEvNS_9FwdParamsE
        .type           _ZN10layer_norm13ln_fwd_kernelINS_13Kernel_traitsI13__nv_bfloat16S2_S2_S2_fjLj256ELj1ELj4ELj1ELj16ENS_18Kernel_traits_baseILj256ES2_S2_S2_S2_fjLj128EEEEELb1ELb1ELb0ELb0EEEvNS_9FwdParamsE,@function
        .size           _ZN10layer_norm13ln_fwd_kernelINS_13Kernel_traitsI13__nv_bfloat16S2_S2_S2_fjLj256ELj1ELj4ELj1ELj16ENS_18Kernel_traits_baseILj256ES2_S2_S2_S2_fjLj128EEEEELb1ELb1ELb0ELb0EEEvNS_9FwdParamsE,(.L_x_9047 - _ZN10layer_norm13ln_fwd_kernelINS_13Kernel_traitsI13__nv_bfloat16S2_S2_S2_fjLj256ELj1ELj4ELj1ELj16ENS_18Kernel_traits_baseILj256ES2_S2_S2_S2_fjLj128EEEEELb1ELb1ELb0ELb0EEEvNS_9FwdParamsE)
        .other          _ZN10layer_norm13ln_fwd_kernelINS_13Kernel_traitsI13__nv_bfloat16S2_S2_S2_fjLj256ELj1ELj4ELj1ELj16ENS_18Kernel_traits_baseILj256ES2_S2_S2_S2_fjLj128EEEEELb1ELb1ELb0ELb0EEEvNS_9FwdParamsE,@"STO_CUDA_ENTRY STV_DEFAULT"
_ZN10layer_norm13ln_fwd_kernelINS_13Kernel_traitsI13__nv_bfloat16S2_S2_S2_fjLj256ELj1ELj4ELj1ELj16ENS_18Kernel_traits_baseILj256ES2_S2_S2_S2_fjLj128EEEEELb1ELb1ELb0ELb0EEEvNS_9FwdParamsE:
.text._ZN10layer_norm13ln_fwd_kernelINS_13Kernel_traitsI13__nv_bfloat16S2_S2_S2_fjLj256ELj1ELj4ELj1ELj16ENS_18Kernel_traits_baseILj256ES2_S2_S2_S2_fjLj128EEEEELb1ELb1ELb0ELb0EEEvNS_9FwdParamsE:
[----:B------:R-:W-:Y:S01]  /*0000*/  LDC R1, c[0x0][0x37c] ;  /* 0x0000df00ff017b82 */ /* 0x000fe20000000800 */
[----:B------:R-:W0:Y:S01]  /*0010*/  LDCU.U8 UR4, c[0x0][0x464] ;  /* 0x00008c80ff0477ac */ /* 0x000e220008000000 */
[----:B------:R-:W1:Y:S01]  /*0020*/  LDCU.64 UR6, c[0x0][0x450] ;  /* 0x00008a00ff0677ac */ /* 0x000e620008000a00 */
[----:B------:R-:W2:Y:S05]  /*0030*/  LDCU.64 UR8, c[0x0][0x358] ;  /* 0x00006b00ff0877ac */ /* 0x000eaa0008000a00 */
[----:B------:R-:W3:Y:S08]  /*0040*/  LDC R50, c[0x0][0x458] ;  /* 0x00011600ff327b82 */ /* 0x000ef00000000800 */
[----:B------:R-:W3:Y:S01]  /*0050*/  LDC R51, c[0x0][0x45c] ;  /* 0x00011700ff337b82 */ /* 0x000ee20000000800 */
[----:B0-----:R-:W-:Y:S01]  /*0060*/  ISETP.NE.AND P1, PT, RZ, UR4, PT ;  /* 0x00000004ff007c0c */ /* 0x001fe2000bf25270 */
[----:B-1----:R-:W-:Y:S01]  /*0070*/  IMAD.U32 R2, RZ, RZ, UR6 ;  /* 0x00000006ff027e24 */ /* 0x002fe2000f8e00ff */
[----:B------:R-:W-:Y:S01]  /*0080*/  MOV R3, UR7 ;  /* 0x0000000700037c02 */ /* 0x000fe20008000f00 */
[----:B------:R-:W0:Y:S04]  /*0090*/  S2R R6, SR_TID.X ;  /* 0x0000000000067919 */ /* 0x000e280000002100 */
[----:B------:R-:W1:Y:S06]  /*00a0*/  LDC R5, c[0x0][0x388] ;  /* 0x0000e200ff057b82 */ /* 0x000e6c0000000800 */
[----:B--2---:R-:W2:Y:S02]  /*00b0*/  @P1 LDG.E.64 R2, desc[UR8][R2.64] ;  /* 0x0000000802021981 */ /* 0x004ea4000c1e1b00 */
[----:B------:R-:W4:Y:S02]  /*00c0*/  S2UR UR5, SR_CTAID.X ;  /* 0x00000000000579c3 */ /* 0x000f240000002500 */
[----:B---3--:R3:W5:Y:S06]  /*00d0*/  @P1 LDG.E.64 R10, desc[UR8][R50.64] ;  /* 0x00000008320a1981 */ /* 0x00876c000c1e1b00 */
[----:B------:R-:W3:Y:S01]  /*00e0*/  LDC R9, c[0x0][0x360] ;  /* 0x0000d800ff097b82 */ /* 0x000ee20000000800 */
[----:B------:R-:W-:Y:S01]  /*00f0*/  BSSY.RECONVERGENT B0, `(.L_x_544) ;  /* 0x0000024000007945 */ /* 0x000fe20003800200 */
[----:B-1----:R-:W-:-:S06]  /*0100*/  SHF.R.S32.HI R0, RZ, 0x1f, R5 ;  /* 0x0000001fff007819 */ /* 0x002fcc0000011405 */
[----:B------:R-:W1:Y:S01]  /*0110*/  @P1 LDC R25, c[0x0][0x460] ;  /* 0x00011800ff191b82 */ /* 0x000e620000000800 */
[----:B------:R-:W-:Y:S02]  /*0120*/  LEA.HI R0, R0, R5, RZ, 0x3 ;  /* 0x0000000500007211 */ /* 0x000fe400078f18ff */
[----:B0-----:R-:W-:Y:S01]  /*0130*/  LOP3.LUT R8, R6, 0x1f, RZ, 0xc0, !PT ;  /* 0x0000001f06087812 */ /* 0x001fe200078ec0ff */
[----:B----4-:R-:W-:Y:S01]  /*0140*/  USHF.L.U32 UR4, UR5, 0x2, URZ ;  /* 0x0000000205047899 */ /* 0x010fe200080006ff */
[----:B------:R-:W-:Y:S02]  /*0150*/  SHF.R.U32.HI R5, RZ, 0x5, R6 ;  /* 0x00000005ff057819 */ /* 0x000fe40000011606 */
[----:B------:R-:W-:-:S03]  /*0160*/  LOP3.LUT R7, RZ, R8, RZ, 0x33, !PT ;  /* 0x00000008ff077212 */ /* 0x000fc600078e33ff */
[----:B------:R-:W-:Y:S02]  /*0170*/  LOP3.LUT R5, R5, UR4, RZ, 0xfc, !PT ;  /* 0x0000000405057c12 */ /* 0x000fe4000f8efcff */
[----:B------:R-:W-:Y:S01]  /*0180*/  LEA.HI.SX32 R7, R0, R7, 0x1d ;  /* 0x0000000700077211 */ /* 0x000fe200078feaff */
[----:B---3--:R-:W-:-:S03]  /*0190*/  IMAD R6, R9, UR5, R6 ;  /* 0x0000000509067c24 */ /* 0x008fc6000f8e0206 */
[----:B------:R-:W-:Y:S02]  /*01a0*/  ISETP.GT.U32.AND P0, PT, R7, -0x21, PT ;  /* 0xffffffdf0700780c */ /* 0x000fe40003f04070 */
[----:B--2---:R-:W-:Y:S02]  /*01b0*/  @P1 R2UR UR6, R2 ;  /* 0x00000000020612ca */ /* 0x004fe400000e0000 */
[----:B------:R-:W-:-:S11]  /*01c0*/  @P1 R2UR UR7, R3 ;  /* 0x00000000030712ca */ /* 0x000fd600000e0000 */
[----:B------:R-:W-:Y:S02]  /*01d0*/  UIADD3 UR13, UPT, UPT, UR6, -0x61c88647, URZ ;  /* 0x9e3779b9060d7890 */ /* 0x000fe4000fffe0ff */
[----:B------:R-:W-:Y:S02]  /*01e0*/  UIADD3 UR14, UPT, UPT, UR7, -0x4498517b, URZ ;  /* 0xbb67ae85070e7890 */ /* 0x000fe4000fffe0ff */
[----:B------:R-:W-:Y:S02]  /*01f0*/  UIADD3 UR15, UPT, UPT, UR6, 0x3c6ef372, URZ ;  /* 0x3c6ef372060f7890 */ /* 0x000fe4000fffe0ff */
[----:B------:R-:W-:Y:S02]  /*0200*/  UIADD3 UR16, UPT, UPT, UR7, 0x76cf5d0a, URZ ;  /* 0x76cf5d0a07107890 */ /* 0x000fe4000fffe0ff */
[----:B------:R-:W-:Y:S02]  /*0210*/  UIADD3 UR17, UPT, UPT, UR6, -0x255992d5, URZ ;  /* 0xdaa66d2b06117890 */ /* 0x000fe4000fffe0ff */
[----:B------:R-:W-:-:S02]  /*0220*/  UIADD3 UR18, UPT, UPT, UR7, 0x32370b8f, URZ ;  /* 0x32370b8f07127890 */ /* 0x000fc4000fffe0ff */
[----:B------:R-:W-:Y:S01]  /*0230*/  UIADD3 UR19, UPT, UPT, UR6, 0x78dde6e4, URZ ;  /* 0x78dde6e406137890 */ /* 0x000fe2000fffe0ff */
[----:B-1----:R-:W-:Y:S11]  /*0240*/  @P0 BRA `(.L_x_545) ;  /* 0x0000000000380947 */ /* 0x002ff60003800000 */
        /* <DEDUP_REMOVED lines=14> */
.L_x_545:
[----:B------:R-:W-:Y:S05]  /*0330*/  BSYNC.RECONVERGENT B0 ;  /* 0x0000000000007941 */ /* 0x000fea0003800200 */
.L_x_544:
[----:B------:R-:W1:Y:S01]  /*0340*/  LDCU UR4, c[0x0][0x384] ;  /* 0x00007080ff0477ac */ /* 0x000e620008000800 */
[----:B-----5:R-:W-:Y:S01]  /*0350*/  @P1 IADD3 R50, P0, PT, R10, R25, RZ ;  /* 0x000000190a321210 */ /* 0x020fe20007f1e0ff */
[----:B------:R-:W-:-:S04]  /*0360*/  UIADD3 UR20, UPT, UPT, UR7, -0x126145ec, URZ ;  /* 0xed9eba1407147890 */ /* 0x000fc8000fffe0ff */
[----:B------:R-:W-:Y:S01]  /*0370*/  @P1 IMAD.X R51, RZ, RZ, R11, P0 ;  /* 0x000000ffff331224 */ /* 0x000fe200000e060b */
[----:B------:R-:W-:Y:S02]  /*0380*/  UIADD3 UR21, UPT, UPT, UR6, 0x1715609d, URZ ;  /* 0x1715609d06157890 */ /* 0x000fe4000fffe0ff */
[----:B------:R-:W-:Y:S02]  /*0390*/  UIADD3 UR22, UPT, UPT, UR7, -0x56f99767, URZ ;  /* 0xa906689907167890 */ /* 0x000fe4000fffe0ff */
[----:B------:R-:W-:Y:S01]  /*03a0*/  UIADD3 UR23, UPT, UPT, UR6, -0x4ab325aa, URZ ;  /* 0xb54cda5606177890 */ /* 0x000fe2000fffe0ff */
[--C-:B------:R-:W-:Y:S01]  /*03b0*/  SHF.R.U64 R4, R50, 0x2, R51.reuse ;  /* 0x0000000232047819 */ /* 0x100fe20000001233 */
[----:B------:R-:W-:Y:S01]  /*03c0*/  UIADD3 UR24, UPT, UPT, UR7, 0x646e171e, URZ ;  /* 0x646e171e07187890 */ /* 0x000fe2000fffe0ff */
[----:B0-----:R-:W-:Y:S01]  /*03d0*/  SHF.R.U32.HI R3, RZ, 0x2, R51 ;  /* 0x00000002ff037819 */ /* 0x001fe20000011633 */
[----:B------:R-:W-:Y:S02]  /*03e0*/  UIADD3 UR25, UPT, UPT, UR6, 0x5384540f, URZ ;  /* 0x5384540f06197890 */ /* 0x000fe4000fffe0ff */
[----:B------:R-:W-:Y:S01]  /*03f0*/  UIADD3 UR26, UPT, UPT, UR7, 0x1fd5c5a3, URZ ;  /* 0x1fd5c5a3071a7890 */ /* 0x000fe2000fffe0ff */
[----:B-1----:R-:W-:Y:S01]  /*0400*/  ISETP.GE.AND P0, PT, R5, UR4, PT ;  /* 0x0000000405007c0c */ /* 0x002fe2000bf06270 */
[----:B------:R-:W-:-:S02]  /*0410*/  UIADD3 UR27, UPT, UPT, UR6, -0xe443238, URZ ;  /* 0xf1bbcdc8061b7890 */ /* 0x000fc4000fffe0ff */
[----:B------:R-:W-:Y:S02]  /*0420*/  UIADD3 UR29, UPT, UPT, UR6, -0x700cb87f, URZ ;  /* 0x8ff34781061d7890 */ /* 0x000fe4000fffe0ff */
[----:B------:R-:W-:Y:S02]  /*0430*/  UIADD3 UR30, UPT, UPT, UR7, -0x695add53, URZ ;  /* 0x96a522ad071e7890 */ /* 0x000fe4000fffe0ff */
[----:B------:R-:W-:-:S06]  /*0440*/  UIADD3 UR28, UPT, UPT, UR7, -0x24c28bd8, URZ ;  /* 0xdb3d7428071c7890 */ /* 0x000fcc000fffe0ff */
[----:B------:R-:W-:Y:S06]  /*0450*/  @P0 EXIT ;  /* 0x000000000000094d */ /* 0x000fec0003800000 */
[----:B------:R-:W-:Y:S01]  /*0460*/  IMAD.HI.U32 R0, R6, -0x326172a9, RZ ;  /* 0xcd9e8d5706007827 */ /* 0x000fe200078e00ff */
[----:B------:R-:W0:Y:S01]  /*0470*/  LDCU.64 UR4, c[0x0][0x3e0] ;  /* 0x00007c00ff0477ac */ /* 0x000e220008000a00 */
[----:B------:R-:W-:Y:S02]  /*0480*/  PRMT R38, R20, 0x7632, R38 ;  /* 0x0000763214267816 */ /* 0x000fe40000000026 */
[----:B------:R-:W-:Y:S02]  /*0490*/  HFMA2 R33, -RZ, RZ, 0, 0 ;  /* 0x00000000ff217431 */ /* 0x000fe400000001ff */
[----:B------:R-:W-:Y:S01]  /*04a0*/  IMAD.HI.U32 R2, R4, -0x2daee0ad, RZ ;  /* 0xd2511f5304027827 */ /* 0x000fe200078e00ff */
[----:B------:R-:W-:Y:S01]  /*04b0*/  LOP3.LUT R0, R3, UR6, R0, 0x96, !PT ;  /* 0x0000000603007c12 */ /* 0x000fe2000f8e9600 */
[----:B------:R-:W-:Y:S01]  /*04c0*/  BSSY B1, `(.L_x_546) ;  /* 0x0000396000017945 */ /* 0x000fe20003800000 */
[----:B------:R-:W-:Y:S01]  /*04d0*/  PRMT R40, R22, 0x7632, R40 ;  /* 0x0000763216287816 */ /* 0x000fe20000000028 */
[----:B------:R-:W-:Y:S01]  /*04e0*/  IMAD R10, R6, -0x326172a9, RZ ;  /* 0xcd9e8d57060a7824 */ /* 0x000fe200078e02ff */
[----:B------:R-:W-:Y:S01]  /*04f0*/  LOP3.LUT R2, R2, UR7, RZ, 0x3c, !PT ;  /* 0x0000000702027c12 */ /* 0x000fe2000f8e3cff */
[----:B------:R-:W-:Y:S01]  /*0500*/  IMAD R24, R4, -0x2daee0ad, RZ ;  /* 0xd2511f5304187824 */ /* 0x000fe200078e02ff */
[----:B------:R-:W-:Y:S01]  /*0510*/  PRMT R39, R21, 0x7632, R39 ;  /* 0x0000763215277816 */ /* 0x000fe20000000027 */
[----:B------:R-:W-:Y:S01]  /*0520*/  IMAD.HI.U32 R11, R0, -0x2daee0ad, RZ ;  /* 0xd2511f53000b7827 */ /* 0x000fe200078e00ff */
[----:B------:R-:W-:Y:S01]  /*0530*/  PRMT R41, R23, 0x7632, R41 ;  /* 0x0000763217297816 */ /* 0x000fe20000000029 */
[----:B------:R-:W1:Y:S01]  /*0540*/  LDCU UR31, c[0x0][0x388] ;  /* 0x00007100ff1f77ac */ /* 0x000e620008000800 */
[----:B------:R-:W-:Y:S01]  /*0550*/  LOP3.LUT R50, R50, 0x3, RZ, 0xc0, !PT ;  /* 0x0000000332327812 */ /* 0x000fe200078ec0ff */
[----:B------:R-:W-:Y:S01]  /*0560*/  IMAD.HI.U32 R9, R2, -0x326172a9, RZ ;  /* 0xcd9e8d5702097827 */ /* 0x000fe200078e00ff */
[----:B------:R-:W-:Y:S01]  /*0570*/  LOP3.LUT R11, R24, UR14, R11, 0x96, !PT ;  /* 0x0000000e180b7c12 */ /* 0x000fe2000f8e960b */
[----:B------:R-:W2:Y:S01]  /*0580*/  LDCU UR12, c[0x0][0x448] ;  /* 0x00008900ff0c77ac */ /* 0x000ea20008000800 */
[----:B------:R-:W-:Y:S01]  /*0590*/  PRMT R32, R12, 0x7632, R32 ;  /* 0x000076320c207816 */ /* 0x000fe20000000020 */
[----:B------:R-:W-:Y:S01]  /*05a0*/  IMAD R25, R2, -0x326172a9, RZ ;  /* 0xcd9e8d5702197824 */ /* 0x000fe200078e02ff */
[----:B------:R-:W-:Y:S01]  /*05b0*/  LOP3.LUT R9, R10, UR13, R9, 0x96, !PT ;  /* 0x0000000d0a097c12 */ /* 0x000fe2000f8e9609 */
[----:B------:R-:W-:Y:S01]  /*05c0*/  IMAD R27, R0, -0x2daee0ad, RZ ;  /* 0xd2511f53001b7824 */ /* 0x000fe200078e02ff */
[----:B0-----:R-:W-:Y:S01]  /*05d0*/  UISETP.NE.U32.AND UP0, UPT, UR4, URZ, UPT ;  /* 0x000000ff0400728c */ /* 0x001fe2000bf05070 */
[----:B------:R-:W-:Y:S01]  /*05e0*/  IMAD.HI.U32 R0, R11, -0x326172a9, RZ ;  /* 0xcd9e8d570b007827 */ /* 0x000fe200078e00ff */
[----:B------:R-:W0:Y:S01]  /*05f0*/  LDCU.U8 UR4, c[0x0][0x410] ;  /* 0x00008200ff0477ac */ /* 0x000e220008000000 */
[----:B------:R-:W-:-:S02]  /*0600*/  PRMT R34, R19, 0x7632, R34 ;  /* 0x0000763213227816 */ /* 0x000fc40000000022 */
[----:B------:R-:W-:Y:S01]  /*0610*/  IMAD.HI.U32 R2, R9, -0x2daee0ad, RZ ;  /* 0xd2511f5309027827 */ /* 0x000fe200078e00ff */
[----:B------:R-:W-:Y:S01]  /*0620*/  LOP3.LUT R0, R25, UR15, R0, 0x96, !PT ;  /* 0x0000000f19007c12 */ /* 0x000fe2000f8e9600 */
[----:B------:R-:W-:Y:S01]  /*0630*/  UISETP.NE.AND.EX UP0, UPT, UR5, URZ, UPT, UP0 ;  /* 0x000000ff0500728c */ /* 0x000fe2000bf05300 */
[----:B------:R-:W-:Y:S01]  /*0640*/  PRMT R35, R18, 0x7632, R35 ;  /* 0x0000763212237816 */ /* 0x000fe20000000023 */
[----:B------:R-:W-:Y:S01]  /*0650*/  IMAD R10, R11, -0x326172a9, RZ ;  /* 0xcd9e8d570b0a7824 */ /* 0x000fe200078e02ff */
[----:B------:R-:W-:Y:S01]  /*0660*/  LOP3.LUT R2, R27, UR16, R2, 0x96, !PT ;  /* 0x000000101b027c12 */ /* 0x000fe2000f8e9602 */
[----:B------:R-:W-:Y:S01]  /*0670*/  IMAD R24, R9, -0x2daee0ad, RZ ;  /* 0xd2511f5309187824 */ /* 0x000fe200078e02ff */
[----:B------:R-:W-:Y:S01]  /*0680*/  PRMT R36, R17, 0x7632, R36 ;  /* 0x0000763211247816 */ /* 0x000fe20000000024 */
[----:B------:R-:W-:Y:S01]  /*0690*/  IMAD.HI.U32 R11, R0, -0x2daee0ad, RZ ;  /* 0xd2511f53000b7827 */ /* 0x000fe200078e00ff */
[----:B------:R-:W-:Y:S01]  /*06a0*/  PRMT R37, R16, 0x7632, R37 ;  /* 0x0000763210257816 */ /* 0x000fe20000000025 */
[----:B------:R-:W3:Y:S01]  /*06b0*/  LDCU.64 UR10, c[0x0][0x3a0] ;  /* 0x00007400ff0a77ac */ /* 0x000ee20008000a00 */
[----:B------:R-:W-:Y:S01]  /*06c0*/  SHF.L.U32 R39, R39, 0x10, RZ ;  /* 0x0000001027277819 */ /* 0x000fe200000006ff */
[----:B------:R-:W-:Y:S01]  /*06d0*/  IMAD.HI.U32 R9, R2, -0x326172a9, RZ ;  /* 0xcd9e8d5702097827 */ /* 0x000fe200078e00ff */
[----:B------:R-:W-:-:S02]  /*06e0*/  LOP3.LUT R11, R24, UR18, R11, 0x96, !PT ;  /* 0x00000012180b7c12 */ /* 0x000fc4000f8e960b */
[----:B------:R-:W-:Y:S01]  /*06f0*/  SHF.L.U32 R41, R41, 0x10, RZ ;  /* 0x0000001029297819 */ /* 0x000fe200000006ff */
[----:B------:R-:W-:Y:S01]  /*0700*/  IMAD R25, R2, -0x326172a9, RZ ;  /* 0xcd9e8d5702197824 */ /* 0x000fe200078e02ff */
[----:B------:R-:W-:Y:S01]  /*0710*/  LOP3.LUT R9, R10, UR17, R9, 0x96, !PT ;  /* 0x000000110a097c12 */ /* 0x000fe2000f8e9609 */
[----:B------:R-:W-:Y:S01]  /*0720*/  IMAD R27, R0, -0x2daee0ad, RZ ;  /* 0xd2511f53001b7824 */ /* 0x000fe200078e02ff */
[----:B0-----:R-:W-:Y:S01]  /*0730*/  UISETP.NE.AND UP1, UPT, UR4, URZ, UPT ;  /* 0x000000ff0400728c */ /* 0x001fe2000bf25270 */
        /* <DEDUP_REMOVED lines=24> */
[----:B------:R-:W-:Y:S01]  /*08c0*/  PRMT R10, R14, 0x7632, R10 ;  /* 0x000076320e0a7816 */ /* 0x000fe2000000000a */
        /* <DEDUP_REMOVED lines=8> */
[----:B------:R-:W-:Y:S02]  /*0950*/  LOP3.LUT R2, R9, UR30, R2, 0x96, !PT ;  /* 0x0000001e09027c12 */ /* 0x000fe4000f8e9602 */
[----:B------:R-:W-:Y:S01]  /*0960*/  PRMT R9, R15, 0x7632, R9 ;  /* 0x000076320f097816 */ /* 0x000fe20000000009 */
[----:B------:R-:W-:Y:S01]  /*0970*/  IMAD.U32 R38, R38, 0x10000, RZ ;  /* 0x0001000026267824 */ /* 0x000fe200078e00ff */
[----:B------:R-:W-:Y:S01]  /*0980*/  LOP3.LUT R0, R11, UR29, R0, 0x96, !PT ;  /* 0x0000001d0b007c12 */ /* 0x000fe2000f8e9600 */
[----:B------:R-:W-:Y:S01]  /*0990*/  IMAD.U32 R40, R40, 0x10000, RZ ;  /* 0x0001000028287824 */ /* 0x000fe200078e00ff */
[----:B------:R-:W-:Y:S01]  /*09a0*/  PRMT R11, R13, 0x7632, R11 ;  /* 0x000076320d0b7816 */ /* 0x000fe2000000000b */
[----:B------:R-:W-:Y:S02]  /*09b0*/  IMAD R42, R25, -0x2daee0ad, RZ ;  /* 0xd2511f53192a7824 */ /* 0x000fe400078e02ff */
[----:B-123--:R-:W-:-:S07]  /*09c0*/  IMAD R44, R27, -0x326172a9, RZ ;  /* 0xcd9e8d571b2c7824 */ /* 0x00efce00078e02ff */
.L_x_592:
[----:B0-----:R-:W0:Y:S01]  /*09d0*/  @UP0 LDCU.64 UR4, c[0x0][0x3e0] ;  /* 0x00007c00ff0407ac */ /* 0x001e220008000a00 */
        /* <DEDUP_REMOVED lines=8> */
[----:B------:R-:W-:Y:S01]  /*0a60*/  BSSY.RECONVERGENT B0, `(.L_x_547) ;  /* 0x00002c1000007945 */ /* 0x000fe20003800200 */
[----:B------:R-:W-:Y:S02]  /*0a70*/  MOV R53, 0x3f800000 ;  /* 0x3f80000000357802 */ /* 0x000fe40000000f00 */
        /* <DEDUP_REMOVED lines=15> */
[----:B------:R-:W-:Y:S01]  /*0b70*/  MOV R45, 0x2 ;  /* 0x00000002002d7802 */ /* 0x000fe20000000f00 */
[----:B------:R-:W-:-:S10]  /*0b80*/  IMAD.MOV.U32 R43, RZ, RZ, R44 ;  /* 0x000000ffff2b7224 */ /* 0x000fd400078e002c */
[----:B0-----:R-:W-:Y:S05]  /*0b90*/  @!P2 BRA `(.L_x_550) ;  /* 0x000000040000a947 */ /* 0x001fea0003800000 */
        /* <DEDUP_REMOVED lines=8> */
.L_x_551:
        /* <DEDUP_REMOVED lines=13> */
.L_x_553:
[----:B------:R-:W-:Y:S05]  /*0cf0*/  BSYNC.RECONVERGENT B3 ;  /* 0x0000000000037941 */ /* 0x000fea0003800200 */
.L_x_552:
        /* <DEDUP_REMOVED lines=40> */
[----:B------:R-:W-:Y:S02]  /*0f80*/  LOP3.LUT R2, R50, UR30, R47, 0x96, !PT ;  /* 0x0000001e32027c12 */ /* 0x000fe4000f8e962f */
[----:B------:R-:W-:-:S07]  /*0f90*/  MOV R42, R46 ;  /* 0x0000002e002a7202 */ /* 0x000fce0000000f00 */
.L_x_550:
[----:B------:R-:W-:Y:S05]  /*0fa0*/  BSYNC.RECONVERGENT B2 ;  /* 0x0000000000027941 */ /* 0x000fea0003800200 */
.L_x_549:
[----:B------:R-:W0:Y:S01]  /*0fb0*/  LDC R54, c[0x0][0x408] ;  /* 0x00010200ff367b82 */ /* 0x000e220000000800 */
[----:B------:R-:W-:Y:S01]  /*0fc0*/  HFMA2 R56, -RZ, RZ, 0.1171875, 0 ;  /* 0x2f800000ff387431 */ /* 0x000fe200000001ff */
[----:B------:R-:W-:Y:S01]  /*0fd0*/  I2FP.F32.U32 R43, R43 ;  /* 0x0000002b002b7245 */ /* 0x000fe20000201000 */
[C---:B-----5:R-:W-:Y:S01]  /*0fe0*/  IMAD.U32 R46, R28.reuse, 0x10000, RZ ;  /* 0x000100001c2e7824 */ /* 0x060fe200078e00ff */
[----:B------:R-:W-:Y:S01]  /*0ff0*/  BSSY.RECONVERGENT B2, `(.L_x_554) ;  /* 0x0000051000027945 */ /* 0x000fe20003800200 */
[----:B------:R-:W-:Y:S01]  /*1000*/  PRMT R28, R28, 0x7632, R28 ;  /* 0x000076321c1c7816 */ /* 0x000fe2000000001c */
[----:B------:R-:W-:Y:S02]  /*1010*/  IMAD.MOV.U32 R47, RZ, RZ, R44 ;  /* 0x000000ffff2f7224 */ /* 0x000fe400078e002c */
[----:B------:R-:W1:Y:S01]  /*1020*/  LDC R55, c[0x0][0x404] ;  /* 0x00010100ff377b82 */ /* 0x000e620000000800 */
[----:B------:R-:W-:Y:S01]  /*1030*/  FFMA.FTZ R48, R43, R56, 1.1641532182693481445e-10 ;  /* 0x2f0000002b307423 */ /* 0x000fe20000010038 */
[----:B------:R-:W-:Y:S01]  /*1040*/  FMUL.FTZ R43, R46, R53 ;  /* 0x000000352e2b7220 */ /* 0x000fe20000410000 */
[----:B------:R-:W-:-:S03]  /*1050*/  SHF.L.U32 R46, R20, 0x10, RZ ;  /* 0x00000010142e7819 */ /* 0x000fc600000006ff */
[----:B0-----:R-:W-:Y:S01]  /*1060*/  FMUL.FTZ R43, R43, R54 ;  /* 0x000000362b2b7220 */ /* 0x001fe20000410000 */
[----:B-1----:R-:W-:Y:S01]  /*1070*/  FSETP.GTU.FTZ.AND P2, PT, R48, R55, PT ;  /* 0x000000373000720b */ /* 0x002fe20003f5c000 */
[----:B------:R-:W-:-:S03]  /*1080*/  @P1 IMAD.U32 R48, R24, 0x10000, RZ ;  /* 0x0001000018301824 */ /* 0x000fc600078e00ff */
[----:B------:R-:W-:Y:S02]  /*1090*/  P2R R57, PR, RZ, 0x4 ;  /* 0x00000004ff397803 */ /* 0x000fe40000000000 */
[----:B------:R-:W-:Y:S02]  /*10a0*/  FSEL R43, R43, RZ, !P2 ;  /* 0x000000ff2b2b7208 */ /* 0x000fe40005000000 */
[----:B------:R-:W-:-:S03]  /*10b0*/  ISETP.NE.AND P2, PT, R45, 0x1, PT ;  /* 0x000000012d00780c */ /* 0x000fc60003f45270 */
[----:B------:R-:W-:-:S04]  /*10c0*/  FMUL.FTZ R43, R43, R46 ;  /* 0x0000002e2b2b7220 */ /* 0x000fc80000410000 */
[----:B------:R-:W-:Y:S01]  /*10d0*/  @P1 FADD.FTZ R43, R48, R43 ;  /* 0x0000002b302b1221 */ /* 0x000fe20000010000 */
[----:B------:R-:W-:-:S05]  /*10e0*/  MOV R48, 0x2 ;  /* 0x0000000200307802 */ /* 0x000fca0000000f00 */
        /* <DEDUP_REMOVED lines=9> */
.L_x_556:
        /* <DEDUP_REMOVED lines=13> */
.L_x_558:
[----:B------:R-:W-:Y:S05]  /*1250*/  BSYNC.RECONVERGENT B3 ;  /* 0x0000000000037941 */ /* 0x000fea0003800200 */
.L_x_557:
        /* <DEDUP_REMOVED lines=41> */
[----:B------:R-:W-:-:S07]  /*14f0*/  MOV R42, R46 ;  /* 0x0000002e002a7202 */ /* 0x000fce0000000f00 */
.L_x_555:
[----:B------:R-:W-:Y:S05]  /*1500*/  BSYNC.RECONVERGENT B2 ;  /* 0x0000000000027941 */ /* 0x000fea0003800200 */
.L_x_554:
[----:B------:R-:W-:Y:S01]  /*1510*/  I2FP.F32.U32 R45, R47 ;  /* 0x0000002f002d7245 */ /* 0x000fe20000201000 */
[----:B------:R-:W-:Y:S01]  /*1520*/  BSSY.RECONVERGENT B2, `(.L_x_559) ;  /* 0x0000050000027945 */ /* 0x000fe20003800200 */
[----:B------:R-:W-:Y:S01]  /*1530*/  SHF.L.U32 R28, R28, 0x10, RZ ;  /* 0x000000101c1c7819 */ /* 0x000fe200000006ff */
[----:B------:R-:W-:Y:S02]  /*1540*/  HFMA2 R50, -RZ, RZ, 0, 1.1920928955078125e-07 ;  /* 0x00000002ff327431 */ /* 0x000fe400000001ff */
[----:B------:R-:W-:Y:S02]  /*1550*/  FFMA.FTZ R46, R45, R56, 1.1641532182693481445e-10 ;  /* 0x2f0000002d2e7423 */ /* 0x000fe40000010038 */
[----:B------:R-:W-:Y:S01]  /*1560*/  FMUL.FTZ R45, R28, R53 ;  /* 0x000000351c2d7220 */ /* 0x000fe20000410000 */
[----:B------:R-:W-:Y:S02]  /*1570*/  @P1 PRMT R28, R24, 0x7632, R28 ;  /* 0x00007632181c1816 */ /* 0x000fe4000000001c */
[----:B------:R-:W-:Y:S01]  /*1580*/  FSETP.GTU.FTZ.AND P2, PT, R46, R55, PT ;  /* 0x000000372e00720b */ /* 0x000fe20003f5c000 */
[----:B------:R-:W-:-:S02]  /*1590*/  FMUL.FTZ R45, R45, R54 ;  /* 0x000000362d2d7220 */ /* 0x000fc40000410000 */
[----:B------:R-:W-:Y:S01]  /*15a0*/  @P1 IMAD.U32 R47, R28, 0x10000, RZ ;  /* 0x000100001c2f1824 */ /* 0x000fe200078e00ff */
[----:B------:R-:W-:Y:S01]  /*15b0*/  P2R R58, PR, RZ, 0x4 ;  /* 0x00000004ff3a7803 */ /* 0x000fe20000000000 */
[----:B------:R-:W-:Y:S01]  /*15c0*/  IMAD.MOV.U32 R28, RZ, RZ, R44 ;  /* 0x000000ffff1c7224 */ /* 0x000fe200078e002c */
[----:B------:R-:W-:Y:S02]  /*15d0*/  FSEL R45, R45, RZ, !P2 ;  /* 0x000000ff2d2d7208 */ /* 0x000fe40005000000 */
[----:B------:R-:W-:-:S03]  /*15e0*/  ISETP.NE.AND P2, PT, R48, 0x1, PT ;  /* 0x000000013000780c */ /* 0x000fc60003f45270 */
[----:B------:R-:W-:-:S04]  /*15f0*/  FMUL.FTZ R46, R45, R38 ;  /* 0x000000262d2e7220 */ /* 0x000fc80000410000 */
[----:B------:R-:W-:-:S06]  /*1600*/  @P1 FADD.FTZ R46, R47, R46 ;  /* 0x0000002e2f2e1221 */ /* 0x000fcc0000010000 */
        /* <DEDUP_REMOVED lines=9> */
.L_x_561:
        /* <DEDUP_REMOVED lines=13> */
.L_x_563:
[----:B------:R-:W-:Y:S05]  /*1770*/  BSYNC.RECONVERGENT B3 ;  /* 0x0000000000037941 */ /* 0x000fea0003800200 */
.L_x_562:
        /* <DEDUP_REMOVED lines=42> */
.L_x_560:
[----:B------:R-:W-:Y:S05]  /*1a20*/  BSYNC.RECONVERGENT B2 ;  /* 0x0000000000027941 */ /* 0x000fea0003800200 */
.L_x_559:
[----:B------:R-:W-:Y:S01]  /*1a30*/  I2FP.F32.U32 R45, R28 ;  /* 0x0000001c002d7245 */ /* 0x000fe20000201000 */
[----:B------:R-:W-:Y:S01]  /*1a40*/  BSSY.RECONVERGENT B2, `(.L_x_564) ;  /* 0x0000052000027945 */ /* 0x000fe20003800200 */
[C---:B------:R-:W-:Y:S01]  /*1a50*/  SHF.L.U32 R28, R29.reuse, 0x10, RZ ;  /* 0x000000101d1c7819 */ /* 0x040fe200000006ff */
[----:B------:R-:W-:Y:S01]  /*1a60*/  IMAD.MOV.U32 R51, RZ, RZ, 0x2 ;  /* 0x00000002ff337424 */ /* 0x000fe200078e00ff */
[----:B------:R-:W-:Y:S01]  /*1a70*/  PRMT R47, R29, 0x7632, R47 ;  /* 0x000076321d2f7816 */ /* 0x000fe2000000002f */
[----:B------:R-:W-:Y:S01]  /*1a80*/  FFMA.FTZ R48, R45, R56, 1.1641532182693481445e-10 ;  /* 0x2f0000002d307423 */ /* 0x000fe20000010038 */
[----:B------:R-:W-:Y:S01]  /*1a90*/  MOV R29, R44 ;  /* 0x0000002c001d7202 */ /* 0x000fe20000000f00 */
[----:B------:R-:W-:Y:S01]  /*1aa0*/  FMUL.FTZ R45, R28, R53 ;  /* 0x000000351c2d7220 */ /* 0x000fe20000410000 */
[----:B------:R-:W-:Y:S02]  /*1ab0*/  IMAD.U32 R28, R21, 0x10000, RZ ;  /* 0x00010000151c7824 */ /* 0x000fe400078e00ff */
[----:B------:R-:W-:Y:S01]  /*1ac0*/  FSETP.GTU.FTZ.AND P2, PT, R48, R55, PT ;  /* 0x000000373000720b */ /* 0x000fe20003f5c000 */
[----:B------:R-:W-:Y:S01]  /*1ad0*/  FMUL.FTZ R45, R45, R54 ;  /* 0x000000362d2d7220 */ /* 0x000fe20000410000 */
[----:B------:R-:W-:-:S02]  /*1ae0*/  @P1 SHF.L.U32 R48, R25, 0x10, RZ ;  /* 0x0000001019301819 */ /* 0x000fc400000006ff */
[----:B------:R-:W-:Y:S02]  /*1af0*/  P2R R59, PR, RZ, 0x4 ;  /* 0x00000004ff3b7803 */ /* 0x000fe40000000000 */
        /* <DEDUP_REMOVED lines=13> */
.L_x_566:
        /* <DEDUP_REMOVED lines=13> */
.L_x_568:
[----:B------:R-:W-:Y:S05]  /*1ca0*/  BSYNC.RECONVERGENT B3 ;  /* 0x0000000000037941 */ /* 0x000fea0003800200 */
.L_x_567:
        /* <DEDUP_REMOVED lines=43> */
.L_x_565:
[----:B------:R-:W-:Y:S05]  /*1f60*/  BSYNC.RECONVERGENT B2 ;  /* 0x0000000000027941 */ /* 0x000fea0003800200 */
.L_x_564:
        /* <DEDUP_REMOVED lines=9> */
[----:B------:R-:W-:-:S05]  /*2000*/  FMUL.FTZ R29, R29, R54 ;  /* 0x000000361d1d7220 */ /* 0x000fca0000410000 */
[----:B------:R-:W-:Y:S01]  /*2010*/  FSEL R48, R29, RZ, !P2 ;  /* 0x000000ff1d307208 */ /* 0x000fe20005000000 */
[----:B------:R-:W-:-:S04]  /*2020*/  @P1 IMAD.U32 R29, R28, 0x10000, RZ ;  /* 0x000100001c1d1824 */ /* 0x000fc800078e00ff */
[----:B------:R-:W-:-:S04]  /*2030*/  FMUL.FTZ R48, R48, R39 ;  /* 0x0000002730307220 */ /* 0x000fc80000410000 */
        /* <DEDUP_REMOVED lines=11> */
.L_x_571:
        /* <DEDUP_REMOVED lines=13> */
.L_x_573:
[----:B------:R-:W-:Y:S05]  /*21c0*/  BSYNC.RECONVERGENT B3 ;  /* 0x0000000000037941 */ /* 0x000fea0003800200 */
.L_x_572:
        /* <DEDUP_REMOVED lines=43> */
.L_x_570:
[----:B------:R-:W-:Y:S05]  /*2480*/  BSYNC.RECONVERGENT B2 ;  /* 0x0000000000027941 */ /* 0x000fea0003800200 */
.L_x_569:
[----:B------:R-:W-:Y:S01]  /*2490*/  I2FP.F32.U32 R29, R29 ;  /* 0x0000001d001d7245 */ /* 0x000fe20000201000 */
[----:B------:R-:W-:Y:S01]  /*24a0*/  IMAD.U32 R28, R30, 0x10000, RZ ;  /* 0x000100001e1c7824 */ /* 0x000fe200078e00ff */
[----:B------:R-:W-:Y:S01]  /*24b0*/  ISETP.NE.AND P4, PT, R50, 0x1, PT ;  /* 0x000000013200780c */ /* 0x000fe20003f85270 */
[----:B------:R-:W-:Y:S01]  /*24c0*/  BSSY.RECONVERGENT B2, `(.L_x_574) ;  /* 0x000004f000027945 */ /* 0x000fe20003800200 */
[----:B------:R-:W-:Y:S01]  /*24d0*/  PRMT R30, R30, 0x7632, R30 ;  /* 0x000076321e1e7816 */ /* 0x000fe2000000001e */
[----:B------:R-:W-:Y:S01]  /*24e0*/  FFMA.FTZ R52, R29, R56, 1.1641532182693481445e-10 ;  /* 0x2f0000001d347423 */ /* 0x000fe20000010038 */
[----:B------:R-:W-:Y:S01]  /*24f0*/  FMUL.FTZ R29, R28, R53 ;  /* 0x000000351c1d7220 */ /* 0x000fe20000410000 */
[----:B------:R-:W-:-:S03]  /*2500*/  SHF.L.U32 R28, R22, 0x10, RZ ;  /* 0x00000010161c7819 */ /* 0x000fc600000006ff */
[----:B------:R-:W-:Y:S01]  /*2510*/  FMUL.FTZ R29, R29, R54 ;  /* 0x000000361d1d7220 */ /* 0x000fe20000410000 */
[----:B------:R-:W-:Y:S01]  /*2520*/  FSETP.GTU.FTZ.AND P3, PT, R52, R55, PT ;  /* 0x000000373400720b */ /* 0x000fe20003f7c000 */
[----:B------:R-:W-:-:S03]  /*2530*/  @P1 IMAD.U32 R52, R26, 0x10000, RZ ;  /* 0x000100001a341824 */ /* 0x000fc600078e00ff */
[----:B------:R-:W-:-:S05]  /*2540*/  FSEL R29, R29, RZ, !P3 ;  /* 0x000000ff1d1d7208 */ /* 0x000fca0005800000 */
[----:B------:R-:W-:Y:S01]  /*2550*/  FMUL.FTZ R47, R29, R28 ;  /* 0x0000001c1d2f7220 */ /* 0x000fe20000410000 */
[----:B------:R-:W-:Y:S01]  /*2560*/  MOV R28, 0x2 ;  /* 0x00000002001c7802 */ /* 0x000fe20000000f00 */
[----:B------:R-:W-:Y:S02]  /*2570*/  IMAD.MOV.U32 R29, RZ, RZ, R44 ;  /* 0x000000ffff1d7224 */ /* 0x000fe400078e002c */
        /* <DEDUP_REMOVED lines=10> */
.L_x_576:
        /* <DEDUP_REMOVED lines=13> */
.L_x_578:
[----:B------:R-:W-:Y:S05]  /*26f0*/  BSYNC.RECONVERGENT B3 ;  /* 0x0000000000037941 */ /* 0x000fea0003800200 */
.L_x_577:
        /* <DEDUP_REMOVED lines=41> */
[----:B------:R-:W-:Y:S02]  /*2990*/  IMAD.MOV.U32 R42, RZ, RZ, R28 ;  /* 0x000000ffff2a7224 */ /* 0x000fe400078e001c */
[----:B------:R-:W-:-:S07]  /*29a0*/  HFMA2 R28, -RZ, RZ, 0, 0 ;  /* 0x00000000ff1c7431 */ /* 0x000fce00000001ff */
.L_x_575:
[----:B------:R-:W-:Y:S05]  /*29b0*/  BSYNC.RECONVERGENT B2 ;  /* 0x0000000000027941 */ /* 0x000fea0003800200 */
.L_x_574:
[----:B------:R-:W-:Y:S01]  /*29c0*/  I2FP.F32.U32 R29, R29 ;  /* 0x0000001d001d7245 */ /* 0x000fe20000201000 */
[----:B------:R-:W-:Y:S01]  /*29d0*/  IMAD.U32 R30, R30, 0x10000, RZ ;  /* 0x000100001e1e7824 */ /* 0x000fe200078e00ff */
[----:B------:R-:W-:Y:S01]  /*29e0*/  ISETP.NE.AND P5, PT, R28, 0x1, PT ;  /* 0x000000011c00780c */ /* 0x000fe20003fa5270 */
[----:B------:R-:W-:Y:S02]  /*29f0*/  BSSY.RECONVERGENT B2, `(.L_x_579) ;  /* 0x000004e000027945 */ /* 0x000fe40003800200 */
[----:B------:R-:W-:Y:S01]  /*2a00*/  FFMA.FTZ R50, R29, R56, 1.1641532182693481445e-10 ;  /* 0x2f0000001d327423 */ /* 0x000fe20000010038 */
[----:B------:R-:W-:Y:S01]  /*2a10*/  FMUL.FTZ R29, R30, R53 ;  /* 0x000000351e1d7220 */ /* 0x000fe20000410000 */
[----:B------:R-:W-:-:S03]  /*2a20*/  @P1 PRMT R30, R26, 0x7632, R30 ;  /* 0x000076321a1e1816 */ /* 0x000fc6000000001e */
[----:B------:R-:W-:Y:S01]  /*2a30*/  FMUL.FTZ R29, R29, R54 ;  /* 0x000000361d1d7220 */ /* 0x000fe20000410000 */
[----:B------:R-:W-:Y:S02]  /*2a40*/  FSETP.GTU.FTZ.AND P4, PT, R50, R55, PT ;  /* 0x000000373200720b */ /* 0x000fe40003f9c000 */
[----:B------:R-:W-:Y:S01]  /*2a50*/  @P1 SHF.L.U32 R51, R30, 0x10, RZ ;  /* 0x000000101e331819 */ /* 0x000fe200000006ff */
[----:B------:R-:W-:Y:S01]  /*2a60*/  IMAD.MOV.U32 R30, RZ, RZ, 0x2 ;  /* 0x00000002ff1e7424 */ /* 0x000fe200078e00ff */
[----:B------:R-:W-:-:S05]  /*2a70*/  FSEL R29, R29, RZ, !P4 ;  /* 0x000000ff1d1d7208 */ /* 0x000fca0006000000 */
[----:B------:R-:W-:Y:S01]  /*2a80*/  FMUL.FTZ R52, R29, R40 ;  /* 0x000000281d347220 */ /* 0x000fe20000410000 */
        /* <DEDUP_REMOVED lines=11> */
.L_x_581:
        /* <DEDUP_REMOVED lines=13> */
.L_x_583:
[----:B------:R-:W-:Y:S05]  /*2c10*/  BSYNC.RECONVERGENT B3 ;  /* 0x0000000000037941 */ /* 0x000fea0003800200 */
.L_x_582:
        /* <DEDUP_REMOVED lines=43> */
.L_x_580:
[----:B------:R-:W-:Y:S05]  /*2ed0*/  BSYNC.RECONVERGENT B2 ;  /* 0x0000000000027941 */ /* 0x000fea0003800200 */
.L_x_579:
[----:B------:R-:W-:Y:S01]  /*2ee0*/  SHF.L.U32 R28, R31, 0x10, RZ ;  /* 0x000000101f1c7819 */ /* 0x000fe200000006ff */
[----:B------:R-:W-:Y:S01]  /*2ef0*/  BSSY.RECONVERGENT B2, `(.L_x_584) ;  /* 0x0000053000027945 */ /* 0x000fe20003800200 */
[----:B------:R-:W-:Y:S02]  /*2f00*/  I2FP.F32.U32 R29, R29 ;  /* 0x0000001d001d7245 */ /* 0x000fe40000201000 */
[----:B------:R-:W-:Y:S01]  /*2f10*/  ISETP.NE.AND P6, PT, R30, 0x1, PT ;  /* 0x000000011e00780c */ /* 0x000fe20003fc5270 */
[----:B------:R-:W-:Y:S01]  /*2f20*/  FMUL.FTZ R51, R28, R53 ;  /* 0x000000351c337220 */ /* 0x000fe20000410000 */
[----:B------:R-:W-:Y:S02]  /*2f30*/  IMAD.U32 R28, R23, 0x10000, RZ ;  /* 0x00010000171c7824 */ /* 0x000fe400078e00ff */
[----:B------:R-:W-:Y:S01]  /*2f40*/  FFMA.FTZ R50, R29, R56, 1.1641532182693481445e-10 ;  /* 0x2f0000001d327423 */ /* 0x000fe20000010038 */
[----:B------:R-:W-:Y:S01]  /*2f50*/  PRMT R60, R31, 0x7632, R60 ;  /* 0x000076321f3c7816 */ /* 0x000fe2000000003c */
[----:B------:R-:W-:Y:S01]  /*2f60*/  FMUL.FTZ R51, R51, R54 ;  /* 0x0000003633337220 */ /* 0x000fe20000410000 */
[----:B------:R-:W-:-:S02]  /*2f70*/  MOV R29, R44 ;  /* 0x0000002c001d7202 */ /* 0x000fc40000000f00 */
[----:B------:R-:W-:Y:S02]  /*2f80*/  FSETP.GTU.FTZ.AND P5, PT, R50, R55, PT ;  /* 0x000000373200720b */ /* 0x000fe40003fbc000 */
[----:B------:R-:W-:Y:S02]  /*2f90*/  @P1 SHF.L.U32 R50, R27, 0x10, RZ ;  /* 0x000000101b321819 */ /* 0x000fe400000006ff */
[----:B------:R-:W-:-:S05]  /*2fa0*/  FSEL R51, R51, RZ, !P5 ;  /* 0x000000ff33337208 */ /* 0x000fca0006800000 */
[----:B------:R-:W-:-:S04]  /*2fb0*/  FMUL.FTZ R51, R51, R28 ;  /* 0x0000001c33337220 */ /* 0x000fc80000410000 */
        /* <DEDUP_REMOVED lines=11> */
.L_x_586:
        /* <DEDUP_REMOVED lines=15> */
.L_x_588:
[----:B------:R-:W-:Y:S05]  /*3160*/  BSYNC.RECONVERGENT B3 ;  /* 0x0000000000037941 */ /* 0x000fea0003800200 */
.L_x_587:
[----:B------:R-:W-:Y:S01]  /*3170*/  LOP3.LUT R62, R33, UR7, R31, 0x96, !PT ;  /* 0x00000007213e7c12 */ /* 0x000fe2000f8e961f */
[----:B------:R-:W-:-:S04]  /*3180*/  IMAD.WIDE.U32 R28, R6, -0x326172a9, RZ ;  /* 0xcd9e8d57061c7825 */ /* 0x000fc800078e00ff */
[----:B------:R-:W-:Y:S01]  /*3190*/  IMAD.WIDE.U32 R62, R62, -0x326172a9, RZ ;  /* 0xcd9e8d573e3e7825 */ /* 0x000fe200078e00ff */
[----:B------:R-:W-:-:S03]  /*31a0*/  LOP3.LUT R29, R3, UR6, R29, 0x96, !PT ;  /* 0x00000006031d7c12 */ /* 0x000fc6000f8e961d */
[----:B------:R-:W-:Y:S01]  /*31b0*/  IMAD.MOV.U32 R50, RZ, RZ, RZ ;  /* 0x000000ffff327224 */ /* 0x000fe200078e00ff */
[----:B------:R-:W-:Y:S01]  /*31c0*/  LOP3.LUT R31, R28, UR13, R63, 0x96, !PT ;  /* 0x0000000d1c1f7c12 */ /* 0x000fe2000f8e963f */
[----:B------:R-:W-:-:S05]  /*31d0*/  IMAD.WIDE.U32 R28, R29, -0x2daee0ad, RZ ;  /* 0xd2511f531d1c7825 */ /* 0x000fca00078e00ff */
        /* <DEDUP_REMOVED lines=31> */
[----:B------:R-:W-:Y:S01]  /*33d0*/  IMAD.WIDE.U32 R28, R29, -0x2daee0ad, RZ ;  /* 0xd2511f531d1c7825 */ /* 0x000fe200078e00ff */
[----:B------:R-:W-:-:S04]  /*33e0*/  MOV R44, R62 ;  /* 0x0000003e002c7202 */ /* 0x000fc80000000f00 */
[----:B------:R-:W-:Y:S01]  /*33f0*/  LOP3.LUT R2, R30, UR30, R29, 0x96, !PT ;  /* 0x0000001e1e027c12 */ /* 0x000fe2000f8e961d */
[----:B------:R-:W-:Y:S01]  /*3400*/  IMAD.MOV.U32 R29, RZ, RZ, R42 ;  /* 0x000000ffff1d7224 */ /* 0x000fe200078e002a */
[----:B------:R-:W-:-:S07]  /*3410*/  MOV R42, R28 ;  /* 0x0000001c002a7202 */ /* 0x000fce0000000f00 */
.L_x_585:
[----:B------:R-:W-:Y:S05]  /*3420*/  BSYNC.RECONVERGENT B2 ;  /* 0x0000000000027941 */ /* 0x000fea0003800200 */
.L_x_584:
[----:B------:R-:W-:Y:S02]  /*3430*/  SHF.L.U32 R60, R60, 0x10, RZ ;  /* 0x000000103c3c7819 */ /* 0x000fe400000006ff */
[----:B------:R-:W-:Y:S02]  /*3440*/  I2FP.F32.U32 R29, R29 ;  /* 0x0000001d001d7245 */ /* 0x000fe40000201000 */
[----:B------:R-:W-:Y:S01]  /*3450*/  ISETP.NE.AND P6, PT, R57, RZ, PT ;  /* 0x000000ff3900720c */ /* 0x000fe20003fc5270 */
[----:B------:R-:W-:Y:S01]  /*3460*/  FMUL.FTZ R53, R60, R53 ;  /* 0x000000353c357220 */ /* 0x000fe20000410000 */
[----:B------:R-:W-:Y:S01]  /*3470*/  SEL R57, RZ, 0x1000000, P2 ;  /* 0x01000000ff397807 */ /* 0x000fe20001000000 */
[----:B------:R-:W-:Y:S01]  /*3480*/  FFMA.FTZ R56, R29, R56, 1.1641532182693481445e-10 ;  /* 0x2f0000001d387423 */ /* 0x000fe20000010038 */
[----:B------:R-:W-:Y:S01]  /*3490*/  ISETP.NE.AND P2, PT, R59, RZ, PT ;  /* 0x000000ff3b00720c */ /* 0x000fe20003f45270 */
[----:B------:R-:W-:Y:S01]  /*34a0*/  FMUL.FTZ R53, R53, R54 ;  /* 0x0000003635357220 */ /* 0x000fe20000410000 */
[----:B------:R-:W-:Y:S01]  /*34b0*/  @P1 PRMT R28, R27, 0x7632, R28 ;  /* 0x000076321b1c1816 */ /* 0x000fe2000000001c */
[----:B------:R-:W0:Y:S01]  /*34c0*/  LDC.64 R60, c[0x0][0x3b0] ;  /* 0x0000ec00ff3c7b82 */ /* 0x000e220000000a00 */
[----:B------:R-:W-:-:S02]  /*34d0*/  SEL R62, RZ, 0x10000, P2 ;  /* 0x00010000ff3e7807 */ /* 0x000fc40001000000 */
[----:B------:R-:W-:Y:S01]  /*34e0*/  FSETP.GTU.FTZ.AND P2, PT, R56, R55, PT ;  /* 0x000000373800720b */ /* 0x000fe20003f5c000 */
[----:B------:R-:W-:Y:S01]  /*34f0*/  @P1 IMAD.U32 R29, R28, 0x10000, RZ ;  /* 0x000100001c1d1824 */ /* 0x000fe200078e00ff */
[----:B------:R-:W-:Y:S02]  /*3500*/  SEL R56, RZ, 0x1, P6 ;  /* 0x00000001ff387807 */ /* 0x000fe40003000000 */
[----:B------:R-:W-:Y:S02]  /*3510*/  FSEL R54, R53, RZ, !P2 ;  /* 0x000000ff35367208 */ /* 0x000fe40005000000 */
[----:B------:R-:W-:Y:S02]  /*3520*/  SEL R55, RZ, 0x1000000, P2 ;  /* 0x01000000ff377807 */ /* 0x000fe40001000000 */
[----:B------:R-:W-:Y:S01]  /*3530*/  F2FP.BF16.F32.PACK_AB R28, R46, R43 ;  /* 0x0000002b2e1c723e */ /* 0x000fe200000010ff */
[----:B------:R-:W-:Y:S01]  /*3540*/  FMUL.FTZ R54, R54, R41 ;  /* 0x0000002936367220 */ /* 0x000fe20000410000 */
[----:B------:R-:W-:-:S03]  /*3550*/  F2FP.BF16.F32.PACK_AB R30, R52, R47 ;  /* 0x0000002f341e723e */ /* 0x000fc600000010ff */
[----:B------:R-:W-:Y:S01]  /*3560*/  @P1 FADD.FTZ R54, R29, R54 ;  /* 0x000000361d361221 */ /* 0x000fe20000010000 */
[----:B------:R-:W-:Y:S02]  /*3570*/  ISETP.NE.AND P1, PT, R58, RZ, PT ;  /* 0x000000ff3a00720c */ /* 0x000fe40003f25270 */
[----:B------:R-:W1:Y:S01]  /*3580*/  LDC.64 R58, c[0x0][0x3a8] ;  /* 0x0000ea00ff3a7b82 */ /* 0x000e620000000a00 */
[----:B------:R-:W-:Y:S02]  /*3590*/  F2FP.BF16.F32.PACK_AB R29, R48, R45 ;  /* 0x0000002d301d723e */ /* 0x000fe400000010ff */
[----:B------:R-:W-:Y:S02]  /*35a0*/  SEL R53, RZ, 0x100, P1 ;  /* 0x00000100ff357807 */ /* 0x000fe40000800000 */
[----:B------:R-:W-:Y:S01]  /*35b0*/  F2FP.BF16.F32.PACK_AB R31, R54, R51 ;  /* 0x00000033361f723e */ /* 0x000fe200000010ff */
[----:B0-----:R-:W-:Y:S01]  /*35c0*/  IMAD.WIDE.U32 R60, R49, 0x8, R60 ;  /* 0x00000008313c7825 */ /* 0x001fe200078e003c */
[----:B------:R-:W-:-:S02]  /*35d0*/  LOP3.LUT R57, R53, R57, R62, 0xfe, !PT ;  /* 0x0000003935397212 */ /* 0x000fc400078efe3e */
[----:B------:R-:W-:Y:S02]  /*35e0*/  SEL R53, RZ, 0x10000, P5 ;  /* 0x00010000ff357807 */ /* 0x000fe40002800000 */
[----:B------:R-:W-:Y:S02]  /*35f0*/  SEL R62, RZ, 0x100, P4 ;  /* 0x00000100ff3e7807 */ /* 0x000fe40002000000 */
[----:B------:R-:W-:Y:S02]  /*3600*/  LOP3.LUT R56, R57, R56, RZ, 0xfc, !PT ;  /* 0x0000003839387212 */ /* 0x000fe400078efcff */
[----:B------:R-:W-:Y:S02]  /*3610*/  LOP3.LUT R62, R62, R55, R53, 0xfe, !PT ;  /* 0x000000373e3e7212 */ /* 0x000fe400078efe35 */
[----:B------:R-:W-:-:S04]  /*3620*/  SEL R53, RZ, 0x1, P3 ;  /* 0x00000001ff357807 */ /* 0x000fc80001800000 */
[----:B------:R-:W-:Y:S01]  /*3630*/  LOP3.LUT R57, R62, R53, RZ, 0xfc, !PT ;  /* 0x000000353e397212 */ /* 0x000fe200078efcff */
[----:B-1----:R-:W-:-:S05]  /*3640*/  IMAD.WIDE.U32 R58, R49, 0x10, R58 ;  /* 0x00000010313a7825 */ /* 0x002fca00078e003a */
[----:B------:R0:W-:Y:S04]  /*3650*/  STG.E.128 desc[UR8][R58.64], R28 ;  /* 0x0000001c3a007986 */ /* 0x0001e8000c101d08 */
[----:B------:R0:W-:Y:S02]  /*3660*/  STG.E.64 desc[UR8][R60.64], R56 ;  /* 0x000000383c007986 */ /* 0x0001e4000c101b08 */
.L_x_548:
[----:B------:R-:W-:Y:S05]  /*3670*/  BSYNC.RECONVERGENT B0 ;  /* 0x0000000000007941 */ /* 0x000fea0003800200 */
.L_x_547:
        /* <DEDUP_REMOVED lines=53> */
.L_x_604:
[----:B-1----:R-:W-:Y:S01]  /*39d0*/  FADD.FTZ R28, R60, R28 ;  /* 0x0000001c3c1c7221 */ /* 0x002fe20000010000 */
[----:B------:R-:W-:Y:S01]  /*39e0*/  FMUL.FTZ R56, R55, R55 ;  /* 0x0000003737387220 */ /* 0x000fe20000410000 */
[----:B------:R-:W-:Y:S01]  /*39f0*/  PLOP3.LUT P1, PT, PT, PT, UP1, 0x40, 0x4 ;  /* 0x000000000004781c */ /* 0x000fe20003f2e818 */
[----:B------:R-:W1:Y:S01]  /*3a00*/  @!P2 LDC.64 R30, c[0x0][0x3c0] ;  /* 0x0000f000ff1eab82 */ /* 0x000e620000000a00 */
[----:B------:R-:W-:Y:S01]  /*3a10*/  FFMA.FTZ R53, R28, R29, UR12 ;  /* 0x0000000c1c357e23 */ /* 0x000fe2000801001d */
[----:B------:R-:W-:Y:S01]  /*3a20*/  BSSY.RECONVERGENT B0, `(.L_x_590) ;  /* 0x000003b000007945 */ /* 0x000fe20003800200 */
[----:B------:R-:W-:-:S05]  /*3a30*/  FSEL R56, R56, RZ, !P1 ;  /* 0x000000ff38387208 */ /* 0x000fca0004800000 */
        /* <DEDUP_REMOVED lines=8> */
[----:B------:R-:W-:Y:S01]  /*3ac0*/  PLOP3.LUT P0, PT, PT, PT, UP1, 0x40, 0x4 ;  /* 0x000000000004781c */ /* 0x000fe20003f0e818 */
[----:B-1----:R-:W-:Y:S01]  /*3ad0*/  IMAD.U32 R29, R12, 0x10000, RZ ;  /* 0x000100000c1d7824 */ /* 0x002fe200078e00ff */
[----:B------:R-:W-:Y:S01]  /*3ae0*/  SHF.L.U32 R59, R18, 0x10, RZ ;  /* 0x00000010123b7819 */ /* 0x000fe200000006ff */
[----:B------:R-:W-:Y:S01]  /*3af0*/  IMAD.U32 R31, R32, 0x10000, RZ ;  /* 0x00010000201f7824 */ /* 0x000fe200078e00ff */
[----:B------:R-:W-:Y:S01]  /*3b00*/  FSEL R30, R55, RZ, P0 ;  /* 0x000000ff371e7208 */ /* 0x000fe20000000000 */
[----:B0-----:R-:W-:Y:S01]  /*3b10*/  IMAD.U32 R60, R11, 0x10000, RZ ;  /* 0x000100000b3c7824 */ /* 0x001fe200078e00ff */
[----:B------:R-:W-:Y:S01]  /*3b20*/  SHF.L.U32 R55, R16, 0x10, RZ ;  /* 0x0000001010377819 */ /* 0x000fe200000006ff */
[----:B------:R-:W-:Y:S02]  /*3b30*/  IMAD.U32 R57, R10, 0x10000, RZ ;  /* 0x000100000a397824 */ /* 0x000fe400078e00ff */
[--C-:B------:R-:W-:Y:S01]  /*3b40*/  FADD.FTZ R28, R43, -R30.reuse ;  /* 0x8000001e2b1c7221 */ /* 0x100fe20000010000 */
[----:B------:R-:W-:Y:S01]  /*3b50*/  FADD.FTZ R56, R46, -R30 ;  /* 0x8000001e2e387221 */ /* 0x000fe20000010000 */
[----:B------:R-:W-:-:S02]  /*3b60*/  IMAD.U32 R62, R15, 0x10000, RZ ;  /* 0x000100000f3e7824 */ /* 0x000fc400078e00ff */
[----:B------:R-:W-:-:S04]  /*3b70*/  FMUL.FTZ R28, R53, R28 ;  /* 0x0000001c351c7220 */ /* 0x000fc80000410000 */
[----:B------:R-:W-:Y:S01]  /*3b80*/  FFMA.FTZ R55, R28, R55, R29 ;  /* 0x000000371c377223 */ /* 0x000fe2000001001d */
[----:B------:R-:W-:Y:S01]  /*3b90*/  SHF.L.U32 R29, R37, 0x10, RZ ;  /* 0x00000010251d7819 */ /* 0x000fe200000006ff */
[----:B------:R-:W-:Y:S01]  /*3ba0*/  FMUL.FTZ R28, R53, R56 ;  /* 0x00000038351c7220 */ /* 0x000fe20000410000 */
[----:B------:R-:W-:-:S03]  /*3bb0*/  FADD.FTZ R56, R45, -R30 ;  /* 0x8000001e2d387221 */ /* 0x000fc60000010000 */
[----:B------:R-:W-:Y:S01]  /*3bc0*/  FFMA.FTZ R28, R28, R29, R31 ;  /* 0x0000001d1c1c7223 */ /* 0x000fe2000001001f */
[----:B------:R-:W-:Y:S01]  /*3bd0*/  SHF.L.U32 R29, R17, 0x10, RZ ;  /* 0x00000010111d7819 */ /* 0x000fe200000006ff */
[----:B------:R-:W-:Y:S01]  /*3be0*/  FMUL.FTZ R56, R53, R56 ;  /* 0x0000003835387220 */ /* 0x000fe20000410000 */
[----:B------:R-:W-:Y:S02]  /*3bf0*/  IMAD.U32 R31, R13, 0x10000, RZ ;  /* 0x000100000d1f7824 */ /* 0x000fe400078e00ff */
[----:B------:R-:W-:Y:S02]  /*3c00*/  F2FP.BF16.F32.PACK_AB R28, R28, R55 ;  /* 0x000000371c1c723e */ /* 0x000fe400000010ff */
[----:B------:R-:W-:Y:S01]  /*3c10*/  FFMA.FTZ R58, R56, R29, R31 ;  /* 0x0000001d383a7223 */ /* 0x000fe2000001001f */
[----:B------:R-:W-:Y:S01]  /*3c20*/  FADD.FTZ R56, R48, -R30 ;  /* 0x8000001e30387221 */ /* 0x000fe20000010000 */
[----:B------:R-:W-:-:S03]  /*3c30*/  IMAD.U32 R31, R14, 0x10000, RZ ;  /* 0x000100000e1f7824 */ /* 0x000fc600078e00ff */
[----:B------:R-:W-:Y:S01]  /*3c40*/  FMUL.FTZ R29, R53, R56 ;  /* 0x00000038351d7220 */ /* 0x000fe20000410000 */
[----:B------:R-:W-:-:S05]  /*3c50*/  SHF.L.U32 R56, R36, 0x10, RZ ;  /* 0x0000001024387819 */ /* 0x000fca00000006ff */
[----:B------:R-:W-:Y:S01]  /*3c60*/  FFMA.FTZ R29, R29, R56, R60 ;  /* 0x000000381d1d7223 */ /* 0x000fe2000001003c */
[----:B------:R-:W-:-:S04]  /*3c70*/  FADD.FTZ R56, R47, -R30 ;  /* 0x8000001e2f387221 */ /* 0x000fc80000010000 */
[----:B------:R-:W-:Y:S01]  /*3c80*/  FMUL.FTZ R56, R53, R56 ;  /* 0x0000003835387220 */ /* 0x000fe20000410000 */
[----:B------:R-:W-:-:S03]  /*3c90*/  F2FP.BF16.F32.PACK_AB R29, R29, R58 ;  /* 0x0000003a1d1d723e */ /* 0x000fc600000010ff */
[----:B------:R-:W-:Y:S01]  /*3ca0*/  FFMA.FTZ R59, R56, R59, R31 ;  /* 0x0000003b383b7223 */ /* 0x000fe2000001001f */
[----:B------:R-:W-:Y:S01]  /*3cb0*/  FADD.FTZ R56, R52, -R30 ;  /* 0x8000001e34387221 */ /* 0x000fe20000010000 */
[----:B------:R-:W-:-:S03]  /*3cc0*/  SHF.L.U32 R31, R35, 0x10, RZ ;  /* 0x00000010231f7819 */ /* 0x000fc600000006ff */
[----:B------:R-:W-:-:S04]  /*3cd0*/  FMUL.FTZ R56, R53, R56 ;  /* 0x0000003835387220 */ /* 0x000fc80000410000 */
[----:B------:R-:W-:Y:S01]  /*3ce0*/  FFMA.FTZ R60, R56, R31, R57 ;  /* 0x0000001f383c7223 */ /* 0x000fe20000010039 */
[--C-:B------:R-:W-:Y:S01]  /*3cf0*/  FADD.FTZ R56, R51, -R30.reuse ;  /* 0x8000001e33387221 */ /* 0x100fe20000010000 */
[----:B------:R-:W-:Y:S01]  /*3d00*/  FADD.FTZ R30, R54, -R30 ;  /* 0x8000001e361e7221 */ /* 0x000fe20000010000 */
[----:B------:R-:W-:Y:S02]  /*3d10*/  IMAD.U32 R57, R9, 0x10000, RZ ;  /* 0x0001000009397824 */ /* 0x000fe400078e00ff */
[C---:B------:R-:W-:Y:S01]  /*3d20*/  FMUL.FTZ R31, R53.reuse, R56 ;  /* 0x00000038351f7220 */ /* 0x040fe20000410000 */
[----:B------:R-:W-:Y:S01]  /*3d30*/  FMUL.FTZ R30, R53, R30 ;  /* 0x0000001e351e7220 */ /* 0x000fe20000410000 */
[----:B------:R-:W-:Y:S02]  /*3d40*/  SHF.L.U32 R56, R19, 0x10, RZ ;  /* 0x0000001013387819 */ /* 0x000fe400000006ff */
[----:B------:R-:W-:-:S03]  /*3d50*/  SHF.L.U32 R53, R34, 0x10, RZ ;  /* 0x0000001022357819 */ /* 0x000fc600000006ff */
[----:B------:R-:W-:Y:S02]  /*3d60*/  FFMA.FTZ R31, R31, R56, R62 ;  /* 0x000000381f1f7223 */ /* 0x000fe4000001003e */
[----:B------:R-:W-:Y:S02]  /*3d70*/  FFMA.FTZ R30, R30, R53, R57 ;  /* 0x000000351e1e7223 */ /* 0x000fe40000010039 */
[----:B------:R-:W0:Y:S03]  /*3d80*/  LDC.64 R56, c[0x0][0x428] ;  /* 0x00010a00ff387b82 */ /* 0x000e260000000a00 */
[----:B------:R-:W-:Y:S02]  /*3d90*/  F2FP.BF16.F32.PACK_AB R31, R30, R31 ;  /* 0x0000001f1e1f723e */ /* 0x000fe400000010ff */
[----:B------:R-:W-:Y:S01]  /*3da0*/  F2FP.BF16.F32.PACK_AB R30, R60, R59 ;  /* 0x0000003b3c1e723e */ /* 0x000fe200000010ff */
[----:B0-----:R-:W-:-:S05]  /*3db0*/  IMAD.WIDE.U32 R56, R49, 0x10, R56 ;  /* 0x0000001031387825 */ /* 0x001fca00078e0038 */
[----:B------:R2:W-:Y:S02]  /*3dc0*/  STG.E.128 desc[UR8][R56.64], R28 ;  /* 0x0000001c38007986 */ /* 0x0005e4000c101d08 */
.L_x_591:
[----:B------:R-:W-:Y:S05]  /*3dd0*/  BSYNC.RECONVERGENT B0 ;  /* 0x0000000000007941 */ /* 0x000fea0003800200 */
.L_x_590:
[----:B-12---:R-:W1:Y:S02]  /*3de0*/  LDC.64 R28, c[0x0][0x380] ;  /* 0x0000e000ff1c7b82 */ /* 0x006e640000000a00 */
[----:B-1----:R-:W-:-:S04]  /*3df0*/  LEA R5, R28, R5, 0x2 ;  /* 0x000000051c057211 */ /* 0x002fc800078e10ff */
[----:B------:R-:W-:-:S13]  /*3e00*/  ISETP.GE.AND P0, PT, R5, R29, PT ;  /* 0x0000001d0500720c */ /* 0x000fda0003f06270 */
[----:B------:R-:W-:Y:S05]  /*3e10*/  @!P0 BRA `(.L_x_592) ;  /* 0xffffffc800ec8947 */ /* 0x000fea000383ffff */
[----:B------:R-:W-:Y:S05]  /*3e20*/  BSYNC B1 ;  /* 0x0000000000017941 */ /* 0x000fea0003800000 */
.L_x_546:
[----:B------:R-:W-:Y:S05]  /*3e30*/  EXIT ;  /* 0x000000000000794d */ /* 0x000fea0003800000 */
.L_x_589:
        /* <DEDUP_REMOVED lines=8> */
.L_x_594:
[----:B------:R-:W-:Y:S05]  /*3ec0*/  BSYNC B0 ;  /* 0x0000000000007941 */ /* 0x000fea0003800000 */
.L_x_593:
[----:B------:R-:W-:Y:S02]  /*3ed0*/  HFMA2 R31, -RZ, RZ, 0, 1.847743988037109375e-06 ;  /* 0x0000001fff1f7431 */ /* 0x000fe400000001ff */
[----:B------:R-:W-:Y:S01]  /*3ee0*/  FADD.FTZ R56, R55, R28 ;  /* 0x0000001c37387221 */ /* 0x000fe20000010000 */
[----:B------:R-:W-:Y:S01]  /*3ef0*/  IMAD.MOV.U32 R53, RZ, RZ, 0x2 ;  /* 0x00000002ff357424 */ /* 0x000fe200078e00ff */
[----:B------:R-:W0:Y:S01]  /*3f00*/  LDC R29, c[0x0][0x400] ;  /* 0x00010000ff1d7b82 */ /* 0x000e220000000800 */
[----:B------:R-:W-:-:S07]  /*3f10*/  IMAD.MOV.U32 R30, RZ, RZ, -0x1 ;  /* 0xffffffffff1e7424 */ /* 0x000fce00078e00ff */
[----:B0-----:R-:W-:Y:S05]  /*3f20*/  WARPSYNC.COLLECTIVE R30, `(.L_x_595) ;  /* 0x000000001e087348 */ /* 0x001fea0003c00000 */
[----:B------:R1:W2:Y:S02]  /*3f30*/  SHFL.BFLY P3, R28, R56, R53, R31 ;  /* 0x0c000035381c7389 */ /* 0x0002a4000006001f */
[----:B012---:R-:W-:Y:S05]  /*3f40*/  ENDCOLLECTIVE ;  /* 0x000000000000791b */ /* 0x007fea0003800000 */
.L_x_595:
[----:B------:R-:W-:Y:S02]  /*3f50*/  IMAD.MOV.U32 R53, RZ, RZ, 0x4 ;  /* 0x00000004ff357424 */ /* 0x000fe400078e00ff */
[----:B------:R-:W-:-:S05]  /*3f60*/  FADD.FTZ R57, R56, R28 ;  /* 0x0000001c38397221 */ /* 0x000fca0000010000 */
[----:B------:R-:W-:-:S07]  /*3f70*/  MOV R56, R57 ;  /* 0x0000003900387202 */ /* 0x000fce0000000f00 */
[----:B------:R-:W-:Y:S05]  /*3f80*/  WARPSYNC.COLLECTIVE R30, `(.L_x_596) ;  /* 0x000000001e087348 */ /* 0x000fea0003c00000 */
[----:B------:R0:W1:Y:S02]  /*3f90*/  SHFL.BFLY P3, R28, R56, R53, R31 ;  /* 0x0c000035381c7389 */ /* 0x000064000006001f */
[----:B01----:R-:W-:Y:S05]  /*3fa0*/  ENDCOLLECTIVE ;  /* 0x000000000000791b */ /* 0x003fea0003800000 */
.L_x_596:
[----:B------:R-:W-:Y:S02]  /*3fb0*/  IMAD.MOV.U32 R53, RZ, RZ, 0x8 ;  /* 0x00000008ff357424 */ /* 0x000fe400078e00ff */
[----:B------:R-:W-:-:S05]  /*3fc0*/  FADD.FTZ R58, R57, R28 ;  /* 0x0000001c393a7221 */ /* 0x000fca0000010000 */
[----:B------:R-:W-:-:S07]  /*3fd0*/  MOV R56, R58 ;  /* 0x0000003a00387202 */ /* 0x000fce0000000f00 */
[----:B------:R-:W-:Y:S05]  /*3fe0*/  WARPSYNC.COLLECTIVE R30, `(.L_x_597) ;  /* 0x000000001e087348 */ /* 0x000fea0003c00000 */
[----:B------:R0:W1:Y:S02]  /*3ff0*/  SHFL.BFLY P3, R28, R56, R53, R31 ;  /* 0x0c000035381c7389 */ /* 0x000064000006001f */
[----:B01----:R-:W-:Y:S05]  /*4000*/  ENDCOLLECTIVE ;  /* 0x000000000000791b */ /* 0x003fea0003800000 */
.L_x_597:
[----:B------:R-:W-:Y:S02]  /*4010*/  IMAD.MOV.U32 R53, RZ, RZ, 0x10 ;  /* 0x00000010ff357424 */ /* 0x000fe400078e00ff */
[----:B------:R-:W-:-:S05]  /*4020*/  FADD.FTZ R59, R58, R28 ;  /* 0x0000001c3a3b7221 */ /* 0x000fca0000010000 */
[----:B------:R-:W-:-:S07]  /*4030*/  MOV R56, R59 ;  /* 0x0000003b00387202 */ /* 0x000fce0000000f00 */
[----:B------:R-:W-:Y:S05]  /*4040*/  WARPSYNC.COLLECTIVE R30, `(.L_x_598) ;  /* 0x000000001e087348 */ /* 0x000fea0003c00000 */
[----:B------:R0:W1:Y:S02]  /*4050*/  SHFL.BFLY P3, R28, R56, R53, R31 ;  /* 0x0c000035381c7389 */ /* 0x000064000006001f */
[----:B01----:R-:W-:Y:S05]  /*4060*/  ENDCOLLECTIVE ;  /* 0x000000000000791b */ /* 0x003fea0003800000 */
.L_x_598:
[----:B------:R-:W-:Y:S02]  /*4070*/  HFMA2 R53, -RZ, RZ, 0, 5.9604644775390625e-08 ;  /* 0x00000001ff357431 */ /* 0x000fe400000001ff */
        /* <DEDUP_REMOVED lines=19> */
[----:B------:R-:W-:-:S04]  /*41b0*/  IMAD.MOV.U32 R31, RZ, RZ, 0x1f ;  /* 0x0000001fff1f7424 */ /* 0x000fc800078e00ff */
[----:B------:R-:W-:-:S07]  /*41c0*/  FSEL R56, R28, RZ, !P1 ;  /* 0x000000ff1c387208 */ /* 0x000fce0004800000 */
[----:B------:R-:W-:Y:S05]  /*41d0*/  WARPSYNC.COLLECTIVE R30, `(.L_x_599) ;  /* 0x000000001e087348 */ /* 0x000fea0003c00000 */
[----:B------:R0:W1:Y:S02]  /*41e0*/  SHFL.BFLY P3, R28, R56, R53, R31 ;  /* 0x0c000035381c7389 */ /* 0x000064000006001f */
[----:B01----:R-:W-:Y:S05]  /*41f0*/  ENDCOLLECTIVE ;  /* 0x000000000000791b */ /* 0x003fea0003800000 */
.L_x_599:
[----:B------:R-:W-:Y:S02]  /*4200*/  IMAD.MOV.U32 R53, RZ, RZ, 0x2 ;  /* 0x00000002ff357424 */ /* 0x000fe400078e00ff */
[----:B------:R-:W-:-:S05]  /*4210*/  FADD.FTZ R57, R56, R28 ;  /* 0x0000001c38397221 */ /* 0x000fca0000010000 */
[----:B------:R-:W-:-:S07]  /*4220*/  MOV R56, R57 ;  /* 0x0000003900387202 */ /* 0x000fce0000000f00 */
[----:B------:R-:W-:Y:S05]  /*4230*/  WARPSYNC.COLLECTIVE R30, `(.L_x_600) ;  /* 0x000000001e087348 */ /* 0x000fea0003c00000 */
[----:B------:R0:W1:Y:S02]  /*4240*/  SHFL.BFLY P3, R28, R56, R53, R31 ;  /* 0x0c000035381c7389 */ /* 0x000064000006001f */
[----:B01----:R-:W-:Y:S05]  /*4250*/  ENDCOLLECTIVE ;  /* 0x000000000000791b */ /* 0x003fea0003800000 */
.L_x_600:
[----:B------:R-:W-:Y:S02]  /*4260*/  IMAD.MOV.U32 R53, RZ, RZ, 0x4 ;  /* 0x00000004ff357424 */ /* 0x000fe400078e00ff */
[----:B------:R-:W-:-:S05]  /*4270*/  FADD.FTZ R58, R57, R28 ;  /* 0x0000001c393a7221 */ /* 0x000fca0000010000 */
[----:B------:R-:W-:-:S07]  /*4280*/  MOV R56, R58 ;  /* 0x0000003a00387202 */ /* 0x000fce0000000f00 */
[----:B------:R-:W-:Y:S05]  /*4290*/  WARPSYNC.COLLECTIVE R30, `(.L_x_601) ;  /* 0x000000001e087348 */ /* 0x000fea0003c00000 */
[----:B------:R0:W1:Y:S02]  /*42a0*/  SHFL.BFLY P3, R28, R56, R53, R31 ;  /* 0x0c000035381c7389 */ /* 0x000064000006001f */
[----:B01----:R-:W-:Y:S05]  /*42b0*/  ENDCOLLECTIVE ;  /* 0x000000000000791b */ /* 0x003fea0003800000 */
.L_x_601:
[----:B------:R-:W-:Y:S02]  /*42c0*/  IMAD.MOV.U32 R53, RZ, RZ, 0x8 ;  /* 0x00000008ff357424 */ /* 0x000fe400078e00ff */
[----:B------:R-:W-:-:S05]  /*42d0*/  FADD.FTZ R59, R58, R28 ;  /* 0x0000001c3a3b7221 */ /* 0x000fca0000010000 */
[----:B------:R-:W-:-:S07]  /*42e0*/  MOV R56, R59 ;  /* 0x0000003b00387202 */ /* 0x000fce0000000f00 */
[----:B------:R-:W-:Y:S05]  /*42f0*/  WARPSYNC.COLLECTIVE R30, `(.L_x_602) ;  /* 0x000000001e087348 */ /* 0x000fea0003c00000 */
[----:B------:R0:W1:Y:S02]  /*4300*/  SHFL.BFLY P3, R28, R56, R53, R31 ;  /* 0x0c000035381c7389 */ /* 0x000064000006001f */
[----:B01----:R-:W-:Y:S05]  /*4310*/  ENDCOLLECTIVE ;  /* 0x000000000000791b */ /* 0x003fea0003800000 */
.L_x_602:
[----:B------:R-:W-:Y:S02]  /*4320*/  IMAD.MOV.U32 R53, RZ, RZ, 0x10 ;  /* 0x00000010ff357424 */ /* 0x000fe400078e00ff */
[----:B------:R-:W-:-:S05]  /*4330*/  FADD.FTZ R60, R59, R28 ;  /* 0x0000001c3b3c7221 */ /* 0x000fca0000010000 */
[----:B------:R-:W-:-:S07]  /*4340*/  MOV R56, R60 ;  /* 0x0000003c00387202 */ /* 0x000fce0000000f00 */
[----:B------:R-:W-:Y:S05]  /*4350*/  WARPSYNC.COLLECTIVE R30, `(.L_x_603) ;  /* 0x000000001e087348 */ /* 0x000fea0003c00000 */
[----:B------:R0:W1:Y:S02]  /*4360*/  SHFL.BFLY P3, R28, R56, R53, R31 ;  /* 0x0c000035381c7389 */ /* 0x000064000006001f */
[----:B01----:R-:W-:Y:S05]  /*4370*/  ENDCOLLECTIVE ;  /* 0x000000000000791b */ /* 0x003fea0003800000 */
.L_x_603:
[----:B------:R-:W-:Y:S05]  /*4380*/  BRA `(.L_x_604) ;  /* 0xfffffff400907947 */ /* 0x000fea000383ffff */
.L_x_605:
        /* <DEDUP_REMOVED lines=15> */
.L_x_9047:


//--------------------- .text._ZN10layer_norm13ln_fwd_kernelINS_13Kernel_traitsI13__nv_bfloat16S2_S2_S2_fjLj256ELj1ELj4ELj1ELj16ENS_18Kernel_traits_baseILj256ES2_S2_S2_S2_fjLj128EEEEELb1ELb1ELb0ELb1EEEvNS_9FwdParamsE --------------------------
	.section	.text._ZN10layer_norm13ln_fwd_kernelINS_13Kernel_traitsI13__nv_bfloat16S2_S2_S2_fjLj256ELj1ELj4ELj1ELj16ENS_18Kernel_traits_baseILj256ES2_S2_S2_S2_fjLj128EEEEELb1ELb1ELb0ELb1EEEvNS_9FwdParamsE,"ax",@progbits
	.align	128
        .global         _ZN10layer_norm13ln_fwd_kernelINS_13Kernel_traitsI13__nv_bfloat16S2_S2_S2_fjLj256ELj1ELj4ELj1ELj16ENS_18Kernel_traits_baseILj256ES2_S2_S2_S2_fjLj128EEEEELb1ELb1ELb0ELb1EEEvNS_9FwdParamsE
        .type           _ZN10layer_norm13ln_fwd_kernelINS_13Kernel_traitsI13__nv_bfloat16S2_S2_S2_fjLj256ELj1ELj4ELj1ELj16ENS_18Kernel_traits_baseILj256ES2_S2_S2_S2_fjLj128EEEEELb1ELb1ELb0ELb1EEEvNS_9FwdParamsE,@function
        .size           _ZN10layer_norm13ln_fwd_kernelINS_13Kernel_traitsI13__nv_bfloat16S2_S2_S2_fjLj256ELj1ELj4ELj1ELj16ENS_18Kernel_traits_baseILj256ES2_S2_S2_S2_fjLj128EEEEELb1ELb1ELb0ELb1EEEvNS_9FwdParamsE,(.L_x_9048 - _ZN10layer_norm13ln_fwd_kernelINS_13Kernel_traitsI13__nv_bfloat16S2_S2_S2_fjLj256ELj1ELj4ELj1ELj16ENS_18Kernel_traits_baseILj256ES2_S2_S2_S2_fjLj128EEEEELb1ELb1ELb0ELb1EEEvNS_9FwdParamsE)
        .other          _ZN10layer_norm13ln_fwd_kernelINS_13Kernel_traitsI13__nv_bfloat16S2_S2_S2_fjLj256ELj1ELj4ELj1ELj16ENS_18Kernel_traits_baseILj256ES2_S2_S2_S2_fjLj128EEEEELb1ELb1ELb0ELb1EEEvNS_9FwdParamsE,@"STO_CUDA_ENTRY STV_DEFAULT"
_ZN10layer_norm13ln_fwd_kernelINS_13Kernel_traitsI13__nv_bfloat16S2_S2_S2_fjLj256ELj1ELj4ELj1ELj16ENS_18Kernel_traits_baseILj256ES2_S2_S2_S2_fjLj128EEEEELb1ELb1ELb0ELb1EEEvNS_9FwdParamsE:
.text._ZN10layer_norm13ln_fwd_kernelINS_13Kernel_traitsI13__nv_bfloat16S2_S2_S2_fjLj256ELj1ELj4ELj1ELj16ENS_18Kernel_traits_baseILj256ES2_S2_S2_S2_fjLj128EEEEELb1ELb1ELb0ELb1EEEvNS_9FwdParamsE:
        /* <DEDUP_REMOVED lines=33> */
[----:B------:R-:W1:Y:S08]  /*0210*/  LDC.64 R20, c[0x0][0x3d0] ;  /* 0x0000f400ff147b82 */ /* 0x000e700000000a00 */
[----:B------:R-:W2:Y:S01]  /*0220*/  @P1 LDC R3, c[0x0][0x460] ;  /* 0x00011800ff031b82 */ /* 0x000ea20000000800 */
[----:B------:R-:W-:-:S02]  /*0230*/  UIADD3 UR15, UPT, UPT, UR7, -0x4498517b, URZ ;  /* 0xbb67ae85070f7890 */ /* 0x000fc4000fffe0ff */
[----:B------:R-:W-:Y:S02]  /*0240*/  UIADD3 UR14, UPT, UPT, UR6, -0x61c88647, URZ ;  /* 0x9e3779b9060e7890 */ /* 0x000fe4000fffe0ff */
[----:B------:R-:W-:Y:S02]  /*0250*/  UIADD3 UR16, UPT, UPT, UR6, 0x3c6ef372, URZ ;  /* 0x3c6ef37206107890 */ /* 0x000fe4000fffe0ff */
[----:B------:R-:W-:Y:S01]  /*0260*/  UIADD3 UR17, UPT, UPT, UR7, 0x76cf5d0a, URZ ;  /* 0x76cf5d0a07117890 */ /* 0x000fe2000fffe0ff */
[C---:B0-----:R-:W-:Y:S01]  /*0270*/  IMAD.WIDE.U32 R16, R9.reuse, 0x10, R16 ;  /* 0x0000001009107825 */ /* 0x041fe200078e0010 */
[----:B------:R-:W-:Y:S02]  /*0280*/  UIADD3 UR19, UPT, UPT, UR7, 0x32370b8f, URZ ;  /* 0x32370b8f07137890 */ /* 0x000fe4000fffe0ff */
[----:B------:R-:W-:Y:S02]  /*0290*/  UIADD3 UR18, UPT, UPT, UR6, -0x255992d5, URZ ;  /* 0xdaa66d2b06127890 */ /* 0x000fe4000fffe0ff */
[----:B------:R-:W-:Y:S01]  /*02a0*/  UIADD3 UR20, UPT, UPT, UR6, 0x78dde6e4, URZ ;  /* 0x78dde6e406147890 */ /* 0x000fe2000fffe0ff */
[----:B------:R-:W3:Y:S01]  /*02b0*/  LDG.E.128 R16, desc[UR8][R16.64] ;  /* 0x0000000810107981 */ /* 0x000ee2000c1e1d00 */
[----:B------:R-:W-:Y:S01]  /*02c0*/  UIADD3 UR21, UPT, UPT, UR7, -0x126145ec, URZ ;  /* 0xed9eba1407157890 */ /* 0x000fe2000fffe0ff */
[----:B-1----:R-:W-:Y:S01]  /*02d0*/  IMAD.WIDE.U32 R20, R9, 0x10, R20 ;  /* 0x0000001009147825 */ /* 0x002fe200078e0014 */
[----:B------:R-:W-:-:S02]  /*02e0*/  UIADD3 UR23, UPT, UPT, UR7, -0x56f99767, URZ ;  /* 0xa906689907177890 */ /* 0x000fc4000fffe0ff */
[----:B------:R-:W-:Y:S02]  /*02f0*/  UIADD3 UR22, UPT, UPT, UR6, 0x1715609d, URZ ;  /* 0x1715609d06167890 */ /* 0x000fe4000fffe0ff */
[----:B------:R-:W-:Y:S01]  /*0300*/  UIADD3 UR24, UPT, UPT, UR6, -0x4ab325aa, URZ ;  /* 0xb54cda5606187890 */ /* 0x000fe2000fffe0ff */
[----:B------:R-:W4:Y:S01]  /*0310*/  LDG.E.128 R20, desc[UR8][R20.64] ;  /* 0x0000000814147981 */ /* 0x000f22000c1e1d00 */
[----:B------:R-:W-:Y:S01]  /*0320*/  UIADD3 UR25, UPT, UPT, UR7, 0x646e171e, URZ ;  /* 0x646e171e07197890 */ /* 0x000fe2000fffe0ff */
[----:B--2--5:R-:W-:Y:S01]  /*0330*/  @P1 IADD3 R46, P0, PT, R4, R3, RZ ;  /* 0x00000003042e1210 */ /* 0x024fe20007f1e0ff */
[----:B------:R-:W-:Y:S01]  /*0340*/  IMAD.HI.U32 R3, R8, -0x326172a9, RZ ;  /* 0xcd9e8d5708037827 */ /* 0x000fe200078e00ff */
[----:B------:R-:W0:Y:S01]  /*0350*/  LDCU.64 UR4, c[0x0][0x3e0] ;  /* 0x00007c00ff0477ac */ /* 0x000e220008000a00 */
[----:B------:R-:W-:Y:S01]  /*0360*/  PRMT R41, R14, 0x7632, R41 ;  /* 0x000076320e297816 */ /* 0x000fe20000000029 */
[----:B------:R-:W-:Y:S01]  /*0370*/  BSSY B0, `(.L_x_606) ;  /* 0x0000397000007945 */ /* 0x000fe20003800000 */
[----:B------:R-:W-:Y:S01]  /*0380*/  @P1 IADD3.X R47, PT, PT, RZ, R5, RZ, P0, !PT ;  /* 0x00000005ff2f1210 */ /* 0x000fe200007fe4ff */
[----:B------:R-:W-:Y:S01]  /*0390*/  IMAD R5, R8, -0x326172a9, RZ ;  /* 0xcd9e8d5708057824 */ /* 0x000fe200078e02ff */
[----:B------:R-:W-:Y:S01]  /*03a0*/  UIADD3 UR27, UPT, UPT, UR7, 0x1fd5c5a3, URZ ;  /* 0x1fd5c5a3071b7890 */ /* 0x000fe2000fffe0ff */
[----:B------:R-:W-:Y:S01]  /*03b0*/  PRMT R40, R13, 0x7632, R40 ;  /* 0x000076320d287816 */ /* 0x000fe20000000028 */
[----:B------:R-:W-:Y:S01]  /*03c0*/  UIADD3 UR26, UPT, UPT, UR6, 0x5384540f, URZ ;  /* 0x5384540f061a7890 */ /* 0x000fe2000fffe0ff */
[--C-:B------:R-:W-:Y:S01]  /*03d0*/  SHF.R.U64 R7, R46, 0x2, R47.reuse ;  /* 0x000000022e077819 */ /* 0x100fe2000000122f */
[----:B------:R-:W-:Y:S01]  /*03e0*/  UIADD3 UR28, UPT, UPT, UR6, -0xe443238, URZ ;  /* 0xf1bbcdc8061c7890 */ /* 0x000fe2000fffe0ff */
[----:B------:R-:W-:Y:S01]  /*03f0*/  SHF.R.U32.HI R6, RZ, 0x2, R47 ;  /* 0x00000002ff067819 */ /* 0x000fe2000001162f */
[----:B------:R-:W-:Y:S01]  /*0400*/  UIADD3 UR29, UPT, UPT, UR7, -0x24c28bd8, URZ ;  /* 0xdb3d7428071d7890 */ /* 0x000fe2000fffe0ff */
[----:B------:R-:W-:Y:S01]  /*0410*/  PRMT R39, R12, 0x7632, R39 ;  /* 0x000076320c277816 */ /* 0x000fe20000000027 */
[----:B------:R-:W-:Y:S01]  /*0420*/  IMAD.HI.U32 R0, R7, -0x2daee0ad, RZ ;  /* 0xd2511f5307007827 */ /* 0x000fe200078e00ff */
[----:B------:R-:W-:Y:S01]  /*0430*/  LOP3.LUT R3, R6, UR6, R3, 0x96, !PT ;  /* 0x0000000606037c12 */ /* 0x000fe2000f8e9603 */
[----:B------:R-:W-:Y:S01]  /*0440*/  UIADD3 UR31, UPT, UPT, UR7, -0x695add53, URZ ;  /* 0x96a522ad071f7890 */ /* 0x000fe2000fffe0ff */
[----:B------:R-:W-:Y:S01]  /*0450*/  PRMT R42, R15, 0x7632, R42 ;  /* 0x000076320f2a7816 */ /* 0x000fe2000000002a */
[----:B------:R-:W-:Y:S01]  /*0460*/  IMAD R11, R7, -0x2daee0ad, RZ ;  /* 0xd2511f53070b7824 */ /* 0x000fe200078e02ff */
[----:B------:R-:W-:Y:S01]  /*0470*/  LOP3.LUT R0, R0, UR7, RZ, 0x3c, !PT ;  /* 0x0000000700007c12 */ /* 0x000fe2000f8e3cff */
[----:B------:R-:W-:Y:S01]  /*0480*/  IMAD.HI.U32 R4, R3, -0x2daee0ad, RZ ;  /* 0xd2511f5303047827 */ /* 0x000fe200078e00ff */
[----:B0-----:R-:W-:Y:S01]  /*0490*/  UISETP.NE.U32.AND UP0, UPT, UR4, URZ, UPT ;  /* 0x000000ff0400728c */ /* 0x001fe2000bf05070 */
[----:B------:R-:W-:Y:S01]  /*04a0*/  LOP3.LUT R46, R46, 0x3, RZ, 0xc0, !PT ;  /* 0x000000032e2e7812 */ /* 0x000fe200078ec0ff */
[----:B------:R-:W0:Y:S01]  /*04b0*/  LDCU.U8 UR4, c[0x0][0x410] ;  /* 0x00008200ff0477ac */ /* 0x000e220008000000 */
[----:B------:R-:W-:Y:S01]  /*04c0*/  IMAD.HI.U32 R2, R0, -0x326172a9, RZ ;  /* 0xcd9e8d5700027827 */ /* 0x000fe200078e00ff */
[----:B------:R-:W-:Y:S01]  /*04d0*/  LOP3.LUT R4, R11, UR15, R4, 0x96, !PT ;  /* 0x0000000f0b047c12 */ /* 0x000fe2000f8e9604 */
[----:B------:R-:W-:-:S02]  /*04e0*/  UIADD3 UR30, UPT, UPT, UR6, -0x700cb87f, URZ ;  /* 0x8ff34781061e7890 */ /* 0x000fc4000fffe0ff */
[----:B------:R-:W-:Y:S01]  /*04f0*/  IMAD R24, R3, -0x2daee0ad, RZ ;  /* 0xd2511f5303187824 */ /* 0x000fe200078e02ff */
[----:B------:R-:W-:Y:S01]  /*0500*/  LOP3.LUT R2, R5, UR14, R2, 0x96, !PT ;  /* 0x0000000e05027c12 */ /* 0x000fe2000f8e9602 */
[----:B------:R-:W-:Y:S01]  /*0510*/  IMAD R5, R0, -0x326172a9, RZ ;  /* 0xcd9e8d5700057824 */ /* 0x000fe200078e02ff */
[----:B------:R-:W-:Y:S01]  /*0520*/  SHF.L.U32 R42, R42, 0x10, RZ ;  /* 0x000000102a2a7819 */ /* 0x000fe200000006ff */
[----:B------:R-:W-:Y:S01]  /*0530*/  IMAD.HI.U32 R0, R4, -0x326172a9, RZ ;  /* 0xcd9e8d5704007827 */ /* 0x000fe200078e00ff */
[----:B------:R-:W-:Y:S01]  /*0540*/  SHF.L.U32 R40, R40, 0x10, RZ ;  /* 0x0000001028287819 */ /* 0x000fe200000006ff */
[----:B------:R-:W-:Y:S02]  /*0550*/  UISETP.NE.AND.EX UP0, UPT, UR5, URZ, UPT, UP0 ;  /* 0x000000ff0500728c */ /* 0x000fe4000bf05300 */
[----:B------:R-:W-:Y:S01]  /*0560*/  IMAD.HI.U32 R3, R2, -0x2daee0ad, RZ ;  /* 0xd2511f5302037827 */ /* 0x000fe200078e00ff */
[----:B------:R-:W-:Y:S01]  /*0570*/  LOP3.LUT R0, R5, UR16, R0, 0x96, !PT ;  /* 0x0000001005007c12 */ /* 0x000fe2000f8e9600 */
[----:B------:R-:W1:Y:S02]  /*0580*/  LDCU UR12, c[0x0][0x388] ;  /* 0x00007100ff0c77ac */ /* 0x000e640008000800 */
[----:B------:R-:W-:Y:S01]  /*0590*/  IMAD R5, R4, -0x326172a9, RZ ;  /* 0xcd9e8d5704057824 */ /* 0x000fe200078e02ff */
[----:B------:R-:W-:Y:S01]  /*05a0*/  LOP3.LUT R3, R24, UR17, R3, 0x96, !PT ;  /* 0x0000001118037c12 */ /* 0x000fe2000f8e9603 */
[----:B------:R-:W-:Y:S01]  /*05b0*/  IMAD R24, R2, -0x2daee0ad, RZ ;  /* 0xd2511f5302187824 */ /* 0x000fe200078e02ff */
[----:B------:R-:W2:Y:S01]  /*05c0*/  LDCU UR13, c[0x0][0x448] ;  /* 0x00008900ff0d77ac */ /* 0x000ea20008000800 */
[----:B------:R-:W-:Y:S01]  /*05d0*/  IMAD.HI.U32 R11, R0, -0x2daee0ad, RZ ;  /* 0xd2511f53000b7827 */ /* 0x000fe200078e00ff */
[----:B------:R-:W1:Y:S03]  /*05e0*/  LDCU.64 UR10, c[0x0][0x3a0] ;  /* 0x00007400ff0a77ac */ /* 0x000e660008000a00 */
[----:B------:R-:W-:Y:S01]  /*05f0*/  IMAD.HI.U32 R2, R3, -0x326172a9, RZ ;  /* 0xcd9e8d5703027827 */ /* 0x000fe200078e00ff */
[----:B------:R-:W-:Y:S01]  /*0600*/  LOP3.LUT R11, R24, UR19, R11, 0x96, !PT ;  /* 0x00000013180b7c12 */ /* 0x000fe2000f8e960b */
[----:B0-----:R-:W-:-:S02]  /*0610*/  UISETP.NE.AND UP1, UPT, UR4, URZ, UPT ;  /* 0x000000ff0400728c */ /* 0x001fc4000bf25270 */
        /* <DEDUP_REMOVED lines=21> */
[----:B------:R-:W-:Y:S01]  /*0770*/  IMAD R5, R4, -0x326172a9, RZ ;  /* 0xcd9e8d5704057824 */ /* 0x000fe200078e02ff */
[----:B------:R-:W-:Y:S01]  /*0780*/  SHF.L.U32 R4, R14, 0x10, RZ ;  /* 0x000000100e047819 */ /* 0x000fe200000006ff */
        /* <DEDUP_REMOVED lines=23> */
[----:B---3--:R-:W-:Y:S01]  /*0900*/  PRMT R37, R17, 0x7632, R37 ;  /* 0x0000763211257816 */ /* 0x008fe20000000025 */
[----:B------:R-:W-:Y:S01]  /*0910*/  IMAD.U32 R11, R16, 0x10000, RZ ;  /* 0x00010000100b7824 */ /* 0x000fe200078e00ff */
[----:B------:R-:W-:Y:S01]  /*0920*/  PRMT R33, R19, 0x7632, R33 ;  /* 0x0000763213217816 */ /* 0x000fe20000000021 */
[----:B------:R-:W-:Y:S01]  /*0930*/  IMAD.U32 R14, R18, 0x10000, RZ ;  /* 0x00010000120e7824 */ /* 0x000fe200078e00ff */
[----:B------:R-:W-:Y:S01]  /*0940*/  PRMT R38, R16, 0x7632, R38 ;  /* 0x0000763210267816 */ /* 0x000fe20000000026 */
[----:B------:R-:W-:Y:S01]  /*0950*/  IMAD.U32 R37, R37, 0x10000, RZ ;  /* 0x0001000025257824 */ /* 0x000fe200078e00ff */
[----:B------:R-:W-:Y:S01]  /*0960*/  PRMT R36, R18, 0x7632, R36 ;  /* 0x0000763212247816 */ /* 0x000fe20000000024 */
[----:B------:R-:W-:Y:S01]  /*0970*/  IMAD.U32 R33, R33, 0x10000, RZ ;  /* 0x0001000021217824 */ /* 0x000fe200078e00ff */
[----:B----4-:R-:W-:Y:S01]  /*0980*/  PRMT R31, R21, 0x7632, R31 ;  /* 0x00007632151f7816 */ /* 0x010fe2000000001f */
        /* <DEDUP_REMOVED lines=10> */
[----:B------:R-:W-:Y:S02]  /*0a30*/  SHF.L.U32 R44, R23, 0x10, RZ ;  /* 0x00000010172c7819 */ /* 0x000fe400000006ff */
[----:B------:R-:W-:Y:S02]  /*0a40*/  SHF.L.U32 R38, R38, 0x10, RZ ;  /* 0x0000001026267819 */ /* 0x000fe400000006ff */
[----:B------:R-:W-:Y:S02]  /*0a50*/  SHF.L.U32 R36, R36, 0x10, RZ ;  /* 0x0000001024247819 */ /* 0x000fe400000006ff */
[----:B------:R-:W-:-:S02]  /*0a60*/  SHF.L.U32 R32, R32, 0x10, RZ ;  /* 0x0000001020207819 */ /* 0x000fc400000006ff */
[----:B-12---:R-:W-:-:S07]  /*0a70*/  SHF.L.U32 R30, R30, 0x10, RZ ;  /* 0x000000101e1e7819 */ /* 0x006fce00000006ff */
.L_x_648:
        /* <DEDUP_REMOVED lines=13> */
[----:B------:R-:W3:Y:S01]  /*0b50*/  @P2 LDG.E.U16 R34, desc[UR8][R34.64] ;  /* 0x0000000822222981 */ /* 0x000ee2000c1e1500 */
[----:B-1----:R-:W-:-:S04]  /*0b60*/  IMAD.WIDE.U32 R22, R45, 0x10, R22 ;  /* 0x000000102d167825 */ /* 0x002fc800078e0016 */
[----:B--2---:R-:W-:-:S05]  /*0b70*/  @P0 IMAD.WIDE.U32 R20, R45, 0x10, R20 ;  /* 0x000000102d140825 */ /* 0x004fca00078e0014 */
[----:B------:R0:W5:Y:S04]  /*0b80*/  @P0 LDG.E.128 R16, desc[UR8][R20.64] ;  /* 0x0000000814100981 */ /* 0x000168000c1e1d00 */
[----:B------:R-:W5:Y:S01]  /*0b90*/  LDG.E.128 R20, desc[UR8][R22.64] ;  /* 0x0000000816147981 */ /* 0x000f62000c1e1d00 */
[----:B------:R-:W-:Y:S01]  /*0ba0*/  ISETP.NE.AND P1, PT, R46, 0x1, PT ;  /* 0x000000012e00780c */ /* 0x000fe20003f25270 */
[----:B------:R-:W-:Y:S01]  /*0bb0*/  BSSY.RECONVERGENT B1, `(.L_x_607) ;  /* 0x0000048000017945 */ /* 0x000fe20003800200 */
[----:B------:R-:W-:Y:S01]  /*0bc0*/  PLOP3.LUT P2, PT, PT, PT, UP0, 0x80, 0x8 ;  /* 0x000000000008781c */ /* 0x000fe20003f4f008 */
[----:B------:R-:W-:Y:S01]  /*0bd0*/  IMAD.MOV.U32 R53, RZ, RZ, 0x3f800000 ;  /* 0x3f800000ff357424 */ /* 0x000fe200078e00ff */
[----:B------:R-:W-:Y:S01]  /*0be0*/  MOV R48, R27 ;  /* 0x0000001b00307202 */ /* 0x000fe20000000f00 */
[----:B------:R-:W-:-:S10]  /*0bf0*/  IMAD.MOV.U32 R47, RZ, RZ, 0x2 ;  /* 0x00000002ff2f7424 */ /* 0x000fd400078e00ff */
[----:B---3--:R-:W-:Y:S01]  /*0c00*/  @P2 SHF.L.U32 R53, R34, 0x10, RZ ;  /* 0x0000001022352819 */ /* 0x008fe200000006ff */
[----:B0-----:R-:W-:Y:S06]  /*0c10*/  @!P1 BRA `(.L_x_608) ;  /* 0x0000000400049947 */ /* 0x001fec0003800000 */
        /* <DEDUP_REMOVED lines=8> */
.L_x_609:
        /* <DEDUP_REMOVED lines=13> */
.L_x_611:
[----:B------:R-:W-:Y:S05]  /*0d70*/  BSYNC.RECONVERGENT B2 ;  /* 0x0000000000027941 */ /* 0x000fea0003800200 */
.L_x_610:
        /* <DEDUP_REMOVED lines=38> */
[----:B------:R-:W-:Y:S02]  /*0fe0*/  MOV R27, R48 ;  /* 0x00000030001b7202 */ /* 0x000fe40000000f00 */
[----:B------:R-:W-:Y:S01]  /*0ff0*/  LOP3.LUT R0, R50, UR30, R49, 0x96, !PT ;  /* 0x0000001e32007c12 */ /* 0x000fe2000f8e9631 */
[----:B------:R-:W-:Y:S01]  /*1000*/  IMAD.MOV.U32 R48, RZ, RZ, R28 ;  /* 0x000000ffff307224 */ /* 0x000fe200078e001c */
[----:B------:R-:W-:Y:S02]  /*1010*/  LOP3.LUT R12, R46, UR31, R35, 0x96, !PT ;  /* 0x0000001f2e0c7c12 */ /* 0x000fe4000f8e9623 */
[----:B------:R-:W-:-:S07]  /*1020*/  MOV R28, R34 ;  /* 0x00000022001c7202 */ /* 0x000fce0000000f00 */
.L_x_608:
[----:B------:R-:W-:Y:S05]  /*1030*/  BSYNC.RECONVERGENT B1 ;  /* 0x0000000000017941 */ /* 0x000fea0003800200 */
.L_x_607:
[----:B------:R-:W0:Y:S01]  /*1040*/  LDC R54, c[0x0][0x408] ;  /* 0x00010200ff367b82 */ /* 0x000e220000000800 */
[----:B------:R-:W-:Y:S01]  /*1050*/  HFMA2 R56, -RZ, RZ, 0.1171875, 0 ;  /* 0x2f800000ff387431 */ /* 0x000fe200000001ff */
[----:B------:R-:W-:Y:S01]  /*1060*/  I2FP.F32.U32 R35, R48 ;  /* 0x0000003000237245 */ /* 0x000fe20000201000 */
[C---:B-----5:R-:W-:Y:S01]  /*1070*/  IMAD.U32 R34, R20.reuse, 0x10000, RZ ;  /* 0x0001000014227824 */ /* 0x060fe200078e00ff */
[----:B------:R-:W-:Y:S01]  /*1080*/  BSSY.RECONVERGENT B1, `(.L_x_612) ;  /* 0x0000051000017945 */ /* 0x000fe20003800200 */
[----:B------:R-:W-:-:S03]  /*1090*/  PRMT R20, R20, 0x7632, R20 ;  /* 0x0000763214147816 */ /* 0x000fc60000000014 */
        /* <DEDUP_REMOVED lines=9> */
[----:B------:R-:W-:Y:S01]  /*1130*/  @P0 SHF.L.U32 R35, R16, 0x10, RZ ;  /* 0x0000001010230819 */ /* 0x000fe200000006ff */
[----:B------:R-:W-:-:S04]  /*1140*/  FMUL.FTZ R34, R11, R34 ;  /* 0x000000220b227220 */ /* 0x000fc80000410000 */
[----:B------:R-:W-:Y:S01]  /*1150*/  @P0 FADD.FTZ R34, R34, R35 ;  /* 0x0000002322220221 */ /* 0x000fe20000010000 */
[----:B------:R-:W-:-:S05]  /*1160*/  MOV R35, R27 ;  /* 0x0000001b00237202 */ /* 0x000fca0000000f00 */
        /* <DEDUP_REMOVED lines=9> */
.L_x_614:
        /* <DEDUP_REMOVED lines=13> */
.L_x_616:
[----:B------:R-:W-:Y:S05]  /*12d0*/  BSYNC.RECONVERGENT B2 ;  /* 0x0000000000027941 */ /* 0x000fea0003800200 */
.L_x_615:
        /* <DEDUP_REMOVED lines=43> */
.L_x_613:
[----:B------:R-:W-:Y:S05]  /*1590*/  BSYNC.RECONVERGENT B1 ;  /* 0x0000000000017941 */ /* 0x000fea0003800200 */
.L_x_612:
[----:B------:R-:W-:Y:S01]  /*15a0*/  I2FP.F32.U32 R35, R35 ;  /* 0x0000002300237245 */ /* 0x000fe20000201000 */
[----:B------:R-:W-:Y:S01]  /*15b0*/  BSSY.RECONVERGENT B1, `(.L_x_617) ;  /* 0x0000051000017945 */ /* 0x000fe20003800200 */
[----:B------:R-:W-:-:S03]  /*15c0*/  SHF.L.U32 R20, R20, 0x10, RZ ;  /* 0x0000001014147819 */ /* 0x000fc600000006ff */
[----:B------:R-:W-:Y:S02]  /*15d0*/  FFMA.FTZ R48, R35, R56, 1.1641532182693481445e-10 ;  /* 0x2f00000023307423 */ /* 0x000fe40000010038 */
[----:B------:R-:W-:Y:S01]  /*15e0*/  FMUL.FTZ R35, R20, R53 ;  /* 0x0000003514237220 */ /* 0x000fe20000410000 */
[----:B------:R-:W-:Y:S02]  /*15f0*/  @P0 PRMT R20, R16, 0x7632, R20 ;  /* 0x0000763210140816 */ /* 0x000fe40000000014 */
[----:B------:R-:W-:Y:S01]  /*1600*/  FSETP.GTU.FTZ.AND P1, PT, R48, R55, PT ;  /* 0x000000373000720b */ /* 0x000fe20003f3c000 */
[----:B------:R-:W-:Y:S01]  /*1610*/  FMUL.FTZ R35, R35, R54 ;  /* 0x0000003623237220 */ /* 0x000fe20000410000 */
[----:B------:R-:W-:Y:S02]  /*1620*/  HFMA2 R48, -RZ, RZ, 0, 1.1920928955078125e-07 ;  /* 0x00000002ff307431 */ /* 0x000fe400000001ff */
[----:B------:R-:W-:Y:S01]  /*1630*/  @P0 IMAD.U32 R20, R20, 0x10000, RZ ;  /* 0x0001000014140824 */ /* 0x000fe200078e00ff */
[----:B------:R-:W-:-:S02]  /*1640*/  P2R R57, PR, RZ, 0x2 ;  /* 0x00000002ff397803 */ /* 0x000fc40000000000 */
[----:B------:R-:W-:Y:S02]  /*1650*/  FSEL R35, R35, RZ, !P1 ;  /* 0x000000ff23237208 */ /* 0x000fe40004800000 */
[----:B------:R-:W-:-:S03]  /*1660*/  ISETP.NE.AND P1, PT, R46, 0x1, PT ;  /* 0x000000012e00780c */ /* 0x000fc60003f25270 */
[----:B------:R-:W-:-:S04]  /*1670*/  FMUL.FTZ R35, R38, R35 ;  /* 0x0000002326237220 */ /* 0x000fc80000410000 */
[----:B------:R-:W-:Y:S01]  /*1680*/  @P0 FADD.FTZ R35, R35, R20 ;  /* 0x0000001423230221 */ /* 0x000fe20000010000 */
[----:B------:R-:W-:-:S05]  /*1690*/  IMAD.MOV.U32 R20, RZ, RZ, R27 ;  /* 0x000000ffff147224 */ /* 0x000fca00078e001b */
        /* <DEDUP_REMOVED lines=9> */
.L_x_619:
        /* <DEDUP_REMOVED lines=13> */
.L_x_621:
[----:B------:R-:W-:Y:S05]  /*1800*/  BSYNC.RECONVERGENT B2 ;  /* 0x0000000000027941 */ /* 0x000fea0003800200 */
.L_x_620:
        /* <DEDUP_REMOVED lines=43> */
.L_x_618:
[----:B------:R-:W-:Y:S05]  /*1ac0*/  BSYNC.RECONVERGENT B1 ;  /* 0x0000000000017941 */ /* 0x000fea0003800200 */
.L_x_617:
[----:B------:R-:W-:Y:S01]  /*1ad0*/  I2FP.F32.U32 R47, R20 ;  /* 0x00000014002f7245 */ /* 0x000fe20000201000 */
[----:B------:R-:W-:Y:S01]  /*1ae0*/  IMAD.U32 R20, R21, 0x10000, RZ ;  /* 0x0001000015147824 */ /* 0x000fe200078e00ff */
[----:B------:R-:W-:Y:S01]  /*1af0*/  ISETP.NE.AND P2, PT, R48, 0x1, PT ;  /* 0x000000013000780c */ /* 0x000fe20003f45270 */
[----:B------:R-:W-:Y:S01]  /*1b00*/  BSSY.RECONVERGENT B1, `(.L_x_622) ;  /* 0x000004e000017945 */ /* 0x000fe20003800200 */
[----:B------:R-:W-:Y:S01]  /*1b10*/  @P0 SHF.L.U32 R50, R17, 0x10, RZ ;  /* 0x0000001011320819 */ /* 0x000fe200000006ff */
[----:B------:R-:W-:Y:S01]  /*1b20*/  FFMA.FTZ R46, R47, R56, 1.1641532182693481445e-10 ;  /* 0x2f0000002f2e7423 */ /* 0x000fe20000010038 */
[----:B------:R-:W-:Y:S01]  /*1b30*/  FMUL.FTZ R47, R20, R53 ;  /* 0x00000035142f7220 */ /* 0x000fe20000410000 */
[----:B------:R-:W-:-:S03]  /*1b40*/  IMAD.MOV.U32 R49, RZ, RZ, 0x2 ;  /* 0x00000002ff317424 */ /* 0x000fc600078e00ff */
[----:B------:R-:W-:Y:S01]  /*1b50*/  FMUL.FTZ R47, R47, R54 ;  /* 0x000000362f2f7220 */ /* 0x000fe20000410000 */
[----:B------:R-:W-:Y:S02]  /*1b60*/  FSETP.GTU.FTZ.AND P1, PT, R46, R55, PT ;  /* 0x000000372e00720b */ /* 0x000fe40003f3c000 */
[----:B------:R-:W-:Y:S02]  /*1b70*/  PRMT R46, R21, 0x7632, R46 ;  /* 0x00007632152e7816 */ /* 0x000fe4000000002e */
[----:B------:R-:W-:Y:S02]  /*1b80*/  FSEL R20, R47, RZ, !P1 ;  /* 0x000000ff2f147208 */ /* 0x000fe40004800000 */
[----:B------:R-:W-:-:S03]  /*1b90*/  MOV R21, R27 ;  /* 0x0000001b00157202 */ /* 0x000fc60000000f00 */
[----:B------:R-:W-:-:S04]  /*1ba0*/  FMUL.FTZ R47, R13, R20 ;  /* 0x000000140d2f7220 */ /* 0x000fc80000410000 */
        /* <DEDUP_REMOVED lines=10> */
.L_x_624:
        /* <DEDUP_REMOVED lines=13> */
.L_x_626:
[----:B------:R-:W-:Y:S05]  /*1d20*/  BSYNC.RECONVERGENT B2 ;  /* 0x0000000000027941 */ /* 0x000fea0003800200 */
.L_x_625:
        /* <DEDUP_REMOVED lines=43> */
.L_x_623:
[----:B------:R-:W-:Y:S05]  /*1fe0*/  BSYNC.RECONVERGENT B1 ;  /* 0x0000000000017941 */ /* 0x000fea0003800200 */
.L_x_622:
[----:B------:R-:W-:Y:S01]  /*1ff0*/  I2FP.F32.U32 R21, R21 ;  /* 0x0000001500157245 */ /* 0x000fe20000201000 */
[----:B------:R-:W-:Y:S01]  /*2000*/  BSSY.RECONVERGENT B1, `(.L_x_627) ;  /* 0x0000050000017945 */ /* 0x000fe20003800200 */
[----:B------:R-:W-:Y:S02]  /*2010*/  SHF.L.U32 R46, R46, 0x10, RZ ;  /* 0x000000102e2e7819 */ /* 0x000fe400000006ff */
[----:B------:R-:W-:Y:S01]  /*2020*/  ISETP.NE.AND P3, PT, R49, 0x1, PT ;  /* 0x000000013100780c */ /* 0x000fe20003f65270 */
[----:B------:R-:W-:Y:S02]  /*2030*/  FFMA.FTZ R20, R21, R56, 1.1641532182693481445e-10 ;  /* 0x2f00000015147423 */ /* 0x000fe40000010038 */
[----:B------:R-:W-:Y:S01]  /*2040*/  FMUL.FTZ R21, R46, R53 ;  /* 0x000000352e157220 */ /* 0x000fe20000410000 */
[----:B------:R-:W-:Y:S02]  /*2050*/  HFMA2 R46, -RZ, RZ, 0, 1.1920928955078125e-07 ;  /* 0x00000002ff2e7431 */ /* 0x000fe400000001ff */
[----:B------:R-:W-:Y:S01]  /*2060*/  FSETP.GTU.FTZ.AND P2, PT, R20, R55, PT ;  /* 0x000000371400720b */ /* 0x000fe20003f5c000 */
[----:B------:R-:W-:Y:S01]  /*2070*/  FMUL.FTZ R21, R21, R54 ;  /* 0x0000003615157220 */ /* 0x000fe20000410000 */
[----:B------:R-:W-:-:S04]  /*2080*/  @P0 PRMT R20, R17, 0x7632, R20 ;  /* 0x0000763211140816 */ /* 0x000fc80000000014 */
        /* <DEDUP_REMOVED lines=14> */
.L_x_629:
        /* <DEDUP_REMOVED lines=13> */
.L_x_631:
[----:B------:R-:W-:Y:S05]  /*2240*/  BSYNC.RECONVERGENT B2 ;  /* 0x0000000000027941 */ /* 0x000fea0003800200 */
.L_x_630:
[----:B------:R-:W-:Y:S01]  /*2250*/  IMAD.WIDE.U32 R50, R8, -0x326172a9, RZ ;  /* 0xcd9e8d5708327825 */ /* 0x000fe200078e00ff */
[----:B------:R-:W-:-:S03]  /*2260*/  LOP3.LUT R20, R43, UR7, R61, 0x96, !PT ;  /* 0x000000072b147c12 */ /* 0x000fc6000f8e963d */
[----:B------:R-:W-:Y:S01]  /*2270*/  HFMA2 R46, -RZ, RZ, 0, 0 ;  /* 0x00000000ff2e7431 */ /* 0x000fe200000001ff */
        /* <DEDUP_REMOVED lines=40> */
.L_x_628:
[----:B------:R-:W-:Y:S05]  /*2500*/  BSYNC.RECONVERGENT B1 ;  /* 0x0000000000017941 */ /* 0x000fea0003800200 */
.L_x_627:
        /* <DEDUP_REMOVED lines=10> */
[----:B------:R-:W-:-:S05]  /*25b0*/  FSEL R21, R21, RZ, !P3 ;  /* 0x000000ff15157208 */ /* 0x000fca0005800000 */
[----:B------:R-:W-:Y:S01]  /*25c0*/  FMUL.FTZ R49, R14, R21 ;  /* 0x000000150e317220 */ /* 0x000fe20000410000 */
        /* <DEDUP_REMOVED lines=12> */
.L_x_634:
        /* <DEDUP_REMOVED lines=13> */
.L_x_636:
[----:B------:R-:W-:Y:S05]  /*2760*/  BSYNC.RECONVERGENT B2 ;  /* 0x0000000000027941 */ /* 0x000fea0003800200 */
.L_x_635:
        /* <DEDUP_REMOVED lines=43> */
.L_x_633:
[----:B------:R-:W-:Y:S05]  /*2a20*/  BSYNC.RECONVERGENT B1 ;  /* 0x0000000000017941 */ /* 0x000fea0003800200 */
.L_x_632:
        /* <DEDUP_REMOVED lines=10> */
[----:B------:R-:W-:-:S03]  /*2ad0*/  @P0 IMAD.U32 R22, R22, 0x10000, RZ ;  /* 0x0001000016160824 */ /* 0x000fc600078e00ff */
[----:B------:R-:W-:-:S05]  /*2ae0*/  FSEL R21, R21, RZ, !P4 ;  /* 0x000000ff15157208 */ /* 0x000fca0006000000 */
[----:B------:R-:W-:Y:S01]  /*2af0*/  FMUL.FTZ R51, R36, R21 ;  /* 0x0000001524337220 */ /* 0x000fe20000410000 */
[----:B------:R-:W-:-:S03]  /*2b00*/  IMAD.MOV.U32 R21, RZ, RZ, R27 ;  /* 0x000000ffff157224 */ /* 0x000fc600078e001b */
        /* <DEDUP_REMOVED lines=10> */
.L_x_639:
        /* <DEDUP_REMOVED lines=13> */
.L_x_641:
[----:B------:R-:W-:Y:S05]  /*2c80*/  BSYNC.RECONVERGENT B2 ;  /* 0x0000000000027941 */ /* 0x000fea0003800200 */
.L_x_640:
        /* <DEDUP_REMOVED lines=43> */
.L_x_638:
[----:B------:R-:W-:Y:S05]  /*2f40*/  BSYNC.RECONVERGENT B1 ;  /* 0x0000000000017941 */ /* 0x000fea0003800200 */
.L_x_637:
[----:B------:R-:W-:Y:S01]  /*2f50*/  I2FP.F32.U32 R21, R21 ;  /* 0x0000001500157245 */ /* 0x000fe20000201000 */
[C---:B------:R-:W-:Y:S01]  /*2f60*/  IMAD.U32 R20, R23.reuse, 0x10000, RZ ;  /* 0x0001000017147824 */ /* 0x040fe200078e00ff */
[----:B------:R-:W-:Y:S01]  /*2f70*/  ISETP.NE.AND P6, PT, R58, 0x1, PT ;  /* 0x000000013a00780c */ /* 0x000fe20003fc5270 */
[----:B------:R-:W-:Y:S01]  /*2f80*/  BSSY.RECONVERGENT B1, `(.L_x_642) ;  /* 0x0000050000017945 */ /* 0x000fe20003800200 */
[----:B------:R-:W-:Y:S01]  /*2f90*/  PRMT R60, R23, 0x7632, R60 ;  /* 0x00007632173c7816 */ /* 0x000fe2000000003c */
[----:B------:R-:W-:Y:S01]  /*2fa0*/  FFMA.FTZ R22, R21, R56, 1.1641532182693481445e-10 ;  /* 0x2f00000015167423 */ /* 0x000fe20000010038 */
[----:B------:R-:W-:Y:S01]  /*2fb0*/  FMUL.FTZ R21, R20, R53 ;  /* 0x0000003514157220 */ /* 0x000fe20000410000 */
[----:B------:R-:W-:-:S03]  /*2fc0*/  IMAD.MOV.U32 R46, RZ, RZ, 0x2 ;  /* 0x00000002ff2e7424 */ /* 0x000fc600078e00ff */
[----:B------:R-:W-:Y:S01]  /*2fd0*/  FMUL.FTZ R21, R21, R54 ;  /* 0x0000003615157220 */ /* 0x000fe20000410000 */
[----:B------:R-:W-:-:S04]  /*2fe0*/  FSETP.GTU.FTZ.AND P5, PT, R22, R55, PT ;  /* 0x000000371600720b */ /* 0x000fc80003fbc000 */
[----:B------:R-:W-:Y:S02]  /*2ff0*/  FSEL R50, R21, RZ, !P5 ;  /* 0x000000ff15327208 */ /* 0x000fe40006800000 */
[----:B------:R-:W-:-:S03]  /*3000*/  @P0 SHF.L.U32 R21, R19, 0x10, RZ ;  /* 0x0000001013150819 */ /* 0x000fc600000006ff */
[----:B------:R-:W-:-:S04]  /*3010*/  FMUL.FTZ R50, R15, R50 ;  /* 0x000000320f327220 */ /* 0x000fc80000410000 */
        /* <DEDUP_REMOVED lines=11> */
.L_x_644:
        /* <DEDUP_REMOVED lines=15> */
.L_x_646:
[----:B------:R-:W-:Y:S05]  /*31c0*/  BSYNC.RECONVERGENT B2 ;  /* 0x0000000000027941 */ /* 0x000fea0003800200 */
.L_x_645:
        /* <DEDUP_REMOVED lines=43> */
.L_x_643:
[----:B------:R-:W-:Y:S05]  /*3480*/  BSYNC.RECONVERGENT B1 ;  /* 0x0000000000017941 */ /* 0x000fea0003800200 */
.L_x_642:
[----:B------:R-:W-:Y:S01]  /*3490*/  I2FP.F32.U32 R21, R21 ;  /* 0x0000001500157245 */ /* 0x000fe20000201000 */
[----:B------:R-:W-:Y:S01]  /*34a0*/  UMOV UR4, 0xffffffff ;  /* 0xffffffff00047882 */ /* 0x000fe20000000000 */
[----:B------:R-:W-:Y:S02]  /*34b0*/  SHF.L.U32 R60, R60, 0x10, RZ ;  /* 0x000000103c3c7819 */ /* 0x000fe400000006ff */
[----:B------:R-:W-:Y:S01]  /*34c0*/  SEL R58, RZ, 0x10000, P5 ;  /* 0x00010000ff3a7807 */ /* 0x000fe20002800000 */
[----:B------:R-:W-:Y:S01]  /*34d0*/  FFMA.FTZ R56, R21, R56, 1.1641532182693481445e-10 ;  /* 0x2f00000015387423 */ /* 0x000fe20000010038 */
[----:B------:R-:W-:Y:S01]  /*34e0*/  ISETP.NE.AND P6, PT, R52, RZ, PT ;  /* 0x000000ff3400720c */ /* 0x000fe20003fc5270 */
[----:B------:R-:W-:Y:S01]  /*34f0*/  FMUL.FTZ R53, R60, R53 ;  /* 0x000000353c357220 */ /* 0x000fe20000410000 */
[----:B------:R-:W-:Y:S02]  /*3500*/  @P0 PRMT R20, R19, 0x7632, R20 ;  /* 0x0000763213140816 */ /* 0x000fe40000000014 */
[----:B------:R-:W-:Y:S01]  /*3510*/  FSETP.GTU.FTZ.AND P5, PT, R56, R55, PT ;  /* 0x000000373800720b */ /* 0x000fe20003fbc000 */
[----:B------:R-:W-:Y:S01]  /*3520*/  FMUL.FTZ R53, R53, R54 ;  /* 0x0000003635357220 */ /* 0x000fe20000410000 */
[----:B------:R-:W-:Y:S01]  /*3530*/  @P0 SHF.L.U32 R21, R20, 0x10, RZ ;  /* 0x0000001014150819 */ /* 0x000fe200000006ff */
[----:B------:R-:W0:Y:S01]  /*3540*/  LDC.64 R54, c[0x0][0x3a8] ;  /* 0x0000ea00ff367b82 */ /* 0x000e220000000a00 */
[----:B------:R-:W-:-:S02]  /*3550*/  SEL R59, RZ, 0x1000000, P2 ;  /* 0x01000000ff3b7807 */ /* 0x000fc40001000000 */
[----:B------:R-:W-:Y:S02]  /*3560*/  FSEL R56, R53, RZ, !P5 ;  /* 0x000000ff35387208 */ /* 0x000fe40006800000 */
[----:B------:R-:W-:Y:S02]  /*3570*/  SEL R60, RZ, 0x10000, P1 ;  /* 0x00010000ff3c7807 */ /* 0x000fe40000800000 */
[----:B------:R-:W-:Y:S01]  /*3580*/  SEL R61, RZ, 0x100, P4 ;  /* 0x00000100ff3d7807 */ /* 0x000fe20002000000 */
[----:B------:R-:W1:Y:S01]  /*3590*/  LDC.64 R52, c[0x0][0x3b0] ;  /* 0x0000ec00ff347b82 */ /* 0x000e620000000a00 */
[----:B------:R-:W-:Y:S01]  /*35a0*/  FMUL.FTZ R56, R33, R56 ;  /* 0x0000003821387220 */ /* 0x000fe20000410000 */
[----:B------:R-:W-:Y:S02]  /*35b0*/  SEL R62, RZ, 0x1000000, P5 ;  /* 0x01000000ff3e7807 */ /* 0x000fe40002800000 */
[----:B------:R-:W-:Y:S01]  /*35c0*/  F2FP.BF16.F32.PACK_AB R20, R35, R34 ;  /* 0x000000222314723e */ /* 0x000fe200000010ff */
[----:B------:R-:W-:Y:S01]  /*35d0*/  @P0 FADD.FTZ R56, R56, R21 ;  /* 0x0000001538380221 */ /* 0x000fe20000010000 */
[----:B------:R-:W-:-:S02]  /*35e0*/  ISETP.NE.AND P0, PT, R57, RZ, PT ;  /* 0x000000ff3900720c */ /* 0x000fc40003f05270 */
[----:B------:R-:W-:Y:S02]  /*35f0*/  F2FP.BF16.F32.PACK_AB R21, R48, R47 ;  /* 0x0000002f3015723e */ /* 0x000fe400000010ff */
[----:B------:R-:W-:Y:S02]  /*3600*/  SEL R57, RZ, 0x100, P0 ;  /* 0x00000100ff397807 */ /* 0x000fe40000000000 */
[----:B------:R-:W-:Y:S02]  /*3610*/  F2FP.BF16.F32.PACK_AB R22, R51, R49 ;  /* 0x000000313316723e */ /* 0x000fe400000010ff */
[----:B------:R-:W-:Y:S01]  /*3620*/  F2FP.BF16.F32.PACK_AB R23, R56, R50 ;  /* 0x000000323817723e */ /* 0x000fe200000010ff */
[----:B0-----:R-:W-:Y:S01]  /*3630*/  IMAD.WIDE.U32 R54, R45, 0x10, R54 ;  /* 0x000000102d367825 */ /* 0x001fe200078e0036 */
[----:B------:R-:W-:Y:S02]  /*3640*/  LOP3.LUT R57, R57, R59, R60, 0xfe, !PT ;  /* 0x0000003b39397212 */ /* 0x000fe400078efe3c */
[----:B------:R-:W-:Y:S01]  /*3650*/  LOP3.LUT R62, R61, R62, R58, 0xfe, !PT ;  /* 0x0000003e3d3e7212 */ /* 0x000fe200078efe3a */
[----:B------:R-:W-:Y:S01]  /*3660*/  FADD.FTZ R58, RZ, R34 ;  /* 0x00000022ff3a7221 */ /* 0x000fe20000010000 */
[----:B------:R-:W-:Y:S01]  /*3670*/  SEL R60, RZ, 0x1, P6 ;  /* 0x00000001ff3c7807 */ /* 0x000fe20003000000 */
[----:B------:R0:W-:Y:S01]  /*3680*/  STG.E.128 desc[UR8][R54.64], R20 ;  /* 0x0000001436007986 */ /* 0x0001e2000c101d08 */
[----:B------:R-:W-:Y:S01]  /*3690*/  SEL R59, RZ, 0x1, P3 ;  /* 0x00000001ff3b7807 */ /* 0x000fe20001800000 */
[----:B-1----:R-:W-:-:S04]  /*36a0*/  IMAD.WIDE.U32 R52, R45, 0x8, R52 ;  /* 0x000000082d347825 */ /* 0x002fc800078e0034 */
[----:B------:R-:W-:Y:S01]  /*36b0*/  FADD.FTZ R58, R58, R35 ;  /* 0x000000233a3a7221 */ /* 0x000fe20000010000 */
[----:B------:R-:W-:Y:S02]  /*36c0*/  ISETP.NE.AND P0, PT, R9, RZ, PT ;  /* 0x000000ff0900720c */ /* 0x000fe40003f05270 */
        /* <DEDUP_REMOVED lines=47> */
.L_x_660:
[----:B------:R-:W-:Y:S01]  /*39c0*/  FMUL.FTZ R20, R53, R53 ;  /* 0x0000003535147220 */ /* 0x000fe20000410000 */
[----:B------:R-:W-:Y:S01]  /*39d0*/  PLOP3.LUT P1, PT, PT, PT, UP1, 0x40, 0x4 ;  /* 0x000000000004781c */ /* 0x000fe20003f2e818 */
[----:B01----:R-:W-:Y:S01]  /*39e0*/  FADD.FTZ R58, R58, R59 ;  /* 0x0000003b3a3a7221 */ /* 0x003fe20000010000 */
[----:B------:R-:W0:Y:S02]  /*39f0*/  @!P0 LDC.64 R54, c[0x0][0x3c0] ;  /* 0x0000f000ff368b82 */ /* 0x000e240000000a00 */
[----:B------:R-:W-:Y:S01]  /*3a00*/  FSEL R20, R20, RZ, !P1 ;  /* 0x000000ff14147208 */ /* 0x000fe20004800000 */
[----:B------:R-:W-:Y:S01]  /*3a10*/  FFMA.FTZ R21, R58, R21, UR13 ;  /* 0x0000000d3a157e23 */ /* 0x000fe20008010015 */
[----:B------:R-:W-:-:S03]  /*3a20*/  PLOP3.LUT P1, PT, PT, PT, UP1, 0x40, 0x4 ;  /* 0x000000000004781c */ /* 0x000fc60003f2e818 */
[----:B------:R-:W-:Y:S01]  /*3a30*/  FADD.FTZ R20, R21, R20 ;  /* 0x0000001415147221 */ /* 0x000fe20000010000 */
[----:B------:R-:W-:-:S03]  /*3a40*/  FSEL R21, R53, RZ, P1 ;  /* 0x000000ff35157208 */ /* 0x000fc60000800000 */
[----:B------:R-:W1:Y:S02]  /*3a50*/  MUFU.RSQ R52, R20 ;  /* 0x0000001400347308 */ /* 0x000e640000001400 */
        /* <DEDUP_REMOVED lines=8> */
[----:B------:R-:W2:Y:S01]  /*3ae0*/  LDC.64 R48, c[0x0][0x428] ;  /* 0x00010a00ff307b82 */ /* 0x000ea20000000a00 */
[----:B0-----:R-:W-:-:S04]  /*3af0*/  @!P0 IMAD.WIDE R54, R10, 0x4, R54 ;  /* 0x000000040a368825 */ /* 0x001fc800078e0236 */
[C---:B-1----:R-:W-:Y:S01]  /*3b00*/  FMUL.FTZ R34, R52.reuse, R61 ;  /* 0x0000003d34227220 */ /* 0x042fe20000410000 */
[C---:B------:R-:W-:Y:S01]  /*3b10*/  FMUL.FTZ R35, R52.reuse, R35 ;  /* 0x0000002334237220 */ /* 0x040fe20000410000 */
[C---:B------:R-:W-:Y:S01]  /*3b20*/  FMUL.FTZ R22, R52.reuse, R51 ;  /* 0x0000003334167220 */ /* 0x040fe20000410000 */
[C---:B------:R-:W-:Y:S01]  /*3b30*/  FMUL.FTZ R63, R52.reuse, R63 ;  /* 0x0000003f343f7220 */ /* 0x040fe20000410000 */
[----:B------:R-:W-:Y:S01]  /*3b40*/  FMUL.FTZ R21, R52, R23 ;  /* 0x0000001734157220 */ /* 0x000fe20000410000 */
[----:B------:R-:W-:Y:S01]  /*3b50*/  FFMA.FTZ R23, R34, R44, R5 ;  /* 0x0000002c22177223 */ /* 0x000fe20000010005 */
[----:B------:R-:W0:Y:S01]  /*3b60*/  @!P0 LDC.64 R50, c[0x0][0x3c8] ;  /* 0x0000f200ff328b82 */ /* 0x000e220000000a00 */
[----:B------:R-:W-:Y:S01]  /*3b70*/  FFMA.FTZ R35, R35, R26, R4 ;  /* 0x0000001a23237223 */ /* 0x000fe20000010004 */
[----:B------:R-:W-:Y:S01]  /*3b80*/  FFMA.FTZ R34, R63, R29, R42 ;  /* 0x0000001d3f227223 */ /* 0x000fe2000001002a */
[----:B------:R-:W-:Y:S01]  /*3b90*/  FFMA.FTZ R22, R22, R30, R41 ;  /* 0x0000001e16167223 */ /* 0x000fe20000010029 */
[C---:B------:R-:W-:Y:S01]  /*3ba0*/  FMUL.FTZ R20, R52.reuse, R47 ;  /* 0x0000002f34147220 */ /* 0x040fe20000410000 */
[----:B------:R-:W-:Y:S01]  /*3bb0*/  FFMA.FTZ R21, R21, R31, R40 ;  /* 0x0000001f15157223 */ /* 0x000fe20000010028 */
[----:B------:R-:W-:Y:S01]  /*3bc0*/  FMUL.FTZ R57, R52, R57 ;  /* 0x0000003934397220 */ /* 0x000fe20000410000 */
[----:B------:R-:W-:Y:S01]  /*3bd0*/  F2FP.BF16.F32.PACK_AB R23, R34, R23 ;  /* 0x000000172217723e */ /* 0x000fe200000010ff */
[----:B------:R-:W-:Y:S01]  /*3be0*/  FFMA.FTZ R20, R20, R25, R3 ;  /* 0x0000001914147223 */ /* 0x000fe20000010003 */
[----:B------:R-:W-:Y:S01]  /*3bf0*/  F2FP.BF16.F32.PACK_AB R22, R22, R35 ;  /* 0x000000231616723e */ /* 0x000fe200000010ff */
[----:B------:R-:W-:Y:S01]  /*3c00*/  FMUL.FTZ R56, R52, R59 ;  /* 0x0000003b34387220 */ /* 0x000fe20000410000 */
[----:B------:R-:W1:Y:S01]  /*3c10*/  LDC.64 R34, c[0x0][0x380] ;  /* 0x0000e000ff227b82 */ /* 0x000e620000000a00 */
[----:B--2---:R-:W-:Y:S01]  /*3c20*/  IMAD.WIDE.U32 R48, R45, 0x10, R48 ;  /* 0x000000102d307825 */ /* 0x004fe200078e0030 */
[----:B------:R-:W-:-:S03]  /*3c30*/  F2FP.BF16.F32.PACK_AB R21, R21, R20 ;  /* 0x000000141515723e */ /* 0x000fc600000010ff */
[----:B------:R-:W-:Y:S01]  /*3c40*/  FFMA.FTZ R20, R57, R24, R2 ;  /* 0x0000001839147223 */ /* 0x000fe20000010002 */
[----:B------:R-:W-:Y:S01]  /*3c50*/  FFMA.FTZ R47, R56, R32, R39 ;  /* 0x00000020382f7223 */ /* 0x000fe20000010027 */
[----:B------:R2:W-:Y:S04]  /*3c60*/  @!P0 STG.E desc[UR8][R54.64], R53 ;  /* 0x0000003536008986 */ /* 0x0005e8000c101908 */
[----:B------:R-:W-:Y:S01]  /*3c70*/  F2FP.BF16.F32.PACK_AB R20, R47, R20 ;  /* 0x000000142f14723e */ /* 0x000fe200000010ff */
[----:B0-----:R-:W-:-:S05]  /*3c80*/  @!P0 IMAD.WIDE R50, R10, 0x4, R50 ;  /* 0x000000040a328825 */ /* 0x001fca00078e0232 */
[----:B------:R2:W-:Y:S04]  /*3c90*/  @!P0 STG.E desc[UR8][R50.64], R52 ;  /* 0x0000003432008986 */ /* 0x0005e8000c101908 */
[----:B------:R2:W-:Y:S01]  /*3ca0*/  STG.E.128 desc[UR8][R48.64], R20 ;  /* 0x0000001430007986 */ /* 0x0005e2000c101d08 */
[----:B-1----:R-:W-:-:S05]  /*3cb0*/  IMAD R10, R34, 0x4, R10 ;  /* 0x00000004220a7824 */ /* 0x002fca00078e020a */
[----:B------:R-:W-:-:S13]  /*3cc0*/  ISETP.GE.AND P0, PT, R10, R35, PT ;  /* 0x000000230a00720c */ /* 0x000fda0003f06270 */
[----:B--2---:R-:W-:Y:S05]  /*3cd0*/  @!P0 BRA `(.L_x_648) ;  /* 0xffffffcc00688947 */ /* 0x004fea000383ffff */
[----:B------:R-:W-:Y:S05]  /*3ce0*/  BSYNC B0 ;  /* 0x0000000000007941 */ /* 0x000fea0003800000 */
.L_x_606:
[----:B------:R-:W-:Y:S05]  /*3cf0*/  EXIT ;  /* 0x000000000000794d */ /* 0x000fea0003800000 */
.L_x_647:
[----:B------:R-:W-:Y:S01]  /*3d00*/  HFMA2 R52, -RZ, RZ, 0, 5.9604644775390625e-08 ;  /* 0x00000001ff347431 */ /* 0x000fe200000001ff */
[----:B------:R-:W-:Y:S01]  /*3d10*/  BSSY B1, `(.L_x_649) ;  /* 0x0000007000017945 */ /* 0x000fe20003800000 */
[----:B------:R-:W-:Y:S01]  /*3d20*/  MOV R61, R54 ;  /* 0x00000036003d7202 */ /* 0x000fe20000000f00 */
[----:B------:R-:W-:Y:S01]  /*3d30*/  IMAD.MOV.U32 R23, RZ, RZ, 0x1f ;  /* 0x0000001fff177424 */ /* 0x000fe200078e00ff */
[----:B------:R-:W-:-:S07]  /*3d40*/  MOV R22, 0xffffffff ;  /* 0xffffffff00167802 */ /* 0x000fce0000000f00 */
[----:B------:R-:W-:Y:S05]  /*3d50*/  WARPSYNC.COLLECTIVE R22, `(.L_x_650) ;  /* 0x0000000016087348 */ /* 0x000fea0003c00000 */
[----:B------:R0:W1:Y:S02]  /*3d60*/  SHFL.BFLY P1, R60, R61, R52, R23 ;  /* 0x0c0000343d3c7389 */ /* 0x0000640000020017 */
[----:B01----:R-:W-:Y:S05]  /*3d70*/  ENDCOLLECTIVE ;  /* 0x000000000000791b */ /* 0x003fea0003800000 */
.L_x_650:
[----:B------:R-:W-:Y:S05]  /*3d80*/  BSYNC B1 ;  /* 0x0000000000017941 */ /* 0x000fea0003800000 */
.L_x_649:
[----:B------:R-:W-:Y:S01]  /*3d90*/  MOV R21, R60 ;  /* 0x0000003c00157202 */ /* 0x000fe20000000f00 */
[----:B------:R-:W-:Y:S01]  /*3da0*/  HFMA2 R52, -RZ, RZ, 0, 1.1920928955078125e-07 ;  /* 0x00000002ff347431 */ /* 0x000fe200000001ff */
[----:B------:R-:W-:Y:S01]  /*3db0*/  MOV R23, 0x1f ;  /* 0x0000001f00177802 */ /* 0x000fe20000000f00 */
[----:B------:R-:W-:Y:S02]  /*3dc0*/  IMAD.MOV.U32 R22, RZ, RZ, -0x1 ;  /* 0xffffffffff167424 */ /* 0x000fe400078e00ff */
[----:B------:R-:W-:-:S04]  /*3dd0*/  FADD.FTZ R55, R54, R21 ;  /* 0x0000001536377221 */ /* 0x000fc80000010000 */
[----:B------:R-:W-:-:S07]  /*3de0*/  IMAD.MOV.U32 R61, RZ, RZ, R55 ;  /* 0x000000ffff3d7224 */ /* 0x000fce00078e0037 */
[----:B------:R-:W-:Y:S05]  /*3df0*/  WARPSYNC.COLLECTIVE R22, `(.L_x_651) ;  /* 0x0000000016087348 */ /* 0x000fea0003c00000 */
[----:B------:R0:W1:Y:S02]  /*3e00*/  SHFL.BFLY P1, R60, R61, R52, R23 ;  /* 0x0c0000343d3c7389 */ /* 0x0000640000020017 */
[----:B01----:R-:W-:Y:S05]  /*3e10*/  ENDCOLLECTIVE ;  /* 0x000000000000791b */ /* 0x003fea0003800000 */
.L_x_651:
[----:B------:R-:W-:Y:S01]  /*3e20*/  IMAD.MOV.U32 R52, RZ, RZ, 0x4 ;  /* 0x00000004ff347424 */ /* 0x000fe200078e00ff */
[----:B------:R-:W-:-:S05]  /*3e30*/  MOV R20, R60 ;  /* 0x0000003c00147202 */ /* 0x000fca0000000f00 */
[----:B------:R-:W-:-:S05]  /*3e40*/  FADD.FTZ R57, R55, R20 ;  /* 0x0000001437397221 */ /* 0x000fca0000010000 */
[----:B------:R-:W-:-:S07]  /*3e50*/  MOV R61, R57 ;  /* 0x00000039003d7202 */ /* 0x000fce0000000f00 */
[----:B------:R-:W-:Y:S05]  /*3e60*/  WARPSYNC.COLLECTIVE R22, `(.L_x_652) ;  /* 0x0000000016087348 */ /* 0x000fea0003c00000 */
[----:B------:R0:W1:Y:S02]  /*3e70*/  SHFL.BFLY P1, R60, R61, R52, R23 ;  /* 0x0c0000343d3c7389 */ /* 0x0000640000020017 */
[----:B01----:R-:W-:Y:S05]  /*3e80*/  ENDCOLLECTIVE ;  /* 0x000000000000791b */ /* 0x003fea0003800000 */
.L_x_652:
[----:B------:R-:W-:Y:S01]  /*3e90*/  IMAD.MOV.U32 R52, RZ, RZ, 0x8 ;  /* 0x00000008ff347424 */ /* 0x000fe200078e00ff */
[----:B------:R-:W-:-:S05]  /*3ea0*/  MOV R20, R60 ;  /* 0x0000003c00147202 */ /* 0x000fca0000000f00 */
[----:B------:R-:W-:-:S05]  /*3eb0*/  FADD.FTZ R58, R57, R20 ;  /* 0x00000014393a7221 */ /* 0x000fca0000010000 */
[----:B------:R-:W-:-:S07]  /*3ec0*/  MOV R61, R58 ;  /* 0x0000003a003d7202 */ /* 0x000fce0000000f00 */
[----:B------:R-:W-:Y:S05]  /*3ed0*/  WARPSYNC.COLLECTIVE R22, `(.L_x_653) ;  /* 0x0000000016087348 */ /* 0x000fea0003c00000 */
[----:B------:R0:W1:Y:S02]  /*3ee0*/  SHFL.BFLY P1, R60, R61, R52, R23 ;  /* 0x0c0000343d3c7389 */ /* 0x0000640000020017 */
[----:B01----:R-:W-:Y:S05]  /*3ef0*/  ENDCOLLECTIVE ;  /* 0x000000000000791b */ /* 0x003fea0003800000 */
.L_x_653:
[----:B------:R-:W-:Y:S01]  /*3f00*/  IMAD.MOV.U32 R52, RZ, RZ, 0x10 ;  /* 0x00000010ff347424 */ /* 0x000fe200078e00ff */
[----:B------:R-:W-:-:S05]  /*3f10*/  MOV R21, R60 ;  /* 0x0000003c00157202 */ /* 0x000fca0000000f00 */
[----:B------:R-:W-:Y:S02]  /*3f20*/  FADD.FTZ R59, R58, R21 ;  /* 0x000000153a3b7221 */ /* 0x000fe40000010000 */
[----:B------:R-:W0:Y:S03]  /*3f30*/  LDC R21, c[0x0][0x400] ;  /* 0x00010000ff157b82 */ /* 0x000e260000000800 */
[----:B------:R-:W-:-:S07]  /*3f40*/  MOV R61, R59 ;  /* 0x0000003b003d7202 */ /* 0x000fce0000000f00 */
[----:B0-----:R-:W-:Y:S05]  /*3f50*/  WARPSYNC.COLLECTIVE R22, `(.L_x_654) ;  /* 0x0000000016087348 */ /* 0x001fea0003c00000 */
[----:B------:R1:W2:Y:S02]  /*3f60*/  SHFL.BFLY P1, R60, R61, R52, R23 ;  /* 0x0c0000343d3c7389 */ /* 0x0002a40000020017 */
[----:B012---:R-:W-:Y:S05]  /*3f70*/  ENDCOLLECTIVE ;  /* 0x000000000000791b */ /* 0x007fea0003800000 */
.L_x_654:
[----:B------:R-:W-:Y:S01]  /*3f80*/  IMAD.MOV.U32 R52, RZ, RZ, 0x1 ;  /* 0x00000001ff347424 */ /* 0x000fe200078e00ff */
        /* <DEDUP_REMOVED lines=19> */
[----:B------:R-:W-:-:S04]  /*40c0*/  HFMA2 R23, -RZ, RZ, 0, 1.847743988037109375e-06 ;  /* 0x0000001fff177431 */ /* 0x000fc800000001ff */
[----:B------:R-:W-:-:S07]  /*40d0*/  MOV R61, R20 ;  /* 0x00000014003d7202 */ /* 0x000fce0000000f00 */
[----:B------:R-:W-:Y:S05]  /*40e0*/  WARPSYNC.COLLECTIVE R22, `(.L_x_655) ;  /* 0x0000000016087348 */ /* 0x000fea0003c00000 */
[----:B------:R0:W1:Y:S02]  /*40f0*/  SHFL.BFLY P1, R60, R61, R52, R23 ;  /* 0x0c0000343d3c7389 */ /* 0x0000640000020017 */
[----:B01----:R-:W-:Y:S05]  /*4100*/  ENDCOLLECTIVE ;  /* 0x000000000000791b */ /* 0x003fea0003800000 */
.L_x_655:
[----:B------:R-:W-:Y:S01]  /*4110*/  HFMA2 R52, -RZ, RZ, 0, 1.1920928955078125e-07 ;  /* 0x00000002ff347431 */ /* 0x000fe200000001ff */
[----:B------:R-:W-:-:S05]  /*4120*/  MOV R55, R60 ;  /* 0x0000003c00377202 */ /* 0x000fca0000000f00 */
[----:B------:R-:W-:-:S04]  /*4130*/  FADD.FTZ R55, R20, R55 ;  /* 0x0000003714377221 */ /* 0x000fc80000010000 */
[----:B------:R-:W-:-:S07]  /*4140*/  IMAD.MOV.U32 R61, RZ, RZ, R55 ;  /* 0x000000ffff3d7224 */ /* 0x000fce00078e0037 */
[----:B------:R-:W-:Y:S05]  /*4150*/  WARPSYNC.COLLECTIVE R22, `(.L_x_656) ;  /* 0x0000000016087348 */ /* 0x000fea0003c00000 */
[----:B------:R0:W1:Y:S02]  /*4160*/  SHFL.BFLY P1, R60, R61, R52, R23 ;  /* 0x0c0000343d3c7389 */ /* 0x0000640000020017 */
[----:B01----:R-:W-:Y:S05]  /*4170*/  ENDCOLLECTIVE ;  /* 0x000000000000791b */ /* 0x003fea0003800000 */
.L_x_656:
[----:B------:R-:W-:Y:S01]  /*4180*/  HFMA2 R52, -RZ, RZ, 0, 2.384185791015625e-07 ;  /* 0x00000004ff347431 */ /* 0x000fe200000001ff */
[----:B------:R-:W-:-:S05]  /*4190*/  MOV R54, R60 ;  /* 0x0000003c00367202 */ /* 0x000fca0000000f00 */
[----:B------:R-:W-:-:S04]  /*41a0*/  FADD.FTZ R54, R55, R54 ;  /* 0x0000003637367221 */ /* 0x000fc80000010000 */
[----:B------:R-:W-:-:S07]  /*41b0*/  IMAD.MOV.U32 R61, RZ, RZ, R54 ;  /* 0x000000ffff3d7224 */ /* 0x000fce00078e0036 */
[----:B------:R-:W-:Y:S05]  /*41c0*/  WARPSYNC.COLLECTIVE R22, `(.L_x_657) ;  /* 0x0000000016087348 */ /* 0x000fea0003c00000 */
[----:B------:R0:W1:Y:S02]  /*41d0*/  SHFL.BFLY P1, R60, R61, R52, R23 ;  /* 0x0c0000343d3c7389 */ /* 0x0000640000020017 */
[----:B01----:R-:W-:Y:S05]  /*41e0*/  ENDCOLLECTIVE ;  /* 0x000000000000791b */ /* 0x003fea0003800000 */
.L_x_657:
[----:B------:R-:W-:Y:S01]  /*41f0*/  HFMA2 R52, -RZ, RZ, 0, 4.76837158203125e-07 ;  /* 0x00000008ff347431 */ /* 0x000fe200000001ff */
[----:B------:R-:W-:-:S05]  /*4200*/  MOV R57, R60 ;  /* 0x0000003c00397202 */ /* 0x000fca0000000f00 */
[----:B------:R-:W-:-:S04]  /*4210*/  FADD.FTZ R57, R54, R57 ;  /* 0x0000003936397221 */ /* 0x000fc80000010000 */
[----:B------:R-:W-:-:S07]  /*4220*/  IMAD.MOV.U32 R61, RZ, RZ, R57 ;  /* 0x000000ffff3d7224 */ /* 0x000fce00078e0039 */
[----:B------:R-:W-:Y:S05]  /*4230*/  WARPSYNC.COLLECTIVE R22, `(.L_x_658) ;  /* 0x0000000016087348 */ /* 0x000fea0003c00000 */
[----:B------:R0:W1:Y:S02]  /*4240*/  SHFL.BFLY P1, R60, R61, R52, R23 ;  /* 0x0c0000343d3c7389 */ /* 0x0000640000020017 */
[----:B01----:R-:W-:Y:S05]  /*4250*/  ENDCOLLECTIVE ;  /* 0x000000000000791b */ /* 0x003fea0003800000 */
.L_x_658:
[----:B------:R-:W-:Y:S01]  /*4260*/  HFMA2 R52, -RZ, RZ, 0, 9.5367431640625e-07 ;  /* 0x00000010ff347431 */ /* 0x000fe200000001ff */
[----:B------:R-:W-:-:S05]  /*4270*/  MOV R58, R60 ;  /* 0x0000003c003a7202 */ /* 0x000fca0000000f00 */
[----:B------:R-:W-:-:S04]  /*4280*/  FADD.FTZ R58, R57, R58 ;  /* 0x0000003a393a7221 */ /* 0x000fc80000010000 */
[----:B------:R-:W-:-:S07]  /*4290*/  IMAD.MOV.U32 R61, RZ, RZ, R58 ;  /* 0x000000ffff3d7224 */ /* 0x000fce00078e003a */
[----:B------:R-:W-:Y:S05]  /*42a0*/  WARPSYNC.COLLECTIVE R22, `(.L_x_659) ;  /* 0x0000000016087348 */ /* 0x000fea0003c00000 */
[----:B------:R0:W1:Y:S02]  /*42b0*/  SHFL.BFLY P1, R60, R61, R52, R23 ;  /* 0x0c0000343d3c7389 */ /* 0x0000640000020017 */
[----:B01----:R-:W-:Y:S05]  /*42c0*/  ENDCOLLECTIVE ;  /* 0x000000000000791b */ /* 0x003fea0003800000 */
.L_x_659:
[----:B------:R-:W-:Y:S01]  /*42d0*/  MOV R59, R60 ;  /* 0x0000003c003b7202 */ /* 0x000fe20000000f00 */
[----:B------:R-:W-:Y:S06]  /*42e0*/  BRA `(.L_x_660) ;  /* 0xfffffff400b47947 */ /* 0x000fec000383ffff */
.L_x_661:
        /* <DEDUP_REMOVED lines=9> */
.L_x_9048:


//--------------------- .text._ZN10layer_norm13ln_fwd_kernelINS_13Kernel_traitsI13__nv_bfloat16S2_S2_S2_fjLj256ELj1ELj4ELj1ELj16ENS_18Kernel_traits_baseILj256ES2_S2_S2_S2_fjLj128EEEEELb1ELb1ELb1ELb0EEEvNS_9FwdParamsE --------------------------
	.section	.text._ZN10layer_norm13ln_fwd_kernelINS_13Kernel_traitsI13__nv_bfloat16S2_S2_S2_fjLj256ELj1ELj4ELj1ELj16ENS_18Kernel_traits_baseILj256ES2_S2_S2_S2_fjLj128EEEEELb1ELb1ELb1ELb0EEEvNS_9FwdParamsE,"ax",@progbits
	.align	128
        .global         _ZN10layer_norm13ln_fwd_kernelINS_13Kernel_traitsI13__nv_bfloat16S2_S2_S2_fjLj256ELj1ELj4ELj1ELj16ENS_18Kernel_traits_baseILj256ES2_S2_S2_S2_fjLj128EEEEELb1ELb1ELb1ELb0EEEvNS_9FwdParamsE
        .type           _ZN10layer_norm13ln_fwd_kernelINS_13Kernel_traitsI13__nv_bfloat16S2_S2_S2_fjLj256ELj1ELj4ELj1ELj16ENS_18Kernel_traits_baseILj256ES2_S2_S2_S2_fjLj128EEEEELb1ELb1ELb1ELb0EEEvNS_9FwdParamsE,@function
        .size           _ZN10layer_norm13ln_fwd_kernelINS_13Kernel_traitsI13__nv_bfloat16S2_S2_S2_fjLj256ELj1ELj4ELj1ELj16ENS_18Kernel_traits_baseILj256ES2_S2_S2_S2_fjLj128EEEEELb1ELb1ELb1ELb0EEEvNS_9FwdParamsE,(.L_x_9049 - _ZN10layer_norm13ln_fwd_kernelINS_13Kernel_traitsI13__nv_bfloat16S2_S2_S2_fjLj256ELj1ELj4ELj1ELj16ENS_18Kernel_traits_baseILj256ES2_S2_S2_S2_fjLj128EEEEELb1ELb1ELb1ELb0EEEvNS_9FwdParamsE)
        .other          _ZN10layer_norm13ln_fwd_kernelINS_13Kernel_traitsI13__nv_bfloat16S2_S2_S2_fjLj256ELj1ELj4ELj1ELj16ENS_18Kernel_traits_baseILj256ES2_S2_S2_S2_fjLj128EEEEELb1ELb1ELb1ELb0EEEvNS_9FwdParamsE,@"STO_CUDA_ENTRY STV_DEFAULT"
_ZN10layer_norm13ln_fwd_kernelINS_13Kernel_traitsI13__nv_bfloat16S2_S2_S2_fjLj256ELj1ELj4ELj1ELj16ENS_18Kernel_traits_baseILj256ES2_S2_S2_S2_fjLj128EEEEELb1ELb1ELb1ELb0EEEvNS_9FwdParamsE:
.text._ZN10layer_norm13ln_fwd_kernelINS_13Kernel_traitsI13__nv_bfloat16S2_S2_S2_fjLj256ELj1ELj4ELj1ELj16ENS_18Kernel_traits_baseILj256ES2_S2_S2_S2_fjLj128EEEEELb1ELb1ELb1ELb0EEEvNS_9FwdParamsE:
        /* <DEDUP_REMOVED lines=36> */
[----:B------:R-:W-:-:S02]  /*0240*/  UIADD3 UR22, UPT, UPT, UR7, 0x32370b8f, URZ ;  /* 0x32370b8f07167890 */ /* 0x000fc4000fffe0ff */
[----:B------:R-:W-:Y:S01]  /*0250*/  UIADD3 UR23, UPT, UPT, UR6, 0x78dde6e4, URZ ;  /* 0x78dde6e406177890 */ /* 0x000fe2000fffe0ff */
[----:B0-----:R-:W-:Y:S11]  /*0260*/  @P0 BRA `(.L_x_663) ;  /* 0x0000000000380947 */ /* 0x001ff60003800000 */
        /* <DEDUP_REMOVED lines=14> */
.L_x_663:
[----:B------:R-:W-:Y:S05]  /*0350*/  BSYNC.RECONVERGENT B0 ;  /* 0x0000000000007941 */ /* 0x000fea0003800200 */
.L_x_662:
[----:B------:R-:W1:Y:S01]  /*0360*/  LDCU UR4, c[0x0][0x384] ;  /* 0x00007080ff0477ac */ /* 0x000e620008000800 */
[----:B-----5:R-:W-:Y:S01]  /*0370*/  @P1 IADD3 R0, P0, PT, R4, R9, RZ ;  /* 0x0000000904001210 */ /* 0x020fe20007f1e0ff */
[----:B------:R-:W-:-:S03]  /*0380*/  UIADD3 UR24, UPT, UPT, UR7, -0x126145ec, URZ ;  /* 0xed9eba1407187890 */ /* 0x000fc6000fffe0ff */
[----:B------:R-:W-:Y:S01]  /*0390*/  @P1 IADD3.X R7, PT, PT, RZ, R5, RZ, P0, !PT ;  /* 0x00000005ff071210 */ /* 0x000fe200007fe4ff */
[----:B------:R-:W-:Y:S02]  /*03a0*/  UIADD3 UR25, UPT, UPT, UR6, 0x1715609d, URZ ;  /* 0x1715609d06197890 */ /* 0x000fe4000fffe0ff */
[----:B------:R-:W-:Y:S01]  /*03b0*/  UIADD3 UR26, UPT, UPT, UR7, -0x56f99767, URZ ;  /* 0xa9066899071a7890 */ /* 0x000fe2000fffe0ff */
[--C-:B------:R-:W-:Y:S01]  /*03c0*/  SHF.R.U64 R49, R0, 0x2, R7.reuse ;  /* 0x0000000200317819 */ /* 0x100fe20000001207 */
[----:B------:R-:W-:Y:S01]  /*03d0*/  UIADD3 UR27, UPT, UPT, UR6, -0x4ab325aa, URZ ;  /* 0xb54cda56061b7890 */ /* 0x000fe2000fffe0ff */
[----:B------:R-:W-:Y:S01]  /*03e0*/  SHF.R.U32.HI R48, RZ, 0x2, R7 ;  /* 0x00000002ff307819 */ /* 0x000fe20000011607 */
[----:B------:R-:W-:Y:S02]  /*03f0*/  UIADD3 UR28, UPT, UPT, UR7, 0x646e171e, URZ ;  /* 0x646e171e071c7890 */ /* 0x000fe4000fffe0ff */
        /* <DEDUP_REMOVED lines=8> */
[----:B0-----:R-:W-:Y:S01]  /*0480*/  IMAD.HI.U32 R3, R55, -0x326172a9, RZ ;  /* 0xcd9e8d5737037827 */ /* 0x001fe200078e00ff */
[----:B------:R-:W0:Y:S01]  /*0490*/  LDCU.U8 UR4, c[0x0][0x410] ;  /* 0x00008200ff0477ac */ /* 0x000e220008000000 */
[----:B------:R-:W-:Y:S01]  /*04a0*/  PRMT R11, R25, 0x7632, R11 ;  /* 0x00007632190b7816 */ /* 0x000fe2000000000b */
[----:B------:R-:W-:Y:S01]  /*04b0*/  BSSY B1, `(.L_x_664) ;  /* 0x000041f000017945 */ /* 0x000fe20003800000 */
[----:B------:R-:W-:Y:S01]  /*04c0*/  IMAD.HI.U32 R2, R49, -0x2daee0ad, RZ ;  /* 0xd2511f5331027827 */ /* 0x000fe200078e00ff */
[----:B------:R-:W-:Y:S01]  /*04d0*/  LOP3.LUT R3, R48, UR6, R3, 0x96, !PT ;  /* 0x0000000630037c12 */ /* 0x000fe2000f8e9603 */
[----:B------:R-:W1:Y:S01]  /*04e0*/  LDCU UR5, c[0x0][0x404] ;  /* 0x00008080ff0577ac */ /* 0x000e620008000800 */
[----:B------:R-:W-:Y:S01]  /*04f0*/  PRMT R12, R24, 0x7632, R12 ;  /* 0x00007632180c7816 */ /* 0x000fe2000000000c */
[----:B------:R-:W-:Y:S01]  /*0500*/  IMAD R5, R55, -0x326172a9, RZ ;  /* 0xcd9e8d5737057824 */ /* 0x000fe200078e02ff */
[----:B------:R-:W-:Y:S01]  /*0510*/  LOP3.LUT R2, R2, UR7, RZ, 0x3c, !PT ;  /* 0x0000000702027c12 */ /* 0x000fe2000f8e3cff */
[----:B------:R-:W-:Y:S01]  /*0520*/  IMAD R7, R49, -0x2daee0ad, RZ ;  /* 0xd2511f5331077824 */ /* 0x000fe200078e02ff */
[----:B------:R-:W-:Y:S01]  /*0530*/  LOP3.LUT R45, R0, 0x3, RZ, 0xc0, !PT ;  /* 0x00000003002d7812 */ /* 0x000fe200078ec0ff */
[----:B------:R-:W-:Y:S01]  /*0540*/  IMAD.HI.U32 R6, R3, -0x2daee0ad, RZ ;  /* 0xd2511f5303067827 */ /* 0x000fe200078e00ff */
[----:B------:R-:W-:Y:S01]  /*0550*/  PRMT R44, R18, 0x7632, R44 ;  /* 0x00007632122c7816 */ /* 0x000fe2000000002c */
[----:B------:R-:W2:Y:S01]  /*0560*/  LDCU UR16, c[0x0][0x448] ;  /* 0x00008900ff1077ac */ /* 0x000ea20008000800 */
        /* <DEDUP_REMOVED lines=10> */
[----:B------:R-:W-:Y:S01]  /*0610*/  PRMT R15, R22, 0x7632, R15 ;  /* 0x00007632160f7816 */ /* 0x000fe2000000000f */
[----:B------:R-:W4:Y:S01]  /*0620*/  LDCU.64 UR10, c[0x0][0x3a0] ;  /* 0x00007400ff0a77ac */ /* 0x000f220008000a00 */
[----:B------:R-:W-:Y:S01]  /*0630*/  PRMT R14, R21, 0x7632, R14 ;  /* 0x00007632150e7816 */ /* 0x000fe2000000000e */
[----:B------:R-:W-:Y:S01]  /*0640*/  IMAD.HI.U32 R3, R4, -0x2daee0ad, RZ ;  /* 0xd2511f5304037827 */ /* 0x000fe200078e00ff */
[----:B------:R-:W-:Y:S01]  /*0650*/  LOP3.LUT R2, R5, UR19, R2, 0x96, !PT ;  /* 0x0000001305027c12 */ /* 0x000fe2000f8e9602 */
[----:B------:R-:W1:Y:S01]  /*0660*/  LDCU.64 UR14, c[0x0][0x3b0] ;  /* 0x00007600ff0e77ac */ /* 0x000e620008000a00 */
[----:B------:R-:W-:Y:S01]  /*0670*/  PRMT R13, R20, 0x7632, R13 ;  /* 0x00007632140d7816 */ /* 0x000fe2000000000d */
[----:B------:R-:W-:Y:S01]  /*0680*/  IMAD R5, R6, -0x326172a9, RZ ;  /* 0xcd9e8d5706057824 */ /* 0x000fe200078e02ff */
[----:B------:R-:W-:Y:S01]  /*0690*/  LOP3.LUT R3, R8, UR20, R3, 0x96, !PT ;  /* 0x0000001408037c12 */ /* 0x000fe2000f8e9603 */
[----:B------:R-:W-:Y:S01]  /*06a0*/  IMAD R7, R4, -0x2daee0ad, RZ ;  /* 0xd2511f5304077824 */ /* 0x000fe200078e02ff */
[----:B0-----:R-:W-:Y:S01]  /*06b0*/  ISETP.NE.AND P1, PT, RZ, UR4, PT ;  /* 0x00000004ff007c0c */ /* 0x001fe2000bf25270 */
[----:B------:R-:W-:Y:S01]  /*06c0*/  IMAD.HI.U32 R6, R2, -0x2daee0ad, RZ ;  /* 0xd2511f5302067827 */ /* 0x000fe200078e00ff */
[----:B------:R-:W-:-:S03]  /*06d0*/  SHF.L.U32 R12, R12, 0x10, RZ ;  /* 0x000000100c0c7819 */ /* 0x000fc600000006ff */
        /* <DEDUP_REMOVED lines=33> */
[----:B------:R-:W-:Y:S01]  /*08f0*/  IMAD R5, R5, -0x326172a9, RZ ;  /* 0xcd9e8d5705057824 */ /* 0x000fe200078e02ff */
[----:B------:R-:W-:Y:S01]  /*0900*/  LOP3.LUT R4, R9, UR32, R4, 0x96, !PT ;  /* 0x0000002009047c12 */ /* 0x000fe2000f8e9604 */
[----:B------:R-:W-:Y:S01]  /*0910*/  IMAD R6, R3, -0x2daee0ad, RZ ;  /* 0xd2511f5303067824 */ /* 0x000fe200078e02ff */
[----:B------:R-:W-:Y:S01]  /*0920*/  PRMT R9, R26, 0x7632, R9 ;  /* 0x000076321a097816 */ /* 0x000fe20000000009 */
[----:B------:R-:W-:-:S03]  /*0930*/  IMAD.HI.U32 R47, R2, -0x2daee0ad, RZ ;  /* 0xd2511f53022f7827 */ /* 0x000fc600078e00ff */
[----:B------:R-:W-:Y:S01]  /*0940*/  SHF.L.U32 R9, R9, 0x10, RZ ;  /* 0x0000001009097819 */ /* 0x000fe200000006ff */
[----:B------:R-:W-:Y:S01]  /*0950*/  IMAD.HI.U32 R46, R4, -0x326172a9, RZ ;  /* 0xcd9e8d57042e7827 */ /* 0x000fe200078e00ff */
[----:B------:R-:W-:-:S03]  /*0960*/  LOP3.LUT R47, R6, UR34, R47, 0x96, !PT ;  /* 0x00000022062f7c12 */ /* 0x000fc6000f8e962f */
[----:B------:R-:W-:Y:S01]  /*0970*/  IMAD.MOV.U32 R41, RZ, RZ, RZ ;  /* 0x000000ffff297224 */ /* 0x000fe200078e00ff */
[----:B------:R-:W-:Y:S01]  /*0980*/  LOP3.LUT R46, R5, UR33, R46, 0x96, !PT ;  /* 0x00000021052e7c12 */ /* 0x000fe2000f8e962e */
[----:B------:R-:W-:Y:S02]  /*0990*/  IMAD.U32 R11, R11, 0x10000, RZ ;  /* 0x000100000b0b7824 */ /* 0x000fe400078e00ff */
[----:B------:R-:W-:Y:S02]  /*09a0*/  IMAD.U32 R7, R7, 0x10000, RZ ;  /* 0x0001000007077824 */ /* 0x000fe400078e00ff */
[----:B------:R-:W-:Y:S02]  /*09b0*/  IMAD R10, R2, -0x2daee0ad, RZ ;  /* 0xd2511f53020a7824 */ /* 0x000fe400078e02ff */
[----:B-1234-:R-:W-:-:S07]  /*09c0*/  IMAD R8, R4, -0x326172a9, RZ ;  /* 0xcd9e8d5704087824 */ /* 0x01efce00078e02ff */
.L_x_734:
[----:B------:R-:W0:Y:S08]  /*09d0*/  LDC.64 R36, c[0x0][0x3f0] ;  /* 0x0000fc00ff247b82 */ /* 0x000e300000000a00 */
        /* <DEDUP_REMOVED lines=9> */
[----:B------:R-:W-:-:S05]  /*0a70*/  @P2 IADD3 R50, PT, PT, R38, -0x1, RZ ;  /* 0xffffffff26322810 */ /* 0x000fca0007ffe0ff */
        /* <DEDUP_REMOVED lines=17> */
[----:B------:R-:W2:Y:S01]  /*0b90*/  @P2 LDG.E.128 R28, desc[UR8][R36.64] ;  /* 0x00000008241c2981 */ /* 0x000ea2000c1e1d00 */
[----:B-1----:R-:W-:-:S05]  /*0ba0*/  @P0 IMAD.WIDE.U32 R52, R71, 0x10, R52 ;  /* 0x0000001047340825 */ /* 0x002fca00078e0034 */
[----:B------:R-:W3:Y:S01]  /*0bb0*/  @P0 LDG.E.128 R32, desc[UR8][R52.64] ;  /* 0x0000000834200981 */ /* 0x000ee2000c1e1d00 */
[----:B------:R-:W-:Y:S01]  /*0bc0*/  BSSY.RECONVERGENT B2, `(.L_x_667) ;  /* 0x0000068000027945 */ /* 0x000fe20003800200 */
[----:B--2---:R-:W-:Y:S02]  /*0bd0*/  PRMT R67, R31, 0x7632, R67 ;  /* 0x000076321f437816 */ /* 0x004fe40000000043 */
[----:B------:R-:W-:Y:S02]  /*0be0*/  PRMT R65, R30, 0x7632, R65 ;  /* 0x000076321e417816 */ /* 0x000fe40000000041 */
[----:B------:R-:W-:Y:S02]  /*0bf0*/  PRMT R61, R28, 0x7632, R61 ;  /* 0x000076321c3d7816 */ /* 0x000fe4000000003d */
[----:B---3--:R-:W-:Y:S02]  /*0c00*/  PRMT R72, R35, 0x7632, R72 ;  /* 0x0000763223487816 */ /* 0x008fe40000000048 */
[----:B------:R-:W-:-:S02]  /*0c10*/  PRMT R66, R34, 0x7632, R66 ;  /* 0x0000763222427816 */ /* 0x000fc40000000042 */
[----:B------:R-:W-:Y:S02]  /*0c20*/  PRMT R64, R33, 0x7632, R64 ;  /* 0x0000763221407816 */ /* 0x000fe40000000040 */
[----:B------:R-:W-:Y:S01]  /*0c30*/  PRMT R62, R32, 0x7632, R62 ;  /* 0x00007632203e7816 */ /* 0x000fe2000000003e */
[----:B------:R-:W-:Y:S06]  /*0c40*/  @!P2 BRA `(.L_x_668) ;  /* 0x000000040064a947 */ /* 0x000fec0003800000 */
        /* <DEDUP_REMOVED lines=16> */
.L_x_671:
        /* <DEDUP_REMOVED lines=13> */
.L_x_673:
[----:B------:R-:W-:Y:S05]  /*0e20*/  BSYNC.RECONVERGENT B4 ;  /* 0x0000000000047941 */ /* 0x000fea0003800200 */
.L_x_672:
        /* <DEDUP_REMOVED lines=43> */
.L_x_670:
[----:B------:R-:W-:Y:S05]  /*10e0*/  BSYNC.RECONVERGENT B3 ;  /* 0x0000000000037941 */ /* 0x000fea0003800200 */
.L_x_669:
[----:B------:R-:W-:Y:S01]  /*10f0*/  HFMA2 R37, -RZ, RZ, 0.1171875, 0 ;  /* 0x2f800000ff257431 */ /* 0x000fe200000001ff */
[----:B------:R-:W-:Y:S01]  /*1100*/  I2FP.F32.U32 R6, R6 ;  /* 0x0000000600067245 */ /* 0x000fe20000201000 */
[----:B------:R-:W-:-:S04]  /*1110*/  IMAD.U32 R10, R28, 0x10000, RZ ;  /* 0x000100001c0a7824 */ /* 0x000fc800078e00ff */
[----:B------:R-:W-:Y:S01]  /*1120*/  FMUL.FTZ R10, R10, UR13 ;  /* 0x0000000d0a0a7c20 */ /* 0x000fe20008410000 */
[----:B------:R-:W-:-:S03]  /*1130*/  FFMA.FTZ R6, R6, R37, 1.1641532182693481445e-10 ;  /* 0x2f00000006067423 */ /* 0x000fc60000010025 */
[----:B------:R-:W-:Y:S01]  /*1140*/  FMUL.FTZ R10, R10, UR12 ;  /* 0x0000000c0a0a7c20 */ /* 0x000fe20008410000 */
[----:B------:R-:W-:Y:S02]  /*1150*/  SHF.L.U32 R37, R24, 0x10, RZ ;  /* 0x0000001018257819 */ /* 0x000fe400000006ff */
[----:B------:R-:W-:-:S04]  /*1160*/  FSETP.GTU.FTZ.AND P4, PT, R6, UR5, PT ;  /* 0x0000000506007c0b */ /* 0x000fc8000bf9c000 */
[----:B------:R-:W-:Y:S02]  /*1170*/  FSEL R10, R10, RZ, !P4 ;  /* 0x000000ff0a0a7208 */ /* 0x000fe40006000000 */
[----:B------:R-:W-:-:S03]  /*1180*/  SEL R6, RZ, 0x1, P4 ;  /* 0x00000001ff067807 */ /* 0x000fc60002000000 */
[----:B------:R-:W-:Y:S01]  /*1190*/  FMUL.FTZ R60, R10, R37 ;  /* 0x000000250a3c7220 */ /* 0x000fe20000410000 */
[----:B------:R-:W-:Y:S06]  /*11a0*/  @!P0 BRA `(.L_x_674) ;  /* 0x0000000000248947 */ /* 0x000fec0003800000 */
[----:B------:R-:W-:-:S04]  /*11b0*/  IMAD.U32 R37, R32, 0x10000, RZ ;  /* 0x0001000020257824 */ /* 0x000fc800078e00ff */
[----:B------:R-:W-:Y:S01]  /*11c0*/  FADD.FTZ R60, R37, R60 ;  /* 0x0000003c253c7221 */ /* 0x000fe20000010000 */
[----:B------:R-:W-:Y:S06]  /*11d0*/  BRA `(.L_x_674) ;  /* 0x0000000000187947 */ /* 0x000fec0003800000 */
.L_x_668:
[----:B------:R-:W-:Y:S01]  /*11e0*/  HFMA2 R60, -RZ, RZ, 0, 0 ;  /* 0x00000000ff3c7431 */ /* 0x000fe200000001ff */
[----:B------:R-:W-:Y:S01]  /*11f0*/  MOV R70, R10 ;  /* 0x0000000a00467202 */ /* 0x000fe20000000f00 */
[----:B------:R-:W-:Y:S01]  /*1200*/  IMAD.MOV.U32 R36, RZ, RZ, R45 ;  /* 0x000000ffff247224 */ /* 0x000fe200078e002d */
[----:B------:R-:W-:Y:S01]  /*1210*/  @P0 MOV R36, R45 ;  /* 0x0000002d00240202 */ /* 0x000fe20000000f00 */
[----:B------:R-:W-:Y:S02]  /*1220*/  @P0 IMAD.MOV.U32 R70, RZ, RZ, R10 ;  /* 0x000000ffff460224 */ /* 0x000fe400078e000a */
[----:B------:R-:W-:-:S07]  /*1230*/  @P0 IMAD.U32 R60, R32, 0x10000, RZ ;  /* 0x00010000203c0824 */ /* 0x000fce00078e00ff */
.L_x_674:
[----:B------:R-:W-:Y:S05]  /*1240*/  BSYNC.RECONVERGENT B2 ;  /* 0x0000000000027941 */ /* 0x000fea0003800200 */
.L_x_667:
[----:B------:R-:W-:Y:S01]  /*1250*/  ISETP.GT.AND P4, PT, R38, RZ, PT ;  /* 0x000000ff2600720c */ /* 0x000fe20003f84270 */
[----:B------:R-:W-:-:S12]  /*1260*/  BSSY.RECONVERGENT B2, `(.L_x_675) ;  /* 0x0000060000027945 */ /* 0x000fd80003800200 */
[----:B------:R-:W-:Y:S05]  /*1270*/  @P4 BRA `(.L_x_676) ;  /* 0x0000000000204947 */ /* 0x000fea0003800000 */
[----:B------:R-:W-:Y:S02]  /*1280*/  HFMA2 R61, -RZ, RZ, 0, 0 ;  /* 0x00000000ff3d7431 */ /* 0x000fe400000001ff */
[----:B------:R-:W-:Y:S01]  /*1290*/  IMAD.MOV.U32 R45, RZ, RZ, R70 ;  /* 0x000000ffff2d7224 */ /* 0x000fe200078e0046 */
[----:B------:R-:W-:Y:S01]  /*12a0*/  MOV R37, R36 ;  /* 0x0000002400257202 */ /* 0x000fe20000000f00 */
[----:B------:R-:W-:Y:S06]  /*12b0*/  @!P0 BRA `(.L_x_677) ;  /* 0x0000000400688947 */ /* 0x000fec0003800000 */
[----:B------:R-:W-:Y:S01]  /*12c0*/  IMAD.U32 R61, R62, 0x10000, RZ ;  /* 0x000100003e3d7824 */ /* 0x000fe200078e00ff */
[----:B------:R-:W-:Y:S01]  /*12d0*/  MOV R45, R70 ;  /* 0x00000046002d7202 */ /* 0x000fe20000000f00 */
[----:B------:R-:W-:Y:S01]  /*12e0*/  IMAD.MOV.U32 R37, RZ, RZ, R36 ;  /* 0x000000ffff257224 */ /* 0x000fe200078e0024 */
[----:B------:R-:W-:Y:S06]  /*12f0*/  BRA `(.L_x_677) ;  /* 0x0000000400587947 */ /* 0x000fec0003800000 */
.L_x_676:
        /* <DEDUP_REMOVED lines=16> */
.L_x_680:
        /* <DEDUP_REMOVED lines=13> */
.L_x_682:
[----:B------:R-:W-:Y:S05]  /*14d0*/  BSYNC.RECONVERGENT B4 ;  /* 0x0000000000047941 */ /* 0x000fea0003800200 */
.L_x_681:
        /* <DEDUP_REMOVED lines=43> */
.L_x_679:
[----:B------:R-:W-:Y:S05]  /*1790*/  BSYNC.RECONVERGENT B3 ;  /* 0x0000000000037941 */ /* 0x000fea0003800200 */
.L_x_678:
[----:B------:R-:W-:Y:S01]  /*17a0*/  HFMA2 R10, -RZ, RZ, 0.1171875, 0 ;  /* 0x2f800000ff0a7431 */ /* 0x000fe200000001ff */
[----:B------:R-:W-:Y:S01]  /*17b0*/  I2FP.F32.U32 R5, R5 ;  /* 0x0000000500057245 */ /* 0x000fe20000201000 */
[----:B------:R-:W-:Y:S01]  /*17c0*/  IMAD.U32 R61, R61, 0x10000, RZ ;  /* 0x000100003d3d7824 */ /* 0x000fe200078e00ff */
[----:B------:R-:W-:-:S03]  /*17d0*/  @P0 SHF.L.U32 R62, R62, 0x10, RZ ;  /* 0x000000103e3e0819 */ /* 0x000fc600000006ff */
[----:B------:R-:W-:Y:S01]  /*17e0*/  FMUL.FTZ R61, R61, UR13 ;  /* 0x0000000d3d3d7c20 */ /* 0x000fe20008410000 */
[----:B------:R-:W-:-:S03]  /*17f0*/  FFMA.FTZ R5, R5, R10, 1.1641532182693481445e-10 ;  /* 0x2f00000005057423 */ /* 0x000fc6000001000a */
[----:B------:R-:W-:Y:S02]  /*1800*/  FMUL.FTZ R61, R61, UR12 ;  /* 0x0000000c3d3d7c20 */ /* 0x000fe40008410000 */
[----:B------:R-:W-:-:S04]  /*1810*/  FSETP.GTU.FTZ.AND P5, PT, R5, UR5, PT ;  /* 0x0000000505007c0b */ /* 0x000fc8000bfbc000 */
[----:B------:R-:W-:Y:S02]  /*1820*/  FSEL R61, R61, RZ, !P5 ;  /* 0x000000ff3d3d7208 */ /* 0x000fe40006800000 */
[----:B------:R-:W-:-:S03]  /*1830*/  SEL R5, RZ, 0x1, P5 ;  /* 0x00000001ff057807 */ /* 0x000fc60002800000 */
[----:B------:R-:W-:-:S04]  /*1840*/  FMUL.FTZ R61, R61, R12 ;  /* 0x0000000c3d3d7220 */ /* 0x000fc80000410000 */
[----:B------:R-:W-:-:S07]  /*1850*/  @P0 FADD.FTZ R61, R62, R61 ;  /* 0x0000003d3e3d0221 */ /* 0x000fce0000010000 */
.L_x_677:
[----:B------:R-:W-:Y:S05]  /*1860*/  BSYNC.RECONVERGENT B2 ;  /* 0x0000000000027941 */ /* 0x000fea0003800200 */
.L_x_675:
        /* <DEDUP_REMOVED lines=10> */
.L_x_684:
        /* <DEDUP_REMOVED lines=16> */
.L_x_688:
        /* <DEDUP_REMOVED lines=13> */
.L_x_690:
[----:B------:R-:W-:Y:S05]  /*1ae0*/  BSYNC.RECONVERGENT B4 ;  /* 0x0000000000047941 */ /* 0x000fea0003800200 */
.L_x_689:
        /* <DEDUP_REMOVED lines=42> */
[----:B------:R-:W-:-:S07]  /*1d90*/  LOP3.LUT R47, R38, UR34, R37, 0x96, !PT ;  /* 0x00000022262f7c12 */ /* 0x000fce000f8e9625 */
.L_x_687:
[----:B------:R-:W-:Y:S05]  /*1da0*/  BSYNC.RECONVERGENT B3 ;  /* 0x0000000000037941 */ /* 0x000fea0003800200 */
.L_x_686:
[----:B------:R-:W-:Y:S01]  /*1db0*/  I2FP.F32.U32 R4, R4 ;  /* 0x0000000400047245 */ /* 0x000fe20000201000 */
[----:B------:R-:W-:Y:S01]  /*1dc0*/  IMAD.MOV.U32 R39, RZ, RZ, 0x2f800000 ;  /* 0x2f800000ff277424 */ /* 0x000fe200078e00ff */
[----:B------:R-:W-:Y:S01]  /*1dd0*/  SHF.L.U32 R37, R29, 0x10, RZ ;  /* 0x000000101d257819 */ /* 0x000fe200000006ff */
[----:B------:R-:W-:Y:S02]  /*1de0*/  IMAD.U32 R62, R25, 0x10000, RZ ;  /* 0x00010000193e7824 */ /* 0x000fe400078e00ff */
[----:B------:R-:W-:Y:S01]  /*1df0*/  FFMA.FTZ R4, R4, R39, 1.1641532182693481445e-10 ;  /* 0x2f00000004047423 */ /* 0x000fe20000010027 */
[----:B------:R-:W-:Y:S01]  /*1e00*/  @P0 SHF.L.U32 R39, R33, 0x10, RZ ;  /* 0x0000001021270819 */ /* 0x000fe200000006ff */
[----:B------:R-:W-:-:S03]  /*1e10*/  FMUL.FTZ R37, R37, UR13 ;  /* 0x0000000d25257c20 */ /* 0x000fc60008410000 */
[----:B------:R-:W-:Y:S01]  /*1e20*/  FSETP.GTU.FTZ.AND P5, PT, R4, UR5, PT ;  /* 0x0000000504007c0b */ /* 0x000fe2000bfbc000 */
[----:B------:R-:W-:-:S03]  /*1e30*/  FMUL.FTZ R37, R37, UR12 ;  /* 0x0000000c25257c20 */ /* 0x000fc60008410000 */
[----:B------:R-:W-:Y:S02]  /*1e40*/  SEL R4, RZ, 0x1, P5 ;  /* 0x00000001ff047807 */ /* 0x000fe40002800000 */
[----:B------:R-:W-:-:S05]  /*1e50*/  FSEL R37, R37, RZ, !P5 ;  /* 0x000000ff25257208 */ /* 0x000fca0006800000 */
[----:B------:R-:W-:-:S04]  /*1e60*/  FMUL.FTZ R62, R37, R62 ;  /* 0x0000003e253e7220 */ /* 0x000fc80000410000 */
[----:B------:R-:W-:-:S07]  /*1e70*/  @P0 FADD.FTZ R62, R39, R62 ;  /* 0x0000003e273e0221 */ /* 0x000fce0000010000 */
.L_x_685:
[----:B------:R-:W-:Y:S05]  /*1e80*/  BSYNC.RECONVERGENT B2 ;  /* 0x0000000000027941 */ /* 0x000fea0003800200 */
.L_x_683:
[----:B------:R-:W-:Y:S04]  /*1e90*/  BSSY.RECONVERGENT B2, `(.L_x_691) ;  /* 0x0000061000027945 */ /* 0x000fe80003800200 */
[----:B------:R-:W-:Y:S05]  /*1ea0*/  @P4 BRA `(.L_x_692) ;  /* 0x0000000000204947 */ /* 0x000fea0003800000 */
[----:B------:R-:W-:Y:S01]  /*1eb0*/  IMAD.MOV.U32 R63, RZ, RZ, RZ ;  /* 0x000000ffff3f7224 */ /* 0x000fe200078e00ff */
[----:B------:R-:W-:Y:S01]  /*1ec0*/  MOV R70, R10 ;  /* 0x0000000a00467202 */ /* 0x000fe20000000f00 */
[----:B------:R-:W-:Y:S01]  /*1ed0*/  IMAD.MOV.U32 R37, RZ, RZ, R36 ;  /* 0x000000ffff257224 */ /* 0x000fe200078e0024 */
[----:B------:R-:W-:Y:S06]  /*1ee0*/  @!P0 BRA `(.L_x_693) ;  /* 0x00000004006c8947 */ /* 0x000fec0003800000 */
[----:B------:R-:W-:Y:S01]  /*1ef0*/  SHF.L.U32 R63, R64, 0x10, RZ ;  /* 0x00000010403f7819 */ /* 0x000fe200000006ff */
[----:B------:R-:W-:Y:S01]  /*1f00*/  IMAD.MOV.U32 R70, RZ, RZ, R10 ;  /* 0x000000ffff467224 */ /* 0x000fe200078e000a */
[----:B------:R-:W-:Y:S01]  /*1f10*/  MOV R37, R36 ;  /* 0x0000002400257202 */ /* 0x000fe20000000f00 */
[----:B------:R-:W-:Y:S06]  /*1f20*/  BRA `(.L_x_693) ;  /* 0x00000004005c7947 */ /* 0x000fec0003800000 */
.L_x_692:
        /* <DEDUP_REMOVED lines=16> */
.L_x_696:
        /* <DEDUP_REMOVED lines=13> */
.L_x_698:
[----:B------:R-:W-:Y:S05]  /*2100*/  BSYNC.RECONVERGENT B4 ;  /* 0x0000000000047941 */ /* 0x000fea0003800200 */
.L_x_697:
        /* <DEDUP_REMOVED lines=43> */
.L_x_695:
[----:B------:R-:W-:Y:S05]  /*23c0*/  BSYNC.RECONVERGENT B3 ;  /* 0x0000000000037941 */ /* 0x000fea0003800200 */
.L_x_694:
[----:B------:R-:W-:Y:S01]  /*23d0*/  PRMT R10, R29, 0x7632, R10 ;  /* 0x000076321d0a7816 */ /* 0x000fe2000000000a */
[----:B------:R-:W-:Y:S01]  /*23e0*/  IMAD.MOV.U32 R36, RZ, RZ, 0x2f800000 ;  /* 0x2f800000ff247424 */ /* 0x000fe200078e00ff */
[----:B------:R-:W-:Y:S01]  /*23f0*/  I2FP.F32.U32 R3, R3 ;  /* 0x0000000300037245 */ /* 0x000fe20000201000 */
[----:B------:R-:W-:Y:S01]  /*2400*/  @P0 IMAD.U32 R64, R64, 0x10000, RZ ;  /* 0x0001000040400824 */ /* 0x000fe200078e00ff */
[----:B------:R-:W-:-:S03]  /*2410*/  SHF.L.U32 R10, R10, 0x10, RZ ;  /* 0x000000100a0a7819 */ /* 0x000fc600000006ff */
[----:B------:R-:W-:Y:S02]  /*2420*/  FFMA.FTZ R3, R3, R36, 1.1641532182693481445e-10 ;  /* 0x2f00000003037423 */ /* 0x000fe40000010024 */
[----:B------:R-:W-:-:S03]  /*2430*/  FMUL.FTZ R10, R10, UR13 ;  /* 0x0000000d0a0a7c20 */ /* 0x000fc60008410000 */
[----:B------:R-:W-:Y:S01]  /*2440*/  FSETP.GTU.FTZ.AND P5, PT, R3, UR5, PT ;  /* 0x0000000503007c0b */ /* 0x000fe2000bfbc000 */
[----:B------:R-:W-:-:S03]  /*2450*/  FMUL.FTZ R10, R10, UR12 ;  /* 0x0000000c0a0a7c20 */ /* 0x000fc60008410000 */
[----:B------:R-:W-:Y:S02]  /*2460*/  SEL R3, RZ, 0x1, P5 ;  /* 0x00000001ff037807 */ /* 0x000fe40002800000 */
[----:B------:R-:W-:-:S05]  /*2470*/  FSEL R10, R10, RZ, !P5 ;  /* 0x000000ff0a0a7208 */ /* 0x000fca0006800000 */
[----:B------:R-:W-:-:S04]  /*2480*/  FMUL.FTZ R63, R10, R11 ;  /* 0x0000000b0a3f7220 */ /* 0x000fc80000410000 */
[----:B------:R-:W-:-:S07]  /*2490*/  @P0 FADD.FTZ R63, R64, R63 ;  /* 0x0000003f403f0221 */ /* 0x000fce0000010000 */
.L_x_693:
[----:B------:R-:W-:Y:S05]  /*24a0*/  BSYNC.RECONVERGENT B2 ;  /* 0x0000000000027941 */ /* 0x000fea0003800200 */
.L_x_691:
        /* <DEDUP_REMOVED lines=10> */
.L_x_700:
        /* <DEDUP_REMOVED lines=16> */
.L_x_704:
        /* <DEDUP_REMOVED lines=13> */
.L_x_706:
[----:B------:R-:W-:Y:S05]  /*2720*/  BSYNC.RECONVERGENT B4 ;  /* 0x0000000000047941 */ /* 0x000fea0003800200 */
.L_x_705:
        /* <DEDUP_REMOVED lines=43> */
.L_x_703:
[----:B------:R-:W-:Y:S05]  /*29e0*/  BSYNC.RECONVERGENT B3 ;  /* 0x0000000000037941 */ /* 0x000fea0003800200 */
.L_x_702:
[----:B------:R-:W-:Y:S01]  /*29f0*/  HFMA2 R39, -RZ, RZ, 0.1171875, 0 ;  /* 0x2f800000ff277431 */ /* 0x000fe200000001ff */
[----:B------:R-:W-:Y:S01]  /*2a00*/  I2FP.F32.U32 R2, R2 ;  /* 0x0000000200027245 */ /* 0x000fe20000201000 */
[----:B------:R-:W-:Y:S01]  /*2a10*/  IMAD.U32 R37, R30, 0x10000, RZ ;  /* 0x000100001e257824 */ /* 0x000fe200078e00ff */
[----:B------:R-:W-:-:S03]  /*2a20*/  SHF.L.U32 R64, R26, 0x10, RZ ;  /* 0x000000101a407819 */ /* 0x000fc600000006ff */
[----:B------:R-:W-:Y:S01]  /*2a30*/  FMUL.FTZ R37, R37, UR13 ;  /* 0x0000000d25257c20 */ /* 0x000fe20008410000 */
[----:B------:R-:W-:-:S03]  /*2a40*/  FFMA.FTZ R2, R2, R39, 1.1641532182693481445e-10 ;  /* 0x2f00000002027423 */ /* 0x000fc60000010027 */
[----:B------:R-:W-:Y:S01]  /*2a50*/  FMUL.FTZ R37, R37, UR12 ;  /* 0x0000000c25257c20 */ /* 0x000fe20008410000 */
[----:B------:R-:W-:Y:S01]  /*2a60*/  @P0 IMAD.U32 R39, R34, 0x10000, RZ ;  /* 0x0001000022270824 */ /* 0x000fe200078e00ff */
[----:B------:R-:W-:-:S04]  /*2a70*/  FSETP.GTU.FTZ.AND P5, PT, R2, UR5, PT ;  /* 0x0000000502007c0b */ /* 0x000fc8000bfbc000 */
[----:B------:R-:W-:Y:S02]  /*2a80*/  FSEL R37, R37, RZ, !P5 ;  /* 0x000000ff25257208 */ /* 0x000fe40006800000 */
[----:B------:R-:W-:-:S03]  /*2a90*/  SEL R2, RZ, 0x1, P5 ;  /* 0x00000001ff027807 */ /* 0x000fc60002800000 */
[----:B------:R-:W-:-:S04]  /*2aa0*/  FMUL.FTZ R64, R37, R64 ;  /* 0x0000004025407220 */ /* 0x000fc80000410000 */
[----:B------:R-:W-:-:S07]  /*2ab0*/  @P0 FADD.FTZ R64, R39, R64 ;  /* 0x0000004027400221 */ /* 0x000fce0000010000 */
.L_x_701:
[----:B------:R-:W-:Y:S05]  /*2ac0*/  BSYNC.RECONVERGENT B2 ;  /* 0x0000000000027941 */ /* 0x000fea0003800200 */
.L_x_699:
[----:B------:R-:W-:Y:S04]  /*2ad0*/  BSSY.RECONVERGENT B2, `(.L_x_707) ;  /* 0x0000060000027945 */ /* 0x000fe80003800200 */
[----:B------:R-:W-:Y:S05]  /*2ae0*/  @P4 BRA `(.L_x_708) ;  /* 0x0000000000204947 */ /* 0x000fea0003800000 */
[----:B------:R-:W-:Y:S01]  /*2af0*/  MOV R65, RZ ;  /* 0x000000ff00417202 */ /* 0x000fe20000000f00 */
[----:B------:R-:W-:Y:S01]  /*2b00*/  IMAD.MOV.U32 R45, RZ, RZ, R10 ;  /* 0x000000ffff2d7224 */ /* 0x000fe200078e000a */
[----:B------:R-:W-:Y:S01]  /*2b10*/  MOV R37, R36 ;  /* 0x0000002400257202 */ /* 0x000fe20000000f00 */
[----:B------:R-:W-:Y:S06]  /*2b20*/  @!P0 BRA `(.L_x_709) ;  /* 0x0000000400688947 */ /* 0x000fec0003800000 */
[----:B------:R-:W-:Y:S01]  /*2b30*/  IMAD.U32 R65, R66, 0x10000, RZ ;  /* 0x0001000042417824 */ /* 0x000fe200078e00ff */
[----:B------:R-:W-:Y:S01]  /*2b40*/  MOV R45, R10 ;  /* 0x0000000a002d7202 */ /* 0x000fe20000000f00 */
[----:B------:R-:W-:Y:S01]  /*2b50*/  IMAD.MOV.U32 R37, RZ, RZ, R36 ;  /* 0x000000ffff257224 */ /* 0x000fe200078e0024 */
[----:B------:R-:W-:Y:S06]  /*2b60*/  BRA `(.L_x_709) ;  /* 0x0000000400587947 */ /* 0x000fec0003800000 */
.L_x_708:
        /* <DEDUP_REMOVED lines=16> */
.L_x_712:
        /* <DEDUP_REMOVED lines=13> */
.L_x_714:
[----:B------:R-:W-:Y:S05]  /*2d40*/  BSYNC.RECONVERGENT B4 ;  /* 0x0000000000047941 */ /* 0x000fea0003800200 */
.L_x_713:
        /* <DEDUP_REMOVED lines=43> */
.L_x_711:
[----:B------:R-:W-:Y:S05]  /*3000*/  BSYNC.RECONVERGENT B3 ;  /* 0x0000000000037941 */ /* 0x000fea0003800200 */
.L_x_710:
        /* <DEDUP_REMOVED lines=8> */
[----:B------:R-:W-:-:S05]  /*3090*/  FSEL R0, R65, RZ, !P5 ;  /* 0x000000ff41007208 */ /* 0x000fca0006800000 */
[----:B------:R-:W-:Y:S01]  /*30a0*/  FMUL.FTZ R65, R0, R9 ;  /* 0x0000000900417220 */ /* 0x000fe20000410000 */
[----:B------:R-:W-:-:S03]  /*30b0*/  SEL R0, RZ, 0x1, P5 ;  /* 0x00000001ff007807 */ /* 0x000fc60002800000 */
[----:B------:R-:W-:-:S07]  /*30c0*/  @P0 FADD.FTZ R65, R66, R65 ;  /* 0x0000004142410221 */ /* 0x000fce0000010000 */
.L_x_709:
[----:B------:R-:W-:Y:S05]  /*30d0*/  BSYNC.RECONVERGENT B2 ;  /* 0x0000000000027941 */ /* 0x000fea0003800200 */
.L_x_707:
        /* <DEDUP_REMOVED lines=10> */
.L_x_716:
        /* <DEDUP_REMOVED lines=16> */
.L_x_720:
        /* <DEDUP_REMOVED lines=13> */
.L_x_722:
[----:B------:R-:W-:Y:S05]  /*3350*/  BSYNC.RECONVERGENT B4 ;  /* 0x0000000000047941 */ /* 0x000fea0003800200 */
.L_x_721:
        /* <DEDUP_REMOVED lines=43> */
.L_x_719:
[----:B------:R-:W-:Y:S05]  /*3610*/  BSYNC.RECONVERGENT B3 ;  /* 0x0000000000037941 */ /* 0x000fea0003800200 */
.L_x_718:
        /* <DEDUP_REMOVED lines=13> */
.L_x_717:
[----:B------:R-:W-:Y:S05]  /*36f0*/  BSYNC.RECONVERGENT B2 ;  /* 0x0000000000027941 */ /* 0x000fea0003800200 */
.L_x_715:
        /* <DEDUP_REMOVED lines=10> */
.L_x_724:
        /* <DEDUP_REMOVED lines=16> */
.L_x_728:
        /* <DEDUP_REMOVED lines=13> */
.L_x_730:
[----:B------:R-:W-:Y:S05]  /*3970*/  BSYNC.RECONVERGENT B4 ;  /* 0x0000000000047941 */ /* 0x000fea0003800200 */
.L_x_729:
        /* <DEDUP_REMOVED lines=41> */
[----:B------:R-:W-:Y:S01]  /*3c10*/  IMAD.MOV.U32 R37, RZ, RZ, R70 ;  /* 0x000000ffff257224 */ /* 0x000fe200078e0046 */
[----:B------:R-:W-:-:S07]  /*3c20*/  MOV R10, R36 ;  /* 0x00000024000a7202 */ /* 0x000fce0000000f00 */
.L_x_727:
[----:B------:R-:W-:Y:S05]  /*3c30*/  BSYNC.RECONVERGENT B3 ;  /* 0x0000000000037941 */ /* 0x000fea0003800200 */
.L_x_726:
        /* <DEDUP_REMOVED lines=12> */
.L_x_725:
[----:B------:R-:W-:Y:S05]  /*3d00*/  BSYNC.RECONVERGENT B2 ;  /* 0x0000000000027941 */ /* 0x000fea0003800200 */
.L_x_723:
        /* <DEDUP_REMOVED lines=8> */
[----:B0-----:R-:W-:Y:S01]  /*3d90*/  SHF.L.U32 R36, R58, 0x10, RZ ;  /* 0x000000103a247819 */ /* 0x001fe200000006ff */
[----:B------:R-:W-:-:S03]  /*3da0*/  IMAD.WIDE.U32 R52, R5, 0x100, RZ ;  /* 0x0000010005347825 */ /* 0x000fc600078e00ff */
[----:B------:R-:W-:Y:S01]  /*3db0*/  LOP3.LUT R38, R36, 0xff0000, RZ, 0xc0, !PT ;  /* 0x00ff000024267812 */ /* 0x000fe200078ec0ff */
[----:B------:R-:W-:-:S03]  /*3dc0*/  IMAD.SHL.U32 R36, R0, 0x100, RZ ;  /* 0x0000010000247824 */ /* 0x000fc600078e00ff */
[----:B------:R-:W-:Y:S01]  /*3dd0*/  PRMT R71, R38, 0x4210, R59 ;  /* 0x0000421026477816 */ /* 0x000fe2000000003b */
[----:B------:R-:W-:-:S03]  /*3de0*/  IMAD.WIDE.U32 R38, R4, 0x10000, RZ ;  /* 0x0001000004267825 */ /* 0x000fc600078e00ff */
[----:B------:R-:W-:Y:S01]  /*3df0*/  LOP3.LUT R71, R71, 0xff00, R36, 0xf8, !PT ;  /* 0x0000ff0047477812 */ /* 0x000fe200078ef824 */
[----:B------:R-:W-:-:S03]  /*3e00*/  IMAD.WIDE.U32 R36, R3, 0x1000000, RZ ;  /* 0x0100000003247825 */ /* 0x000fc600078e00ff */
[----:B------:R-:W-:-:S04]  /*3e10*/  LOP3.LUT R71, R71, 0xff, R2, 0xf8, !PT ;  /* 0x000000ff47477812 */ /* 0x000fc800078ef802 */
[----:B------:R-:W-:Y:S02]  /*3e20*/  LOP3.LUT R71, R39, R71, R37, 0xfe, !PT ;  /* 0x0000004727477212 */ /* 0x000fe400078efe25 */
[----:B------:R-:W-:Y:S02]  /*3e30*/  LOP3.LUT R39, R52, R36, R38, 0xfe, !PT ;  /* 0x0000002434277212 */ /* 0x000fe400078efe26 */
[C---:B------:R-:W-:Y:S02]  /*3e40*/  LEA R36, P0, R50.reuse, UR14, 0x3 ;  /* 0x0000000e32247c11 */ /* 0x040fe4000f8018ff */
[----:B------:R-:W-:Y:S02]  /*3e50*/  LOP3.LUT R38, R39, 0xff, R6, 0xf8, !PT ;  /* 0x000000ff27267812 */ /* 0x000fe400078ef806 */
[----:B------:R-:W-:Y:S02]  /*3e60*/  LEA.HI.X R37, R50, UR15, R51, 0x3, P0 ;  /* 0x0000000f32257c11 */ /* 0x000fe400080f1c33 */
[----:B------:R-:W-:-:S05]  /*3e70*/  LOP3.LUT R39, R71, R53, RZ, 0xfc, !PT ;  /* 0x0000003547277212 */ /* 0x000fca00078efcff */
[----:B------:R1:W-:Y:S02]  /*3e80*/  STG.E.64 desc[UR8][R36.64], R38 ;  /* 0x0000002624007986 */ /* 0x0003e4000c101b08 */
.L_x_666:
[----:B------:R-:W-:Y:S05]  /*3e90*/  BSYNC.RECONVERGENT B0 ;  /* 0x0000000000007941 */ /* 0x000fea0003800200 */
.L_x_665:
        /* <DEDUP_REMOVED lines=53> */
.L_x_746:
[----:B-1----:R-:W-:Y:S01]  /*41f0*/  FADD.FTZ R53, R52, R53 ;  /* 0x0000003534357221 */ /* 0x002fe20000010000 */
[----:B0-----:R-:W-:Y:S01]  /*4200*/  FMUL.FTZ R52, R51, R51 ;  /* 0x0000003333347220 */ /* 0x001fe20000410000 */
[----:B------:R-:W0:Y:S01]  /*4210*/  @!P2 LDC.64 R38, c[0x0][0x3c0] ;  /* 0x0000f000ff26ab82 */ /* 0x000e220000000a00 */
[----:B-----5:R-:W-:Y:S01]  /*4220*/  ISETP.GE.AND P0, PT, R68, 0x1, PT ;  /* 0x000000014400780c */ /* 0x020fe20003f06270 */
[----:B------:R-:W-:Y:S01]  /*4230*/  FFMA.FTZ R50, R53, R50, UR16 ;  /* 0x0000001035327e23 */ /* 0x000fe20008010032 */
[----:B------:R-:W-:Y:S01]  /*4240*/  BSSY.RECONVERGENT B0, `(.L_x_732) ;  /* 0x0000041000007945 */ /* 0x000fe20003800200 */
[----:B------:R-:W-:-:S04]  /*4250*/  FSEL R53, R52, RZ, P1 ;  /* 0x000000ff34357208 */ /* 0x000fc80000800000 */
[----:B------:R-:W1:Y:S01]  /*4260*/  @!P2 LDC.64 R36, c[0x0][0x3c8] ;  /* 0x0000f200ff24ab82 */ /* 0x000e620000000a00 */
[----:B------:R-:W-:-:S06]  /*4270*/  FADD.FTZ R53, R50, R53 ;  /* 0x0000003532357221 */ /* 0x000fcc0000010000 */
[----:B------:R-:W2:Y:S01]  /*4280*/  MUFU.RSQ R53, R53 ;  /* 0x0000003500357308 */ /* 0x000ea20000001400 */
[----:B0-----:R-:W-:-:S05]  /*4290*/  @!P2 IMAD.WIDE R38, R54, 0x4, R38 ;  /* 0x000000043626a825 */ /* 0x001fca00078e0226 */
[----:B------:R0:W-:Y:S01]  /*42a0*/  @!P2 STG.E desc[UR8][R38.64], R51 ;  /* 0x000000332600a986 */ /* 0x0001e2000c101908 */
[----:B-1----:R-:W-:-:S05]  /*42b0*/  @!P2 IMAD.WIDE R36, R54, 0x4, R36 ;  /* 0x000000043624a825 */ /* 0x002fca00078e0224 */
[----:B--2---:R0:W-:Y:S01]  /*42c0*/  @!P2 STG.E desc[UR8][R36.64], R53 ;  /* 0x000000352400a986 */ /* 0x0041e2000c101908 */
[----:B------:R-:W-:Y:S05]  /*42d0*/  @!P0 BRA `(.L_x_733) ;  /* 0x0000000000dc8947 */ /* 0x000fea0003800000 */
[----:B------:R-:W-:Y:S05]  /*42e0*/  @P3 BRA `(.L_x_733) ;  /* 0x0000000000d83947 */ /* 0x000fea0003800000 */
[----:B0-----:R-:W-:Y:S01]  /*42f0*/  FSEL R51, R51, RZ, !P1 ;  /* 0x000000ff33337208 */ /* 0x001fe20004800000 */
[----:B------:R-:W-:Y:S01]  /*4300*/  IMAD.U32 R37, R16, 0x10000, RZ ;  /* 0x0001000010257824 */ /* 0x000fe200078e00ff */
[----:B------:R-:W-:Y:S01]  /*4310*/  SHF.L.U32 R71, R20, 0x10, RZ ;  /* 0x0000001014477819 */ /* 0x000fe200000006ff */
[----:B------:R-:W-:Y:S01]  /*4320*/  IMAD.U32 R73, R42, 0x10000, RZ ;  /* 0x000100002a497824 */ /* 0x000fe200078e00ff */
[----:B------:R-:W-:Y:S01]  /*4330*/  SHF.L.U32 R39, R13, 0x10, RZ ;  /* 0x000000100d277819 */ /* 0x000fe200000006ff */
[--C-:B------:R-:W-:Y:S01]  /*4340*/  FADD.FTZ R36, R60, -R51.reuse ;  /* 0x800000333c247221 */ /* 0x100fe20000010000 */
[--C-:B------:R-:W-:Y:S01]  /*4350*/  FADD.FTZ R38, R61, -R51.reuse ;  /* 0x800000333d267221 */ /* 0x100fe20000010000 */
[----:B------:R-:W-:Y:S01]  /*4360*/  FADD.FTZ R50, R62, -R51 ;  /* 0x800000333e327221 */ /* 0x000fe20000010000 */
[----:B------:R-:W-:Y:S02]  /*4370*/  IMAD.U32 R70, R43, 0x10000, RZ ;  /* 0x000100002b467824 */ /* 0x000fe400078e00ff */
[C---:B------:R-:W-:Y:S01]  /*4380*/  FMUL.FTZ R36, R53.reuse, R36 ;  /* 0x0000002435247220 */ /* 0x040fe20000410000 */
[C---:B------:R-:W-:Y:S01]  /*4390*/  FMUL.FTZ R38, R53.reuse, R38 ;  /* 0x0000002635267220 */ /* 0x040fe20000410000 */
[----:B------:R-:W-:Y:S01]  /*43a0*/  FMUL.FTZ R50, R53, R50 ;  /* 0x0000003235327220 */ /* 0x000fe20000410000 */
[----:B------:R-:W-:-:S02]  /*43b0*/  IMAD.U32 R75, R44, 0x10000, RZ ;  /* 0x000100002c4b7824 */ /* 0x000fc400078e00ff */
[----:B------:R-:W-:Y:S01]  /*43c0*/  FFMA.FTZ R71, R36, R71, R37 ;  /* 0x0000004724477223 */ /* 0x000fe20000010025 */
[----:B------:R-:W-:Y:S01]  /*43d0*/  FFMA.FTZ R36, R38, R39, R73 ;  /* 0x0000002726247223 */ /* 0x000fe20000010049 */
[----:B------:R-:W-:Y:S01]  /*43e0*/  SHF.L.U32 R37, R21, 0x10, RZ ;  /* 0x0000001015257819 */ /* 0x000fe200000006ff */
[----:B------:R-:W-:Y:S02]  /*43f0*/  IMAD.U32 R39, R17, 0x10000, RZ ;  /* 0x0001000011277824 */ /* 0x000fe400078e00ff */
[----:B------:R-:W-:Y:S01]  /*4400*/  FADD.FTZ R38, R63, -R51 ;  /* 0x800000333f267221 */ /* 0x000fe20000010000 */
[----:B------:R-:W-:Y:S01]  /*4410*/  SHF.L.U32 R73, R22, 0x10, RZ ;  /* 0x0000001016497819 */ /* 0x000fe200000006ff */
[----:B------:R-:W-:Y:S02]  /*4420*/  FFMA.FTZ R52, R50, R37, R39 ;  /* 0x0000002532347223 */ /* 0x000fe40000010027 */
[----:B------:R-:W-:Y:S01]  /*4430*/  FMUL.FTZ R37, R53, R38 ;  /* 0x0000002635257220 */ /* 0x000fe20000410000 */
[----:B------:R-:W-:Y:S01]  /*4440*/  FADD.FTZ R38, R64, -R51 ;  /* 0x8000003340267221 */ /* 0x000fe20000010000 */
[----:B------:R-:W-:Y:S01]  /*4450*/  IMAD.U32 R39, R18, 0x10000, RZ ;  /* 0x0001000012277824 */ /* 0x000fe200078e00ff */
[----:B------:R-:W-:-:S02]  /*4460*/  SHF.L.U32 R50, R14, 0x10, RZ ;  /* 0x000000100e327819 */ /* 0x000fc400000006ff */
[----:B------:R-:W-:Y:S01]  /*4470*/  FMUL.FTZ R38, R53, R38 ;  /* 0x0000002635267220 */ /* 0x000fe20000410000 */
[----:B------:R-:W-:Y:S02]  /*4480*/  IADD3 R68, PT, PT, R68, -0x1, RZ ;  /* 0xffffffff44447810 */ /* 0x000fe40007ffe0ff */
[--C-:B------:R-:W-:Y:S01]  /*4490*/  FFMA.FTZ R37, R37, R50, R70.reuse ;  /* 0x0000003225257223 */ /* 0x100fe20000010046 */
[----:B------:R-:W-:Y:S01]  /*44a0*/  FFMA.FTZ R73, R38, R73, R39 ;  /* 0x0000004926497223 */ /* 0x000fe20000010027 */
[--C-:B------:R-:W-:Y:S01]  /*44b0*/  FADD.FTZ R38, R65, -R51.reuse ;  /* 0x8000003341267221 */ /* 0x100fe20000010000 */
[----:B------:R-:W-:Y:S01]  /*44c0*/  SHF.L.U32 R39, R15, 0x10, RZ ;  /* 0x000000100f277819 */ /* 0x000fe200000006ff */
[----:B------:R-:W-:Y:S01]  /*44d0*/  FADD.FTZ R50, R67, -R51 ;  /* 0x8000003343327221 */ /* 0x000fe20000010000 */
[----:B------:R-:W-:Y:S01]  /*44e0*/  PRMT R70, R19, 0x7632, R70 ;  /* 0x0000763213467816 */ /* 0x000fe20000000046 */
[----:B------:R-:W-:Y:S01]  /*44f0*/  FMUL.FTZ R38, R53, R38 ;  /* 0x0000002635267220 */ /* 0x000fe20000410000 */
[----:B------:R-:W-:Y:S01]  /*4500*/  IMAD R68, R68, R69, RZ ;  /* 0x0000004544447224 */ /* 0x000fe200078e02ff */
[----:B------:R-:W-:-:S02]  /*4510*/  SHF.L.U32 R69, R19, 0x10, RZ ;  /* 0x0000001013457819 */ /* 0x000fc400000006ff */
[----:B------:R-:W-:Y:S01]  /*4520*/  FFMA.FTZ R38, R38, R39, R75 ;  /* 0x0000002726267223 */ /* 0x000fe2000001004b */
[----:B------:R-:W-:Y:S01]  /*4530*/  SHF.L.U32 R70, R70, 0x10, RZ ;  /* 0x0000001046467819 */ /* 0x000fe200000006ff */
[----:B------:R-:W-:Y:S01]  /*4540*/  FMUL.FTZ R39, R53, R50 ;  /* 0x0000003235277220 */ /* 0x000fe20000410000 */
[----:B------:R-:W-:Y:S01]  /*4550*/  IMAD.U32 R50, R40, 0x10000, RZ ;  /* 0x0001000028327824 */ /* 0x000fe200078e00ff */
[----:B------:R-:W-:Y:S02]  /*4560*/  F2FP.BF16.F32.PACK_AB R37, R37, R52 ;  /* 0x000000342525723e */ /* 0x000fe400000010ff */
[----:B------:R-:W-:Y:S01]  /*4570*/  F2FP.BF16.F32.PACK_AB R38, R38, R73 ;  /* 0x000000492626723e */ /* 0x000fe200000010ff */
[----:B------:R-:W-:Y:S01]  /*4580*/  FFMA.FTZ R39, R39, R50, R70 ;  /* 0x0000003227277223 */ /* 0x000fe20000010046 */
[----:B------:R-:W-:Y:S01]  /*4590*/  FADD.FTZ R70, R66, -R51 ;  /* 0x8000003342467221 */ /* 0x000fe20000010000 */
[----:B------:R-:W-:Y:S01]  /*45a0*/  F2FP.BF16.F32.PACK_AB R36, R36, R71 ;  /* 0x000000472424723e */ /* 0x000fe200000010ff */
[----:B------:R-:W0:Y:S02]  /*45b0*/  LDC.64 R50, c[0x0][0x428] ;  /* 0x00010a00ff327b82 */ /* 0x000e240000000a00 */
[----:B------:R-:W-:Y:S01]  /*45c0*/  FMUL.FTZ R70, R53, R70 ;  /* 0x0000004635467220 */ /* 0x000fe20000410000 */
[----:B------:R-:W-:-:S04]  /*45d0*/  SHF.R.S32.HI R53, RZ, 0x1f, R68 ;  /* 0x0000001fff357819 */ /* 0x000fc80000011444 */
[----:B------:R-:W-:Y:S01]  /*45e0*/  LEA.HI R68, R53, R68, RZ, 0x3 ;  /* 0x0000004435447211 */ /* 0x000fe200078f18ff */
[----:B------:R-:W-:-:S04]  /*45f0*/  IMAD.U32 R53, R23, 0x10000, RZ ;  /* 0x0001000017357824 */ /* 0x000fc800078e00ff */
[----:B------:R-:W-:Y:S01]  /*4600*/  FFMA.FTZ R70, R70, R53, R69 ;  /* 0x0000003546467223 */ /* 0x000fe20000010045 */
[----:B------:R-:W-:-:S04]  /*4610*/  LEA.HI.SX32 R53, R68, R57, 0x1d ;  /* 0x0000003944357211 */ /* 0x000fc800078feaff */
[----:B------:R-:W-:Y:S01]  /*4620*/  F2FP.BF16.F32.PACK_AB R39, R39, R70 ;  /* 0x000000462727723e */ /* 0x000fe200000010ff */
[----:B0-----:R-:W-:-:S05]  /*4630*/  IMAD.WIDE.U32 R50, R53, 0x10, R50 ;  /* 0x0000001035327825 */ /* 0x001fca00078e0032 */
[----:B------:R1:W-:Y:S02]  /*4640*/  STG.E.128 desc[UR8][R50.64], R36 ;  /* 0x0000002432007986 */ /* 0x0003e4000c101d08 */
.L_x_733:
[----:B------:R-:W-:Y:S05]  /*4650*/  BSYNC.RECONVERGENT B0 ;  /* 0x0000000000007941 */ /* 0x000fea0003800200 */
.L_x_732:
[----:B01----:R-:W0:Y:S02]  /*4660*/  LDC.64 R36, c[0x0][0x380] ;  /* 0x0000e000ff247b82 */ /* 0x003e240000000a00 */
[----:B0-----:R-:W-:-:S05]  /*4670*/  IMAD R54, R36, 0x4, R54 ;  /* 0x0000000424367824 */ /* 0x001fca00078e0236 */
[----:B------:R-:W-:-:S13]  /*4680*/  ISETP.GE.AND P0, PT, R54, R37, PT ;  /* 0x000000253600720c */ /* 0x000fda0003f06270 */
[----:B------:R-:W-:Y:S05]  /*4690*/  @!P0 BRA `(.L_x_734) ;  /* 0xffffffc000cc8947 */ /* 0x000fea000383ffff */
[----:B------:R-:W-:Y:S05]  /*46a0*/  BSYNC B1 ;  /* 0x0000000000017941 */ /* 0x000fea0003800000 */
.L_x_664:
[----:B------:R-:W-:Y:S05]  /*46b0*/  EXIT ;  /* 0x000000000000794d */ /* 0x000fea0003800000 */
.L_x_731:
[----:B------:R-:W-:Y:S01]  /*46c0*/  HFMA2 R73, -RZ, RZ, 0, 1.847743988037109375e-06 ;  /* 0x0000001fff497431 */ /* 0x000fe200000001ff */
[----:B------:R-:W-:Y:S01]  /*46d0*/  BSSY B0, `(.L_x_735) ;  /* 0x0000007000007945 */ /* 0x000fe20003800000 */
[----:B------:R-:W-:Y:S01]  /*46e0*/  MOV R71, R36 ;  /* 0x0000002400477202 */ /* 0x000fe20000000f00 */
[----:B------:R-:W-:Y:S02]  /*46f0*/  IMAD.MOV.U32 R72, RZ, RZ, 0x1 ;  /* 0x00000001ff487424 */ /* 0x000fe400078e00ff */
[----:B------:R-:W-:-:S07]  /*4700*/  IMAD.MOV.U32 R70, RZ, RZ, -0x1 ;  /* 0xffffffffff467424 */ /* 0x000fce00078e00ff */
[----:B-----5:R-:W-:Y:S05]  /*4710*/  WARPSYNC.COLLECTIVE R70, `(.L_x_736) ;  /* 0x0000000046087348 */ /* 0x020fea0003c00000 */
[----:B------:R0:W1:Y:S02]  /*4720*/  SHFL.BFLY P4, R53, R71, R72, R73 ;  /* 0x0c00004847357389 */ /* 0x0000640000080049 */
[----:B01---5:R-:W-:Y:S05]  /*4730*/  ENDCOLLECTIVE ;  /* 0x000000000000791b */ /* 0x023fea0003800000 */
.L_x_736:
[----:B------:R-:W-:Y:S05]  /*4740*/  BSYNC B0 ;  /* 0x0000000000007941 */ /* 0x000fea0003800000 */
.L_x_735:
[----:B------:R-:W-:Y:S01]  /*4750*/  MOV R37, R53 ;  /* 0x0000003500257202 */ /* 0x000fe20000000f00 */
[----:B------:R-:W-:Y:S02]  /*4760*/  HFMA2 R72, -RZ, RZ, 0, 1.1920928955078125e-07 ;  /* 0x00000002ff487431 */ /* 0x000fe400000001ff */
[----:B------:R-:W-:Y:S01]  /*4770*/  IMAD.MOV.U32 R73, RZ, RZ, 0x1f ;  /* 0x0000001fff497424 */ /* 0x000fe200078e00ff */
[----:B------:R-:W-:Y:S01]  /*4780*/  MOV R70, 0xffffffff ;  /* 0xffffffff00467802 */ /* 0x000fe20000000f00 */
[----:B------:R-:W-:-:S04]  /*4790*/  FADD.FTZ R37, R36, R37 ;  /* 0x0000002524257221 */ /* 0x000fc80000010000 */
[----:B------:R-:W-:-:S07]  /*47a0*/  IMAD.MOV.U32 R71, RZ, RZ, R37 ;  /* 0x000000ffff477224 */ /* 0x000fce00078e0025 */
[----:B------:R-:W-:Y:S05]  /*47b0*/  WARPSYNC.COLLECTIVE R70, `(.L_x_737) ;  /* 0x0000000046087348 */ /* 0x000fea0003c00000 */
[----:B------:R0:W1:Y:S02]  /*47c0*/  SHFL.BFLY P4, R53, R71, R72, R73 ;  /* 0x0c00004847357389 */ /* 0x0000640000080049 */
[----:B01----:R-:W-:Y:S05]  /*47d0*/  ENDCOLLECTIVE ;  /* 0x000000000000791b */ /* 0x003fea0003800000 */
.L_x_737:
[----:B------:R-:W-:Y:S02]  /*47e0*/  IMAD.MOV.U32 R72, RZ, RZ, 0x4 ;  /* 0x00000004ff487424 */ /* 0x000fe400078e00ff */
[----:B------:R-:W-:-:S04]  /*47f0*/  IMAD.MOV.U32 R38, RZ, RZ, R53 ;  /* 0x000000ffff267224 */ /* 0x000fc800078e0035 */
[----:B------:R-:W-:-:S05]  /*4800*/  FADD.FTZ R38, R37, R38 ;  /* 0x0000002625267221 */ /* 0x000fca0000010000 */
[----:B------:R-:W-:-:S07]  /*4810*/  MOV R71, R38 ;  /* 0x0000002600477202 */ /* 0x000fce0000000f00 */
[----:B------:R-:W-:Y:S05]  /*4820*/  WARPSYNC.COLLECTIVE R70, `(.L_x_738) ;  /* 0x0000000046087348 */ /* 0x000fea0003c00000 */
[----:B------:R0:W1:Y:S02]  /*4830*/  SHFL.BFLY P4, R53, R71, R72, R73 ;  /* 0x0c00004847357389 */ /* 0x0000640000080049 */
[----:B01----:R-:W-:Y:S05]  /*4840*/  ENDCOLLECTIVE ;  /* 0x000000000000791b */ /* 0x003fea0003800000 */
.L_x_738:
[----:B------:R-:W-:Y:S01]  /*4850*/  HFMA2 R72, -RZ, RZ, 0, 4.76837158203125e-07 ;  /* 0x00000008ff487431 */ /* 0x000fe200000001ff */
[----:B------:R-:W-:-:S05]  /*4860*/  MOV R39, R53 ;  /* 0x0000003500277202 */ /* 0x000fca0000000f00 */
[----:B------:R-:W-:-:S04]  /*4870*/  FADD.FTZ R39, R38, R39 ;  /* 0x0000002726277221 */ /* 0x000fc80000010000 */
[----:B------:R-:W-:-:S07]  /*4880*/  IMAD.MOV.U32 R71, RZ, RZ, R39 ;  /* 0x000000ffff477224 */ /* 0x000fce00078e0027 */
[----:B------:R-:W-:Y:S05]  /*4890*/  WARPSYNC.COLLECTIVE R70, `(.L_x_739) ;  /* 0x0000000046087348 */ /* 0x000fea0003c00000 */
[----:B------:R0:W1:Y:S02]  /*48a0*/  SHFL.BFLY P4, R53, R71, R72, R73 ;  /* 0x0c00004847357389 */ /* 0x0000640000080049 */
[----:B01----:R-:W-:Y:S05]  /*48b0*/  ENDCOLLECTIVE ;  /* 0x000000000000791b */ /* 0x003fea0003800000 */
.L_x_739:
[----:B------:R-:W-:Y:S02]  /*48c0*/  IMAD.MOV.U32 R72, RZ, RZ, 0x10 ;  /* 0x00000010ff487424 */ /* 0x000fe400078e00ff */
[----:B------:R-:W-:-:S04]  /*48d0*/  IMAD.MOV.U32 R50, RZ, RZ, R53 ;  /* 0x000000ffff327224 */ /* 0x000fc800078e0035 */
[----:B------:R-:W-:Y:S02]  /*48e0*/  FADD.FTZ R52, R39, R50 ;  /* 0x0000003227347221 */ /* 0x000fe40000010000 */
[----:B------:R-:W0:Y:S03]  /*48f0*/  LDC R50, c[0x0][0x400] ;  /* 0x00010000ff327b82 */ /* 0x000e260000000800 */
[----:B------:R-:W-:-:S07]  /*4900*/  MOV R71, R52 ;  /* 0x0000003400477202 */ /* 0x000fce0000000f00 */
[----:B0-----:R-:W-:Y:S05]  /*4910*/  WARPSYNC.COLLECTIVE R70, `(.L_x_740) ;  /* 0x0000000046087348 */ /* 0x001fea0003c00000 */
[----:B------:R1:W2:Y:S02]  /*4920*/  SHFL.BFLY P4, R53, R71, R72, R73 ;  /* 0x0c00004847357389 */ /* 0x0002a40000080049 */
[----:B012---:R-:W-:Y:S05]  /*4930*/  ENDCOLLECTIVE ;  /* 0x000000000000791b */ /* 0x007fea0003800000 */
.L_x_740:
        /* <DEDUP_REMOVED lines=26> */
.L_x_741:
[----:B------:R-:W-:Y:S02]  /*4ae0*/  IMAD.MOV.U32 R72, RZ, RZ, 0x2 ;  /* 0x00000002ff487424 */ /* 0x000fe400078e00ff */
[----:B------:R-:W-:-:S04]  /*4af0*/  IMAD.MOV.U32 R37, RZ, RZ, R53 ;  /* 0x000000ffff257224 */ /* 0x000fc800078e0035 */
[----:B------:R-:W-:-:S05]  /*4b00*/  FADD.FTZ R37, R36, R37 ;  /* 0x0000002524257221 */ /* 0x000fca0000010000 */
[----:B------:R-:W-:-:S07]  /*4b10*/  MOV R71, R37 ;  /* 0x0000002500477202 */ /* 0x000fce0000000f00 */
[----:B------:R-:W-:Y:S05]  /*4b20*/  WARPSYNC.COLLECTIVE R70, `(.L_x_742) ;  /* 0x0000000046087348 */ /* 0x000fea0003c00000 */
[----:B------:R0:W1:Y:S02]  /*4b30*/  SHFL.BFLY P4, R53, R71, R72, R73 ;  /* 0x0c00004847357389 */ /* 0x0000640000080049 */
[----:B01----:R-:W-:Y:S05]  /*4b40*/  ENDCOLLECTIVE ;  /* 0x000000000000791b */ /* 0x003fea0003800000 */
.L_x_742:
[----:B------:R-:W-:Y:S01]  /*4b50*/  HFMA2 R72, -RZ, RZ, 0, 2.384185791015625e-07 ;  /* 0x00000004ff487431 */ /* 0x000fe200000001ff */
[----:B------:R-:W-:-:S05]  /*4b60*/  MOV R38, R53 ;  /* 0x0000003500267202 */ /* 0x000fca0000000f00 */
[----:B------:R-:W-:-:S04]  /*4b70*/  FADD.FTZ R38, R37, R38 ;  /* 0x0000002625267221 */ /* 0x000fc80000010000 */
[----:B------:R-:W-:-:S07]  /*4b80*/  IMAD.MOV.U32 R71, RZ, RZ, R38 ;  /* 0x000000ffff477224 */ /* 0x000fce00078e0026 */
[----:B------:R-:W-:Y:S05]  /*4b90*/  WARPSYNC.COLLECTIVE R70, `(.L_x_743) ;  /* 0x0000000046087348 */ /* 0x000fea0003c00000 */
[----:B------:R0:W1:Y:S02]  /*4ba0*/  SHFL.BFLY P4, R53, R71, R72, R73 ;  /* 0x0c00004847357389 */ /* 0x0000640000080049 */
[----:B01----:R-:W-:Y:S05]  /*4bb0*/  ENDCOLLECTIVE ;  /* 0x000000000000791b */ /* 0x003fea0003800000 */
.L_x_743:
[----:B------:R-:W-:Y:S02]  /*4bc0*/  IMAD.MOV.U32 R72, RZ, RZ, 0x8 ;  /* 0x00000008ff487424 */ /* 0x000fe400078e00ff */
[----:B------:R-:W-:-:S04]  /*4bd0*/  IMAD.MOV.U32 R39, RZ, RZ, R53 ;  /* 0x000000ffff277224 */ /* 0x000fc800078e0035 */
[----:B------:R-:W-:-:S05]  /*4be0*/  FADD.FTZ R39, R38, R39 ;  /* 0x0000002726277221 */ /* 0x000fca0000010000 */
[----:B------:R-:W-:-:S07]  /*4bf0*/  MOV R71, R39 ;  /* 0x0000002700477202 */ /* 0x000fce0000000f00 */
[----:B------:R-:W-:Y:S05]  /*4c00*/  WARPSYNC.COLLECTIVE R70, `(.L_x_744) ;  /* 0x0000000046087348 */ /* 0x000fea0003c00000 */
[----:B------:R0:W1:Y:S02]  /*4c10*/  SHFL.BFLY P4, R53, R71, R72, R73 ;  /* 0x0c00004847357389 */ /* 0x0000640000080049 */
[----:B01----:R-:W-:Y:S05]  /*4c20*/  ENDCOLLECTIVE ;  /* 0x000000000000791b */ /* 0x003fea0003800000 */
.L_x_744:
[----:B------:R-:W-:Y:S01]  /*4c30*/  HFMA2 R72, -RZ, RZ, 0, 9.5367431640625e-07 ;  /* 0x00000010ff487431 */ /* 0x000fe200000001ff */
[----:B------:R-:W-:-:S05]  /*4c40*/  MOV R52, R53 ;  /* 0x0000003500347202 */ /* 0x000fca0000000f00 */
[----:B------:R-:W-:-:S04]  /*4c50*/  FADD.FTZ R52, R39, R52 ;  /* 0x0000003427347221 */ /* 0x000fc80000010000 */
[----:B------:R-:W-:-:S07]  /*4c60*/  IMAD.MOV.U32 R71, RZ, RZ, R52 ;  /* 0x000000ffff477224 */ /* 0x000fce00078e0034 */
[----:B------:R-:W-:Y:S05]  /*4c70*/  WARPSYNC.COLLECTIVE R70, `(.L_x_745) ;  /* 0x0000000046087348 */ /* 0x000fea0003c00000 */
[----:B------:R0:W1:Y:S02]  /*4c80*/  SHFL.BFLY P4, R53, R71, R72, R73 ;  /* 0x0c00004847357389 */ /* 0x0000640000080049 */
[----:B01----:R-:W-:Y:S05]  /*4c90*/  ENDCOLLECTIVE ;  /* 0x000000000000791b */ /* 0x003fea0003800000 */
.L_x_745:
[----:B------:R-:W-:Y:S05]  /*4ca0*/  BRA `(.L_x_746) ;  /* 0xfffffff400507947 */ /* 0x000fea000383ffff */
.L_x_747:
        /* <DEDUP_REMOVED lines=13> */
.L_x_9049:


//--------------------- .text._ZN10layer_norm13ln_fwd_kernelINS_13Kernel_traitsI13__nv_bfloat16S2_S2_S2_fjLj256ELj1ELj4ELj1ELj16ENS_18Kernel_traits_baseILj256ES2_S2_S2_S2_fjLj128EEEEELb1ELb1ELb1ELb1EEEvNS_9FwdParamsE --------------------------
	.section	.text._ZN10layer_norm13ln_fwd_kernelINS_13Kernel_traitsI13__nv_bfloat16S2_S2_S2_fjLj256ELj1ELj4ELj1ELj16ENS_18Kernel_traits_baseILj256ES2_S2_S2_S2_fjLj128EEEEELb1ELb1ELb1ELb1EEEvNS_9FwdParamsE,"ax",@progbits
	.align	128
        .global         _ZN10layer_norm13ln_fwd_kernelINS_13Kernel_traitsI13__nv_bfloat16S2_S2_S2_fjLj256ELj1ELj4ELj1ELj16ENS_18Kernel_traits_baseILj256ES2_S2_S2_S2_fjLj128EEEEELb1ELb1ELb1ELb1EEEvNS_9FwdParamsE
        .type           _ZN10layer_norm13ln_fwd_kernelINS_13Kernel_traitsI13__nv_bfloat16S2_S2_S2_fjLj256ELj1ELj4ELj1ELj16ENS_18Kernel_traits_baseILj256ES2_S2_S2_S2_fjLj128EEEEELb1ELb1ELb1ELb1EEEvNS_9FwdParamsE,@function
        .size           _ZN10layer_norm13ln_fwd_kernelINS_13Kernel_traitsI13__nv_bfloat16S2_S2_S2_fjLj256ELj1ELj4ELj1ELj16ENS_18Kernel_traits_baseILj256ES2_S2_S2_S2_fjLj128EEEEELb1ELb1ELb1ELb1EEEvNS_9FwdParamsE,(.L_x_9050 - _ZN10layer_norm13ln_fwd_kernelINS_13Kernel_traitsI13__nv_bfloat16S2_S2_S2_fjLj256ELj1ELj4ELj1ELj16ENS_18Kernel_traits_baseILj256ES2_S2_S2_S2_fjLj128EEEEELb1ELb1ELb1ELb1EEEvNS_9FwdParamsE)
        .other          _ZN10layer_norm13ln_fwd_kernelINS_13Kernel_traitsI13__nv_bfloat16S2_S2_S2_fjLj256ELj1ELj4ELj1ELj16ENS_18Kernel_traits_baseILj256ES2_S2_S2_S2_fjLj128EEEEELb1ELb1ELb1ELb1EEEvNS_9FwdParamsE,@"STO_CUDA_ENTRY STV_DEFAULT"
_ZN10layer_norm13ln_fwd_kernelINS_13Kernel_traitsI13__nv_bfloat16S2_S2_S2_fjLj256ELj1ELj4ELj1ELj16ENS_18Kernel_traits_baseILj256ES2_S2_S2_S2_fjLj128EEEEELb1ELb1ELb1ELb1EEEvNS_9FwdParamsE:
.text._ZN10layer_norm13ln_fwd_kernelINS_13Kernel_traitsI13__nv_bfloat16S2_S2_S2_fjLj256ELj1ELj4ELj1ELj16ENS_18Kernel_traits_baseILj256ES2_S2_S2_S2_fjLj128EEEEELb1ELb1ELb1ELb1EEEvNS_9FwdParamsE:
        /* <DEDUP_REMOVED lines=12> */
[----:B------:R-:W2:Y:S01]  /*00c0*/  LDC R11, c[0x0][0x45c] ;  /* 0x00011700ff0b7b82 */ /* 0x000ea20000000800 */
[----:B------:R-:W-:-:S07]  /*00d0*/  IMAD.U32 R3, RZ, RZ, UR7 ;  /* 0x00000007ff037e24 */ /* 0x000fce000f8e00ff */
[----:B------:R-:W3:Y:S01]  /*00e0*/  @P0 LDC.64 R6, c[0x0][0x438] ;  /* 0x00010e00ff060b82 */ /* 0x000ee20000000a00 */
[----:B-1----:R-:W-:Y:S01]  /*00f0*/  LOP3.LUT R47, R46, 0x1f, RZ, 0xc0, !PT ;  /* 0x0000001f2e2f7812 */ /* 0x002fe200078ec0ff */
[----:B----4-:R-:W4:Y:S01]  /*0100*/  @P1 LDG.E.64 R2, desc[UR8][R2.64] ;  /* 0x0000000802021981 */ /* 0x010f22000c1e1b00 */
[----:B------:R-:W-:Y:S02]  /*0110*/  @!P0 CS2R R16, SRZ ;  /* 0x0000000000108805 */ /* 0x000fe4000001ff00 */
[----:B------:R-:W-:Y:S02]  /*0120*/  @!P0 CS2R R18, SRZ ;  /* 0x0000000000128805 */ /* 0x000fe4000001ff00 */
[----:B0-----:R-:W-:Y:S01]  /*0130*/  @P1 MOV R4, R0 ;  /* 0x0000000000041202 */ /* 0x001fe20000000f00 */
[----:B--2---:R-:W-:-:S06]  /*0140*/  @P1 IMAD.MOV.U32 R5, RZ, RZ, R11 ;  /* 0x000000ffff051224 */ /* 0x004fcc00078e000b */
[----:B------:R-:W5:Y:S01]  /*0150*/  @P1 LDG.E.64 R4, desc[UR8][R4.64] ;  /* 0x0000000804041981 */ /* 0x000f62000c1e1b00 */
[----:B------:R-:W0:Y:S01]  /*0160*/  S2UR UR5, SR_CTAID.X ;  /* 0x00000000000579c3 */ /* 0x000e220000002500 */
[----:B---3--:R-:W-:Y:S01]  /*0170*/  @P0 IMAD.WIDE.U32 R6, R47, 0x10, R6 ;  /* 0x000000102f060825 */ /* 0x008fe200078e0006 */
[----:B------:R-:W-:-:S04]  /*0180*/  SHF.R.U32.HI R48, RZ, 0x5, R46 ;  /* 0x00000005ff307819 */ /* 0x000fc8000001162e */
[----:B------:R1:W5:Y:S02]  /*0190*/  @P0 LDG.E.128 R16, desc[UR8][R6.64] ;  /* 0x0000000806100981 */ /* 0x000364000c1e1d00 */
[----:B------:R-:W2:Y:S01]  /*01a0*/  LDC R9, c[0x0][0x360] ;  /* 0x0000d800ff097b82 */ /* 0x000ea20000000800 */
[----:B0-----:R-:W-:-:S06]  /*01b0*/  USHF.L.U32 UR4, UR5, 0x2, URZ ;  /* 0x0000000205047899 */ /* 0x001fcc00080006ff */
[----:B------:R-:W-:Y:S01]  /*01c0*/  LOP3.LUT R48, R48, UR4, RZ, 0xfc, !PT ;  /* 0x0000000430307c12 */ /* 0x000fe2000f8efcff */
[----:B--2---:R-:W-:-:S03]  /*01d0*/  IMAD R46, R9, UR5, R46 ;  /* 0x00000005092e7c24 */ /* 0x004fc6000f8e022e */
[----:B------:R-:W-:Y:S02]  /*01e0*/  ISETP.GE.AND P2, PT, R48, UR10, PT ;  /* 0x0000000a30007c0c */ /* 0x000fe4000bf46270 */
[----:B----4-:R-:W-:Y:S02]  /*01f0*/  @P1 R2UR UR6, R2 ;  /* 0x00000000020612ca */ /* 0x010fe400000e0000 */
[----:B------:R-:W-:-:S09]  /*0200*/  @P1 R2UR UR7, R3 ;  /* 0x00000000030712ca */ /* 0x000fd200000e0000 */
[----:B-1----:R-:W-:Y:S06]  /*0210*/  @P2 EXIT ;  /* 0x000000000000294d */ /* 0x002fec0003800000 */
        /* <DEDUP_REMOVED lines=8> */
[----:B------:R-:W-:Y:S02]  /*02a0*/  UIADD3 UR21, UPT, UPT, UR6, -0x255992d5, URZ ;  /* 0xdaa66d2b06157890 */ /* 0x000fe4000fffe0ff */
[----:B------:R-:W-:Y:S02]  /*02b0*/  UIADD3 UR22, UPT, UPT, UR7, 0x32370b8f, URZ ;  /* 0x32370b8f07167890 */ /* 0x000fe4000fffe0ff */
[----:B------:R-:W-:Y:S01]  /*02c0*/  UIADD3 UR24, UPT, UPT, UR7, -0x126145ec, URZ ;  /* 0xed9eba1407187890 */ /* 0x000fe2000fffe0ff */
[----:B------:R-:W3:Y:S01]  /*02d0*/  LDG.E.128 R20, desc[UR8][R20.64] ;  /* 0x0000000814147981 */ /* 0x000ee2000c1e1d00 */
[----:B------:R-:W-:Y:S01]  /*02e0*/  UIADD3 UR23, UPT, UPT, UR6, 0x78dde6e4, URZ ;  /* 0x78dde6e406177890 */ /* 0x000fe2000fffe0ff */
[----:B-1----:R-:W-:Y:S01]  /*02f0*/  IMAD.WIDE.U32 R24, R47, 0x10, R24 ;  /* 0x000000102f187825 */ /* 0x002fe200078e0018 */
[----:B------:R-:W-:-:S02]  /*0300*/  UIADD3 UR25, UPT, UPT, UR6, 0x1715609d, URZ ;  /* 0x1715609d06197890 */ /* 0x000fc4000fffe0ff */
[----:B------:R-:W-:Y:S02]  /*0310*/  UIADD3 UR26, UPT, UPT, UR7, -0x56f99767, URZ ;  /* 0xa9066899071a7890 */ /* 0x000fe4000fffe0ff */
[----:B------:R-:W-:Y:S01]  /*0320*/  UIADD3 UR28, UPT, UPT, UR7, 0x646e171e, URZ ;  /* 0x646e171e071c7890 */ /* 0x000fe2000fffe0ff */
[----:B------:R-:W4:Y:S01]  /*0330*/  LDG.E.128 R24, desc[UR8][R24.64] ;  /* 0x0000000818187981 */ /* 0x000f22000c1e1d00 */
[----:B------:R-:W-:Y:S01]  /*0340*/  UIADD3 UR27, UPT, UPT, UR6, -0x4ab325aa, URZ ;  /* 0xb54cda56061b7890 */ /* 0x000fe2000fffe0ff */
[----:B--2--5:R-:W-:Y:S01]  /*0350*/  @P1 IADD3 R0, P0, PT, R4, R3, RZ ;  /* 0x0000000304001210 */ /* 0x024fe20007f1e0ff */
[----:B------:R-:W-:Y:S02]  /*0360*/  UIADD3 UR29, UPT, UPT, UR6, 0x5384540f, URZ ;  /* 0x5384540f061d7890 */ /* 0x000fe4000fffe0ff */
[----:B------:R-:W-:Y:S01]  /*0370*/  UIADD3 UR30, UPT, UPT, UR7, 0x1fd5c5a3, URZ ;  /* 0x1fd5c5a3071e7890 */ /* 0x000fe2000fffe0ff */
[----:B------:R-:W-:Y:S01]  /*0380*/  @P1 IADD3.X R11, PT, PT, RZ, R5, RZ, P0, !PT ;  /* 0x00000005ff0b1210 */ /* 0x000fe200007fe4ff */
[----:B------:R-:W-:-:S02]  /*0390*/  UIADD3 UR32, UPT, UPT, UR7, -0x24c28bd8, URZ ;  /* 0xdb3d742807207890 */ /* 0x000fc4000fffe0ff */
[----:B------:R-:W-:Y:S01]  /*03a0*/  UIADD3 UR31, UPT, UPT, UR6, -0xe443238, URZ ;  /* 0xf1bbcdc8061f7890 */ /* 0x000fe2000fffe0ff */
[--C-:B------:R-:W-:Y:S01]  /*03b0*/  SHF.R.U64 R45, R0, 0x2, R11.reuse ;  /* 0x00000002002d7819 */ /* 0x100fe2000000120b */
[----:B------:R-:W-:Y:S01]  /*03c0*/  IMAD.HI.U32 R3, R46, -0x326172a9, RZ ;  /* 0xcd9e8d572e037827 */ /* 0x000fe200078e00ff */
[----:B------:R-:W0:Y:S03]  /*03d0*/  LDCU.U8 UR4, c[0x0][0x410] ;  /* 0x00008200ff0477ac */ /* 0x000e260008000000 */
[----:B------:R-:W-:Y:S01]  /*03e0*/  IMAD.HI.U32 R2, R45, -0x2daee0ad, RZ ;  /* 0xd2511f532d027827 */ /* 0x000fe200078e00ff */
[----:B------:R-:W-:Y:S01]  /*03f0*/  SHF.R.U32.HI R44, RZ, 0x2, R11 ;  /* 0x00000002ff2c7819 */ /* 0x000fe2000001160b */
[----:B------:R-:W-:Y:S02]  /*0400*/  UIADD3 UR33, UPT, UPT, UR6, -0x700cb87f, URZ ;  /* 0x8ff3478106217890 */ /* 0x000fe4000fffe0ff */
[----:B------:R-:W-:-:S02]  /*0410*/  UIADD3 UR34, UPT, UPT, UR7, -0x695add53, URZ ;  /* 0x96a522ad07227890 */ /* 0x000fc4000fffe0ff */
[----:B------:R-:W-:Y:S01]  /*0420*/  LOP3.LUT R2, R2, UR7, RZ, 0x3c, !PT ;  /* 0x0000000702027c12 */ /* 0x000fe2000f8e3cff */
[----:B------:R-:W-:Y:S01]  /*0430*/  IMAD.MOV.U32 R12, RZ, RZ, RZ ;  /* 0x000000ffff0c7224 */ /* 0x000fe200078e00ff */
[----:B------:R-:W-:Y:S01]  /*0440*/  LOP3.LUT R3, R44, UR6, R3, 0x96, !PT ;  /* 0x000000062c037c12 */ /* 0x000fe2000f8e9603 */
[----:B------:R-:W-:Y:S01]  /*0450*/  IMAD R5, R46, -0x326172a9, RZ ;  /* 0xcd9e8d572e057824 */ /* 0x000fe200078e02ff */
[----:B------:R-:W-:Y:S01]  /*0460*/  PRMT R40, R19, 0x7632, R40 ;  /* 0x0000763213287816 */ /* 0x000fe20000000028 */
[----:B------:R-:W-:Y:S01]  /*0470*/  IMAD.HI.U32 R4, R2, -0x326172a9, RZ ;  /* 0xcd9e8d5702047827 */ /* 0x000fe200078e00ff */
[----:B------:R-:W-:Y:S01]  /*0480*/  PRMT R15, R18, 0x7632, R15 ;  /* 0x00007632120f7816 */ /* 0x000fe2000000000f */
[----:B------:R-:W1:Y:S02]  /*0490*/  LDCU UR5, c[0x0][0x404] ;  /* 0x00008080ff0577ac */ /* 0x000e640008000800 */
[----:B------:R-:W-:Y:S02]  /*04a0*/  IMAD R7, R45, -0x2daee0ad, RZ ;  /* 0xd2511f532d077824 */ /* 0x000fe400078e02ff */
[----:B------:R-:W-:Y:S01]  /*04b0*/  IMAD.HI.U32 R6, R3, -0x2daee0ad, RZ ;  /* 0xd2511f5303067827 */ /* 0x000fe200078e00ff */
[----:B------:R-:W-:Y:S01]  /*04c0*/  LOP3.LUT R4, R5, UR17, R4, 0x96, !PT ;  /* 0x0000001105047c12 */ /* 0x000fe2000f8e9604 */
[----:B------:R-:W2:Y:S02]  /*04d0*/  LDCU UR16, c[0x0][0x448] ;  /* 0x00008900ff1077ac */ /* 0x000ea40008000800 */
[----:B------:R-:W-:Y:S01]  /*04e0*/  IMAD R8, R3, -0x2daee0ad, RZ ;  /* 0xd2511f5303087824 */ /* 0x000fe200078e02ff */
[----:B------:R-:W-:Y:S01]  /*04f0*/  LOP3.LUT R6, R7, UR18, R6, 0x96, !PT ;  /* 0x0000001207067c12 */ /* 0x000fe2000f8e9606 */
[----:B------:R-:W-:Y:S01]  /*0500*/  IMAD.HI.U32 R3, R4, -0x2daee0ad, RZ ;  /* 0xd2511f5304037827 */ /* 0x000fe200078e00ff */
[----:B------:R-:W-:Y:S01]  /*0510*/  PRMT R14, R17, 0x7632, R14 ;  /* 0x00007632110e7816 */ /* 0x000fe2000000000e */
[----:B------:R-:W0:Y:S02]  /*0520*/  LDCU.64 UR12, c[0x0][0x408] ;  /* 0x00008100ff0c77ac */ /* 0x000e240008000a00 */
[----:B------:R-:W-:-:S02]  /*0530*/  IMAD R5, R2, -0x326172a9, RZ ;  /* 0xcd9e8d5702057824 */ /* 0x000fc400078e02ff */
[----:B------:R-:W-:Y:S01]  /*0540*/  IMAD.HI.U32 R2, R6, -0x326172a9, RZ ;  /* 0xcd9e8d5706027827 */ /* 0x000fe200078e00ff */
[----:B------:R-:W-:Y:S01]  /*0550*/  LOP3.LUT R3, R8, UR20, R3, 0x96, !PT ;  /* 0x0000001408037c12 */ /* 0x000fe2000f8e9603 */
[----:B------:R-:W0:Y:S02]  /*0560*/  LDCU.64 UR10, c[0x0][0x3a0] ;  /* 0x00007400ff0a77ac */ /* 0x000e240008000a00 */
[----:B------:R-:W-:Y:S01]  /*0570*/  IMAD R8, R4, -0x2daee0ad, RZ ;  /* 0xd2511f5304087824 */ /* 0x000fe200078e02ff */
[----:B------:R-:W-:Y:S01]  /*0580*/  LOP3.LUT R2, R5, UR19, R2, 0x96, !PT ;  /* 0x0000001305027c12 */ /* 0x000fe2000f8e9602 */
[----:B------:R-:W-:Y:S01]  /*0590*/  IMAD R5, R6, -0x326172a9, RZ ;  /* 0xcd9e8d5706057824 */ /* 0x000fe200078e02ff */
[----:B------:R-:W-:Y:S01]  /*05a0*/  PRMT R13, R16, 0x7632, R13 ;  /* 0x00007632100d7816 */ /* 0x000fe2000000000d */
[----:B------:R-:W-:Y:S01]  /*05b0*/  IMAD.HI.U32 R4, R3, -0x326172a9, RZ ;  /* 0xcd9e8d5703047827 */ /* 0x000fe200078e00ff */
[----:B------:R-:W0:Y:S03]  /*05c0*/  LDCU.64 UR14, c[0x0][0x3b0] ;  /* 0x00007600ff0e77ac */ /* 0x000e260008000a00 */
[----:B------:R-:W-:Y:S01]  /*05d0*/  IMAD.HI.U32 R7, R2, -0x2daee0ad, RZ ;  /* 0xd2511f5302077827 */ /* 0x000fe200078e00ff */
[----:B------:R-:W-:-:S03]  /*05e0*/  LOP3.LUT R4, R5, UR21, R4, 0x96, !PT ;  /* 0x0000001505047c12 */ /* 0x000fc6000f8e9604 */
[----:B------:R-:W-:Y:S01]  /*05f0*/  IMAD R5, R2, -0x2daee0ad, RZ ;  /* 0xd2511f5302057824 */ /* 0x000fe200078e02ff */
[----:B------:R-:W-:Y:S01]  /*0600*/  LOP3.LUT R7, R8, UR22, R7, 0x96, !PT ;  /* 0x0000001608077c12 */ /* 0x000fe2000f8e9607 */
[----:B------:R-:W-:-:S04]  /*0610*/  IMAD.HI.U32 R2, R4, -0x2daee0ad, RZ ;  /* 0xd2511f5304027827 */ /* 0x000fc800078e00ff */
[----:B------:R-:W-:Y:S02]  /*0620*/  IMAD R6, R3, -0x326172a9, RZ ;  /* 0xcd9e8d5703067824 */ /* 0x000fe400078e02ff */
[----:B------:R-:W-:Y:S01]  /*0630*/  IMAD.HI.U32 R3, R7, -0x326172a9, RZ ;  /* 0xcd9e8d5707037827 */ /* 0x000fe200078e00ff */
[----:B------:R-:W-:-:S04]  /*0640*/  LOP3.LUT R2, R5, UR24, R2, 0x96, !PT ;  /* 0x0000001805027c12 */ /* 0x000fc8000f8e9602 */
[----:B------:R-:W-:Y:S01]  /*0650*/  LOP3.LUT R3, R6, UR23, R3, 0x96, !PT ;  /* 0x0000001706037c12 */ /* 0x000fe2000f8e9603 */
[----:B------:R-:W-:Y:S02]  /*0660*/  IMAD R6, R4, -0x2daee0ad, RZ ;  /* 0xd2511f5304067824 */ /* 0x000fe400078e02ff */
[----:B------:R-:W-:Y:S02]  /*0670*/  IMAD R7, R7, -0x326172a9, RZ ;  /* 0xcd9e8d5707077824 */ /* 0x000fe400078e02ff */
[----:B------:R-:W-:-:S04]  /*0680*/  IMAD.HI.U32 R4, R2, -0x326172a9, RZ ;  /* 0xcd9e8d5702047827 */ /* 0x000fc800078e00ff */
[----:B------:R-:W-:Y:S01]  /*0690*/  IMAD.HI.U32 R5, R3, -0x2daee0ad, RZ ;  /* 0xd2511f5303057827 */ /* 0x000fe200078e00ff */
[----:B------:R-:W-:-:S04]  /*06a0*/  LOP3.LUT R4, R7, UR25, R4, 0x96, !PT ;  /* 0x0000001907047c12 */ /* 0x000fc8000f8e9604 */
[----:B------:R-:W-:Y:S01]  /*06b0*/  LOP3.LUT R5, R6, UR26, R5, 0x96, !PT ;  /* 0x0000001a06057c12 */ /* 0x000fe2000f8e9605 */
[----:B------:R-:W-:Y:S02]  /*06c0*/  IMAD R6, R3, -0x2daee0ad, RZ ;  /* 0xd2511f5303067824 */ /* 0x000fe400078e02ff */
        /* <DEDUP_REMOVED lines=21> */
[----:B------:R-:W-:Y:S01]  /*0820*/  LOP3.LUT R42, R3, UR33, R42, 0x96, !PT ;  /* 0x00000021032a7c12 */ /* 0x000fe2000f8e962a */
[----:B------:R-:W-:Y:S01]  /*0830*/  BSSY B0, `(.L_x_748) ;  /* 0x00003d3000007945 */ /* 0x000fe20003800000 */
[----:B------:R-:W-:Y:S02]  /*0840*/  LOP3.LUT R41, R0, 0x3, RZ, 0xc0, !PT ;  /* 0x0000000300297812 */ /* 0x000fe400078ec0ff */
[----:B------:R-:W-:Y:S01]  /*0850*/  LOP3.LUT R43, R4, UR34, R43, 0x96, !PT ;  /* 0x00000022042b7c12 */ /* 0x000fe2000f8e962b */
[----:B------:R-:W-:Y:S01]  /*0860*/  IMAD R4, R2, -0x2daee0ad, RZ ;  /* 0xd2511f5302047824 */ /* 0x000fe200078e02ff */
[----:B0-----:R-:W-:Y:S01]  /*0870*/  ISETP.NE.AND P1, PT, RZ, UR4, PT ;  /* 0x00000004ff007c0c */ /* 0x001fe2000bf25270 */
[----:B------:R-:W-:Y:S01]  /*0880*/  IMAD R2, R28, -0x326172a9, RZ ;  /* 0xcd9e8d571c027824 */ /* 0x000fe200078e02ff */
[----:B---3--:R-:W-:-:S02]  /*0890*/  PRMT R6, R21, 0x7632, R6 ;  /* 0x0000763215067816 */ /* 0x008fc40000000006 */
[----:B------:R-:W-:Y:S02]  /*08a0*/  PRMT R3, R23, 0x7632, R3 ;  /* 0x0000763217037816 */ /* 0x000fe40000000003 */
[----:B------:R-:W-:Y:S02]  /*08b0*/  PRMT R7, R20, 0x7632, R7 ;  /* 0x0000763214077816 */ /* 0x000fe40000000007 */
[----:B------:R-:W-:Y:S01]  /*08c0*/  PRMT R5, R22, 0x7632, R5 ;  /* 0x0000763216057816 */ /* 0x000fe20000000005 */
[----:B------:R-:W-:Y:S01]  /*08d0*/  IMAD.U32 R6, R6, 0x10000, RZ ;  /* 0x0001000006067824 */ /* 0x000fe200078e00ff */
[----:B----4-:R-:W-:Y:S01]  /*08e0*/  PRMT R11, R24, 0x7632, R11 ;  /* 0x00007632180b7816 */ /* 0x010fe2000000000b */
[----:B------:R-:W-:Y:S01]  /*08f0*/  IMAD.U32 R3, R3, 0x10000, RZ ;  /* 0x0001000003037824 */ /* 0x000fe200078e00ff */
[----:B------:R-:W-:Y:S02]  /*0900*/  PRMT R10, R25, 0x7632, R10 ;  /* 0x00007632190a7816 */ /* 0x000fe4000000000a */
[----:B------:R-:W-:-:S02]  /*0910*/  PRMT R9, R26, 0x7632, R9 ;  /* 0x000076321a097816 */ /* 0x000fc40000000009 */
[----:B------:R-:W-:Y:S02]  /*0920*/  PRMT R8, R27, 0x7632, R8 ;  /* 0x000076321b087816 */ /* 0x000fe40000000008 */
[----:B------:R-:W-:Y:S02]  /*0930*/  SHF.L.U32 R7, R7, 0x10, RZ ;  /* 0x0000001007077819 */ /* 0x000fe400000006ff */
[----:B-12---:R-:W-:-:S07]  /*0940*/  SHF.L.U32 R5, R5, 0x10, RZ ;  /* 0x0000001005057819 */ /* 0x006fce00000006ff */
.L_x_818:
[----:B------:R-:W0:Y:S08]  /*0950*/  LDC.64 R36, c[0x0][0x3f0] ;  /* 0x0000fc00ff247b82 */ /* 0x000e300000000a00 */
[----:B------:R-:W1:Y:S01]  /*0960*/  LDC R61, c[0x0][0x388] ;  /* 0x0000e200ff3d7b82 */ /* 0x000e620000000800 */
[----:B0-----:R-:W-:-:S06]  /*0970*/  IMAD.WIDE R52, R48, 0x4, R36 ;  /* 0x0000000430347825 */ /* 0x001fcc00078e0224 */
[----:B------:R-:W2:Y:S01]  /*0980*/  LDG.E R52, desc[UR8][R52.64] ;  /* 0x0000000834347981 */ /* 0x000ea2000c1e1900 */
[----:B------:R-:W-:-:S04]  /*0990*/  ISETP.NE.U32.AND P0, PT, RZ, UR10, PT ;  /* 0x0000000aff007c0c */ /* 0x000fc8000bf05070 */
[----:B------:R-:W-:-:S13]  /*09a0*/  ISETP.NE.AND.EX P0, PT, RZ, UR11, PT, P0 ;  /* 0x0000000bff007c0c */ /* 0x000fda000bf05300 */
[----:B------:R-:W0:Y:S01]  /*09b0*/  @P0 LDC.64 R38, c[0x0][0x3a0] ;  /* 0x0000e800ff260b82 */ /* 0x000e220000000a00 */
[----:B--2---:R-:W-:-:S13]  /*09c0*/  ISETP.GE.AND P2, PT, R52, 0x1, PT ;  /* 0x000000013400780c */ /* 0x004fda0003f46270 */
[----:B------:R-:W-:Y:S01]  /*09d0*/  @P2 IADD3 R50, PT, PT, R52, -0x1, RZ ;  /* 0xffffffff34322810 */ /* 0x000fe20007ffe0ff */
[----:B------:R-:W2:Y:S04]  /*09e0*/  @P2 LDC.64 R36, c[0x0][0x390] ;  /* 0x0000e400ff242b82 */ /* 0x000ea80000000a00 */
[-C--:B-1----:R-:W-:Y:S02]  /*09f0*/  @P2 IMAD R60, R50, R61.reuse, RZ ;  /* 0x0000003d323c2224 */ /* 0x082fe400078e02ff */
[----:B------:R-:W-:-:S03]  /*0a00*/  IMAD R50, R48, R61, RZ ;  /* 0x0000003d30327224 */ /* 0x000fc600078e02ff */
[----:B------:R-:W-:Y:S02]  /*0a10*/  @P2 SHF.R.S32.HI R63, RZ, 0x1f, R60 ;  /* 0x0000001fff3f2819 */ /* 0x000fe4000001143c */
[----:B------:R-:W-:Y:S02]  /*0a20*/  SHF.R.S32.HI R51, RZ, 0x1f, R50 ;  /* 0x0000001fff337819 */ /* 0x000fe40000011432 */
[----:B------:R-:W-:Y:S02]  /*0a30*/  @P2 LEA.HI R64, R63, R60, RZ, 0x3 ;  /* 0x0000003c3f402211 */ /* 0x000fe400078f18ff */
[----:B------:R-:W1:Y:S01]  /*0a40*/  LDC.64 R62, c[0x0][0x3f8] ;  /* 0x0000fe00ff3e7b82 */ /* 0x000e620000000a00 */
[----:B------:R-:W-:Y:S02]  /*0a50*/  LEA.HI R60, R51, R50, RZ, 0x3 ;  /* 0x00000032333c7211 */ /* 0x000fe400078f18ff */
[----:B------:R-:W-:Y:S02]  /*0a60*/  CS2R R50, SRZ ;  /* 0x0000000000327805 */ /* 0x000fe4000001ff00 */
[-C--:B------:R-:W-:Y:S01]  /*0a70*/  @P2 LEA.HI.SX32 R50, R64, R47.reuse, 0x1d ;  /* 0x0000002f40322211 */ /* 0x080fe200078feaff */
[----:B------:R-:W-:Y:S01]  /*0a80*/  @P2 IMAD.MOV.U32 R51, RZ, RZ, RZ ;  /* 0x000000ffff332224 */ /* 0x000fe200078e00ff */
[----:B------:R-:W-:-:S02]  /*0a90*/  LEA.HI.SX32 R71, R60, R47, 0x1d ;  /* 0x0000002f3c477211 */ /* 0x000fc400078feaff */
[----:B--2---:R-:W-:-:S03]  /*0aa0*/  @P2 LEA R36, P3, R50, R36, 0x4 ;  /* 0x0000002432242211 */ /* 0x004fc600078620ff */
[----:B0-----:R-:W-:Y:S01]  /*0ab0*/  @P0 IMAD.WIDE.U32 R38, R71, 0x10, R38 ;  /* 0x0000001047260825 */ /* 0x001fe200078e0026 */
[----:B------:R-:W-:-:S04]  /*0ac0*/  @P2 LEA.HI.X R37, R50, R37, R51, 0x4, P3 ;  /* 0x0000002532252211 */ /* 0x000fc800018f2433 */
[----:B------:R-:W2:Y:S04]  /*0ad0*/  @P0 LDG.E.128 R28, desc[UR8][R38.64] ;  /* 0x00000008261c0981 */ /* 0x000ea8000c1e1d00 */
[----:B------:R-:W3:Y:S01]  /*0ae0*/  @P2 LDG.E.128 R32, desc[UR8][R36.64] ;  /* 0x0000000824202981 */ /* 0x000ee2000c1e1d00 */
[----:B-1----:R-:W-:-:S05]  /*0af0*/  IMAD.WIDE R62, R48, 0x4, R62 ;  /* 0x00000004303e7825 */ /* 0x002fca00078e023e */
[----:B------:R0:W5:Y:S01]  /*0b00*/  LDG.E R60, desc[UR8][R62.64] ;  /* 0x000000083e3c7981 */ /* 0x000162000c1e1900 */
[----:B------:R-:W-:Y:S01]  /*0b10*/  BSSY.RECONVERGENT B1, `(.L_x_749) ;  /* 0x0000065000017945 */ /* 0x000fe20003800200 */
[----:B--2---:R-:W-:Y:S02]  /*0b20*/  PRMT R72, R31, 0x7632, R72 ;  /* 0x000076321f487816 */ /* 0x004fe40000000048 */
[----:B------:R-:W-:Y:S02]  /*0b30*/  PRMT R68, R30, 0x7632, R68 ;  /* 0x000076321e447816 */ /* 0x000fe40000000044 */
[----:B------:R-:W-:Y:S02]  /*0b40*/  PRMT R66, R29, 0x7632, R66 ;  /* 0x000076321d427816 */ /* 0x000fe40000000042 */
[----:B------:R-:W-:Y:S02]  /*0b50*/  PRMT R64, R28, 0x7632, R64 ;  /* 0x000076321c407816 */ /* 0x000fe40000000040 */
[----:B---3--:R-:W-:-:S02]  /*0b60*/  PRMT R69, R35, 0x7632, R69 ;  /* 0x0000763223457816 */ /* 0x008fc40000000045 */
[----:B------:R-:W-:Y:S02]  /*0b70*/  PRMT R67, R34, 0x7632, R67 ;  /* 0x0000763222437816 */ /* 0x000fe40000000043 */
[----:B------:R-:W-:Y:S01]  /*0b80*/  PRMT R65, R33, 0x7632, R65 ;  /* 0x0000763221417816 */ /* 0x000fe20000000041 */
[----:B0-----:R-:W-:Y:S06]  /*0b90*/  @!P2 BRA `(.L_x_750) ;  /* 0x000000040060a947 */ /* 0x001fec0003800000 */
        /* <DEDUP_REMOVED lines=16> */
.L_x_753:
        /* <DEDUP_REMOVED lines=13> */
.L_x_755:
[----:B------:R-:W-:Y:S05]  /*0d70*/  BSYNC.RECONVERGENT B3 ;  /* 0x0000000000037941 */ /* 0x000fea0003800200 */
.L_x_754:
        /* <DEDUP_REMOVED lines=41> */
[----:B------:R-:W-:-:S07]  /*1010*/  HFMA2 R36, -RZ, RZ, 0, 0 ;  /* 0x00000000ff247431 */ /* 0x000fce00000001ff */
.L_x_752:
[----:B------:R-:W-:Y:S05]  /*1020*/  BSYNC.RECONVERGENT B2 ;  /* 0x0000000000027941 */ /* 0x000fea0003800200 */
.L_x_751:
[----:B------:R-:W-:Y:S01]  /*1030*/  I2FP.F32.U32 R0, R0 ;  /* 0x0000000000007245 */ /* 0x000fe20000201000 */
[----:B------:R-:W-:Y:S01]  /*1040*/  IMAD.MOV.U32 R37, RZ, RZ, 0x2f800000 ;  /* 0x2f800000ff257424 */ /* 0x000fe200078e00ff */
[----:B------:R-:W-:-:S03]  /*1050*/  SHF.L.U32 R4, R32, 0x10, RZ ;  /* 0x0000001020047819 */ /* 0x000fc600000006ff */
[----:B------:R-:W-:Y:S01]  /*1060*/  FFMA.FTZ R0, R0, R37, 1.1641532182693481445e-10 ;  /* 0x2f00000000007423 */ /* 0x000fe20000010025 */
[----:B------:R-:W-:Y:S02]  /*1070*/  IMAD.U32 R37, R20, 0x10000, RZ ;  /* 0x0001000014257824 */ /* 0x000fe400078e00ff */
[----:B------:R-:W-:Y:S02]  /*1080*/  FMUL.FTZ R4, R4, UR13 ;  /* 0x0000000d04047c20 */ /* 0x000fe40008410000 */
[----:B------:R-:W-:Y:S02]  /*1090*/  FSETP.GTU.FTZ.AND P3, PT, R0, UR5, PT ;  /* 0x0000000500007c0b */ /* 0x000fe4000bf7c000 */
[----:B------:R-:W-:Y:S02]  /*10a0*/  FMUL.FTZ R4, R4, UR12 ;  /* 0x0000000c04047c20 */ /* 0x000fe40008410000 */
[----:B------:R-:W-:-:S03]  /*10b0*/  SEL R0, RZ, 0x1, P3 ;  /* 0x00000001ff007807 */ /* 0x000fc60001800000 */
[----:B------:R-:W-:-:S05]  /*10c0*/  FSEL R4, R4, RZ, !P3 ;  /* 0x000000ff04047208 */ /* 0x000fca0005800000 */
[----:B------:R-:W-:Y:S01]  /*10d0*/  FMUL.FTZ R62, R4, R37 ;  /* 0x00000025043e7220 */ /* 0x000fe20000410000 */
[----:B------:R-:W-:Y:S06]  /*10e0*/  @!P0 BRA `(.L_x_756) ;  /* 0x00000000001c8947 */ /* 0x000fec0003800000 */
[----:B------:R-:W-:-:S05]  /*10f0*/  SHF.L.U32 R37, R28, 0x10, RZ ;  /* 0x000000101c257819 */ /* 0x000fca00000006ff */
[----:B------:R-:W-:Y:S01]  /*1100*/  FADD.FTZ R62, R62, R37 ;  /* 0x000000253e3e7221 */ /* 0x000fe20000010000 */
[----:B------:R-:W-:Y:S06]  /*1110*/  BRA `(.L_x_756) ;  /* 0x0000000000107947 */ /* 0x000fec0003800000 */
.L_x_750:
[----:B------:R-:W-:Y:S01]  /*1120*/  IMAD.MOV.U32 R62, RZ, RZ, RZ ;  /* 0x000000ffff3e7224 */ /* 0x000fe200078e00ff */
[----:B------:R-:W-:Y:S01]  /*1130*/  MOV R74, R4 ;  /* 0x00000004004a7202 */ /* 0x000fe20000000f00 */
[----:B------:R-:W-:Y:S01]  /*1140*/  IMAD.MOV.U32 R36, RZ, RZ, R41 ;  /* 0x000000ffff247224 */ /* 0x000fe200078e0029 */
[----:B------:R-:W-:-:S07]  /*1150*/  @P0 SHF.L.U32 R62, R28, 0x10, RZ ;  /* 0x000000101c3e0819 */ /* 0x000fce00000006ff */
.L_x_756:
[----:B------:R-:W-:Y:S05]  /*1160*/  BSYNC.RECONVERGENT B1 ;  /* 0x0000000000017941 */ /* 0x000fea0003800200 */
.L_x_749:
[----:B------:R-:W-:Y:S01]  /*1170*/  ISETP.GT.AND P3, PT, R52, RZ, PT ;  /* 0x000000ff3400720c */ /* 0x000fe20003f64270 */
[----:B------:R-:W-:-:S12]  /*1180*/  BSSY.RECONVERGENT B1, `(.L_x_757) ;  /* 0x0000061000017945 */ /* 0x000fd80003800200 */
        /* <DEDUP_REMOVED lines=9> */
.L_x_758:
        /* <DEDUP_REMOVED lines=16> */
.L_x_762:
        /* <DEDUP_REMOVED lines=13> */
.L_x_764:
[----:B------:R-:W-:Y:S05]  /*13f0*/  BSYNC.RECONVERGENT B3 ;  /* 0x0000000000037941 */ /* 0x000fea0003800200 */
.L_x_763:
        /* <DEDUP_REMOVED lines=43> */
.L_x_761:
[----:B------:R-:W-:Y:S05]  /*16b0*/  BSYNC.RECONVERGENT B2 ;  /* 0x0000000000027941 */ /* 0x000fea0003800200 */
.L_x_760:
        /* <DEDUP_REMOVED lines=13> */
.L_x_759:
[----:B------:R-:W-:Y:S05]  /*1790*/  BSYNC.RECONVERGENT B1 ;  /* 0x0000000000017941 */ /* 0x000fea0003800200 */
.L_x_757:
        /* <DEDUP_REMOVED lines=10> */
.L_x_766:
        /* <DEDUP_REMOVED lines=16> */
.L_x_770:
        /* <DEDUP_REMOVED lines=13> */
.L_x_772:
[----:B------:R-:W-:Y:S05]  /*1a10*/  BSYNC.RECONVERGENT B3 ;  /* 0x0000000000037941 */ /* 0x000fea0003800200 */
.L_x_771:
        /* <DEDUP_REMOVED lines=43> */
.L_x_769:
[----:B------:R-:W-:Y:S05]  /*1cd0*/  BSYNC.RECONVERGENT B2 ;  /* 0x0000000000027941 */ /* 0x000fea0003800200 */
.L_x_768:
[----:B------:R-:W-:Y:S01]  /*1ce0*/  HFMA2 R52, -RZ, RZ, 0.1171875, 0 ;  /* 0x2f800000ff347431 */ /* 0x000fe200000001ff */
[----:B------:R-:W-:Y:S01]  /*1cf0*/  I2FP.F32.U32 R37, R38 ;  /* 0x0000002600257245 */ /* 0x000fe20000201000 */
[----:B------:R-:W-:Y:S02]  /*1d00*/  IMAD.U32 R38, R33, 0x10000, RZ ;  /* 0x0001000021267824 */ /* 0x000fe400078e00ff */
[----:B------:R-:W-:Y:S02]  /*1d10*/  @P0 IMAD.U32 R39, R29, 0x10000, RZ ;  /* 0x000100001d270824 */ /* 0x000fe400078e00ff */
[----:B------:R-:W-:Y:S01]  /*1d20*/  FMUL.FTZ R38, R38, UR13 ;  /* 0x0000000d26267c20 */ /* 0x000fe20008410000 */
[----:B------:R-:W-:-:S03]  /*1d30*/  FFMA.FTZ R37, R37, R52, 1.1641532182693481445e-10 ;  /* 0x2f00000025257423 */ /* 0x000fc60000010034 */
[----:B------:R-:W-:Y:S02]  /*1d40*/  FMUL.FTZ R38, R38, UR12 ;  /* 0x0000000c26267c20 */ /* 0x000fe40008410000 */
[----:B------:R-:W-:Y:S02]  /*1d50*/  FSETP.GTU.FTZ.AND P4, PT, R37, UR5, PT ;  /* 0x0000000525007c0b */ /* 0x000fe4000bf9c000 */
[----:B------:R-:W-:Y:S02]  /*1d60*/  SHF.L.U32 R37, R21, 0x10, RZ ;  /* 0x0000001015257819 */ /* 0x000fe400000006ff */
[----:B------:R-:W-:Y:S02]  /*1d70*/  FSEL R38, R38, RZ, !P4 ;  /* 0x000000ff26267208 */ /* 0x000fe40006000000 */
[----:B------:R-:W-:-:S03]  /*1d80*/  SEL R54, RZ, 0x1, P4 ;  /* 0x00000001ff367807 */ /* 0x000fc60002000000 */
[----:B------:R-:W-:-:S04]  /*1d90*/  FMUL.FTZ R64, R38, R37 ;  /* 0x0000002526407220 */ /* 0x000fc80000410000 */
[----:B------:R-:W-:-:S07]  /*1da0*/  @P0 FADD.FTZ R64, R64, R39 ;  /* 0x0000002740400221 */ /* 0x000fce0000010000 */
.L_x_767:
[----:B------:R-:W-:Y:S05]  /*1db0*/  BSYNC.RECONVERGENT B1 ;  /* 0x0000000000017941 */ /* 0x000fea0003800200 */
.L_x_765:
        /* <DEDUP_REMOVED lines=10> */
.L_x_774:
        /* <DEDUP_REMOVED lines=16> */
.L_x_778:
        /* <DEDUP_REMOVED lines=13> */
.L_x_780:
[----:B------:R-:W-:Y:S05]  /*2030*/  BSYNC.RECONVERGENT B3 ;  /* 0x0000000000037941 */ /* 0x000fea0003800200 */
.L_x_779:
        /* <DEDUP_REMOVED lines=43> */
.L_x_777:
[----:B------:R-:W-:Y:S05]  /*22f0*/  BSYNC.RECONVERGENT B2 ;  /* 0x0000000000027941 */ /* 0x000fea0003800200 */
.L_x_776:
        /* <DEDUP_REMOVED lines=12> */
.L_x_775:
[----:B------:R-:W-:Y:S05]  /*23c0*/  BSYNC.RECONVERGENT B1 ;  /* 0x0000000000017941 */ /* 0x000fea0003800200 */
.L_x_773:
        /* <DEDUP_REMOVED lines=10> */
.L_x_782:
        /* <DEDUP_REMOVED lines=16> */
.L_x_786:
        /* <DEDUP_REMOVED lines=13> */
.L_x_788:
[----:B------:R-:W-:Y:S05]  /*2640*/  BSYNC.RECONVERGENT B3 ;  /* 0x0000000000037941 */ /* 0x000fea0003800200 */
.L_x_787:
        /* <DEDUP_REMOVED lines=43> */
.L_x_785:
[----:B------:R-:W-:Y:S05]  /*2900*/  BSYNC.RECONVERGENT B2 ;  /* 0x0000000000027941 */ /* 0x000fea0003800200 */
.L_x_784:
[----:B------:R-:W-:Y:S01]  /*2910*/  I2FP.F32.U32 R37, R38 ;  /* 0x0000002600257245 */ /* 0x000fe20000201000 */
[----:B------:R-:W-:Y:S01]  /*2920*/  IMAD.MOV.U32 R52, RZ, RZ, 0x2f800000 ;  /* 0x2f800000ff347424 */ /* 0x000fe200078e00ff */
[----:B------:R-:W-:Y:S02]  /*2930*/  SHF.L.U32 R38, R34, 0x10, RZ ;  /* 0x0000001022267819 */ /* 0x000fe400000006ff */
[----:B------:R-:W-:Y:S01]  /*2940*/  @P0 SHF.L.U32 R39, R30, 0x10, RZ ;  /* 0x000000101e270819 */ /* 0x000fe200000006ff */
[----:B------:R-:W-:Y:S02]  /*2950*/  FFMA.FTZ R37, R37, R52, 1.1641532182693481445e-10 ;  /* 0x2f00000025257423 */ /* 0x000fe40000010034 */
[----:B------:R-:W-:-:S03]  /*2960*/  FMUL.FTZ R38, R38, UR13 ;  /* 0x0000000d26267c20 */ /* 0x000fc60008410000 */
[----:B------:R-:W-:Y:S01]  /*2970*/  FSETP.GTU.FTZ.AND P4, PT, R37, UR5, PT ;  /* 0x0000000525007c0b */ /* 0x000fe2000bf9c000 */
[----:B------:R-:W-:Y:S01]  /*2980*/  FMUL.FTZ R38, R38, UR12 ;  /* 0x0000000c26267c20 */ /* 0x000fe20008410000 */
[----:B------:R-:W-:Y:S02]  /*2990*/  IMAD.U32 R37, R22, 0x10000, RZ ;  /* 0x0001000016257824 */ /* 0x000fe400078e00ff */
[----:B------:R-:W-:Y:S02]  /*29a0*/  SEL R56, RZ, 0x1, P4 ;  /* 0x00000001ff387807 */ /* 0x000fe40002000000 */
[----:B------:R-:W-:-:S05]  /*29b0*/  FSEL R38, R38, RZ, !P4 ;  /* 0x000000ff26267208 */ /* 0x000fca0006000000 */
[----:B------:R-:W-:-:S04]  /*29c0*/  FMUL.FTZ R66, R38, R37 ;  /* 0x0000002526427220 */ /* 0x000fc80000410000 */
[----:B------:R-:W-:-:S07]  /*29d0*/  @P0 FADD.FTZ R66, R66, R39 ;  /* 0x0000002742420221 */ /* 0x000fce0000010000 */
.L_x_783:
[----:B------:R-:W-:Y:S05]  /*29e0*/  BSYNC.RECONVERGENT B1 ;  /* 0x0000000000017941 */ /* 0x000fea0003800200 */
.L_x_781:
        /* <DEDUP_REMOVED lines=10> */
.L_x_790:
        /* <DEDUP_REMOVED lines=16> */
.L_x_794:
        /* <DEDUP_REMOVED lines=13> */
.L_x_796:
[----:B------:R-:W-:Y:S05]  /*2c60*/  BSYNC.RECONVERGENT B3 ;  /* 0x0000000000037941 */ /* 0x000fea0003800200 */
.L_x_795:
        /* <DEDUP_REMOVED lines=43> */
.L_x_793:
[----:B------:R-:W-:Y:S05]  /*2f20*/  BSYNC.RECONVERGENT B2 ;  /* 0x0000000000027941 */ /* 0x000fea0003800200 */
.L_x_792:
        /* <DEDUP_REMOVED lines=12> */
.L_x_791:
[----:B------:R-:W-:Y:S05]  /*2ff0*/  BSYNC.RECONVERGENT B1 ;  /* 0x0000000000017941 */ /* 0x000fea0003800200 */
.L_x_789:
        /* <DEDUP_REMOVED lines=10> */
.L_x_798:
        /* <DEDUP_REMOVED lines=16> */
.L_x_802:
        /* <DEDUP_REMOVED lines=13> */
.L_x_804:
[----:B------:R-:W-:Y:S05]  /*3270*/  BSYNC.RECONVERGENT B3 ;  /* 0x0000000000037941 */ /* 0x000fea0003800200 */
.L_x_803:
        /* <DEDUP_REMOVED lines=43> */
.L_x_801:
[----:B------:R-:W-:Y:S05]  /*3530*/  BSYNC.RECONVERGENT B2 ;  /* 0x0000000000027941 */ /* 0x000fea0003800200 */
.L_x_800:
        /* <DEDUP_REMOVED lines=13> */
.L_x_799:
[----:B------:R-:W-:Y:S05]  /*3610*/  BSYNC.RECONVERGENT B1 ;  /* 0x0000000000017941 */ /* 0x000fea0003800200 */
.L_x_797:
        /* <DEDUP_REMOVED lines=10> */
.L_x_806:
        /* <DEDUP_REMOVED lines=16> */
.L_x_810:
        /* <DEDUP_REMOVED lines=13> */
.L_x_812:
[----:B------:R-:W-:Y:S05]  /*3890*/  BSYNC.RECONVERGENT B3 ;  /* 0x0000000000037941 */ /* 0x000fea0003800200 */
.L_x_811:
        /* <DEDUP_REMOVED lines=43> */
.L_x_809:
[----:B------:R-:W-:Y:S05]  /*3b50*/  BSYNC.RECONVERGENT B2 ;  /* 0x0000000000027941 */ /* 0x000fea0003800200 */
.L_x_808:
[----:B------:R-:W-:Y:S01]  /*3b60*/  I2FP.F32.U32 R36, R37 ;  /* 0x0000002500247245 */ /* 0x000fe20000201000 */
[----:B------:R-:W-:Y:S02]  /*3b70*/  HFMA2 R37, -RZ, RZ, 0.1171875, 0 ;  /* 0x2f800000ff257431 */ /* 0x000fe400000001ff */
[----:B------:R-:W-:Y:S01]  /*3b80*/  IMAD.U32 R69, R69, 0x10000, RZ ;  /* 0x0001000045457824 */ /* 0x000fe200078e00ff */
[----:B------:R-:W-:-:S03]  /*3b90*/  @P0 SHF.L.U32 R72, R72, 0x10, RZ ;  /* 0x0000001048480819 */ /* 0x000fc600000006ff */
[----:B------:R-:W-:-:S04]  /*3ba0*/  FMUL.FTZ R69, R69, UR13 ;  /* 0x0000000d45457c20 */ /* 0x000fc80008410000 */
[----:B------:R-:W-:Y:S01]  /*3bb0*/  FMUL.FTZ R69, R69, UR12 ;  /* 0x0000000c45457c20 */ /* 0x000fe20008410000 */
[----:B------:R-:W-:-:S05]  /*3bc0*/  FFMA.FTZ R36, R36, R37, 1.1641532182693481445e-10 ;  /* 0x2f00000024247423 */ /* 0x000fca0000010025 */
[----:B------:R-:W-:-:S04]  /*3bd0*/  FSETP.GTU.FTZ.AND P3, PT, R36, UR5, PT ;  /* 0x0000000524007c0b */ /* 0x000fc8000bf7c000 */
[----:B------:R-:W-:Y:S02]  /*3be0*/  FSEL R36, R69, RZ, !P3 ;  /* 0x000000ff45247208 */ /* 0x000fe40005800000 */
[----:B------:R-:W-:-:S03]  /*3bf0*/  SEL R59, RZ, 0x1, P3 ;  /* 0x00000001ff3b7807 */ /* 0x000fc60001800000 */
[----:B------:R-:W-:-:S04]  /*3c00*/  FMUL.FTZ R69, R36, R3 ;  /* 0x0000000324457220 */ /* 0x000fc80000410000 */
[----:B------:R-:W-:-:S07]  /*3c10*/  @P0 FADD.FTZ R69, R69, R72 ;  /* 0x0000004845450221 */ /* 0x000fce0000010000 */
.L_x_807:
[----:B------:R-:W-:Y:S05]  /*3c20*/  BSYNC.RECONVERGENT B1 ;  /* 0x0000000000017941 */ /* 0x000fea0003800200 */
.L_x_805:
[----:B------:R-:W0:Y:S01]  /*3c30*/  LDC.64 R52, c[0x0][0x3a8] ;  /* 0x0000ea00ff347b82 */ /* 0x000e220000000a00 */
[----:B------:R-:W-:Y:S01]  /*3c40*/  F2FP.BF16.F32.PACK_AB R36, R63, R62 ;  /* 0x0000003e3f24723e */ /* 0x000fe200000010ff */
[----:B------:R-:W-:Y:S01]  /*3c50*/  FADD.FTZ R70, RZ, R62 ;  /* 0x0000003eff467221 */ /* 0x000fe20000010000 */
[----:B------:R-:W-:Y:S01]  /*3c60*/  F2FP.BF16.F32.PACK_AB R37, R65, R64 ;  /* 0x000000404125723e */ /* 0x000fe200000010ff */
[----:B------:R-:W-:Y:S01]  /*3c70*/  BSSY.RECONVERGENT B1, `(.L_x_813) ;  /* 0x000001d000017945 */ /* 0x000fe20003800200 */
[----:B------:R-:W-:Y:S02]  /*3c80*/  F2FP.BF16.F32.PACK_AB R38, R67, R66 ;  /* 0x000000424326723e */ /* 0x000fe400000010ff */
[----:B------:R-:W-:Y:S02]  /*3c90*/  F2FP.BF16.F32.PACK_AB R39, R69, R68 ;  /* 0x000000444527723e */ /* 0x000fe400000010ff */
[----:B------:R-:W-:Y:S01]  /*3ca0*/  ISETP.NE.AND P0, PT, R47, RZ, PT ;  /* 0x000000ff2f00720c */ /* 0x000fe20003f05270 */
[----:B0-----:R-:W-:-:S04]  /*3cb0*/  IMAD.WIDE.U32 R52, R71, 0x10, R52 ;  /* 0x0000001047347825 */ /* 0x001fc800078e0034 */
[----:B------:R-:W-:Y:S01]  /*3cc0*/  FADD.FTZ R71, R70, R63 ;  /* 0x0000003f46477221 */ /* 0x000fe20000010000 */
[----:B------:R0:W-:Y:S03]  /*3cd0*/  STG.E.128 desc[UR8][R52.64], R36 ;  /* 0x0000002434007986 */ /* 0x0001e6000c101d08 */
[----:B------:R-:W-:-:S04]  /*3ce0*/  FADD.FTZ R70, R71, R64 ;  /* 0x0000004047467221 */ /* 0x000fc80000010000 */
[----:B------:R-:W-:-:S04]  /*3cf0*/  FADD.FTZ R71, R70, R65 ;  /* 0x0000004146477221 */ /* 0x000fc80000010000 */
[----:B------:R-:W-:-:S04]  /*3d00*/  FADD.FTZ R70, R71, R66 ;  /* 0x0000004247467221 */ /* 0x000fc80000010000 */
[----:B------:R-:W-:-:S04]  /*3d10*/  FADD.FTZ R71, R70, R67 ;  /* 0x0000004346477221 */ /* 0x000fc80000010000 */
[----:B------:R-:W-:Y:S01]  /*3d20*/  FADD.FTZ R70, R71, R68 ;  /* 0x0000004447467221 */ /* 0x000fe20000010000 */
[----:B0-----:R-:W-:Y:S06]  /*3d30*/  @!P2 BRA `(.L_x_814) ;  /* 0x000000000040a947 */ /* 0x001fec0003800000 */
[----:B------:R-:W-:Y:S02]  /*3d40*/  IMAD.U32 R36, R58, 0x10000, RZ ;  /* 0x000100003a247824 */ /* 0x000fe400078e00ff */
[----:B------:R-:W-:-:S03]  /*3d50*/  IMAD.WIDE.U32 R52, R49, 0x100, RZ ;  /* 0x0000010031347825 */ /* 0x000fc600078e00ff */
[----:B------:R-:W-:Y:S02]  /*3d60*/  LOP3.LUT R38, R36, 0xff0000, RZ, 0xc0, !PT ;  /* 0x00ff000024267812 */ /* 0x000fe400078ec0ff */
[----:B------:R-:W-:Y:S02]  /*3d70*/  SHF.L.U32 R36, R57, 0x8, RZ ;  /* 0x0000000839247819 */ /* 0x000fe400000006ff */
        /* <DEDUP_REMOVED lines=12> */
.L_x_814:
[----:B------:R-:W-:Y:S05]  /*3e40*/  BSYNC.RECONVERGENT B1 ;  /* 0x0000000000017941 */ /* 0x000fea0003800200 */
.L_x_813:
[----:B------:R-:W-:Y:S01]  /*3e50*/  UMOV UR4, 0xffffffff ;  /* 0xffffffff00047882 */ /* 0x000fe20000000000 */
[----:B------:R-:W-:Y:S02]  /*3e60*/  FADD.FTZ R70, R70, R69 ;  /* 0x0000004546467221 */ /* 0x000fe40000010000 */
        /* <DEDUP_REMOVED lines=15> */
[C---:B------:R-:W-:Y:S01]  /*3f60*/  FADD.FTZ R53, -R51.reuse, R64 ;  /* 0x0000004033357221 */ /* 0x040fe20000010100 */
[----:B------:R-:W-:Y:S01]  /*3f70*/  FADD.FTZ R39, -R51, R66 ;  /* 0x0000004233277221 */ /* 0x000fe20000010100 */
[----:B------:R-:W-:-:S04]  /*3f80*/  FFMA.FTZ R36, R36, R36, RZ ;  /* 0x0000002424247223 */ /* 0x000fc800000100ff */
[----:B------:R-:W-:Y:S01]  /*3f90*/  FFMA.FTZ R36, R37, R37, R36 ;  /* 0x0000002525247223 */ /* 0x000fe20000010024 */
[----:B------:R-:W-:-:S03]  /*3fa0*/  FADD.FTZ R37, -R51, R65 ;  /* 0x0000004133257221 */ /* 0x000fc60000010100 */
[----:B------:R-:W-:-:S04]  /*3fb0*/  FFMA.FTZ R36, R53, R53, R36 ;  /* 0x0000003535247223 */ /* 0x000fc80000010024 */
        /* <DEDUP_REMOVED lines=17> */
.L_x_830:
[----:B-1----:R-:W-:Y:S01]  /*40d0*/  FADD.FTZ R53, R52, R53 ;  /* 0x0000003534357221 */ /* 0x002fe20000010000 */
[----:B0-----:R-:W-:Y:S01]  /*40e0*/  FMUL.FTZ R52, R51, R51 ;  /* 0x0000003333347220 */ /* 0x001fe20000410000 */
[----:B------:R-:W0:Y:S01]  /*40f0*/  @!P0 LDC.64 R38, c[0x0][0x3c0] ;  /* 0x0000f000ff268b82 */ /* 0x000e220000000a00 */
[----:B------:R-:W-:Y:S01]  /*4100*/  BSSY.RECONVERGENT B1, `(.L_x_816) ;  /* 0x0000041000017945 */ /* 0x000fe20003800200 */
[----:B------:R-:W-:Y:S02]  /*4110*/  FFMA.FTZ R50, R53, R50, UR16 ;  /* 0x0000001035327e23 */ /* 0x000fe40008010032 */
        /* <DEDUP_REMOVED lines=8> */
[----:B-----5:R-:W-:-:S13]  /*41a0*/  ISETP.GE.AND P0, PT, R60, 0x1, PT ;  /* 0x000000013c00780c */ /* 0x020fda0003f06270 */
[----:B0-----:R-:W-:Y:S05]  /*41b0*/  @!P0 BRA `(.L_x_817) ;  /* 0x0000000000d48947 */ /* 0x001fea0003800000 */
[----:B------:R-:W-:Y:S01]  /*41c0*/  FSEL R51, R51, RZ, !P1 ;  /* 0x000000ff33337208 */ /* 0x000fe20004800000 */
[----:B------:R-:W-:Y:S01]  /*41d0*/  VIADD R60, R60, 0xffffffff ;  /* 0xffffffff3c3c7836 */ /* 0x000fe20000000000 */
[----:B------:R-:W-:Y:S01]  /*41e0*/  SHF.L.U32 R36, R24, 0x10, RZ ;  /* 0x0000001018247819 */ /* 0x000fe200000006ff */
[----:B------:R-:W-:Y:S01]  /*41f0*/  IMAD.U32 R71, R16, 0x10000, RZ ;  /* 0x0001000010477824 */ /* 0x000fe200078e00ff */
[----:B------:R-:W-:Y:S01]  /*4200*/  SHF.L.U32 R50, R26, 0x10, RZ ;  /* 0x000000101a327819 */ /* 0x000fe200000006ff */
[C---:B------:R-:W-:Y:S01]  /*4210*/  FADD.FTZ R62, -R51.reuse, R62 ;  /* 0x0000003e333e7221 */ /* 0x040fe20000010100 */
[C---:B------:R-:W-:Y:S01]  /*4220*/  FADD.FTZ R72, -R51.reuse, R66 ;  /* 0x0000004233487221 */ /* 0x040fe20000010100 */
[----:B------:R-:W-:Y:S01]  /*4230*/  FADD.FTZ R64, -R51, R64 ;  /* 0x0000004033407221 */ /* 0x000fe20000010100 */
[----:B------:R-:W-:Y:S02]  /*4240*/  IMAD.U32 R39, R18, 0x10000, RZ ;  /* 0x0001000012277824 */ /* 0x000fe400078e00ff */
[C---:B------:R-:W-:Y:S01]  /*4250*/  FMUL.FTZ R62, R53.reuse, R62 ;  /* 0x0000003e353e7220 */ /* 0x040fe20000410000 */
[----:B------:R-:W-:Y:S01]  /*4260*/  FMUL.FTZ R72, R53, R72 ;  /* 0x0000004835487220 */ /* 0x000fe20000410000 */
[----:B------:R-:W-:-:S02]  /*4270*/  IMAD R61, R60, R61, RZ ;  /* 0x0000003d3c3d7224 */ /* 0x000fc400078e02ff */
[----:B------:R-:W-:Y:S01]  /*4280*/  FMUL.FTZ R66, R53, R64 ;  /* 0x0000004035427220 */ /* 0x000fe20000410000 */
[----:B------:R-:W-:Y:S01]  /*4290*/  FFMA.FTZ R36, R62, R36, R71 ;  /* 0x000000243e247223 */ /* 0x000fe20000010047 */
[C---:B------:R-:W-:Y:S01]  /*42a0*/  FADD.FTZ R38, -R51.reuse, R63 ;  /* 0x0000003f33267221 */ /* 0x040fe20000010100 */
[C---:B------:R-:W-:Y:S01]  /*42b0*/  FADD.FTZ R52, -R51.reuse, R65 ;  /* 0x0000004133347221 */ /* 0x040fe20000010100 */
[C---:B------:R-:W-:Y:S01]  /*42c0*/  FADD.FTZ R60, -R51.reuse, R67 ;  /* 0x00000043333c7221 */ /* 0x040fe20000010100 */
[C---:B------:R-:W-:Y:S01]  /*42d0*/  FADD.FTZ R68, -R51.reuse, R68 ;  /* 0x0000004433447221 */ /* 0x040fe20000010100 */
[----:B------:R-:W-:Y:S01]  /*42e0*/  FADD.FTZ R64, -R51, R69 ;  /* 0x0000004533407221 */ /* 0x000fe20000010100 */
[----:B------:R-:W-:Y:S01]  /*42f0*/  FFMA.FTZ R62, R72, R50, R39 ;  /* 0x00000032483e7223 */ /* 0x000fe20000010027 */
[----:B------:R-:W-:Y:S01]  /*4300*/  SHF.L.U32 R70, R25, 0x10, RZ ;  /* 0x0000001019467819 */ /* 0x000fe200000006ff */
[----:B------:R-:W0:Y:S01]  /*4310*/  LDC.64 R50, c[0x0][0x428] ;  /* 0x00010a00ff327b82 */ /* 0x000e220000000a00 */
[----:B------:R-:W-:Y:S01]  /*4320*/  FMUL.FTZ R63, R53, R64 ;  /* 0x00000040353f7220 */ /* 0x000fe20000410000 */
[----:B------:R-:W-:Y:S01]  /*4330*/  IMAD.U32 R37, R17, 0x10000, RZ ;  /* 0x0001000011257824 */ /* 0x000fe200078e00ff */
[----:B------:R-:W-:Y:S01]  /*4340*/  SHF.L.U32 R72, R8, 0x10, RZ ;  /* 0x0000001008487819 */ /* 0x000fe200000006ff */
[----:B------:R-:W-:Y:S01]  /*4350*/  IMAD.U32 R74, R40, 0x10000, RZ ;  /* 0x00010000284a7824 */ /* 0x000fe200078e00ff */
[----:B------:R-:W-:Y:S01]  /*4360*/  SHF.R.S32.HI R64, RZ, 0x1f, R61 ;  /* 0x0000001fff407819 */ /* 0x000fe2000001143d */
[----:B------:R-:W-:Y:S01]  /*4370*/  FFMA.FTZ R37, R66, R70, R37 ;  /* 0x0000004642257223 */ /* 0x000fe20000010025 */
[----:B------:R-:W-:Y:S01]  /*4380*/  SHF.L.U32 R66, R27, 0x10, RZ ;  /* 0x000000101b427819 */ /* 0x000fe200000006ff */
[----:B------:R-:W-:Y:S01]  /*4390*/  FFMA.FTZ R72, R63, R72, R74 ;  /* 0x000000483f487223 */ /* 0x000fe2000001004a */
[----:B------:R-:W-:Y:S01]  /*43a0*/  LEA.HI R64, R64, R61, RZ, 0x3 ;  /* 0x0000003d40407211 */ /* 0x000fe200078f18ff */
[----:B------:R-:W-:Y:S01]  /*43b0*/  IMAD.U32 R70, R19, 0x10000, RZ ;  /* 0x0001000013467824 */ /* 0x000fe200078e00ff */
[----:B------:R-:W-:Y:S01]  /*43c0*/  SHF.L.U32 R61, R11, 0x10, RZ ;  /* 0x000000100b3d7819 */ /* 0x000fe200000006ff */
[----:B------:R-:W-:Y:S01]  /*43d0*/  FMUL.FTZ R38, R53, R38 ;  /* 0x0000002635267220 */ /* 0x000fe20000410000 */
[----:B------:R-:W-:Y:S01]  /*43e0*/  SHF.L.U32 R69, R9, 0x10, RZ ;  /* 0x0000001009457819 */ /* 0x000fe200000006ff */
[C---:B------:R-:W-:Y:S01]  /*43f0*/  FMUL.FTZ R52, R53.reuse, R52 ;  /* 0x0000003435347220 */ /* 0x040fe20000410000 */
[----:B------:R-:W-:Y:S01]  /*4400*/  SHF.L.U32 R67, R14, 0x10, RZ ;  /* 0x000000100e437819 */ /* 0x000fe200000006ff */
[C---:B------:R-:W-:Y:S01]  /*4410*/  FMUL.FTZ R39, R53.reuse, R68 ;  /* 0x0000004435277220 */ /* 0x040fe20000410000 */
[----:B------:R-:W-:Y:S01]  /*4420*/  FMUL.FTZ R60, R53, R60 ;  /* 0x0000003c353c7220 */ /* 0x000fe20000410000 */
[----:B------:R-:W-:Y:S01]  /*4430*/  IMAD.U32 R65, R10, 0x10000, RZ ;  /* 0x000100000a417824 */ /* 0x000fe200078e00ff */
[----:B------:R-:W-:Y:S01]  /*4440*/  LEA.HI.SX32 R53, R64, R47, 0x1d ;  /* 0x0000002f40357211 */ /* 0x000fe200078feaff */
[----:B------:R-:W-:-:S02]  /*4450*/  IMAD.U32 R71, R15, 0x10000, RZ ;  /* 0x000100000f477824 */ /* 0x000fc400078e00ff */
[----:B------:R-:W-:Y:S01]  /*4460*/  FFMA.FTZ R39, R39, R66, R70 ;  /* 0x0000004227277223 */ /* 0x000fe20000010046 */
[----:B------:R-:W-:Y:S02]  /*4470*/  IMAD.U32 R63, R13, 0x10000, RZ ;  /* 0x000100000d3f7824 */ /* 0x000fe400078e00ff */
[----:B------:R-:W-:Y:S01]  /*4480*/  FFMA.FTZ R52, R52, R65, R67 ;  /* 0x0000004134347223 */ /* 0x000fe20000010043 */
[----:B------:R-:W-:Y:S01]  /*4490*/  FFMA.FTZ R69, R60, R69, R71 ;  /* 0x000000453c457223 */ /* 0x000fe20000010047 */
[----:B0-----:R-:W-:-:S04]  /*44a0*/  IMAD.WIDE.U32 R50, R53, 0x10, R50 ;  /* 0x0000001035327825 */ /* 0x001fc800078e0032 */
[----:B------:R-:W-:Y:S01]  /*44b0*/  FFMA.FTZ R61, R38, R61, R63 ;  /* 0x0000003d263d7223 */ /* 0x000fe2000001003f */
[----:B------:R-:W-:Y:S02]  /*44c0*/  F2FP.BF16.F32.PACK_AB R39, R72, R39 ;  /* 0x000000274827723e */ /* 0x000fe400000010ff */
[----:B------:R-:W-:Y:S02]  /*44d0*/  F2FP.BF16.F32.PACK_AB R38, R69, R62 ;  /* 0x0000003e4526723e */ /* 0x000fe400000010ff */
[----:B------:R-:W-:Y:S02]  /*44e0*/  F2FP.BF16.F32.PACK_AB R37, R52, R37 ;  /* 0x000000253425723e */ /* 0x000fe400000010ff */
[----:B------:R-:W-:-:S05]  /*44f0*/  F2FP.BF16.F32.PACK_AB R36, R61, R36 ;  /* 0x000000243d24723e */ /* 0x000fca00000010ff */
[----:B------:R0:W-:Y:S02]  /*4500*/  STG.E.128 desc[UR8][R50.64], R36 ;  /* 0x0000002432007986 */ /* 0x0001e4000c101d08 */
.L_x_817:
[----:B------:R-:W-:Y:S05]  /*4510*/  BSYNC.RECONVERGENT B1 ;  /* 0x0000000000017941 */ /* 0x000fea0003800200 */
.L_x_816:
[----:B0-----:R-:W0:Y:S02]  /*4520*/  LDC.64 R36, c[0x0][0x380] ;  /* 0x0000e000ff247b82 */ /* 0x001e240000000a00 */
[----:B0-----:R-:W-:-:S04]  /*4530*/  LEA R48, R36, R48, 0x2 ;  /* 0x0000003024307211 */ /* 0x001fc800078e10ff */
[----:B------:R-:W-:-:S13]  /*4540*/  ISETP.GE.AND P0, PT, R48, R37, PT ;  /* 0x000000253000720c */ /* 0x000fda0003f06270 */
[----:B------:R-:W-:Y:S05]  /*4550*/  @!P0 BRA `(.L_x_818) ;  /* 0xffffffc000fc8947 */ /* 0x000fea000383ffff */
[----:B------:R-:W-:Y:S05]  /*4560*/  BSYNC B0 ;  /* 0x0000000000007941 */ /* 0x000fea0003800000 */
.L_x_748:
[----:B------:R-:W-:Y:S05]  /*4570*/  EXIT ;  /* 0x000000000000794d */ /* 0x000fea0003800000 */
.L_x_815:
[----:B------:R-:W-:Y:S01]  /*4580*/  HFMA2 R73, -RZ, RZ, 0, 1.847743988037109375e-06 ;  /* 0x0000001fff497431 */ /* 0x000fe200000001ff */
[----:B------:R-:W-:Y:S01]  /*4590*/  BSSY B1, `(.L_x_819) ;  /* 0x0000006000017945 */ /* 0x000fe20003800000 */
[----:B------:R-:W-:Y:S02]  /*45a0*/  IMAD.MOV.U32 R72, RZ, RZ, 0x1 ;  /* 0x00000001ff487424 */ /* 0x000fe400078e00ff */
[----:B------:R-:W-:-:S07]  /*45b0*/  IMAD.MOV.U32 R71, RZ, RZ, -0x1 ;  /* 0xffffffffff477424 */ /* 0x000fce00078e00ff */
[----:B0----5:R-:W-:Y:S05]  /*45c0*/  WARPSYNC.COLLECTIVE R71, `(.L_x_820) ;  /* 0x0000000047087348 */ /* 0x021fea0003c00000 */
[----:B------:R1:W2:Y:S02]  /*45d0*/  SHFL.BFLY P2, R53, R70, R72, R73 ;  /* 0x0c00004846357389 */ /* 0x0002a40000040049 */
[----:B012--5:R-:W-:Y:S05]  /*45e0*/  ENDCOLLECTIVE ;  /* 0x000000000000791b */ /* 0x027fea0003800000 */
.L_x_820:
[----:B------:R-:W-:Y:S05]  /*45f0*/  BSYNC B1 ;  /* 0x0000000000017941 */ /* 0x000fea0003800000 */
.L_x_819:
[----:B------:R-:W-:Y:S01]  /*4600*/  MOV R37, R53 ;  /* 0x0000003500257202 */ /* 0x000fe20000000f00 */
[----:B------:R-:W-:Y:S02]  /*4610*/  HFMA2 R73, -RZ, RZ, 0, 1.847743988037109375e-06 ;  /* 0x0000001fff497431 */ /* 0x000fe400000001ff */
[----:B------:R-:W-:Y:S01]  /*4620*/  IMAD.MOV.U32 R72, RZ, RZ, 0x2 ;  /* 0x00000002ff487424 */ /* 0x000fe200078e00ff */
[----:B------:R-:W-:Y:S01]  /*4630*/  MOV R71, 0xffffffff ;  /* 0xffffffff00477802 */ /* 0x000fe20000000f00 */
[----:B------:R-:W0:Y:S01]  /*4640*/  LDC R50, c[0x0][0x400] ;  /* 0x00010000ff327b82 */ /* 0x000e220000000800 */
[----:B------:R-:W-:-:S05]  /*4650*/  FADD.FTZ R37, R70, R37 ;  /* 0x0000002546257221 */ /* 0x000fca0000010000 */
[----:B------:R-:W-:-:S07]  /*4660*/  MOV R70, R37 ;  /* 0x0000002500467202 */ /* 0x000fce0000000f00 */
[----:B0-----:R-:W-:Y:S05]  /*4670*/  WARPSYNC.COLLECTIVE R71, `(.L_x_821) ;  /* 0x0000000047087348 */ /* 0x001fea0003c00000 */
[----:B------:R1:W2:Y:S02]  /*4680*/  SHFL.BFLY P2, R53, R70, R72, R73 ;  /* 0x0c00004846357389 */ /* 0x0002a40000040049 */
[----:B012---:R-:W-:Y:S05]  /*4690*/  ENDCOLLECTIVE ;  /* 0x000000000000791b */ /* 0x007fea0003800000 */
.L_x_821:
[----:B------:R-:W-:Y:S02]  /*46a0*/  HFMA2 R72, -RZ, RZ, 0, 2.384185791015625e-07 ;  /* 0x00000004ff487431 */ /* 0x000fe400000001ff */
[----:B------:R-:W-:-:S04]  /*46b0*/  IMAD.MOV.U32 R36, RZ, RZ, R53 ;  /* 0x000000ffff247224 */ /* 0x000fc800078e0035 */
[----:B------:R-:W-:-:S05]  /*46c0*/  FADD.FTZ R38, R37, R36 ;  /* 0x0000002425267221 */ /* 0x000fca0000010000 */
[----:B------:R-:W-:-:S07]  /*46d0*/  MOV R70, R38 ;  /* 0x0000002600467202 */ /* 0x000fce0000000f00 */
[----:B------:R-:W-:Y:S05]  /*46e0*/  WARPSYNC.COLLECTIVE R71, `(.L_x_822) ;  /* 0x0000000047087348 */ /* 0x000fea0003c00000 */
[----:B------:R0:W1:Y:S02]  /*46f0*/  SHFL.BFLY P2, R53, R70, R72, R73 ;  /* 0x0c00004846357389 */ /* 0x0000640000040049 */
[----:B01----:R-:W-:Y:S05]  /*4700*/  ENDCOLLECTIVE ;  /* 0x000000000000791b */ /* 0x003fea0003800000 */
.L_x_822:
[----:B------:R-:W-:Y:S02]  /*4710*/  HFMA2 R72, -RZ, RZ, 0, 4.76837158203125e-07 ;  /* 0x00000008ff487431 */ /* 0x000fe400000001ff */
[----:B------:R-:W-:-:S04]  /*4720*/  IMAD.MOV.U32 R39, RZ, RZ, R53 ;  /* 0x000000ffff277224 */ /* 0x000fc800078e0035 */
[----:B------:R-:W-:-:S05]  /*4730*/  FADD.FTZ R39, R38, R39 ;  /* 0x0000002726277221 */ /* 0x000fca0000010000 */
[----:B------:R-:W-:-:S07]  /*4740*/  MOV R70, R39 ;  /* 0x0000002700467202 */ /* 0x000fce0000000f00 */
[----:B------:R-:W-:Y:S05]  /*4750*/  WARPSYNC.COLLECTIVE R71, `(.L_x_823) ;  /* 0x0000000047087348 */ /* 0x000fea0003c00000 */
[----:B------:R0:W1:Y:S02]  /*4760*/  SHFL.BFLY P2, R53, R70, R72, R73 ;  /* 0x0c00004846357389 */ /* 0x0000640000040049 */
[----:B01----:R-:W-:Y:S05]  /*4770*/  ENDCOLLECTIVE ;  /* 0x000000000000791b */ /* 0x003fea0003800000 */
.L_x_823:
[----:B------:R-:W-:Y:S02]  /*4780*/  HFMA2 R72, -RZ, RZ, 0, 9.5367431640625e-07 ;  /* 0x00000010ff487431 */ /* 0x000fe400000001ff */
[----:B------:R-:W-:-:S04]  /*4790*/  IMAD.MOV.U32 R36, RZ, RZ, R53 ;  /* 0x000000ffff247224 */ /* 0x000fc800078e0035 */
[----:B------:R-:W-:-:S05]  /*47a0*/  FADD.FTZ R52, R39, R36 ;  /* 0x0000002427347221 */ /* 0x000fca0000010000 */
[----:B------:R-:W-:-:S07]  /*47b0*/  MOV R70, R52 ;  /* 0x0000003400467202 */ /* 0x000fce0000000f00 */
[----:B------:R-:W-:Y:S05]  /*47c0*/  WARPSYNC.COLLECTIVE R71, `(.L_x_824) ;  /* 0x0000000047087348 */ /* 0x000fea0003c00000 */
[----:B------:R0:W1:Y:S02]  /*47d0*/  SHFL.BFLY P2, R53, R70, R72, R73 ;  /* 0x0c00004846357389 */ /* 0x0000640000040049 */
[----:B01----:R-:W-:Y:S05]  /*47e0*/  ENDCOLLECTIVE ;  /* 0x000000000000791b */ /* 0x003fea0003800000 */
.L_x_824:
[----:B------:R-:W-:Y:S02]  /*47f0*/  HFMA2 R72, -RZ, RZ, 0, 5.9604644775390625e-08 ;  /* 0x00000001ff487431 */ /* 0x000fe400000001ff */
[----:B------:R-:W-:-:S04]  /*4800*/  IMAD.MOV.U32 R51, RZ, RZ, R53 ;  /* 0x000000ffff337224 */ /* 0x000fc800078e0035 */
        /* <DEDUP_REMOVED lines=18> */
[----:B------:R-:W-:-:S07]  /*4930*/  MOV R70, R36 ;  /* 0x0000002400467202 */ /* 0x000fce0000000f00 */
[----:B------:R-:W-:Y:S05]  /*4940*/  WARPSYNC.COLLECTIVE R71, `(.L_x_825) ;  /* 0x0000000047087348 */ /* 0x000fea0003c00000 */
[----:B------:R0:W1:Y:S02]  /*4950*/  SHFL.BFLY P2, R53, R70, R72, R73 ;  /* 0x0c00004846357389 */ /* 0x0000640000040049 */
[----:B01----:R-:W-:Y:S05]  /*4960*/  ENDCOLLECTIVE ;  /* 0x000000000000791b */ /* 0x003fea0003800000 */
.L_x_825:
[----:B------:R-:W-:Y:S02]  /*4970*/  HFMA2 R72, -RZ, RZ, 0, 1.1920928955078125e-07 ;  /* 0x00000002ff487431 */ /* 0x000fe400000001ff */
[----:B------:R-:W-:-:S04]  /*4980*/  IMAD.MOV.U32 R37, RZ, RZ, R53 ;  /* 0x000000ffff257224 */ /* 0x000fc800078e0035 */
[----:B------:R-:W-:-:S05]  /*4990*/  FADD.FTZ R37, R36, R37 ;  /* 0x0000002524257221 */ /* 0x000fca0000010000 */
[----:B------:R-:W-:-:S07]  /*49a0*/  MOV R70, R37 ;  /* 0x0000002500467202 */ /* 0x000fce0000000f00 */
[----:B------:R-:W-:Y:S05]  /*49b0*/  WARPSYNC.COLLECTIVE R71, `(.L_x_826) ;  /* 0x0000000047087348 */ /* 0x000fea0003c00000 */
[----:B------:R0:W1:Y:S02]  /*49c0*/  SHFL.BFLY P2, R53, R70, R72, R73 ;  /* 0x0c00004846357389 */ /* 0x0000640000040049 */
[----:B01----:R-:W-:Y:S05]  /*49d0*/  ENDCOLLECTIVE ;  /* 0x000000000000791b */ /* 0x003fea0003800000 */
.L_x_826:
[----:B------:R-:W-:Y:S02]  /*49e0*/  HFMA2 R72, -RZ, RZ, 0, 2.384185791015625e-07 ;  /* 0x00000004ff487431 */ /* 0x000fe400000001ff */
[----:B------:R-:W-:-:S04]  /*49f0*/  IMAD.MOV.U32 R38, RZ, RZ, R53 ;  /* 0x000000ffff267224 */ /* 0x000fc800078e0035 */
[----:B------:R-:W-:-:S05]  /*4a00*/  FADD.FTZ R38, R37, R38 ;  /* 0x0000002625267221 */ /* 0x000fca0000010000 */
[----:B------:R-:W-:-:S07]  /*4a10*/  MOV R70, R38 ;  /* 0x0000002600467202 */ /* 0x000fce0000000f00 */
[----:B------:R-:W-:Y:S05]  /*4a20*/  WARPSYNC.COLLECTIVE R71, `(.L_x_827) ;  /* 0x0000000047087348 */ /* 0x000fea0003c00000 */
[----:B------:R0:W1:Y:S02]  /*4a30*/  SHFL.BFLY P2, R53, R70, R72, R73 ;  /* 0x0c00004846357389 */ /* 0x0000640000040049 */
[----:B01----:R-:W-:Y:S05]  /*4a40*/  ENDCOLLECTIVE ;  /* 0x000000000000791b */ /* 0x003fea0003800000 */
.L_x_827:
[----:B------:R-:W-:Y:S02]  /*4a50*/  HFMA2 R72, -RZ, RZ, 0, 4.76837158203125e-07 ;  /* 0x00000008ff487431 */ /* 0x000fe400000001ff */
[----:B------:R-:W-:-:S04]  /*4a60*/  IMAD.MOV.U32 R39, RZ, RZ, R53 ;  /* 0x000000ffff277224 */ /* 0x000fc800078e0035 */
[----:B------:R-:W-:-:S05]  /*4a70*/  FADD.FTZ R39, R38, R39 ;  /* 0x0000002726277221 */ /* 0x000fca0000010000 */
[----:B------:R-:W-:-:S07]  /*4a80*/  MOV R70, R39 ;  /* 0x0000002700467202 */ /* 0x000fce0000000f00 */
[----:B------:R-:W-:Y:S05]  /*4a90*/  WARPSYNC.COLLECTIVE R71, `(.L_x_828) ;  /* 0x0000000047087348 */ /* 0x000fea0003c00000 */
[----:B------:R0:W1:Y:S02]  /*4aa0*/  SHFL.BFLY P2, R53, R70, R72, R73 ;  /* 0x0c00004846357389 */ /* 0x0000640000040049 */
[----:B01----:R-:W-:Y:S05]  /*4ab0*/  ENDCOLLECTIVE ;  /* 0x000000000000791b */ /* 0x003fea0003800000 */
.L_x_828:
[----:B------:R-:W-:Y:S02]  /*4ac0*/  HFMA2 R72, -RZ, RZ, 0, 9.5367431640625e-07 ;  /* 0x00000010ff487431 */ /* 0x000fe400000001ff */
[----:B------:R-:W-:-:S04]  /*4ad0*/  IMAD.MOV.U32 R52, RZ, RZ, R53 ;  /* 0x000000ffff347224 */ /* 0x000fc800078e0035 */
[----:B------:R-:W-:-:S05]  /*4ae0*/  FADD.FTZ R52, R39, R52 ;  /* 0x0000003427347221 */ /* 0x000fca0000010000 */
[----:B------:R-:W-:-:S07]  /*4af0*/  MOV R70, R52 ;  /* 0x0000003400467202 */ /* 0x000fce0000000f00 */
[----:B------:R-:W-:Y:S05]  /*4b00*/  WARPSYNC.COLLECTIVE R71, `(.L_x_829) ;  /* 0x0000000047087348 */ /* 0x000fea0003c00000 */
[----:B------:R0:W1:Y:S02]  /*4b10*/  SHFL.BFLY P2, R53, R70, R72, R73 ;  /* 0x0c00004846357389 */ /* 0x0000640000040049 */
[----:B01----:R-:W-:Y:S05]  /*4b20*/  ENDCOLLECTIVE ;  /* 0x000000000000791b */ /* 0x003fea0003800000 */
.L_x_829:
[----:B------:R-:W-:Y:S05]  /*4b30*/  BRA `(.L_x_830) ;  /* 0xfffffff400647947 */ /* 0x000fea000383ffff */
.L_x_831:
        /* <DEDUP_REMOVED lines=12> */
.L_x_9050:


//--------------------- .text._ZN10layer_norm13ln_fwd_kernelINS_13Kernel_traitsI6__halfS2_S2_S2_fjLj256ELj1ELj4ELj1ELj16ENS_18Kernel_traits_baseILj256ES2_S2_S2_S2_fjLj128EEEEELb0ELb0ELb0ELb0EEEvNS_9FwdParamsE --------------------------
	.section	.text._ZN10layer_norm13ln_fwd_kernelINS_13Kernel_traitsI6__halfS2_S2_S2_fjLj256ELj1ELj4ELj1ELj16ENS_18Kernel_traits_baseILj256ES2_S2_S2_S2_fjLj128EEEEELb0ELb0ELb0ELb0EEEvNS_9FwdParamsE,"ax",@progbits
	.align	128
        .global         _ZN10layer_norm13ln_fwd_kernelINS_13Kernel_traitsI6__halfS2_S2_S2_fjLj256ELj1ELj4ELj1ELj16ENS_18Kernel_traits_baseILj256ES2_S2_S2_S2_fjLj128EEEEELb0ELb0ELb0ELb0EEEvNS_9FwdParamsE
        .type           _ZN10layer_norm13ln_fwd_kernelINS_13Kernel_traitsI6__halfS2_S2_S2_fjLj256ELj1ELj4ELj1ELj16ENS_18Kernel_traits_baseILj256ES2_S2_S2_S2_fjLj128EEEEELb0ELb0ELb0ELb0EEEvNS_9FwdParamsE,@function
        .size           _ZN10layer_norm13ln_fwd_kernelINS_13Kernel_traitsI6__halfS2_S2_S2_fjLj256ELj1ELj4ELj1ELj16ENS_18Kernel_traits_baseILj256ES2_S2_S2_S2_fjLj128EEEEELb0ELb0ELb0ELb0EEEvNS_9FwdParamsE,(.L_x_9051 - _ZN10layer_norm13ln_fwd_kernelINS_13Kernel_traitsI6__halfS2_S2_S2_fjLj256ELj1ELj4ELj1ELj16ENS_18Kernel_traits_baseILj256ES2_S2_S2_S2_fjLj128EEEEELb0ELb0ELb0ELb0EEEvNS_9FwdParamsE)
        .other          _ZN10layer_norm13ln_fwd_kernelINS_13Kernel_traitsI6__halfS2_S2_S2_fjLj256ELj1ELj4ELj1ELj16ENS_18Kernel_traits_baseILj256ES2_S2_S2_S2_fjLj128EEEEELb0ELb0ELb0ELb0EEEvNS_9FwdParamsE,@"STO_CUDA_ENTRY STV_DEFAULT"
_ZN10layer_norm13ln_fwd_kernelINS_13Kernel_traitsI6__halfS2_S2_S2_fjLj256ELj1ELj4ELj1ELj16ENS_18Kernel_traits_baseILj256ES2_S2_S2_S2_fjLj128EEEEELb0ELb0ELb0ELb0EEEvNS_9FwdParamsE:
.text._ZN10layer_norm13ln_fwd_kernelINS_13Kernel_traitsI6__halfS2_S2_S2_fjLj256ELj1ELj4ELj1ELj16ENS_18Kernel_traits_baseILj256ES2_S2_S2_S2_fjLj128EEEEELb0ELb0ELb0ELb0EEEvNS_9FwdParamsE:
        /* <DEDUP_REMOVED lines=27> */
.L_x_833:
[----:B------:R-:W-:Y:S05]  /*01b0*/  BSYNC.RECONVERGENT B0 ;  /* 0x0000000000007941 */ /* 0x000fea0003800200 */
.L_x_832:
[----:B------:R-:W1:Y:S02]  /*01c0*/  LDCU UR4, c[0x0][0x384] ;  /* 0x00007080ff0477ac */ /* 0x000e640008000800 */
[----:B-1----:R-:W-:-:S13]  /*01d0*/  ISETP.GE.AND P0, PT, R3, UR4, PT ;  /* 0x0000000403007c0c */ /* 0x002fda000bf06270 */
[----:B------:R-:W-:Y:S05]  /*01e0*/  @P0 EXIT ;  /* 0x000000000000094d */ /* 0x000fea0003800000 */
[----:B0-----:R-:W0:Y:S01]  /*01f0*/  LDC.64 R4, c[0x0][0x3e0] ;  /* 0x0000f800ff047b82 */ /* 0x001e220000000a00 */
[----:B------:R-:W0:Y:S01]  /*0200*/  LDCU.64 UR8, c[0x0][0x3a0] ;  /* 0x00007400ff0877ac */ /* 0x000e220008000a00 */
[----:B------:R-:W1:Y:S01]  /*0210*/  LDCU.U8 UR4, c[0x0][0x410] ;  /* 0x00008200ff0477ac */ /* 0x000e620008000000 */
[----:B------:R-:W2:Y:S01]  /*0220*/  LDCU UR10, c[0x0][0x388] ;  /* 0x00007100ff0a77ac */ /* 0x000ea20008000800 */
[----:B------:R-:W3:Y:S01]  /*0230*/  LDCU UR5, c[0x0][0x448] ;  /* 0x00008900ff0577ac */ /* 0x000ee20008000800 */
[----:B------:R-:W4:Y:S01]  /*0240*/  LDCU.64 UR12, c[0x0][0x3a0] ;  /* 0x00007400ff0c77ac */ /* 0x000f220008000a00 */
[----:B------:R-:W0:Y:S01]  /*0250*/  LDCU.64 UR14, c[0x0][0x3e0] ;  /* 0x00007c00ff0e77ac */ /* 0x000e220008000a00 */
[----:B-1----:R-:W-:Y:S02]  /*0260*/  ISETP.NE.AND P2, PT, RZ, UR4, PT ;  /* 0x00000004ff007c0c */ /* 0x002fe4000bf45270 */
[C---:B0-----:R-:W-:Y:S02]  /*0270*/  LOP3.LUT P0, RZ, R4.reuse, UR8, RZ, 0xfc, !PT ;  /* 0x0000000804ff7c12 */ /* 0x041fe4000f80fcff */
[----:B------:R-:W-:-:S02]  /*0280*/  ISETP.NE.U32.AND P1, PT, R4, RZ, PT ;  /* 0x000000ff0400720c */ /* 0x000fc40003f25070 */
[C---:B------:R-:W-:Y:S02]  /*0290*/  LOP3.LUT P0, RZ, R5.reuse, UR9, RZ, 0xfc, P0 ;  /* 0x0000000905ff7c12 */ /* 0x040fe4000800fcff */
[----:B--234-:R-:W-:-:S13]  /*02a0*/  ISETP.NE.AND.EX P1, PT, R5, RZ, PT, P1 ;  /* 0x000000ff0500720c */ /* 0x01cfda0003f25310 */
.L_x_842:
        /* <DEDUP_REMOVED lines=9> */
[----:B------:R-:W-:Y:S01]  /*0340*/  LEA.HI.SX32 R31, R31, R0, 0x1d ;  /* 0x000000001f1f7211 */ /* 0x000fe200078feaff */
[----:B--2---:R-:W-:Y:S01]  /*0350*/  @P1 HADD2.F32 R20, -RZ, R22.H0_H0 ;  /* 0x20000016ff141230 */ /* 0x004fe20000004100 */
        /* <DEDUP_REMOVED lines=10> */
[--C-:B-----5:R-:W-:Y:S02]  /*0400*/  HADD2.F32 R23, -RZ, R4.reuse.H0_H0 ;  /* 0x20000004ff177230 */ /* 0x120fe40000004100 */
[----:B------:R-:W-:Y:S02]  /*0410*/  HADD2.F32 R29, -RZ, R4.H1_H1 ;  /* 0x30000004ff1d7230 */ /* 0x000fe40000004100 */
[--C-:B------:R-:W-:Y:S02]  /*0420*/  HADD2.F32 R33, -RZ, R6.reuse.H0_H0 ;  /* 0x20000006ff217230 */ /* 0x100fe40000004100 */
[----:B------:R-:W-:Y:S02]  /*0430*/  HADD2.F32 R25, -RZ, R6.H1_H1 ;  /* 0x30000006ff197230 */ /* 0x000fe40000004100 */
[----:B------:R-:W-:Y:S02]  /*0440*/  HADD2.F32 R27, -RZ, R5.H0_H0 ;  /* 0x20000005ff1b7230 */ /* 0x000fe40000004100 */
[----:B------:R-:W-:-:S02]  /*0450*/  HADD2.F32 R35, -RZ, R7.H0_H0 ;  /* 0x20000007ff237230 */ /* 0x000fc40000004100 */
[----:B------:R-:W-:Y:S02]  /*0460*/  HADD2.F32 R21, -RZ, R5.H1_H1 ;  /* 0x30000005ff157230 */ /* 0x000fe40000004100 */
[----:B------:R-:W-:Y:S02]  /*0470*/  HADD2.F32 R37, -RZ, R7.H1_H1 ;  /* 0x30000007ff257230 */ /* 0x000fe40000004100 */
[----:B--2---:R-:W-:Y:S02]  /*0480*/  HADD2.F32 R4, -RZ, R16.H0_H0 ;  /* 0x20000010ff047230 */ /* 0x004fe40000004100 */
[----:B------:R-:W-:Y:S02]  /*0490*/  HADD2.F32 R6, -RZ, R17.H0_H0 ;  /* 0x20000011ff067230 */ /* 0x000fe40000004100 */
[----:B------:R-:W-:Y:S02]  /*04a0*/  HADD2.F32 R22, -RZ, R18.H0_H0 ;  /* 0x20000012ff167230 */ /* 0x000fe40000004100 */
[----:B------:R-:W-:Y:S01]  /*04b0*/  FFMA.FTZ R4, R23, R20, R4 ;  /* 0x0000001417047223 */ /* 0x000fe20000010004 */
[----:B------:R-:W-:-:S02]  /*04c0*/  HADD2.F32 R24, -RZ, R19.H0_H0 ;  /* 0x20000013ff187230 */ /* 0x000fc40000004100 */
[-C--:B------:R-:W-:Y:S01]  /*04d0*/  FFMA.FTZ R5, R27, R20.reuse, R6 ;  /* 0x000000141b057223 */ /* 0x080fe20000010006 */
[----:B------:R-:W-:Y:S02]  /*04e0*/  HADD2.F32 R16, -RZ, R16.H1_H1 ;  /* 0x30000010ff107230 */ /* 0x000fe40000004100 */
[-C--:B------:R-:W-:Y:S01]  /*04f0*/  FFMA.FTZ R6, R33, R20.reuse, R22 ;  /* 0x0000001421067223 */ /* 0x080fe20000010016 */
[----:B------:R-:W-:Y:S02]  /*0500*/  HADD2.F32 R28, -RZ, R17.H1_H1 ;  /* 0x30000011ff1c7230 */ /* 0x000fe40000004100 */
[-C--:B------:R-:W-:Y:S01]  /*0510*/  FFMA.FTZ R7, R35, R20.reuse, R24 ;  /* 0x0000001423077223 */ /* 0x080fe20000010018 */
[----:B------:R-:W-:Y:S02]  /*0520*/  HADD2.F32 R18, -RZ, R18.H1_H1 ;  /* 0x30000012ff127230 */ /* 0x000fe40000004100 */
[----:B------:R-:W-:Y:S01]  /*0530*/  FFMA.FTZ R29, R29, R20, R16 ;  /* 0x000000141d1d7223 */ /* 0x000fe20000010010 */
[----:B------:R-:W-:-:S02]  /*0540*/  HADD2.F32 R26, -RZ, R19.H1_H1 ;  /* 0x30000013ff1a7230 */ /* 0x000fc40000004100 */
[-C--:B------:R-:W-:Y:S01]  /*0550*/  FFMA.FTZ R28, R21, R20.reuse, R28 ;  /* 0x00000014151c7223 */ /* 0x080fe2000001001c */
[----:B------:R-:W-:Y:S01]  /*0560*/  FFMA.FTZ R25, R25, R20, R18 ;  /* 0x0000001419197223 */ /* 0x000fe20000010012 */
[----:B------:R-:W-:Y:S01]  /*0570*/  F2FP.F16.F32.PACK_AB R16, R29, R4 ;  /* 0x000000041d10723e */ /* 0x000fe200000000ff */
[----:B------:R-:W-:Y:S02]  /*0580*/  FFMA.FTZ R24, R37, R20, R26 ;  /* 0x0000001425187223 */ /* 0x000fe4000001001a */
[----:B------:R-:W-:Y:S02]  /*0590*/  F2FP.F16.F32.PACK_AB R17, R28, R5 ;  /* 0x000000051c11723e */ /* 0x000fe400000000ff */
[----:B------:R-:W-:Y:S02]  /*05a0*/  F2FP.F16.F32.PACK_AB R18, R25, R6 ;  /* 0x000000061912723e */ /* 0x000fe400000000ff */
[----:B------:R-:W-:Y:S01]  /*05b0*/  F2FP.F16.F32.PACK_AB R19, R24, R7 ;  /* 0x000000071813723e */ /* 0x000fe200000000ff */
[----:B------:R-:W-:Y:S06]  /*05c0*/  BRA `(.L_x_837) ;  /* 0x0000000000a47947 */ /* 0x000fec0003800000 */
.L_x_836:
[----:B------:R-:W-:-:S04]  /*05d0*/  UISETP.NE.U32.AND UP0, UPT, UR14, URZ, UPT ;  /* 0x000000ff0e00728c */ /* 0x000fc8000bf05070 */
[----:B------:R-:W-:-:S06]  /*05e0*/  UISETP.NE.AND.EX UP0, UPT, UR15, URZ, UPT, UP0 ;  /* 0x000000ff0f00728c */ /* 0x000fcc000bf05300 */
[----:B------:R-:W-:-:S13]  /*05f0*/  PLOP3.LUT P1, PT, PT, PT, UP0, 0x80, 0x8 ;  /* 0x000000000008781c */ /* 0x000fda0003f2f008 */
[----:B------:R-:W-:Y:S05]  /*0600*/  @!P1 BRA `(.L_x_838) ;  /* 0x0000000000549947 */ /* 0x000fea0003800000 */
[--C-:B-----5:R-:W-:Y:S02]  /*0610*/  HADD2.F32 R17, -RZ, R4.reuse.H0_H0 ;  /* 0x20000004ff117230 */ /* 0x120fe40000004100 */
[----:B------:R-:W-:Y:S02]  /*0620*/  HADD2.F32 R29, -RZ, R4.H1_H1 ;  /* 0x30000004ff1d7230 */ /* 0x000fe40000004100 */
[--C-:B------:R-:W-:Y:S02]  /*0630*/  HADD2.F32 R19, -RZ, R5.reuse.H0_H0 ;  /* 0x20000005ff137230 */ /* 0x100fe40000004100 */
[-C--:B------:R-:W-:Y:S01]  /*0640*/  FMUL.FTZ R4, R17, R20.reuse ;  /* 0x0000001411047220 */ /* 0x080fe20000410000 */
[----:B------:R-:W-:Y:S02]  /*0650*/  HADD2.F32 R21, -RZ, R5.H1_H1 ;  /* 0x30000005ff157230 */ /* 0x000fe40000004100 */
[----:B------:R-:W-:Y:S01]  /*0660*/  FMUL.FTZ R29, R29, R20 ;  /* 0x000000141d1d7220 */ /* 0x000fe20000410000 */
[----:B------:R-:W-:-:S02]  /*0670*/  HADD2.F32 R23, -RZ, R6.H0_H0 ;  /* 0x20000006ff177230 */ /* 0x000fc40000004100 */
[-C--:B------:R-:W-:Y:S01]  /*0680*/  FMUL.FTZ R5, R19, R20.reuse ;  /* 0x0000001413057220 */ /* 0x080fe20000410000 */
[----:B------:R-:W-:Y:S02]  /*0690*/  HADD2.F32 R25, -RZ, R6.H1_H1 ;  /* 0x30000006ff197230 */ /* 0x000fe40000004100 */
[-C--:B------:R-:W-:Y:S01]  /*06a0*/  FMUL.FTZ R28, R21, R20.reuse ;  /* 0x00000014151c7220 */ /* 0x080fe20000410000 */
[--C-:B------:R-:W-:Y:S02]  /*06b0*/  HADD2.F32 R27, -RZ, R7.reuse.H0_H0 ;  /* 0x20000007ff1b7230 */ /* 0x100fe40000004100 */
[-C--:B------:R-:W-:Y:S01]  /*06c0*/  FMUL.FTZ R6, R23, R20.reuse ;  /* 0x0000001417067220 */ /* 0x080fe20000410000 */
[----:B------:R-:W-:Y:S02]  /*06d0*/  HADD2.F32 R33, -RZ, R7.H1_H1 ;  /* 0x30000007ff217230 */ /* 0x000fe40000004100 */
[-C--:B------:R-:W-:Y:S01]  /*06e0*/  FMUL.FTZ R25, R25, R20.reuse ;  /* 0x0000001419197220 */ /* 0x080fe20000410000 */
[----:B------:R-:W-:Y:S01]  /*06f0*/  F2FP.F16.F32.PACK_AB R17, R28, R5 ;  /* 0x000000051c11723e */ /* 0x000fe200000000ff */
[----:B------:R-:W-:Y:S01]  /*0700*/  FMUL.FTZ R7, R27, R20 ;  /* 0x000000141b077220 */ /* 0x000fe20000410000 */
[----:B------:R-:W-:Y:S01]  /*0710*/  F2FP.F16.F32.PACK_AB R16, R29, R4 ;  /* 0x000000041d10723e */ /* 0x000fe200000000ff */
[----:B------:R-:W-:Y:S01]  /*0720*/  FMUL.FTZ R24, R33, R20 ;  /* 0x0000001421187220 */ /* 0x000fe20000410000 */
[----:B------:R-:W-:-:S04]  /*0730*/  F2FP.F16.F32.PACK_AB R18, R25, R6 ;  /* 0x000000061912723e */ /* 0x000fc800000000ff */
[----:B------:R-:W-:Y:S01]  /*0740*/  F2FP.F16.F32.PACK_AB R19, R24, R7 ;  /* 0x000000071813723e */ /* 0x000fe200000000ff */
[----:B------:R-:W-:Y:S06]  /*0750*/  BRA `(.L_x_837) ;  /* 0x0000000000407947 */ /* 0x000fec0003800000 */
.L_x_838:
[--C-:B-----5:R-:W-:Y:S02]  /*0760*/  HADD2.F32 R25, -RZ, R5.reuse.H1_H1 ;  /* 0x30000005ff197230 */ /* 0x120fe40000004100 */
[--C-:B------:R-:W-:Y:S02]  /*0770*/  HADD2.F32 R21, -RZ, R4.reuse.H0_H0 ;  /* 0x20000004ff157230 */ /* 0x100fe40000004100 */
[----:B------:R-:W-:Y:S02]  /*0780*/  HADD2.F32 R29, -RZ, R4.H1_H1 ;  /* 0x30000004ff1d7230 */ /* 0x000fe40000004100 */
[-C--:B------:R-:W-:Y:S01]  /*0790*/  FMUL.FTZ R28, R25, R20.reuse ;  /* 0x00000014191c7220 */ /* 0x080fe20000410000 */
[----:B------:R-:W-:Y:S02]  /*07a0*/  HADD2.F32 R23, -RZ, R5.H0_H0 ;  /* 0x20000005ff177230 */ /* 0x000fe40000004100 */
        /* <DEDUP_REMOVED lines=9> */
[----:B------:R-:W-:-:S02]  /*0840*/  FMUL.FTZ R7, R35, R20 ;  /* 0x0000001423077220 */ /* 0x000fc40000410000 */
[----:B------:R-:W-:-:S07]  /*0850*/  FMUL.FTZ R24, R37, R20 ;  /* 0x0000001425187220 */ /* 0x000fce0000410000 */
.L_x_837:
[----:B------:R-:W0:Y:S02]  /*0860*/  @P0 LDC.64 R20, c[0x0][0x3a8] ;  /* 0x0000ea00ff140b82 */ /* 0x000e240000000a00 */
[----:B0-----:R-:W-:-:S05]  /*0870*/  @P0 IMAD.WIDE.U32 R20, R31, 0x10, R20 ;  /* 0x000000101f140825 */ /* 0x001fca00078e0014 */
[----:B------:R0:W-:Y:S02]  /*0880*/  @P0 STG.E.128 desc[UR6][R20.64], R16 ;  /* 0x0000001014000986 */ /* 0x0001e4000c101d06 */
.L_x_835:
[----:B------:R-:W-:Y:S05]  /*0890*/  BSYNC.RECONVERGENT B0 ;  /* 0x0000000000007941 */ /* 0x000fea0003800200 */
.L_x_834:
        /* <DEDUP_REMOVED lines=53> */
.L_x_854:
        /* <DEDUP_REMOVED lines=15> */
[----:B-----5:R-:W-:Y:S02]  /*0ce0*/  HADD2.F32 R33, -RZ, R8.H0_H0 ;  /* 0x20000008ff217230 */ /* 0x020fe40000004100 */
[----:B------:R-:W-:Y:S02]  /*0cf0*/  HADD2.F32 R21, -RZ, R12.H0_H0 ;  /* 0x2000000cff157230 */ /* 0x000fe40000004100 */
[--C-:B------:R-:W-:Y:S01]  /*0d00*/  FADD.FTZ R20, R4, -R22.reuse ;  /* 0x8000001604147221 */ /* 0x100fe20000010000 */
[--C-:B------:R-:W-:Y:S01]  /*0d10*/  FADD.FTZ R26, R29, -R22.reuse ;  /* 0x800000161d1a7221 */ /* 0x100fe20000010000 */
[----:B------:R-:W-:Y:S02]  /*0d20*/  HADD2.F32 R23, -RZ, R8.H1_H1 ;  /* 0x30000008ff177230 */ /* 0x000fe40000004100 */
[----:B------:R-:W-:Y:S01]  /*0d30*/  FADD.FTZ R30, R5, -R22 ;  /* 0x80000016051e7221 */ /* 0x000fe20000010000 */
[----:B------:R-:W-:Y:S01]  /*0d40*/  FMUL.FTZ R20, R27, R20 ;  /* 0x000000141b147220 */ /* 0x000fe20000410000 */
[----:B------:R-:W-:-:S02]  /*0d50*/  HADD2.F32 R35, -RZ, R12.H1_H1 ;  /* 0x3000000cff237230 */ /* 0x000fc40000004100 */
[C---:B------:R-:W-:Y:S01]  /*0d60*/  FMUL.FTZ R26, R27.reuse, R26 ;  /* 0x0000001a1b1a7220 */ /* 0x040fe20000410000 */
[----:B------:R-:W-:Y:S01]  /*0d70*/  FMUL.FTZ R30, R27, R30 ;  /* 0x0000001e1b1e7220 */ /* 0x000fe20000410000 */
[----:B------:R-:W-:Y:S01]  /*0d80*/  FFMA.FTZ R33, R20, R33, R21 ;  /* 0x0000002114217223 */ /* 0x000fe20000010015 */
[----:B------:R-:W-:Y:S02]  /*0d90*/  HADD2.F32 R21, -RZ, R9.H0_H0 ;  /* 0x20000009ff157230 */ /* 0x000fe40000004100 */
[----:B------:R-:W-:Y:S01]  /*0da0*/  FFMA.FTZ R20, R26, R23, R35 ;  /* 0x000000171a147223 */ /* 0x000fe20000010023 */
[----:B------:R-:W-:Y:S02]  /*0db0*/  HADD2.F32 R23, -RZ, R13.H0_H0 ;  /* 0x2000000dff177230 */ /* 0x000fe40000004100 */
[----:B------:R-:W-:Y:S01]  /*0dc0*/  FADD.FTZ R26, R28, -R22 ;  /* 0x800000161c1a7221 */ /* 0x000fe20000010000 */
[----:B0-----:R-:W-:Y:S02]  /*0dd0*/  HADD2.F32 R32, -RZ, R9.H1_H1 ;  /* 0x30000009ff207230 */ /* 0x001fe40000004100 */
[----:B------:R-:W-:-:S02]  /*0de0*/  HADD2.F32 R34, -RZ, R13.H1_H1 ;  /* 0x3000000dff227230 */ /* 0x000fc40000004100 */
[----:B------:R-:W-:Y:S01]  /*0df0*/  FFMA.FTZ R30, R30, R21, R23 ;  /* 0x000000151e1e7223 */ /* 0x000fe20000010017 */
[C---:B------:R-:W-:Y:S01]  /*0e00*/  FMUL.FTZ R21, R27.reuse, R26 ;  /* 0x0000001a1b157220 */ /* 0x040fe20000410000 */
[----:B------:R-:W-:Y:S01]  /*0e10*/  FADD.FTZ R26, R6, -R22 ;  /* 0x80000016061a7221 */ /* 0x000fe20000010000 */
[----:B------:R-:W-:Y:S01]  /*0e20*/  HADD2.F32 R23, -RZ, R10.H0_H0 ;  /* 0x2000000aff177230 */ /* 0x000fe20000004100 */
[----:B------:R-:W-:Y:S01]  /*0e30*/  F2FP.F16.F32.PACK_AB R20, R20, R33 ;  /* 0x000000211414723e */ /* 0x000fe200000000ff */
[----:B------:R-:W-:Y:S02]  /*0e40*/  HADD2.F32 R35, -RZ, R14.H0_H0 ;  /* 0x2000000eff237230 */ /* 0x000fe40000004100 */
[----:B------:R-:W-:Y:S01]  /*0e50*/  FMUL.FTZ R26, R27, R26 ;  /* 0x0000001a1b1a7220 */ /* 0x000fe20000410000 */
[----:B------:R-:W-:Y:S01]  /*0e60*/  FFMA.FTZ R21, R21, R32, R34 ;  /* 0x0000002015157223 */ /* 0x000fe20000010022 */
[----:B------:R-:W-:Y:S02]  /*0e70*/  HADD2.F32 R34, -RZ, R15.H0_H0 ;  /* 0x2000000fff227230 */ /* 0x000fe40000004100 */
[----:B------:R-:W-:Y:S01]  /*0e80*/  FFMA.FTZ R32, R26, R23, R35 ;  /* 0x000000171a207223 */ /* 0x000fe20000010023 */
[----:B------:R-:W-:Y:S01]  /*0e90*/  FADD.FTZ R26, R25, -R22 ;  /* 0x80000016191a7221 */ /* 0x000fe20000010000 */
[----:B------:R-:W-:Y:S01]  /*0ea0*/  HADD2.F32 R35, -RZ, R10.H1_H1 ;  /* 0x3000000aff237230 */ /* 0x000fe20000004100 */
[----:B------:R-:W-:Y:S01]  /*0eb0*/  F2FP.F16.F32.PACK_AB R21, R21, R30 ;  /* 0x0000001e1515723e */ /* 0x000fe200000000ff */
[----:B------:R-:W-:-:S02]  /*0ec0*/  HADD2.F32 R23, -RZ, R14.H1_H1 ;  /* 0x3000000eff177230 */ /* 0x000fc40000004100 */
[----:B------:R-:W-:Y:S01]  /*0ed0*/  FMUL.FTZ R26, R27, R26 ;  /* 0x0000001a1b1a7220 */ /* 0x000fe20000410000 */
[----:B------:R-:W-:-:S03]  /*0ee0*/  HADD2.F32 R37, -RZ, R15.H1_H1 ;  /* 0x3000000fff257230 */ /* 0x000fc60000004100 */
[----:B------:R-:W-:Y:S01]  /*0ef0*/  FFMA.FTZ R35, R26, R35, R23 ;  /* 0x000000231a237223 */ /* 0x000fe20000010017 */
[--C-:B------:R-:W-:Y:S01]  /*0f00*/  FADD.FTZ R26, R7, -R22.reuse ;  /* 0x80000016071a7221 */ /* 0x100fe20000010000 */
[----:B------:R-:W-:-:S03]  /*0f10*/  FADD.FTZ R22, R24, -R22 ;  /* 0x8000001618167221 */ /* 0x000fc60000010000 */
[C---:B------:R-:W-:Y:S01]  /*0f20*/  FMUL.FTZ R23, R27.reuse, R26 ;  /* 0x0000001a1b177220 */ /* 0x040fe20000410000 */
[----:B------:R-:W-:Y:S01]  /*0f30*/  FMUL.FTZ R22, R27, R22 ;  /* 0x000000161b167220 */ /* 0x000fe20000410000 */
[--C-:B------:R-:W-:Y:S02]  /*0f40*/  HADD2.F32 R26, -RZ, R11.reuse.H0_H0 ;  /* 0x2000000bff1a7230 */ /* 0x100fe40000004100 */
[----:B------:R-:W-:-:S03]  /*0f50*/  HADD2.F32 R27, -RZ, R11.H1_H1 ;  /* 0x3000000bff1b7230 */ /* 0x000fc60000004100 */
[----:B------:R-:W-:Y:S02]  /*0f60*/  FFMA.FTZ R23, R23, R26, R34 ;  /* 0x0000001a17177223 */ /* 0x000fe40000010022 */
[----:B------:R-:W-:Y:S02]  /*0f70*/  FFMA.FTZ R22, R22, R27, R37 ;  /* 0x0000001b16167223 */ /* 0x000fe40000010025 */
[----:B------:R-:W0:Y:S03]  /*0f80*/  LDC.64 R26, c[0x0][0x428] ;  /* 0x00010a00ff1a7b82 */ /* 0x000e260000000a00 */
[----:B------:R-:W-:Y:S02]  /*0f90*/  F2FP.F16.F32.PACK_AB R23, R22, R23 ;  /* 0x000000171617723e */ /* 0x000fe400000000ff */
[----:B------:R-:W-:Y:S01]  /*0fa0*/  F2FP.F16.F32.PACK_AB R22, R35, R32 ;  /* 0x000000202316723e */ /* 0x000fe200000000ff */
[----:B0-----:R-:W-:-:S05]  /*0fb0*/  IMAD.WIDE.U32 R26, R31, 0x10, R26 ;  /* 0x000000101f1a7825 */ /* 0x001fca00078e001a */
[----:B------:R2:W-:Y:S02]  /*0fc0*/  STG.E.128 desc[UR6][R26.64], R20 ;  /* 0x000000141a007986 */ /* 0x0005e4000c101d06 */
.L_x_841:
[----:B------:R-:W-:Y:S05]  /*0fd0*/  BSYNC.RECONVERGENT B0 ;  /* 0x0000000000007941 */ /* 0x000fea0003800200 */
.L_x_840:
[----:B-12---:R-:W1:Y:S02]  /*0fe0*/  LDC.64 R20, c[0x0][0x380] ;  /* 0x0000e000ff147b82 */ /* 0x006e640000000a00 */
[----:B-1----:R-:W-:-:S04]  /*0ff0*/  LEA R3, R20, R3, 0x2 ;  /* 0x0000000314037211 */ /* 0x002fc800078e10ff */
[----:B------:R-:W-:-:S13]  /*1000*/  ISETP.GE.AND P3, PT, R3, R21, PT ;  /* 0x000000150300720c */ /* 0x000fda0003f66270 */
[----:B------:R-:W-:Y:S05]  /*1010*/  @!P3 BRA `(.L_x_842) ;  /* 0xfffffff000a4b947 */ /* 0x000fea000383ffff */
[----:B------:R-:W-:Y:S05]  /*1020*/  EXIT ;  /* 0x000000000000794d */ /* 0x000fea0003800000 */
.L_x_839:
        /* <DEDUP_REMOVED lines=8> */
.L_x_844:
[----:B------:R-:W-:Y:S05]  /*10b0*/  BSYNC B0 ;  /* 0x0000000000007941 */ /* 0x000fea0003800000 */
.L_x_843:
[----:B------:R-:W-:Y:S01]  /*10c0*/  MOV R21, R37 ;  /* 0x0000002500157202 */ /* 0x000fe20000000f00 */
[----:B------:R-:W-:Y:S01]  /*10d0*/  HFMA2 R23, -RZ, RZ, 0, 1.1920928955078125e-07 ;  /* 0x00000002ff177431 */ /* 0x000fe200000001ff */
[----:B------:R-:W-:-:S03]  /*10e0*/  MOV R22, 0x1f ;  /* 0x0000001f00167802 */ /* 0x000fc60000000f00 */
[----:B------:R-:W-:Y:S01]  /*10f0*/  FADD.FTZ R27, R20, R21 ;  /* 0x00000015141b7221 */ /* 0x000fe20000010000 */
[----:B------:R-:W-:-:S04]  /*1100*/  MOV R21, 0xffffffff ;  /* 0xffffffff00157802 */ /* 0x000fc80000000f00 */
[----:B------:R-:W-:-:S07]  /*1110*/  MOV R36, R27 ;  /* 0x0000001b00247202 */ /* 0x000fce0000000f00 */
[----:B------:R-:W-:Y:S05]  /*1120*/  WARPSYNC.COLLECTIVE R21, `(.L_x_845) ;  /* 0x0000000015087348 */ /* 0x000fea0003c00000 */
[----:B------:R0:W1:Y:S02]  /*1130*/  SHFL.BFLY P6, R37, R36, R23, R22 ;  /* 0x0c00001724257389 */ /* 0x00006400000c0016 */
[----:B01----:R-:W-:Y:S05]  /*1140*/  ENDCOLLECTIVE ;  /* 0x000000000000791b */ /* 0x003fea0003800000 */
.L_x_845:
        /* <DEDUP_REMOVED lines=8> */
.L_x_846:
[----:B------:R-:W-:Y:S01]  /*11d0*/  HFMA2 R23, -RZ, RZ, 0, 4.76837158203125e-07 ;  /* 0x00000008ff177431 */ /* 0x000fe200000001ff */
[----:B------:R-:W-:-:S05]  /*11e0*/  MOV R33, R37 ;  /* 0x0000002500217202 */ /* 0x000fca0000000f00 */
[----:B------:R-:W-:-:S05]  /*11f0*/  FADD.FTZ R32, R30, R33 ;  /* 0x000000211e207221 */ /* 0x000fca0000010000 */
[----:B------:R-:W-:-:S07]  /*1200*/  MOV R36, R32 ;  /* 0x0000002000247202 */ /* 0x000fce0000000f00 */
[----:B------:R-:W-:Y:S05]  /*1210*/  WARPSYNC.COLLECTIVE R21, `(.L_x_847) ;  /* 0x0000000015087348 */ /* 0x000fea0003c00000 */
[----:B------:R0:W1:Y:S02]  /*1220*/  SHFL.BFLY P6, R37, R36, R23, R22 ;  /* 0x0c00001724257389 */ /* 0x00006400000c0016 */
[----:B01----:R-:W-:Y:S05]  /*1230*/  ENDCOLLECTIVE ;  /* 0x000000000000791b */ /* 0x003fea0003800000 */
.L_x_847:
[----:B------:R-:W-:Y:S01]  /*1240*/  HFMA2 R23, -RZ, RZ, 0, 9.5367431640625e-07 ;  /* 0x00000010ff177431 */ /* 0x000fe200000001ff */
[----:B------:R-:W-:-:S05]  /*1250*/  MOV R33, R37 ;  /* 0x0000002500217202 */ /* 0x000fca0000000f00 */
[----:B------:R-:W-:-:S05]  /*1260*/  FADD.FTZ R34, R32, R33 ;  /* 0x0000002120227221 */ /* 0x000fca0000010000 */
[----:B------:R-:W-:-:S07]  /*1270*/  MOV R36, R34 ;  /* 0x0000002200247202 */ /* 0x000fce0000000f00 */
[----:B------:R-:W-:Y:S05]  /*1280*/  WARPSYNC.COLLECTIVE R21, `(.L_x_848) ;  /* 0x0000000015087348 */ /* 0x000fea0003c00000 */
[----:B------:R0:W1:Y:S02]  /*1290*/  SHFL.BFLY P6, R37, R36, R23, R22 ;  /* 0x0c00001724257389 */ /* 0x00006400000c0016 */
[----:B01----:R-:W-:Y:S05]  /*12a0*/  ENDCOLLECTIVE ;  /* 0x000000000000791b */ /* 0x003fea0003800000 */
.L_x_848:
[----:B------:R-:W-:Y:S01]  /*12b0*/  HFMA2 R23, -RZ, RZ, 0, 5.9604644775390625e-08 ;  /* 0x00000001ff177431 */ /* 0x000fe200000001ff */
        /* <DEDUP_REMOVED lines=26> */
.L_x_849:
[----:B------:R-:W-:Y:S01]  /*1460*/  HFMA2 R23, -RZ, RZ, 0, 1.1920928955078125e-07 ;  /* 0x00000002ff177431 */ /* 0x000fe200000001ff */
[----:B------:R-:W-:-:S05]  /*1470*/  MOV R27, R37 ;  /* 0x00000025001b7202 */ /* 0x000fca0000000f00 */
[----:B------:R-:W-:-:S05]  /*1480*/  FADD.FTZ R27, R20, R27 ;  /* 0x0000001b141b7221 */ /* 0x000fca0000010000 */
[----:B------:R-:W-:-:S07]  /*1490*/  MOV R36, R27 ;  /* 0x0000001b00247202 */ /* 0x000fce0000000f00 */
[----:B------:R-:W-:Y:S05]  /*14a0*/  WARPSYNC.COLLECTIVE R21, `(.L_x_850) ;  /* 0x0000000015087348 */ /* 0x000fea0003c00000 */
[----:B------:R0:W1:Y:S02]  /*14b0*/  SHFL.BFLY P6, R37, R36, R23, R22 ;  /* 0x0c00001724257389 */ /* 0x00006400000c0016 */
[----:B01----:R-:W-:Y:S05]  /*14c0*/  ENDCOLLECTIVE ;  /* 0x000000000000791b */ /* 0x003fea0003800000 */
.L_x_850:
[----:B------:R-:W-:Y:S01]  /*14d0*/  HFMA2 R23, -RZ, RZ, 0, 2.384185791015625e-07 ;  /* 0x00000004ff177431 */ /* 0x000fe200000001ff */
[----:B------:R-:W-:-:S05]  /*14e0*/  MOV R30, R37 ;  /* 0x00000025001e7202 */ /* 0x000fca0000000f00 */
[----:B------:R-:W-:-:S05]  /*14f0*/  FADD.FTZ R30, R27, R30 ;  /* 0x0000001e1b1e7221 */ /* 0x000fca0000010000 */
[----:B------:R-:W-:-:S07]  /*1500*/  MOV R36, R30 ;  /* 0x0000001e00247202 */ /* 0x000fce0000000f00 */
[----:B------:R-:W-:Y:S05]  /*1510*/  WARPSYNC.COLLECTIVE R21, `(.L_x_851) ;  /* 0x0000000015087348 */ /* 0x000fea0003c00000 */
[----:B------:R0:W1:Y:S02]  /*1520*/  SHFL.BFLY P6, R37, R36, R23, R22 ;  /* 0x0c00001724257389 */ /* 0x00006400000c0016 */
[----:B01----:R-:W-:Y:S05]  /*1530*/  ENDCOLLECTIVE ;  /* 0x000000000000791b */ /* 0x003fea0003800000 */
.L_x_851:
[----:B------:R-:W-:Y:S01]  /*1540*/  HFMA2 R23, -RZ, RZ, 0, 4.76837158203125e-07 ;  /* 0x00000008ff177431 */ /* 0x000fe200000001ff */
[----:B------:R-:W-:-:S05]  /*1550*/  MOV R35, R37 ;  /* 0x0000002500237202 */ /* 0x000fca0000000f00 */
[----:B------:R-:W-:-:S05]  /*1560*/  FADD.FTZ R35, R30, R35 ;  /* 0x000000231e237221 */ /* 0x000fca0000010000 */
[----:B------:R-:W-:-:S07]  /*1570*/  MOV R36, R35 ;  /* 0x0000002300247202 */ /* 0x000fce0000000f00 */
[----:B------:R-:W-:Y:S05]  /*1580*/  WARPSYNC.COLLECTIVE R21, `(.L_x_852) ;  /* 0x0000000015087348 */ /* 0x000fea0003c00000 */
[----:B------:R0:W1:Y:S02]  /*1590*/  SHFL.BFLY P6, R37, R36, R23, R22 ;  /* 0x0c00001724257389 */ /* 0x00006400000c0016 */
[----:B01----:R-:W-:Y:S05]  /*15a0*/  ENDCOLLECTIVE ;  /* 0x000000000000791b */ /* 0x003fea0003800000 */
.L_x_852:
[----:B------:R-:W-:Y:S01]  /*15b0*/  HFMA2 R23, -RZ, RZ, 0, 9.5367431640625e-07 ;  /* 0x00000010ff177431 */ /* 0x000fe200000001ff */
[----:B------:R-:W-:-:S05]  /*15c0*/  MOV R32, R37 ;  /* 0x0000002500207202 */ /* 0x000fca0000000f00 */
[----:B------:R-:W-:-:S05]  /*15d0*/  FADD.FTZ R32, R35, R32 ;  /* 0x0000002023207221 */ /* 0x000fca0000010000 */
[----:B------:R-:W-:-:S07]  /*15e0*/  MOV R36, R32 ;  /* 0x0000002000247202 */ /* 0x000fce0000000f00 */
[----:B------:R-:W-:Y:S05]  /*15f0*/  WARPSYNC.COLLECTIVE R21, `(.L_x_853) ;  /* 0x0000000015087348 */ /* 0x000fea0003c00000 */
[----:B------:R0:W1:Y:S02]  /*1600*/  SHFL.BFLY P6, R37, R36, R23, R22 ;  /* 0x0c00001724257389 */ /* 0x00006400000c0016 */
[----:B01----:R-:W-:Y:S05]  /*1610*/  ENDCOLLECTIVE ;  /* 0x000000000000791b */ /* 0x003fea0003800000 */
.L_x_853:
[----:B------:R-:W-:Y:S05]  /*1620*/  BRA `(.L_x_854) ;  /* 0xfffffff400707947 */ /* 0x000fea000383ffff */
.L_x_855:
        /* <DEDUP_REMOVED lines=13> */
.L_x_9051:


//--------------------- .text._ZN10layer_norm13ln_fwd_kernelINS_13Kernel_traitsI6__halfS2_S2_S2_fjLj256ELj1ELj4ELj1ELj16ENS_18Kernel_traits_baseILj256ES2_S2_S2_S2_fjLj128EEEEELb0ELb0ELb0ELb1EEEvNS_9FwdParamsE --------------------------
	.section	.text._ZN10layer_norm13ln_fwd_kernelINS_13Kernel_traitsI6__halfS2_S2_S2_fjLj256ELj1ELj4ELj1ELj16ENS_18Kernel_traits_baseILj256ES2_S2_S2_S2_fjLj128EEEEELb0ELb0ELb0ELb1EEEvNS_9FwdParamsE,"ax",@progbits
	.align	128
        .global         _ZN10layer_norm13ln_fwd_kernelINS_13Kernel_traitsI6__halfS2_S2_S2_fjLj256ELj1ELj4ELj1ELj16ENS_18Kernel_traits_baseILj256ES2_S2_S2_S2_fjLj128EEEEELb0ELb0ELb0ELb1EEEvNS_9FwdParamsE
        .type           _ZN10layer_norm13ln_fwd_kernelINS_13Kernel_traitsI6__halfS2_S2_S2_fjLj256ELj1ELj4ELj1ELj16ENS_18Kernel_traits_baseILj256ES2_S2_S2_S2_fjLj128EEEEELb0ELb0ELb0ELb1EEEvNS_9FwdParamsE,@function
        .size           _ZN10layer_norm13ln_fwd_kernelINS_13Kernel_traitsI6__halfS2_S2_S2_fjLj256ELj1ELj4ELj1ELj16ENS_18Kernel_traits_baseILj256ES2_S2_S2_S2_fjLj128EEEEELb0ELb0ELb0ELb1EEEvNS_9FwdParamsE,(.L_x_9052 - _ZN10layer_norm13ln_fwd_kernelINS_13Kernel_traitsI6__halfS2_S2_S2_fjLj256ELj1ELj4ELj1ELj16ENS_18Kernel_traits_baseILj256ES2_S2_S2_S2_fjLj128EEEEELb0ELb0ELb0ELb1EEEvNS_9FwdParamsE)
        .other          _ZN10layer_norm13ln_fwd_kernelINS_13Kernel_traitsI6__halfS2_S2_S2_fjLj256ELj1ELj4ELj1ELj16ENS_18Kernel_traits_baseILj256ES2_S2_S2_S2_fjLj128EEEEELb0ELb0ELb0ELb1EEEvNS_9FwdParamsE,@"STO_CUDA_ENTRY STV_DEFAULT"
_ZN10layer_norm13ln_fwd_kernelINS_13Kernel_traitsI6__halfS2_S2_S2_fjLj256ELj1ELj4ELj1ELj16ENS_18Kernel_traits_baseILj256ES2_S2_S2_S2_fjLj128EEEEELb0ELb0ELb0ELb1EEEvNS_9FwdParamsE:
.text._ZN10layer_norm13ln_fwd_kernelINS_13Kernel_traitsI6__halfS2_S2_S2_fjLj256ELj1ELj4ELj1ELj16ENS_18Kernel_traits_baseILj256ES2_S2_S2_S2_fjLj128EEEEELb0ELb0ELb0ELb1EEEvNS_9FwdParamsE:
        /* <DEDUP_REMOVED lines=27> */
[--C-:B-----5:R-:W-:Y:S02]  /*01b0*/  HADD2.F32 R34, -RZ, R12.reuse.H0_H0 ;  /* 0x2000000cff227230 */ /* 0x120fe40000004100 */
[----:B------:R-:W-:Y:S01]  /*01c0*/  HADD2.F32 R33, -RZ, R12.H1_H1 ;  /* 0x3000000cff217230 */ /* 0x000fe20000004100 */
[----:B------:R-:W3:Y:S01]  /*01d0*/  LDCU.U8 UR4, c[0x0][0x410] ;  /* 0x00008200ff0477ac */ /* 0x000ee20008000000 */
[--C-:B------:R-:W-:Y:S02]  /*01e0*/  HADD2.F32 R28, -RZ, R13.reuse.H0_H0 ;  /* 0x2000000dff1c7230 */ /* 0x100fe40000004100 */
[----:B------:R-:W-:Y:S01]  /*01f0*/  HADD2.F32 R27, -RZ, R13.H1_H1 ;  /* 0x3000000dff1b7230 */ /* 0x000fe20000004100 */
[----:B------:R-:W4:Y:S01]  /*0200*/  LDCU UR5, c[0x0][0x388] ;  /* 0x00007100ff0577ac */ /* 0x000f220008000800 */
[----:B------:R-:W-:-:S02]  /*0210*/  HADD2.F32 R0, -RZ, R14.H0_H0 ;  /* 0x2000000eff007230 */ /* 0x000fc40000004100 */
[----:B0-----:R-:W-:Y:S01]  /*0220*/  HADD2.F32 R2, -RZ, R14.H1_H1 ;  /* 0x3000000eff027230 */ /* 0x001fe20000004100 */
[----:B------:R-:W0:Y:S01]  /*0230*/  LDCU.64 UR10, c[0x0][0x3a0] ;  /* 0x00007400ff0a77ac */ /* 0x000e220008000a00 */
[--C-:B------:R-:W-:Y:S01]  /*0240*/  HADD2.F32 R3, -RZ, R15.reuse.H0_H0 ;  /* 0x2000000fff037230 */ /* 0x100fe20000004100 */
[----:B------:R-:W0:Y:S01]  /*0250*/  LDCU.64 UR12, c[0x0][0x3e0] ;  /* 0x00007c00ff0c77ac */ /* 0x000e220008000a00 */
[----:B---3--:R-:W-:Y:S02]  /*0260*/  ISETP.NE.AND P2, PT, RZ, UR4, PT ;  /* 0x00000004ff007c0c */ /* 0x008fe4000bf45270 */
[C---:B-1----:R-:W-:Y:S01]  /*0270*/  LOP3.LUT P0, RZ, R4.reuse, UR8, RZ, 0xfc, !PT ;  /* 0x0000000804ff7c12 */ /* 0x042fe2000f80fcff */
[----:B------:R-:W1:Y:S01]  /*0280*/  LDCU UR8, c[0x0][0x448] ;  /* 0x00008900ff0877ac */ /* 0x000e620008000800 */
[----:B------:R-:W-:Y:S01]  /*0290*/  ISETP.NE.U32.AND P1, PT, R4, RZ, PT ;  /* 0x000000ff0400720c */ /* 0x000fe20003f25070 */
[----:B------:R-:W-:Y:S01]  /*02a0*/  HADD2.F32 R4, -RZ, R15.H1_H1 ;  /* 0x3000000fff047230 */ /* 0x000fe20000004100 */
[----:B------:R-:W-:-:S02]  /*02b0*/  LOP3.LUT P0, RZ, R5, UR9, RZ, 0xfc, P0 ;  /* 0x0000000905ff7c12 */ /* 0x000fc4000800fcff */
[----:B------:R-:W-:Y:S01]  /*02c0*/  ISETP.NE.AND.EX P1, PT, R5, RZ, PT, P1 ;  /* 0x000000ff0500720c */ /* 0x000fe20003f25310 */
[--C-:B--2---:R-:W-:Y:S02]  /*02d0*/  HADD2.F32 R32, -RZ, R8.reuse.H0_H0 ;  /* 0x20000008ff207230 */ /* 0x104fe40000004100 */
[----:B------:R-:W-:Y:S02]  /*02e0*/  HADD2.F32 R5, -RZ, R8.H1_H1 ;  /* 0x30000008ff057230 */ /* 0x000fe40000004100 */
[--C-:B------:R-:W-:Y:S02]  /*02f0*/  HADD2.F32 R6, -RZ, R9.reuse.H0_H0 ;  /* 0x20000009ff067230 */ /* 0x100fe40000004100 */
[----:B------:R-:W-:Y:S02]  /*0300*/  HADD2.F32 R17, -RZ, R9.H1_H1 ;  /* 0x30000009ff117230 */ /* 0x000fe40000004100 */
[--C-:B------:R-:W-:Y:S02]  /*0310*/  HADD2.F32 R16, -RZ, R10.reuse.H0_H0 ;  /* 0x2000000aff107230 */ /* 0x100fe40000004100 */
[----:B------:R-:W-:-:S02]  /*0320*/  HADD2.F32 R19, -RZ, R10.H1_H1 ;  /* 0x3000000aff137230 */ /* 0x000fc40000004100 */
[--C-:B------:R-:W-:Y:S02]  /*0330*/  HADD2.F32 R18, -RZ, R11.reuse.H0_H0 ;  /* 0x2000000bff127230 */ /* 0x100fe40000004100 */
[----:B01--4-:R-:W-:-:S07]  /*0340*/  HADD2.F32 R26, -RZ, R11.H1_H1 ;  /* 0x3000000bff1a7230 */ /* 0x013fce0000004100 */
.L_x_860:
        /* <DEDUP_REMOVED lines=13> */
[----:B--2---:R-:W-:-:S08]  /*0420*/  @P1 HADD2.F32 R25, -RZ, R20.H0_H0 ;  /* 0x20000014ff191230 */ /* 0x004fd00000004100 */
[----:B------:R-:W-:Y:S05]  /*0430*/  BRA.U !UP0, `(.L_x_856) ;  /* 0x0000000108807547 */ /* 0x000fea000b800000 */
[----:B------:R-:W0:Y:S02]  /*0440*/  LDC.64 R12, c[0x0][0x3a0] ;  /* 0x0000e800ff0c7b82 */ /* 0x000e240000000a00 */
[----:B0-----:R-:W-:-:S06]  /*0450*/  IMAD.WIDE.U32 R12, R22, 0x10, R12 ;  /* 0x00000010160c7825 */ /* 0x001fcc00078e000c */
[----:B------:R-:W2:Y:S01]  /*0460*/  LDG.E.128 R12, desc[UR6][R12.64] ;  /* 0x000000060c0c7981 */ /* 0x000ea2000c1e1d00 */
[----:B-----5:R-:W-:Y:S02]  /*0470*/  HADD2.F32 R20, -RZ, R8.H0_H0 ;  /* 0x20000008ff147230 */ /* 0x020fe40000004100 */
[----:B------:R-:W-:Y:S02]  /*0480*/  HADD2.F32 R24, -RZ, R9.H0_H0 ;  /* 0x20000009ff187230 */ /* 0x000fe40000004100 */
[----:B------:R-:W-:Y:S02]  /*0490*/  HADD2.F32 R30, -RZ, R11.H0_H0 ;  /* 0x2000000bff1e7230 */ /* 0x000fe40000004100 */
[----:B------:R-:W-:Y:S02]  /*04a0*/  HADD2.F32 R36, -RZ, R10.H1_H1 ;  /* 0x3000000aff247230 */ /* 0x000fe40000004100 */
[----:B------:R-:W-:Y:S02]  /*04b0*/  HADD2.F32 R8, -RZ, R8.H1_H1 ;  /* 0x30000008ff087230 */ /* 0x000fe40000004100 */
[----:B--2---:R-:W-:-:S02]  /*04c0*/  HADD2.F32 R21, -RZ, R12.H0_H0 ;  /* 0x2000000cff157230 */ /* 0x004fc40000004100 */
[----:B------:R-:W-:Y:S02]  /*04d0*/  HADD2.F32 R23, -RZ, R13.H0_H0 ;  /* 0x2000000dff177230 */ /* 0x000fe40000004100 */
[--C-:B------:R-:W-:Y:S02]  /*04e0*/  HADD2.F32 R29, -RZ, R15.reuse.H0_H0 ;  /* 0x2000000fff1d7230 */ /* 0x100fe40000004100 */
[-C--:B------:R-:W-:Y:S01]  /*04f0*/  FFMA.FTZ R20, R20, R25.reuse, R21 ;  /* 0x0000001914147223 */ /* 0x080fe20000010015 */
[----:B------:R-:W-:Y:S02]  /*0500*/  HADD2.F32 R15, -RZ, R15.H1_H1 ;  /* 0x3000000fff0f7230 */ /* 0x000fe40000004100 */
[----:B------:R-:W-:Y:S01]  /*0510*/  FFMA.FTZ R21, R24, R25, R23 ;  /* 0x0000001918157223 */ /* 0x000fe20000010017 */
[----:B------:R-:W-:Y:S02]  /*0520*/  HADD2.F32 R24, -RZ, R10.H0_H0 ;  /* 0x2000000aff187230 */ /* 0x000fe40000004100 */
[----:B------:R-:W-:-:S02]  /*0530*/  HADD2.F32 R23, -RZ, R14.H0_H0 ;  /* 0x2000000eff177230 */ /* 0x000fc40000004100 */
[----:B------:R-:W-:Y:S02]  /*0540*/  HADD2.F32 R10, -RZ, R11.H1_H1 ;  /* 0x3000000bff0a7230 */ /* 0x000fe40000004100 */
[----:B------:R-:W-:Y:S02]  /*0550*/  HADD2.F32 R11, -RZ, R14.H1_H1 ;  /* 0x3000000eff0b7230 */ /* 0x000fe40000004100 */
[-C--:B------:R-:W-:Y:S01]  /*0560*/  FFMA.FTZ R23, R24, R25.reuse, R23 ;  /* 0x0000001918177223 */ /* 0x080fe20000010017 */
[-C--:B------:R-:W-:Y:S01]  /*0570*/  FFMA.FTZ R24, R30, R25.reuse, R29 ;  /* 0x000000191e187223 */ /* 0x080fe2000001001d */
[----:B------:R-:W-:Y:S02]  /*0580*/  HADD2.F32 R30, -RZ, R9.H1_H1 ;  /* 0x30000009ff1e7230 */ /* 0x000fe40000004100 */
[-C--:B------:R-:W-:Y:S01]  /*0590*/  FFMA.FTZ R10, R10, R25.reuse, R15 ;  /* 0x000000190a0a7223 */ /* 0x080fe2000001000f */
[----:B------:R-:W-:Y:S02]  /*05a0*/  HADD2.F32 R13, -RZ, R13.H1_H1 ;  /* 0x3000000dff0d7230 */ /* 0x000fe40000004100 */
[-C--:B------:R-:W-:Y:S01]  /*05b0*/  FFMA.FTZ R11, R36, R25.reuse, R11 ;  /* 0x00000019240b7223 */ /* 0x080fe2000001000b */
[----:B------:R-:W-:Y:S01]  /*05c0*/  HADD2.F32 R31, -RZ, R12.H1_H1 ;  /* 0x3000000cff1f7230 */ /* 0x000fe20000004100 */
[----:B------:R-:W-:Y:S01]  /*05d0*/  F2FP.F16.F32.PACK_AB R15, R10, R24 ;  /* 0x000000180a0f723e */ /* 0x000fe200000000ff */
[----:B------:R-:W-:-:S02]  /*05e0*/  FFMA.FTZ R30, R30, R25, R13 ;  /* 0x000000191e1e7223 */ /* 0x000fc4000001000d */
[----:B------:R-:W-:Y:S01]  /*05f0*/  F2FP.F16.F32.PACK_AB R14, R11, R23 ;  /* 0x000000170b0e723e */ /* 0x000fe200000000ff */
[----:B------:R-:W-:Y:S02]  /*0600*/  FFMA.FTZ R31, R8, R25, R31 ;  /* 0x00000019081f7223 */ /* 0x000fe4000001001f */
[----:B------:R-:W-:-:S03]  /*0610*/  F2FP.F16.F32.PACK_AB R13, R30, R21 ;  /* 0x000000151e0d723e */ /* 0x000fc600000000ff */
[----:B------:R-:W-:Y:S01]  /*0620*/  F2FP.F16.F32.PACK_AB R12, R31, R20 ;  /* 0x000000141f0c723e */ /* 0x000fe200000000ff */
[----:B------:R-:W-:Y:S06]  /*0630*/  BRA `(.L_x_857) ;  /* 0x0000000000a47947 */ /* 0x000fec0003800000 */
.L_x_856:
[----:B------:R-:W-:-:S04]  /*0640*/  UISETP.NE.U32.AND UP0, UPT, UR12, URZ, UPT ;  /* 0x000000ff0c00728c */ /* 0x000fc8000bf05070 */
[----:B------:R-:W-:-:S06]  /*0650*/  UISETP.NE.AND.EX UP0, UPT, UR13, URZ, UPT, UP0 ;  /* 0x000000ff0d00728c */ /* 0x000fcc000bf05300 */
[----:B------:R-:W-:-:S13]  /*0660*/  PLOP3.LUT P1, PT, PT, PT, UP0, 0x80, 0x8 ;  /* 0x000000000008781c */ /* 0x000fda0003f2f008 */
[----:B------:R-:W-:Y:S05]  /*0670*/  @!P1 BRA `(.L_x_858) ;  /* 0x0000000000549947 */ /* 0x000fea0003800000 */
[----:B-----5:R-:W-:Y:S02]  /*0680*/  HADD2.F32 R20, -RZ, R8.H0_H0 ;  /* 0x20000008ff147230 */ /* 0x020fe40000004100 */
[--C-:B------:R-:W-:Y:S02]  /*0690*/  HADD2.F32 R14, -RZ, R10.reuse.H0_H0 ;  /* 0x2000000aff0e7230 */ /* 0x100fe40000004100 */
[----:B------:R-:W-:Y:S02]  /*06a0*/  HADD2.F32 R36, -RZ, R10.H1_H1 ;  /* 0x3000000aff247230 */ /* 0x000fe40000004100 */
[-C--:B------:R-:W-:Y:S01]  /*06b0*/  FMUL.FTZ R20, R20, R25.reuse ;  /* 0x0000001914147220 */ /* 0x080fe20000410000 */
[----:B------:R-:W-:Y:S02]  /*06c0*/  HADD2.F32 R8, -RZ, R8.H1_H1 ;  /* 0x30000008ff087230 */ /* 0x000fe40000004100 */
[----:B------:R-:W-:Y:S01]  /*06d0*/  FMUL.FTZ R23, R14, R25 ;  /* 0x000000190e177220 */ /* 0x000fe20000410000 */
[----:B------:R-:W-:-:S02]  /*06e0*/  HADD2.F32 R12, -RZ, R9.H0_H0 ;  /* 0x20000009ff0c7230 */ /* 0x000fc40000004100 */
[----:B------:R-:W-:Y:S02]  /*06f0*/  HADD2.F32 R30, -RZ, R9.H1_H1 ;  /* 0x30000009ff1e7230 */ /* 0x000fe40000004100 */
[-C--:B------:R-:W-:Y:S01]  /*0700*/  FMUL.FTZ R31, R8, R25.reuse ;  /* 0x00000019081f7220 */ /* 0x080fe20000410000 */
[--C-:B------:R-:W-:Y:S02]  /*0710*/  HADD2.F32 R24, -RZ, R11.reuse.H0_H0 ;  /* 0x2000000bff187230 */ /* 0x100fe40000004100 */
[-C--:B------:R-:W-:Y:S01]  /*0720*/  FMUL.FTZ R21, R12, R25.reuse ;  /* 0x000000190c157220 */ /* 0x080fe20000410000 */
[----:B------:R-:W-:Y:S02]  /*0730*/  HADD2.F32 R10, -RZ, R11.H1_H1 ;  /* 0x3000000bff0a7230 */ /* 0x000fe40000004100 */
[-C--:B------:R-:W-:Y:S01]  /*0740*/  FMUL.FTZ R11, R36, R25.reuse ;  /* 0x00000019240b7220 */ /* 0x080fe20000410000 */
[-C--:B------:R-:W-:Y:S01]  /*0750*/  FMUL.FTZ R30, R30, R25.reuse ;  /* 0x000000191e1e7220 */ /* 0x080fe20000410000 */
[-C--:B------:R-:W-:Y:S01]  /*0760*/  FMUL.FTZ R24, R24, R25.reuse ;  /* 0x0000001918187220 */ /* 0x080fe20000410000 */
[----:B------:R-:W-:Y:S01]  /*0770*/  F2FP.F16.F32.PACK_AB R12, R31, R20 ;  /* 0x000000141f0c723e */ /* 0x000fe200000000ff */
[----:B------:R-:W-:Y:S01]  /*0780*/  FMUL.FTZ R10, R10, R25 ;  /* 0x000000190a0a7220 */ /* 0x000fe20000410000 */
[----:B------:R-:W-:-:S02]  /*0790*/  F2FP.F16.F32.PACK_AB R14, R11, R23 ;  /* 0x000000170b0e723e */ /* 0x000fc400000000ff */
[----:B------:R-:W-:Y:S02]  /*07a0*/  F2FP.F16.F32.PACK_AB R13, R30, R21 ;  /* 0x000000151e0d723e */ /* 0x000fe400000000ff */
[----:B------:R-:W-:Y:S01]  /*07b0*/  F2FP.F16.F32.PACK_AB R15, R10, R24 ;  /* 0x000000180a0f723e */ /* 0x000fe200000000ff */
[----:B------:R-:W-:Y:S06]  /*07c0*/  BRA `(.L_x_857) ;  /* 0x0000000000407947 */ /* 0x000fec0003800000 */
.L_x_858:
[--C-:B-----5:R-:W-:Y:S02]  /*07d0*/  HADD2.F32 R20, -RZ, R8.reuse.H0_H0 ;  /* 0x20000008ff147230 */ /* 0x120fe40000004100 */
[----:B------:R-:W-:Y:S02]  /*07e0*/  HADD2.F32 R30, -RZ, R8.H1_H1 ;  /* 0x30000008ff1e7230 */ /* 0x000fe40000004100 */
[----:B------:R-:W-:Y:S02]  /*07f0*/  HADD2.F32 R21, -RZ, R9.H0_H0 ;  /* 0x20000009ff157230 */ /* 0x000fe40000004100 */
[-C--:B------:R-:W-:Y:S01]  /*0800*/  FMUL.FTZ R20, R20, R25.reuse ;  /* 0x0000001914147220 */ /* 0x080fe20000410000 */
[--C-:B------:R-:W-:Y:S02]  /*0810*/  HADD2.F32 R8, -RZ, R10.reuse.H0_H0 ;  /* 0x2000000aff087230 */ /* 0x100fe40000004100 */
[----:B------:R-:W-:Y:S01]  /*0820*/  FMUL.FTZ R31, R30, R25 ;  /* 0x000000191e1f7220 */ /* 0x000fe20000410000 */
[----:B------:R-:W-:-:S02]  /*0830*/  HADD2.F32 R36, -RZ, R10.H1_H1 ;  /* 0x3000000aff247230 */ /* 0x000fc40000004100 */
[-C--:B------:R-:W-:Y:S01]  /*0840*/  FMUL.FTZ R21, R21, R25.reuse ;  /* 0x0000001915157220 */ /* 0x080fe20000410000 */
[----:B------:R-:W-:Y:S02]  /*0850*/  HADD2.F32 R9, -RZ, R9.H1_H1 ;  /* 0x30000009ff097230 */ /* 0x000fe40000004100 */
[-C--:B------:R-:W-:Y:S01]  /*0860*/  FMUL.FTZ R23, R8, R25.reuse ;  /* 0x0000001908177220 */ /* 0x080fe20000410000 */
[--C-:B------:R-:W-:Y:S02]  /*0870*/  HADD2.F32 R24, -RZ, R11.reuse.H0_H0 ;  /* 0x2000000bff187230 */ /* 0x100fe40000004100 */
[----:B------:R-:W-:Y:S02]  /*0880*/  HADD2.F32 R10, -RZ, R11.H1_H1 ;  /* 0x3000000bff0a7230 */ /* 0x000fe40000004100 */
[-C--:B------:R-:W-:Y:S01]  /*0890*/  FMUL.FTZ R30, R9, R25.reuse ;  /* 0x00000019091e7220 */ /* 0x080fe20000410000 */
[-C--:B------:R-:W-:Y:S01]  /*08a0*/  FMUL.FTZ R11, R36, R25.reuse ;  /* 0x00000019240b7220 */ /* 0x080fe20000410000 */
[-C--:B------:R-:W-:Y:S01]  /*08b0*/  FMUL.FTZ R24, R24, R25.reuse ;  /* 0x0000001918187220 */ /* 0x080fe20000410000 */
[----:B------:R-:W-:-:S07]  /*08c0*/  FMUL.FTZ R10, R10, R25 ;  /* 0x000000190a0a7220 */ /* 0x000fce0000410000 */
.L_x_857:
        /* <DEDUP_REMOVED lines=51> */
.L_x_872:
[----:B-1----:R-:W-:Y:S01]  /*0c00*/  FADD.FTZ R9, R36, R9 ;  /* 0x0000000924097221 */ /* 0x002fe20000010000 */
[----:B------:R-:W-:-:S03]  /*0c10*/  FMUL.FTZ R35, R25, R25 ;  /* 0x0000001919237220 */ /* 0x000fc60000410000 */
[----:B------:R-:W-:Y:S02]  /*0c20*/  FFMA.FTZ R29, R9, R8, UR8 ;  /* 0x00000008091d7e23 */ /* 0x000fe40008010008 */
[----:B0-----:R-:W-:Y:S01]  /*0c30*/  FSEL R36, R35, RZ, P2 ;  /* 0x000000ff23247208 */ /* 0x001fe20001000000 */
[----:B------:R-:W0:Y:S01]  /*0c40*/  @!P3 LDC.64 R8, c[0x0][0x3c0] ;  /* 0x0000f000ff08bb82 */ /* 0x000e220000000a00 */
[----:B------:R-:W-:-:S03]  /*0c50*/  FSEL R35, R25, RZ, !P2 ;  /* 0x000000ff19237208 */ /* 0x000fc60005000000 */
[----:B------:R-:W-:Y:S02]  /*0c60*/  FADD.FTZ R29, R29, R36 ;  /* 0x000000241d1d7221 */ /* 0x000fe40000010000 */
[C---:B------:R-:W-:Y:S01]  /*0c70*/  FADD.FTZ R24, -R35.reuse, R24 ;  /* 0x0000001823187221 */ /* 0x040fe20000010100 */
[C---:B------:R-:W-:Y:S01]  /*0c80*/  FADD.FTZ R36, -R35.reuse, R23 ;  /* 0x0000001723247221 */ /* 0x040fe20000010100 */
[C---:B------:R-:W-:Y:S01]  /*0c90*/  FADD.FTZ R23, -R35.reuse, R10 ;  /* 0x0000000a23177221 */ /* 0x040fe20000010100 */
[C---:B------:R-:W-:Y:S01]  /*0ca0*/  FADD.FTZ R10, -R35.reuse, R11 ;  /* 0x0000000b230a7221 */ /* 0x040fe20000010100 */
[----:B------:R-:W1:Y:S01]  /*0cb0*/  MUFU.RSQ R29, R29 ;  /* 0x0000001d001d7308 */ /* 0x000e620000001400 */
[C---:B------:R-:W-:Y:S01]  /*0cc0*/  FADD.FTZ R20, -R35.reuse, R20 ;  /* 0x0000001423147221 */ /* 0x040fe20000010100 */
[----:B------:R-:W-:Y:S01]  /*0cd0*/  FADD.FTZ R30, -R35, R30 ;  /* 0x0000001e231e7221 */ /* 0x000fe20000010100 */
[----:B0-----:R-:W-:-:S04]  /*0ce0*/  @!P3 IMAD.WIDE R8, R7, 0x4, R8 ;  /* 0x000000040708b825 */ /* 0x001fc800078e0208 */
[----:B-1----:R-:W-:Y:S01]  /*0cf0*/  FMUL.FTZ R24, R29, R24 ;  /* 0x000000181d187220 */ /* 0x002fe20000410000 */
[----:B------:R0:W-:Y:S03]  /*0d00*/  @!P3 STG.E desc[UR6][R8.64], R25 ;  /* 0x000000190800b986 */ /* 0x0001e6000c101906 */
[----:B------:R-:W-:Y:S01]  /*0d10*/  FFMA.FTZ R11, R24, R18, R3 ;  /* 0x00000012180b7223 */ /* 0x000fe20000010003 */
[----:B------:R-:W-:-:S04]  /*0d20*/  FADD.FTZ R24, -R35, R21 ;  /* 0x0000001523187221 */ /* 0x000fc80000010100 */
[C---:B------:R-:W-:Y:S01]  /*0d30*/  FMUL.FTZ R21, R29.reuse, R24 ;  /* 0x000000181d157220 */ /* 0x040fe20000410000 */
[C---:B0-----:R-:W-:Y:S01]  /*0d40*/  FMUL.FTZ R9, R29.reuse, R36 ;  /* 0x000000241d097220 */ /* 0x041fe20000410000 */
[C---:B------:R-:W-:Y:S01]  /*0d50*/  FMUL.FTZ R25, R29.reuse, R23 ;  /* 0x000000171d197220 */ /* 0x040fe20000410000 */
[----:B------:R-:W-:Y:S01]  /*0d60*/  FMUL.FTZ R23, R29, R10 ;  /* 0x0000000a1d177220 */ /* 0x000fe20000410000 */
[----:B------:R-:W-:Y:S01]  /*0d70*/  FADD.FTZ R8, -R35, R31 ;  /* 0x0000001f23087221 */ /* 0x000fe20000010100 */
[----:B------:R-:W-:Y:S01]  /*0d80*/  FFMA.FTZ R10, R9, R16, R0 ;  /* 0x00000010090a7223 */ /* 0x000fe20000010000 */
[----:B------:R-:W-:Y:S01]  /*0d90*/  FFMA.FTZ R36, R25, R26, R4 ;  /* 0x0000001a19247223 */ /* 0x000fe20000010004 */
[C---:B------:R-:W-:Y:S01]  /*0da0*/  FMUL.FTZ R9, R29.reuse, R20 ;  /* 0x000000141d097220 */ /* 0x040fe20000410000 */
[----:B------:R-:W-:Y:S01]  /*0db0*/  FMUL.FTZ R8, R29, R8 ;  /* 0x000000081d087220 */ /* 0x000fe20000410000 */
[----:B------:R-:W0:Y:S01]  /*0dc0*/  @!P3 LDC.64 R24, c[0x0][0x3c8] ;  /* 0x0000f200ff18bb82 */ /* 0x000e220000000a00 */
[----:B------:R-:W-:Y:S01]  /*0dd0*/  FFMA.FTZ R23, R23, R19, R2 ;  /* 0x0000001317177223 */ /* 0x000fe20000010002 */
[----:B------:R-:W-:Y:S01]  /*0de0*/  F2FP.F16.F32.PACK_AB R11, R36, R11 ;  /* 0x0000000b240b723e */ /* 0x000fe200000000ff */
[----:B------:R-:W-:Y:S01]  /*0df0*/  FFMA.FTZ R20, R9, R32, R34 ;  /* 0x0000002009147223 */ /* 0x000fe20000010022 */
[----:B------:R-:W-:Y:S01]  /*0e00*/  FMUL.FTZ R36, R29, R30 ;  /* 0x0000001e1d247220 */ /* 0x000fe20000410000 */
[----:B------:R-:W-:Y:S01]  /*0e10*/  FFMA.FTZ R9, R21, R6, R28 ;  /* 0x0000000615097223 */ /* 0x000fe2000001001c */
[----:B------:R-:W-:Y:S01]  /*0e20*/  FFMA.FTZ R21, R8, R5, R33 ;  /* 0x0000000508157223 */ /* 0x000fe20000010021 */
[----:B------:R-:W-:Y:S01]  /*0e30*/  F2FP.F16.F32.PACK_AB R10, R23, R10 ;  /* 0x0000000a170a723e */ /* 0x000fe200000000ff */
[----:B------:R-:W1:Y:S01]  /*0e40*/  LDC.64 R30, c[0x0][0x428] ;  /* 0x00010a00ff1e7b82 */ /* 0x000e620000000a00 */
[----:B------:R-:W-:-:S02]  /*0e50*/  FFMA.FTZ R36, R36, R17, R27 ;  /* 0x0000001124247223 */ /* 0x000fc4000001001b */
[----:B------:R-:W-:-:S03]  /*0e60*/  F2FP.F16.F32.PACK_AB R8, R21, R20 ;  /* 0x000000141508723e */ /* 0x000fc600000000ff */
[----:B------:R-:W-:Y:S02]  /*0e70*/  F2FP.F16.F32.PACK_AB R9, R36, R9 ;  /* 0x000000092409723e */ /* 0x000fe400000000ff */
[----:B------:R-:W2:Y:S01]  /*0e80*/  LDC.64 R20, c[0x0][0x380] ;  /* 0x0000e000ff147b82 */ /* 0x000ea20000000a00 */
[----:B0-----:R-:W-:-:S05]  /*0e90*/  @!P3 IMAD.WIDE R24, R7, 0x4, R24 ;  /* 0x000000040718b825 */ /* 0x001fca00078e0218 */
[----:B------:R0:W-:Y:S01]  /*0ea0*/  @!P3 STG.E desc[UR6][R24.64], R29 ;  /* 0x0000001d1800b986 */ /* 0x0001e2000c101906 */
[----:B-1----:R-:W-:-:S05]  /*0eb0*/  IMAD.WIDE.U32 R22, R22, 0x10, R30 ;  /* 0x0000001016167825 */ /* 0x002fca00078e001e */
[----:B------:R0:W-:Y:S01]  /*0ec0*/  STG.E.128 desc[UR6][R22.64], R8 ;  /* 0x0000000816007986 */ /* 0x0001e2000c101d06 */
[----:B--2---:R-:W-:-:S04]  /*0ed0*/  LEA R7, R20, R7, 0x2 ;  /* 0x0000000714077211 */ /* 0x004fc800078e10ff */
[----:B------:R-:W-:-:S13]  /*0ee0*/  ISETP.GE.AND P3, PT, R7, R21, PT ;  /* 0x000000150700720c */ /* 0x000fda0003f66270 */
[----:B0-----:R-:W-:Y:S05]  /*0ef0*/  @!P3 BRA `(.L_x_860) ;  /* 0xfffffff40014b947 */ /* 0x001fea000383ffff */
[----:B------:R-:W-:Y:S05]  /*0f00*/  EXIT ;  /* 0x000000000000794d */ /* 0x000fea0003800000 */
.L_x_859:
[----:B------:R-:W-:Y:S01]  /*0f10*/  HFMA2 R35, -RZ, RZ, 0, 5.9604644775390625e-08 ;  /* 0x00000001ff237431 */ /* 0x000fe200000001ff */
[----:B------:R-:W-:Y:S01]  /*0f20*/  BSSY B0, `(.L_x_861) ;  /* 0x0000007000007945 */ /* 0x000fe20003800000 */
[----:B------:R-:W-:Y:S02]  /*0f30*/  MOV R36, R25 ;  /* 0x0000001900247202 */ /* 0x000fe40000000f00 */
[----:B------:R-:W-:Y:S02]  /*0f40*/  MOV R29, 0x1f ;  /* 0x0000001f001d7802 */ /* 0x000fe40000000f00 */
[----:B0-----:R-:W-:-:S07]  /*0f50*/  MOV R9, 0xffffffff ;  /* 0xffffffff00097802 */ /* 0x001fce0000000f00 */
[----:B------:R-:W-:Y:S05]  /*0f60*/  WARPSYNC.COLLECTIVE R9, `(.L_x_862) ;  /* 0x0000000009087348 */ /* 0x000fea0003c00000 */
[----:B------:R0:W1:Y:S02]  /*0f70*/  SHFL.BFLY P4, R9, R36, R35, R29 ;  /* 0x0c00002324097389 */ /* 0x000064000008001d */
[----:B01----:R-:W-:Y:S05]  /*0f80*/  ENDCOLLECTIVE ;  /* 0x000000000000791b */ /* 0x003fea0003800000 */
.L_x_862:
[----:B------:R-:W-:Y:S05]  /*0f90*/  BSYNC B0 ;  /* 0x0000000000007941 */ /* 0x000fea0003800000 */
.L_x_861:
        /* <DEDUP_REMOVED lines=8> */
.L_x_863:
[----:B------:R-:W-:Y:S02]  /*1020*/  HFMA2 R35, -RZ, RZ, 0, 2.384185791015625e-07 ;  /* 0x00000004ff237431 */ /* 0x000fe400000001ff */
[----:B------:R-:W-:Y:S01]  /*1030*/  FADD.FTZ R36, R8, R9 ;  /* 0x0000000908247221 */ /* 0x000fe20000010000 */
[----:B------:R-:W-:Y:S01]  /*1040*/  MOV R9, 0xffffffff ;  /* 0xffffffff00097802 */ /* 0x000fe20000000f00 */
[----:B------:R-:W0:Y:S06]  /*1050*/  LDC R8, c[0x0][0x400] ;  /* 0x00010000ff087b82 */ /* 0x000e2c0000000800 */
[----:B0-----:R-:W-:Y:S05]  /*1060*/  WARPSYNC.COLLECTIVE R9, `(.L_x_864) ;  /* 0x0000000009087348 */ /* 0x001fea0003c00000 */
[----:B------:R1:W2:Y:S02]  /*1070*/  SHFL.BFLY P4, R9, R36, R35, R29 ;  /* 0x0c00002324097389 */ /* 0x0002a4000008001d */
[----:B012---:R-:W-:Y:S05]  /*1080*/  ENDCOLLECTIVE ;  /* 0x000000000000791b */ /* 0x007fea0003800000 */
.L_x_864:
[----:B------:R-:W-:Y:S01]  /*1090*/  HFMA2 R35, -RZ, RZ, 0, 4.76837158203125e-07 ;  /* 0x00000008ff237431 */ /* 0x000fe200000001ff */
[----:B------:R-:W-:Y:S02]  /*10a0*/  MOV R25, R9 ;  /* 0x0000000900197202 */ /* 0x000fe40000000f00 */
[----:B------:R-:W-:-:S03]  /*10b0*/  MOV R9, 0xffffffff ;  /* 0xffffffff00097802 */ /* 0x000fc60000000f00 */
[----:B------:R-:W-:-:S07]  /*10c0*/  FADD.FTZ R36, R36, R25 ;  /* 0x0000001924247221 */ /* 0x000fce0000010000 */
[----:B------:R-:W-:Y:S05]  /*10d0*/  WARPSYNC.COLLECTIVE R9, `(.L_x_865) ;  /* 0x0000000009087348 */ /* 0x000fea0003c00000 */
[----:B------:R0:W1:Y:S02]  /*10e0*/  SHFL.BFLY P4, R9, R36, R35, R29 ;  /* 0x0c00002324097389 */ /* 0x000064000008001d */
[----:B01----:R-:W-:Y:S05]  /*10f0*/  ENDCOLLECTIVE ;  /* 0x000000000000791b */ /* 0x003fea0003800000 */
.L_x_865:
[----:B------:R-:W-:Y:S01]  /*1100*/  HFMA2 R35, -RZ, RZ, 0, 9.5367431640625e-07 ;  /* 0x00000010ff237431 */ /* 0x000fe200000001ff */
[----:B------:R-:W-:Y:S02]  /*1110*/  MOV R25, R9 ;  /* 0x0000000900197202 */ /* 0x000fe40000000f00 */
[----:B------:R-:W-:-:S03]  /*1120*/  MOV R9, 0xffffffff ;  /* 0xffffffff00097802 */ /* 0x000fc60000000f00 */
[----:B------:R-:W-:-:S07]  /*1130*/  FADD.FTZ R36, R36, R25 ;  /* 0x0000001924247221 */ /* 0x000fce0000010000 */
[----:B------:R-:W-:Y:S05]  /*1140*/  WARPSYNC.COLLECTIVE R9, `(.L_x_866) ;  /* 0x0000000009087348 */ /* 0x000fea0003c00000 */
[----:B------:R0:W1:Y:S02]  /*1150*/  SHFL.BFLY P4, R9, R36, R35, R29 ;  /* 0x0c00002324097389 */ /* 0x000064000008001d */
[----:B01----:R-:W-:Y:S05]  /*1160*/  ENDCOLLECTIVE ;  /* 0x000000000000791b */ /* 0x003fea0003800000 */
.L_x_866:
        /* <DEDUP_REMOVED lines=24> */
.L_x_867:
[----:B------:R-:W-:Y:S02]  /*12f0*/  HFMA2 R35, -RZ, RZ, 0, 1.1920928955078125e-07 ;  /* 0x00000002ff237431 */ /* 0x000fe400000001ff */
[----:B------:R-:W-:Y:S01]  /*1300*/  FADD.FTZ R36, R36, R9 ;  /* 0x0000000924247221 */ /* 0x000fe20000010000 */
[----:B------:R-:W-:-:S07]  /*1310*/  MOV R9, 0xffffffff ;  /* 0xffffffff00097802 */ /* 0x000fce0000000f00 */
[----:B------:R-:W-:Y:S05]  /*1320*/  WARPSYNC.COLLECTIVE R9, `(.L_x_868) ;  /* 0x0000000009087348 */ /* 0x000fea0003c00000 */
[----:B------:R0:W1:Y:S02]  /*1330*/  SHFL.BFLY P4, R9, R36, R35, R29 ;  /* 0x0c00002324097389 */ /* 0x000064000008001d */
[----:B01----:R-:W-:Y:S05]  /*1340*/  ENDCOLLECTIVE ;  /* 0x000000000000791b */ /* 0x003fea0003800000 */
.L_x_868:
[----:B------:R-:W-:Y:S02]  /*1350*/  HFMA2 R35, -RZ, RZ, 0, 2.384185791015625e-07 ;  /* 0x00000004ff237431 */ /* 0x000fe400000001ff */
[----:B------:R-:W-:Y:S01]  /*1360*/  FADD.FTZ R36, R36, R9 ;  /* 0x0000000924247221 */ /* 0x000fe20000010000 */
[----:B------:R-:W-:-:S07]  /*1370*/  MOV R9, 0xffffffff ;  /* 0xffffffff00097802 */ /* 0x000fce0000000f00 */
[----:B------:R-:W-:Y:S05]  /*1380*/  WARPSYNC.COLLECTIVE R9, `(.L_x_869) ;  /* 0x0000000009087348 */ /* 0x000fea0003c00000 */
[----:B------:R0:W1:Y:S02]  /*1390*/  SHFL.BFLY P4, R9, R36, R35, R29 ;  /* 0x0c00002324097389 */ /* 0x000064000008001d */
[----:B01----:R-:W-:Y:S05]  /*13a0*/  ENDCOLLECTIVE ;  /* 0x000000000000791b */ /* 0x003fea0003800000 */
.L_x_869:
[----:B------:R-:W-:Y:S02]  /*13b0*/  HFMA2 R35, -RZ, RZ, 0, 4.76837158203125e-07 ;  /* 0x00000008ff237431 */ /* 0x000fe400000001ff */
[----:B------:R-:W-:Y:S01]  /*13c0*/  FADD.FTZ R36, R36, R9 ;  /* 0x0000000924247221 */ /* 0x000fe20000010000 */
[----:B------:R-:W-:-:S07]  /*13d0*/  MOV R9, 0xffffffff ;  /* 0xffffffff00097802 */ /* 0x000fce0000000f00 */
[----:B------:R-:W-:Y:S05]  /*13e0*/  WARPSYNC.COLLECTIVE R9, `(.L_x_870) ;  /* 0x0000000009087348 */ /* 0x000fea0003c00000 */
[----:B------:R0:W1:Y:S02]  /*13f0*/  SHFL.BFLY P4, R9, R36, R35, R29 ;  /* 0x0c00002324097389 */ /* 0x000064000008001d */
[----:B01----:R-:W-:Y:S05]  /*1400*/  ENDCOLLECTIVE ;  /* 0x000000000000791b */ /* 0x003fea0003800000 */
.L_x_870:
[----:B------:R-:W-:Y:S02]  /*1410*/  HFMA2 R35, -RZ, RZ, 0, 9.5367431640625e-07 ;  /* 0x00000010ff237431 */ /* 0x000fe400000001ff */
[----:B------:R-:W-:Y:S01]  /*1420*/  FADD.FTZ R36, R36, R9 ;  /* 0x0000000924247221 */ /* 0x000fe20000010000 */
[----:B------:R-:W-:-:S07]  /*1430*/  MOV R9, 0xffffffff ;  /* 0xffffffff00097802 */ /* 0x000fce0000000f00 */
[----:B------:R-:W-:Y:S05]  /*1440*/  WARPSYNC.COLLECTIVE R9, `(.L_x_871) ;  /* 0x0000000009087348 */ /* 0x000fea0003c00000 */
[----:B------:R0:W1:Y:S02]  /*1450*/  SHFL.BFLY P4, R9, R36, R35, R29 ;  /* 0x0c00002324097389 */ /* 0x000064000008001d */
[----:B01----:R-:W-:Y:S05]  /*1460*/  ENDCOLLECTIVE ;  /* 0x000000000000791b */ /* 0x003fea0003800000 */
.L_x_871:
[----:B------:R-:W-:Y:S05]  /*1470*/  BRA `(.L_x_872) ;  /* 0xfffffff400e07947 */ /* 0x000fea000383ffff */
.L_x_873:
        /* <DEDUP_REMOVED lines=16> */
.L_x_9052:


//--------------------- .text._ZN10layer_norm13ln_fwd_kernelINS_13Kernel_traitsI6__halfS2_S2_S2_fjLj256ELj1ELj4ELj1ELj16ENS_18Kernel_traits_baseILj256ES2_S2_S2_S2_fjLj128EEEEELb0ELb0ELb1ELb0EEEvNS_9FwdParamsE --------------------------
	.section	.text._ZN10layer_norm13ln_fwd_kernelINS_13Kernel_traitsI6__halfS2_S2_S2_fjLj256ELj1ELj4ELj1ELj16ENS_18Kernel_traits_baseILj256ES2_S2_S2_S2_fjLj128EEEEELb0ELb0ELb1ELb0EEEvNS_9FwdParamsE,"ax",@progbits
	.align	128
        .global         _ZN10layer_norm13ln_fwd_kernelINS_13Kernel_traitsI6__halfS2_S2_S2_fjLj256ELj1ELj4ELj1ELj16ENS_18Kernel_traits_baseILj256ES2_S2_S2_S2_fjLj128EEEEELb0ELb0ELb1ELb0EEEvNS_9FwdParamsE
        .type           _ZN10layer_norm13ln_fwd_kernelINS_13Kernel_traitsI6__halfS2_S2_S2_fjLj256ELj1ELj4ELj1ELj16ENS_18Kernel_traits_baseILj256ES2_S2_S2_S2_fjLj128EEEEELb0ELb0ELb1ELb0EEEvNS_9FwdParamsE,@function
        .size           _ZN10layer_norm13ln_fwd_kernelINS_13Kernel_traitsI6__halfS2_S2_S2_fjLj256ELj1ELj4ELj1ELj16ENS_18Kernel_traits_baseILj256ES2_S2_S2_S2_fjLj128EEEEELb0ELb0ELb1ELb0EEEvNS_9FwdParamsE,(.L_x_9053 - _ZN10layer_norm13ln_fwd_kernelINS_13Kernel_traitsI6__halfS2_S2_S2_fjLj256ELj1ELj4ELj1ELj16ENS_18Kernel_traits_baseILj256ES2_S2_S2_S2_fjLj128EEEEELb0ELb0ELb1ELb0EEEvNS_9FwdParamsE)
        .other          _ZN10layer_norm13ln_fwd_kernelINS_13Kernel_traitsI6__halfS2_S2_S2_fjLj256ELj1ELj4ELj1ELj16ENS_18Kernel_traits_baseILj256ES2_S2_S2_S2_fjLj128EEEEELb0ELb0ELb1ELb0EEEvNS_9FwdParamsE,@"STO_CUDA_ENTRY STV_DEFAULT"
_ZN10layer_norm13ln_fwd_kernelINS_13Kernel_traitsI6__halfS2_S2_S2_fjLj256ELj1ELj4ELj1ELj16ENS_18Kernel_traits_baseILj256ES2_S2_S2_S2_fjLj128EEEEELb0ELb0ELb1ELb0EEEvNS_9FwdParamsE:
.text._ZN10layer_norm13ln_fwd_kernelINS_13Kernel_traitsI6__halfS2_S2_S2_fjLj256ELj1ELj4ELj1ELj16ENS_18Kernel_traits_baseILj256ES2_S2_S2_S2_fjLj128EEEEELb0ELb0ELb1ELb0EEEvNS_9FwdParamsE:
        /* <DEDUP_REMOVED lines=27> */
.L_x_875:
[----:B------:R-:W-:Y:S05]  /*01b0*/  BSYNC.RECONVERGENT B0 ;  /* 0x0000000000007941 */ /* 0x000fea0003800200 */
.L_x_874:
[----:B------:R-:W1:Y:S02]  /*01c0*/  LDCU UR4, c[0x0][0x384] ;  /* 0x00007080ff0477ac */ /* 0x000e640008000800 */
[----:B-1----:R-:W-:-:S13]  /*01d0*/  ISETP.GE.AND P0, PT, R2, UR4, PT ;  /* 0x0000000402007c0c */ /* 0x002fda000bf06270 */
[----:B------:R-:W-:Y:S05]  /*01e0*/  @P0 EXIT ;  /* 0x000000000000094d */ /* 0x000fea0003800000 */
[----:B------:R-:W1:Y:S01]  /*01f0*/  LDCU.64 UR4, c[0x0][0x3a0] ;  /* 0x00007400ff0477ac */ /* 0x000e620008000a00 */
[----:B------:R-:W2:Y:S01]  /*0200*/  LDCU.U8 UR8, c[0x0][0x410] ;  /* 0x00008200ff0877ac */ /* 0x000ea20008000000 */
[----:B------:R-:W3:Y:S01]  /*0210*/  LDCU UR11, c[0x0][0x388] ;  /* 0x00007100ff0b77ac */ /* 0x000ee20008000800 */
[----:B------:R-:W4:Y:S01]  /*0220*/  LDCU UR9, c[0x0][0x448] ;  /* 0x00008900ff0977ac */ /* 0x000f220008000800 */
[----:B------:R-:W0:Y:S01]  /*0230*/  LDCU UR10, c[0x0][0x448] ;  /* 0x00008900ff0a77ac */ /* 0x000e220008000800 */
[----:B-1----:R-:W-:-:S04]  /*0240*/  UISETP.NE.U32.AND UP0, UPT, UR4, URZ, UPT ;  /* 0x000000ff0400728c */ /* 0x002fc8000bf05070 */
[----:B------:R-:W-:-:S09]  /*0250*/  UISETP.NE.AND.EX UP0, UPT, UR5, URZ, UPT, UP0 ;  /* 0x000000ff0500728c */ /* 0x000fd2000bf05300 */
[----:B0-234-:R-:W-:Y:S05]  /*0260*/  BRA.U !UP0, `(.L_x_876) ;  /* 0x0000000d08207547 */ /* 0x01dfea000b800000 */
.L_x_882:
[----:B0-----:R-:W0:Y:S08]  /*0270*/  LDC.64 R26, c[0x0][0x3f0] ;  /* 0x0000fc00ff1a7b82 */ /* 0x001e300000000a00 */
[----:B------:R-:W1:Y:S08]  /*0280*/  LDC.64 R20, c[0x0][0x3f8] ;  /* 0x0000fe00ff147b82 */ /* 0x000e700000000a00 */
[----:B------:R-:W2:Y:S01]  /*0290*/  LDC R31, c[0x0][0x388] ;  /* 0x0000e200ff1f7b82 */ /* 0x000ea20000000800 */
[----:B0-----:R-:W-:-:S06]  /*02a0*/  IMAD.WIDE R26, R2, 0x4, R26 ;  /* 0x00000004021a7825 */ /* 0x001fcc00078e021a */
[----:B------:R0:W3:Y:S01]  /*02b0*/  LDG.E R26, desc[UR6][R26.64] ;  /* 0x000000061a1a7981 */ /* 0x0000e2000c1e1900 */
[----:B-1----:R-:W-:-:S05]  /*02c0*/  IMAD.WIDE R22, R2, 0x4, R20 ;  /* 0x0000000402167825 */ /* 0x002fca00078e0214 */
[----:B-----5:R1:W5:Y:S01]  /*02d0*/  LDG.E R28, desc[UR6][R22.64] ;  /* 0x00000006161c7981 */ /* 0x020362000c1e1900 */
[----:B------:R-:W-:Y:S01]  /*02e0*/  ISETP.GT.U32.AND P0, PT, R3, -0x21, PT ;  /* 0xffffffdf0300780c */ /* 0x000fe20003f04070 */
[----:B------:R-:W-:Y:S01]  /*02f0*/  BSSY.RECONVERGENT B0, `(.L_x_877) ;  /* 0x000003d000007945 */ /* 0x000fe20003800200 */
[----:B--2---:R-:W-:-:S05]  /*0300*/  IMAD R32, R2, R31, RZ ;  /* 0x0000001f02207224 */ /* 0x004fca00078e02ff */
[----:B0-----:R-:W-:-:S04]  /*0310*/  SHF.R.S32.HI R27, RZ, 0x1f, R32 ;  /* 0x0000001fff1b7819 */ /* 0x001fc80000011420 */
[----:B------:R-:W-:Y:S02]  /*0320*/  LEA.HI R27, R27, R32, RZ, 0x3 ;  /* 0x000000201b1b7211 */ /* 0x000fe400078f18ff */
[----:B---3--:R-:W-:-:S13]  /*0330*/  ISETP.GE.AND P1, PT, R26, 0x1, PT ;  /* 0x000000011a00780c */ /* 0x008fda0003f26270 */
        /* <DEDUP_REMOVED lines=9> */
[----:B------:R-:W0:Y:S08]  /*03d0*/  @P1 LDC.64 R24, c[0x0][0x390] ;  /* 0x0000e400ff181b82 */ /* 0x000e300000000a00 */
[----:B------:R-:W1:Y:S01]  /*03e0*/  LDC.64 R22, c[0x0][0x3a0] ;  /* 0x0000e800ff167b82 */ /* 0x000e620000000a00 */
[----:B0-----:R-:W-:-:S04]  /*03f0*/  @P1 LEA R24, P2, R20, R24, 0x4 ;  /* 0x0000001814181211 */ /* 0x001fc800078420ff */
[----:B------:R-:W-:Y:S01]  /*0400*/  @P1 LEA.HI.X R25, R20, R25, R21, 0x4, P2 ;  /* 0x0000001914191211 */ /* 0x000fe200010f2415 */
[----:B-1----:R-:W-:-:S04]  /*0410*/  IMAD.WIDE.U32 R22, R33, 0x10, R22 ;  /* 0x0000001021167825 */ /* 0x002fc800078e0016 */
[----:B------:R-:W2:Y:S04]  /*0420*/  @P1 LDG.E.128 R16, desc[UR6][R24.64] ;  /* 0x0000000618101981 */ /* 0x000ea8000c1e1d00 */
[----:B------:R-:W3:Y:S01]  /*0430*/  LDG.E.128 R20, desc[UR6][R22.64] ;  /* 0x0000000616147981 */ /* 0x000ee2000c1e1d00 */
[----:B------:R-:W-:Y:S02]  /*0440*/  ISETP.GT.AND P2, PT, R26, RZ, PT ;  /* 0x000000ff1a00720c */ /* 0x000fe40003f44270 */
[----:B------:R-:W0:Y:S11]  /*0450*/  @P1 LDC R26, c[0x0][0x40c] ;  /* 0x00010300ff1a1b82 */ /* 0x000e360000000800 */
[----:B------:R-:W1:Y:S08]  /*0460*/  @P2 LDC R27, c[0x0][0x40c] ;  /* 0x00010300ff1b2b82 */ /* 0x000e700000000800 */
[----:B------:R-:W4:Y:S08]  /*0470*/  @P2 LDC R29, c[0x0][0x40c] ;  /* 0x00010300ff1d2b82 */ /* 0x000f300000000800 */
[----:B------:R-:W4:Y:S08]  /*0480*/  @P2 LDC R32, c[0x0][0x40c] ;  /* 0x00010300ff202b82 */ /* 0x000f300000000800 */
[----:B------:R-:W4:Y:S08]  /*0490*/  @P2 LDC R35, c[0x0][0x40c] ;  /* 0x00010300ff232b82 */ /* 0x000f300000000800 */
[----:B------:R-:W4:Y:S08]  /*04a0*/  @P2 LDC R30, c[0x0][0x40c] ;  /* 0x00010300ff1e2b82 */ /* 0x000f300000000800 */
[----:B------:R-:W4:Y:S01]  /*04b0*/  @P2 LDC R37, c[0x0][0x40c] ;  /* 0x00010300ff252b82 */ /* 0x000f220000000800 */
[----:B---3--:R-:W-:-:S02]  /*04c0*/  HADD2.F32 R0, -RZ, R20.H0_H0 ;  /* 0x20000014ff007230 */ /* 0x008fc40000004100 */
[----:B------:R-:W-:Y:S02]  /*04d0*/  HADD2.F32 R5, -RZ, R20.H1_H1 ;  /* 0x30000014ff057230 */ /* 0x000fe40000004100 */
[--C-:B--2---:R-:W-:Y:S02]  /*04e0*/  @P2 HADD2.F32 R20, -RZ, R16.reuse.H1_H1 ;  /* 0x30000010ff142230 */ /* 0x104fe40000004100 */
[----:B------:R-:W-:-:S03]  /*04f0*/  @P1 HADD2.F32 R7, -RZ, R16.H0_H0 ;  /* 0x20000010ff071230 */ /* 0x000fc60000004100 */
[----:B-1----:R-:W-:Y:S02]  /*0500*/  @P2 FFMA.FTZ R5, R20, R27, R5 ;  /* 0x0000001b14052223 */ /* 0x002fe40000010005 */
[----:B------:R-:W1:Y:S01]  /*0510*/  @P2 LDC R20, c[0x0][0x40c] ;  /* 0x00010300ff142b82 */ /* 0x000e620000000800 */
[----:B0-----:R-:W-:Y:S01]  /*0520*/  @P1 FFMA.FTZ R0, R7, R26, R0 ;  /* 0x0000001a07001223 */ /* 0x001fe20000010000 */
[----:B------:R-:W-:Y:S02]  /*0530*/  HADD2.F32 R6, -RZ, R21.H0_H0 ;  /* 0x20000015ff067230 */ /* 0x000fe40000004100 */
[----:B------:R-:W-:Y:S02]  /*0540*/  @P2 HADD2.F32 R25, -RZ, R17.H0_H0 ;  /* 0x20000011ff192230 */ /* 0x000fe40000004100 */
[----:B------:R-:W-:Y:S02]  /*0550*/  HADD2.F32 R7, -RZ, R21.H1_H1 ;  /* 0x30000015ff077230 */ /* 0x000fe40000004100 */
[----:B------:R-:W0:Y:S01]  /*0560*/  LDC.64 R26, c[0x0][0x3a8] ;  /* 0x0000ea00ff1a7b82 */ /* 0x000e220000000a00 */
[----:B------:R-:W-:-:S02]  /*0570*/  @P2 HADD2.F32 R24, -RZ, R17.H1_H1 ;  /* 0x30000011ff182230 */ /* 0x000fc40000004100 */
[----:B----4-:R-:W-:Y:S01]  /*0580*/  @P2 FFMA.FTZ R6, R25, R29, R6 ;  /* 0x0000001d19062223 */ /* 0x010fe20000010006 */
[--C-:B------:R-:W-:Y:S02]  /*0590*/  HADD2.F32 R29, -RZ, R22.reuse.H1_H1 ;  /* 0x30000016ff1d7230 */ /* 0x100fe40000004100 */
[----:B------:R-:W-:Y:S01]  /*05a0*/  @P2 FFMA.FTZ R7, R24, R32, R7 ;  /* 0x0000002018072223 */ /* 0x000fe20000010007 */
[----:B------:R-:W-:Y:S02]  /*05b0*/  HADD2.F32 R24, -RZ, R22.H0_H0 ;  /* 0x20000016ff187230 */ /* 0x000fe40000004100 */
[--C-:B------:R-:W-:Y:S02]  /*05c0*/  @P2 HADD2.F32 R21, -RZ, R18.reuse.H0_H0 ;  /* 0x20000012ff152230 */ /* 0x100fe40000004100 */
[----:B------:R-:W-:Y:S02]  /*05d0*/  @P2 HADD2.F32 R22, -RZ, R18.H1_H1 ;  /* 0x30000012ff162230 */ /* 0x000fe40000004100 */
[----:B------:R-:W-:-:S02]  /*05e0*/  HADD2.F32 R25, -RZ, R23.H0_H0 ;  /* 0x20000017ff197230 */ /* 0x000fc40000004100 */
[----:B------:R-:W-:Y:S01]  /*05f0*/  @P2 FFMA.FTZ R24, R21, R35, R24 ;  /* 0x0000002315182223 */ /* 0x000fe20000010018 */
[----:B------:R-:W-:Y:S02]  /*0600*/  @P2 HADD2.F32 R21, -RZ, R19.H1_H1 ;  /* 0x30000013ff152230 */ /* 0x000fe40000004100 */
[----:B------:R-:W-:Y:S01]  /*0610*/  @P2 FFMA.FTZ R29, R22, R30, R29 ;  /* 0x0000001e161d2223 */ /* 0x000fe2000001001d */
[----:B------:R-:W-:Y:S02]  /*0620*/  HADD2.F32 R30, -RZ, R23.H1_H1 ;  /* 0x30000017ff1e7230 */ /* 0x000fe40000004100 */
[----:B------:R-:W-:-:S03]  /*0630*/  @P2 HADD2.F32 R22, -RZ, R19.H0_H0 ;  /* 0x20000013ff162230 */ /* 0x000fc60000004100 */
[----:B------:R-:W-:Y:S02]  /*0640*/  @P2 FFMA.FTZ R30, R21, R37, R30 ;  /* 0x00000025151e2223 */ /* 0x000fe4000001001e */
[----:B-1----:R-:W-:Y:S01]  /*0650*/  @P2 FFMA.FTZ R25, R22, R20, R25 ;  /* 0x0000001416192223 */ /* 0x002fe20000010019 */
[----:B0-----:R-:W-:Y:S01]  /*0660*/  IMAD.WIDE.U32 R26, R33, 0x10, R26 ;  /* 0x00000010211a7825 */ /* 0x001fe200078e001a */
[----:B------:R-:W-:Y:S02]  /*0670*/  F2FP.F16.F32.PACK_AB R20, R5, R0 ;  /* 0x000000000514723e */ /* 0x000fe400000000ff */
[----:B------:R-:W-:Y:S02]  /*0680*/  F2FP.F16.F32.PACK_AB R21, R7, R6 ;  /* 0x000000060715723e */ /* 0x000fe400000000ff */
[----:B------:R-:W-:Y:S02]  /*0690*/  F2FP.F16.F32.PACK_AB R22, R29, R24 ;  /* 0x000000181d16723e */ /* 0x000fe400000000ff */
[----:B------:R-:W-:-:S05]  /*06a0*/  F2FP.F16.F32.PACK_AB R23, R30, R25 ;  /* 0x000000191e17723e */ /* 0x000fca00000000ff */
[----:B------:R0:W-:Y:S02]  /*06b0*/  STG.E.128 desc[UR6][R26.64], R20 ;  /* 0x000000141a007986 */ /* 0x0001e4000c101d06 */
.L_x_878:
[----:B------:R-:W-:Y:S05]  /*06c0*/  BSYNC.RECONVERGENT B0 ;  /* 0x0000000000007941 */ /* 0x000fea0003800200 */
.L_x_877:
[----:B0-----:R-:W-:Y:S01]  /*06d0*/  FADD.FTZ R20, RZ, R0 ;  /* 0x00000000ff147221 */ /* 0x001fe20000010000 */
[----:B------:R-:W-:Y:S01]  /*06e0*/  ISETP.GE.U32.AND P3, PT, R3, -0x20, PT ;  /* 0xffffffe00300780c */ /* 0x000fe20003f66070 */
[----:B------:R-:W-:Y:S01]  /*06f0*/  UMOV UR4, 0xffffffff ;  /* 0xffffffff00047882 */ /* 0x000fe20000000000 */
[----:B------:R-:W-:Y:S01]  /*0700*/  ISETP.NE.AND P2, PT, R4, RZ, PT ;  /* 0x000000ff0400720c */ /* 0x000fe20003f45270 */
[----:B------:R-:W-:-:S04]  /*0710*/  FADD.FTZ R21, R5, R20 ;  /* 0x0000001405157221 */ /* 0x000fc80000010000 */
[----:B------:R-:W-:-:S04]  /*0720*/  FADD.FTZ R20, R6, R21 ;  /* 0x0000001506147221 */ /* 0x000fc80000010000 */
[----:B------:R-:W-:Y:S01]  /*0730*/  FADD.FTZ R21, R7, R20 ;  /* 0x0000001407157221 */ /* 0x000fe20000010000 */
[----:B------:R-:W-:-:S03]  /*0740*/  IADD3 R20, PT, PT, R3, 0x20, RZ ;  /* 0x0000002003147810 */ /* 0x000fc60007ffe0ff */
[----:B------:R-:W-:Y:S01]  /*0750*/  FADD.FTZ R22, R24, R21 ;  /* 0x0000001518167221 */ /* 0x000fe20000010000 */
[----:B------:R-:W-:-:S03]  /*0760*/  SHF.R.U32.HI R20, RZ, 0x2, R20 ;  /* 0x00000002ff147819 */ /* 0x000fc60000011614 */
[----:B------:R-:W-:Y:S01]  /*0770*/  FADD.FTZ R22, R29, R22 ;  /* 0x000000161d167221 */ /* 0x000fe20000010000 */
[----:B------:R-:W-:-:S03]  /*0780*/  LOP3.LUT P4, RZ, R20, 0x3ffffff8, RZ, 0xc0, !PT ;  /* 0x3ffffff814ff7812 */ /* 0x000fc6000788c0ff */
        /* <DEDUP_REMOVED lines=42> */
.L_x_899:
        /* <DEDUP_REMOVED lines=17> */
[----:B------:R-:W-:Y:S01]  /*0b40*/  FSEL R27, R27, RZ, !P1 ;  /* 0x000000ff1b1b7208 */ /* 0x000fe20004800000 */
[----:B------:R-:W-:Y:S01]  /*0b50*/  HADD2.F32 R35, -RZ, R12.H0_H0 ;  /* 0x2000000cff237230 */ /* 0x000fe20000004100 */
[----:B------:R-:W-:Y:S01]  /*0b60*/  IADD3 R28, PT, PT, R28, -0x1, RZ ;  /* 0xffffffff1c1c7810 */ /* 0x000fe20007ffe0ff */
[--C-:B------:R-:W-:Y:S02]  /*0b70*/  HADD2.F32 R21, -RZ, R8.reuse.H0_H0 ;  /* 0x20000008ff157230 */ /* 0x100fe40000004100 */
[--C-:B------:R-:W-:Y:S01]  /*0b80*/  FADD.FTZ R20, R0, -R27.reuse ;  /* 0x8000001b00147221 */ /* 0x100fe20000010000 */
[----:B------:R-:W-:Y:S01]  /*0b90*/  FADD.FTZ R22, R5, -R27 ;  /* 0x8000001b05167221 */ /* 0x000fe20000010000 */
[----:B------:R-:W-:Y:S02]  /*0ba0*/  HADD2.F32 R23, -RZ, R8.H1_H1 ;  /* 0x30000008ff177230 */ /* 0x000fe40000004100 */
[----:B------:R-:W-:Y:S01]  /*0bb0*/  FMUL.FTZ R20, R33, R20 ;  /* 0x0000001421147220 */ /* 0x000fe20000410000 */
[----:B------:R-:W-:-:S02]  /*0bc0*/  HADD2.F32 R26, -RZ, R13.H0_H0 ;  /* 0x2000000dff1a7230 */ /* 0x000fc40000004100 */
[--C-:B------:R-:W-:Y:S02]  /*0bd0*/  HADD2.F32 R32, -RZ, R9.reuse.H0_H0 ;  /* 0x20000009ff207230 */ /* 0x100fe40000004100 */
[----:B------:R-:W-:Y:S01]  /*0be0*/  FFMA.FTZ R35, R20, R35, R21 ;  /* 0x0000002314237223 */ /* 0x000fe20000010015 */
[----:B------:R-:W-:Y:S02]  /*0bf0*/  HADD2.F32 R21, -RZ, R12.H1_H1 ;  /* 0x3000000cff157230 */ /* 0x000fe40000004100 */
[C---:B------:R-:W-:Y:S01]  /*0c00*/  FMUL.FTZ R20, R33.reuse, R22 ;  /* 0x0000001621147220 */ /* 0x040fe20000410000 */
[----:B------:R-:W-:Y:S01]  /*0c10*/  FADD.FTZ R22, R6, -R27 ;  /* 0x8000001b06167221 */ /* 0x000fe20000010000 */
[----:B------:R-:W-:Y:S02]  /*0c20*/  HADD2.F32 R37, -RZ, R9.H1_H1 ;  /* 0x30000009ff257230 */ /* 0x000fe40000004100 */
[----:B------:R-:W-:Y:S01]  /*0c30*/  FFMA.FTZ R20, R20, R21, R23 ;  /* 0x0000001514147223 */ /* 0x000fe20000010017 */
[----:B------:R-:W-:Y:S01]  /*0c40*/  FMUL.FTZ R21, R33, R22 ;  /* 0x0000001621157220 */ /* 0x000fe20000410000 */
[----:B------:R-:W-:Y:S01]  /*0c50*/  FADD.FTZ R22, R7, -R27 ;  /* 0x8000001b07167221 */ /* 0x000fe20000010000 */
[----:B------:R-:W-:-:S02]  /*0c60*/  HADD2.F32 R23, -RZ, R13.H1_H1 ;  /* 0x3000000dff177230 */ /* 0x000fc40000004100 */
[----:B------:R-:W-:Y:S01]  /*0c70*/  FFMA.FTZ R21, R21, R26, R32 ;  /* 0x0000001a15157223 */ /* 0x000fe20000010020 */
[----:B------:R-:W-:Y:S01]  /*0c80*/  FMUL.FTZ R22, R33, R22 ;  /* 0x0000001621167220 */ /* 0x000fe20000410000 */
[----:B------:R-:W-:Y:S01]  /*0c90*/  FADD.FTZ R26, R29, -R27 ;  /* 0x8000001b1d1a7221 */ /* 0x000fe20000010000 */
[----:B------:R-:W-:Y:S01]  /*0ca0*/  IMAD R31, R28, R31, RZ ;  /* 0x0000001f1c1f7224 */ /* 0x000fe200078e02ff */
[----:B------:R-:W-:Y:S01]  /*0cb0*/  F2FP.F16.F32.PACK_AB R20, R20, R35 ;  /* 0x000000231414723e */ /* 0x000fe200000000ff */
[----:B------:R-:W-:Y:S01]  /*0cc0*/  FFMA.FTZ R32, R22, R23, R37 ;  /* 0x0000001716207223 */ /* 0x000fe20000010025 */
[----:B------:R-:W-:Y:S01]  /*0cd0*/  FADD.FTZ R22, R24, -R27 ;  /* 0x8000001b18167221 */ /* 0x000fe20000010000 */
[----:B------:R-:W-:Y:S02]  /*0ce0*/  HADD2.F32 R23, -RZ, R14.H0_H0 ;  /* 0x2000000eff177230 */ /* 0x000fe40000004100 */
[----:B------:R-:W-:Y:S01]  /*0cf0*/  FMUL.FTZ R26, R33, R26 ;  /* 0x0000001a211a7220 */ /* 0x000fe20000410000 */
[----:B------:R-:W-:-:S02]  /*0d00*/  HADD2.F32 R37, -RZ, R10.H0_H0 ;  /* 0x2000000aff257230 */ /* 0x000fc40000004100 */
[----:B------:R-:W-:Y:S01]  /*0d10*/  FMUL.FTZ R22, R33, R22 ;  /* 0x0000001621167220 */ /* 0x000fe20000410000 */
[----:B------:R-:W-:Y:S01]  /*0d20*/  HADD2.F32 R28, -RZ, R11.H0_H0 ;  /* 0x2000000bff1c7230 */ /* 0x000fe20000004100 */
[----:B------:R-:W-:Y:S02]  /*0d30*/  F2FP.F16.F32.PACK_AB R21, R32, R21 ;  /* 0x000000152015723e */ /* 0x000fe400000000ff */
[----:B------:R-:W-:Y:S01]  /*0d40*/  FFMA.FTZ R22, R22, R23, R37 ;  /* 0x0000001716167223 */ /* 0x000fe20000010025 */
[----:B------:R-:W-:Y:S02]  /*0d50*/  HADD2.F32 R37, -RZ, R14.H1_H1 ;  /* 0x3000000eff257230 */ /* 0x000fe40000004100 */
[----:B------:R-:W-:-:S05]  /*0d60*/  HADD2.F32 R23, -RZ, R10.H1_H1 ;  /* 0x3000000aff177230 */ /* 0x000fca0000004100 */
[----:B------:R-:W-:Y:S01]  /*0d70*/  FFMA.FTZ R37, R26, R37, R23 ;  /* 0x000000251a257223 */ /* 0x000fe20000010017 */
[----:B------:R-:W-:-:S04]  /*0d80*/  FADD.FTZ R26, R25, -R27 ;  /* 0x8000001b191a7221 */ /* 0x000fc80000010000 */
[----:B------:R-:W-:Y:S01]  /*0d90*/  FMUL.FTZ R23, R33, R26 ;  /* 0x0000001a21177220 */ /* 0x000fe20000410000 */
[----:B------:R-:W-:Y:S01]  /*0da0*/  HADD2.F32 R26, -RZ, R15.H0_H0 ;  /* 0x2000000fff1a7230 */ /* 0x000fe20000004100 */
[----:B------:R-:W-:-:S04]  /*0db0*/  F2FP.F16.F32.PACK_AB R22, R37, R22 ;  /* 0x000000162516723e */ /* 0x000fc800000000ff */
[----:B------:R-:W-:Y:S01]  /*0dc0*/  FFMA.FTZ R23, R23, R26, R28 ;  /* 0x0000001a17177223 */ /* 0x000fe2000001001c */
[----:B------:R-:W-:Y:S01]  /*0dd0*/  FADD.FTZ R26, R30, -R27 ;  /* 0x8000001b1e1a7221 */ /* 0x000fe20000010000 */
[----:B------:R-:W-:-:S03]  /*0de0*/  HADD2.F32 R27, -RZ, R15.H1_H1 ;  /* 0x3000000fff1b7230 */ /* 0x000fc60000004100 */
[----:B------:R-:W-:Y:S01]  /*0df0*/  FMUL.FTZ R26, R33, R26 ;  /* 0x0000001a211a7220 */ /* 0x000fe20000410000 */
[----:B------:R-:W-:-:S05]  /*0e00*/  HADD2.F32 R33, -RZ, R11.H1_H1 ;  /* 0x3000000bff217230 */ /* 0x000fca0000004100 */
[----:B------:R-:W-:Y:S01]  /*0e10*/  FFMA.FTZ R28, R26, R27, R33 ;  /* 0x0000001b1a1c7223 */ /* 0x000fe20000010021 */
[----:B------:R-:W-:-:S04]  /*0e20*/  SHF.R.S32.HI R26, RZ, 0x1f, R31 ;  /* 0x0000001fff1a7819 */ /* 0x000fc8000001141f */
[----:B------:R-:W-:Y:S02]  /*0e30*/  LEA.HI R31, R26, R31, RZ, 0x3 ;  /* 0x0000001f1a1f7211 */ /* 0x000fe400078f18ff */
[----:B------:R-:W1:Y:S01]  /*0e40*/  LDC.64 R26, c[0x0][0x428] ;  /* 0x00010a00ff1a7b82 */ /* 0x000e620000000a00 */
[----:B------:R-:W-:Y:S02]  /*0e50*/  F2FP.F16.F32.PACK_AB R23, R28, R23 ;  /* 0x000000171c17723e */ /* 0x000fe400000000ff */
[----:B------:R-:W-:-:S05]  /*0e60*/  LEA.HI.SX32 R31, R31, R4, 0x1d ;  /* 0x000000041f1f7211 */ /* 0x000fca00078feaff */
[----:B-1----:R-:W-:-:S05]  /*0e70*/  IMAD.WIDE.U32 R26, R31, 0x10, R26 ;  /* 0x000000101f1a7825 */ /* 0x002fca00078e001a */
[----:B------:R1:W-:Y:S02]  /*0e80*/  STG.E.128 desc[UR6][R26.64], R20 ;  /* 0x000000141a007986 */ /* 0x0003e4000c101d06 */
.L_x_881:
[----:B------:R-:W-:Y:S05]  /*0e90*/  BSYNC.RECONVERGENT B0 ;  /* 0x0000000000007941 */ /* 0x000fea0003800200 */
.L_x_880:
[----:B-1----:R-:W1:Y:S02]  /*0ea0*/  LDC.64 R20, c[0x0][0x380] ;  /* 0x0000e000ff147b82 */ /* 0x002e640000000a00 */
[----:B-1----:R-:W-:-:S04]  /*0eb0*/  LEA R2, R20, R2, 0x2 ;  /* 0x0000000214027211 */ /* 0x002fc800078e10ff */
[----:B------:R-:W-:-:S13]  /*0ec0*/  ISETP.GE.AND P0, PT, R2, R21, PT ;  /* 0x000000150200720c */ /* 0x000fda0003f06270 */
[----:B------:R-:W-:Y:S05]  /*0ed0*/  @!P0 BRA `(.L_x_882) ;  /* 0xfffffff000e48947 */ /* 0x000fea000383ffff */
[----:B------:R-:W-:Y:S05]  /*0ee0*/  EXIT ;  /* 0x000000000000794d */ /* 0x000fea0003800000 */
.L_x_876:
[----:B------:R-:W0:Y:S08]  /*0ef0*/  LDC.64 R30, c[0x0][0x3f0] ;  /* 0x0000fc00ff1e7b82 */ /* 0x000e300000000a00 */
[----:B------:R-:W1:Y:S01]  /*0f00*/  LDC.64 R20, c[0x0][0x3f8] ;  /* 0x0000fe00ff147b82 */ /* 0x000e620000000a00 */
[----:B0-----:R-:W-:-:S06]  /*0f10*/  IMAD.WIDE R30, R2, 0x4, R30 ;  /* 0x00000004021e7825 */ /* 0x001fcc00078e021e */
[----:B------:R-:W2:Y:S01]  /*0f20*/  LDG.E R30, desc[UR6][R30.64] ;  /* 0x000000061e1e7981 */ /* 0x000ea2000c1e1900 */
[----:B-1----:R-:W-:-:S05]  /*0f30*/  IMAD.WIDE R22, R2, 0x4, R20 ;  /* 0x0000000402167825 */ /* 0x002fca00078e0214 */
[----:B-----5:R0:W5:Y:S01]  /*0f40*/  LDG.E R29, desc[UR6][R22.64] ;  /* 0x00000006161d7981 */ /* 0x020162000c1e1900 */
[----:B------:R-:W-:Y:S01]  /*0f50*/  ISETP.GT.U32.AND P1, PT, R3, -0x21, PT ;  /* 0xffffffdf0300780c */ /* 0x000fe20003f24070 */
[----:B------:R-:W-:Y:S01]  /*0f60*/  BSSY.RECONVERGENT B0, `(.L_x_883) ;  /* 0x0000039000007945 */ /* 0x000fe20003800200 */
[----:B--2---:R-:W-:-:S13]  /*0f70*/  ISETP.GE.AND P0, PT, R30, 0x1, PT ;  /* 0x000000011e00780c */ /* 0x004fda0003f06270 */
[----:B------:R-:W1:Y:S01]  /*0f80*/  @P0 LDC R21, c[0x0][0x388] ;  /* 0x0000e200ff150b82 */ /* 0x000e620000000800 */
[----:B------:R-:W-:-:S05]  /*0f90*/  @P0 IADD3 R20, PT, PT, R30, -0x1, RZ ;  /* 0xffffffff1e140810 */ /* 0x000fca0007ffe0ff */
[----:B-1----:R-:W-:-:S05]  /*0fa0*/  @P0 IMAD R20, R20, R21, RZ ;  /* 0x0000001514140224 */ /* 0x002fca00078e02ff */
[----:B------:R-:W-:-:S04]  /*0fb0*/  @P0 SHF.R.S32.HI R21, RZ, 0x1f, R20 ;  /* 0x0000001fff150819 */ /* 0x000fc80000011414 */
[----:B------:R-:W-:Y:S02]  /*0fc0*/  @P0 LEA.HI R33, R21, R20, RZ, 0x3 ;  /* 0x0000001415210211 */ /* 0x000fe400078f18ff */
[----:B------:R-:W-:Y:S02]  /*0fd0*/  CS2R R20, SRZ ;  /* 0x0000000000147805 */ /* 0x000fe4000001ff00 */
[----:B------:R-:W-:Y:S02]  /*0fe0*/  @P0 MOV R21, RZ ;  /* 0x000000ff00150202 */ /* 0x000fe40000000f00 */
[----:B------:R-:W-:Y:S01]  /*0ff0*/  @P0 LEA.HI.SX32 R20, R33, R4, 0x1d ;  /* 0x0000000421140211 */ /* 0x000fe200078feaff */
[----:B0-----:R-:W-:Y:S06]  /*1000*/  @P1 BRA `(.L_x_884) ;  /* 0x0000000000b81947 */ /* 0x001fec0003800000 */
[----:B------:R-:W0:Y:S01]  /*1010*/  @P0 LDC.64 R18, c[0x0][0x390] ;  /* 0x0000e400ff120b82 */ /* 0x000e220000000a00 */
[----:B------:R-:W-:-:S07]  /*1020*/  HFMA2 R0, -RZ, RZ, 0, 0 ;  /* 0x00000000ff007431 */ /* 0x000fce00000001ff */
[----:B------:R-:W1:Y:S08]  /*1030*/  @P0 LDC R27, c[0x0][0x40c] ;  /* 0x00010300ff1b0b82 */ /* 0x000e700000000800 */
[----:B------:R-:W2:Y:S01]  /*1040*/  @P0 LDC R33, c[0x0][0x40c] ;  /* 0x00010300ff210b82 */ /* 0x000ea20000000800 */
[----:B0-----:R-:W-:-:S07]  /*1050*/  @P0 LEA R18, P1, R20, R18, 0x4 ;  /* 0x0000001214120211 */ /* 0x001fce00078220ff */
[----:B------:R-:W0:Y:S01]  /*1060*/  @P0 LDC R32, c[0x0][0x40c] ;  /* 0x00010300ff200b82 */ /* 0x000e220000000800 */
[----:B------:R-:W-:-:S05]  /*1070*/  @P0 LEA.HI.X R19, R20, R19, R21, 0x4, P1 ;  /* 0x0000001314130211 */ /* 0x000fca00008f2415 */
[----:B------:R-:W3:Y:S02]  /*1080*/  @P0 LDG.E.64 R16, desc[UR6][R18.64] ;  /* 0x0000000612100981 */ /* 0x000ee4000c1e1b00 */
[----:B------:R-:W4:Y:S02]  /*1090*/  @P0 LDC R20, c[0x0][0x40c] ;  /* 0x00010300ff140b82 */ /* 0x000f240000000800 */
[----:B------:R1:W2:Y:S01]  /*10a0*/  @P0 LDG.E.64 R6, desc[UR6][R18.64+0x8] ;  /* 0x0000080612060981 */ /* 0x0002a2000c1e1b00 */
[----:B------:R-:W-:-:S05]  /*10b0*/  IMAD R28, R2, UR11, RZ ;  /* 0x0000000b021c7c24 */ /* 0x000fca000f8e02ff */
[----:B------:R-:W0:Y:S01]  /*10c0*/  @P0 LDC R22, c[0x0][0x40c] ;  /* 0x00010300ff160b82 */ /* 0x000e220000000800 */
[----:B-1----:R-:W-:-:S07]  /*10d0*/  CS2R R18, SRZ ;  /* 0x0000000000127805 */ /* 0x002fce000001ff00 */
[----:B------:R-:W1:Y:S08]  /*10e0*/  @P0 LDC R23, c[0x0][0x40c] ;  /* 0x00010300ff170b82 */ /* 0x000e700000000800 */
[----:B------:R-:W1:Y:S08]  /*10f0*/  @P0 LDC R21, c[0x0][0x40c] ;  /* 0x00010300ff150b82 */ /* 0x000e700000000800 */
[----:B------:R-:W1:Y:S01]  /*1100*/  LDC.64 R30, c[0x0][0x3a8] ;  /* 0x0000ea00ff1e7b82 */ /* 0x000e620000000a00 */
[----:B---3--:R-:W-:-:S02]  /*1110*/  @P0 HADD2.F32 R5, -RZ, R16.H0_H0 ;  /* 0x20000010ff050230 */ /* 0x008fc40000004100 */
[----:B------:R-:W-:Y:S02]  /*1120*/  @P0 HADD2.F32 R24, -RZ, R16.H1_H1 ;  /* 0x30000010ff180230 */ /* 0x000fe40000004100 */
[--C-:B------:R-:W-:Y:S02]  /*1130*/  @P0 HADD2.F32 R26, -RZ, R17.reuse.H1_H1 ;  /* 0x30000011ff1a0230 */ /* 0x100fe40000004100 */
[----:B----4-:R-:W-:Y:S01]  /*1140*/  @P0 FMUL.FTZ R0, R5, R20 ;  /* 0x0000001405000220 */ /* 0x010fe20000410000 */
[----:B------:R-:W-:Y:S01]  /*1150*/  @P0 HADD2.F32 R25, -RZ, R17.H0_H0 ;  /* 0x20000011ff190230 */ /* 0x000fe20000004100 */
[----:B------:R-:W3:Y:S01]  /*1160*/  @P0 LDC R20, c[0x0][0x40c] ;  /* 0x00010300ff140b82 */ /* 0x000ee20000000800 */
[----:B------:R-:W-:Y:S01]  /*1170*/  MOV R5, RZ ;  /* 0x000000ff00057202 */ /* 0x000fe20000000f00 */
[----:B------:R-:W-:Y:S01]  /*1180*/  @P0 FMUL.FTZ R5, R24, R27 ;  /* 0x0000001b18050220 */ /* 0x000fe20000410000 */
[----:B--2---:R-:W-:Y:S01]  /*1190*/  @P0 FMUL.FTZ R19, R26, R33 ;  /* 0x000000211a130220 */ /* 0x004fe20000410000 */
[----:B------:R-:W-:-:S02]  /*11a0*/  @P0 HADD2.F32 R27, -RZ, R6.H0_H0 ;  /* 0x20000006ff1b0230 */ /* 0x000fc40000004100 */
[----:B0-----:R-:W-:Y:S01]  /*11b0*/  @P0 FMUL.FTZ R18, R25, R32 ;  /* 0x0000002019120220 */ /* 0x001fe20000410000 */
[----:B------:R-:W-:Y:S01]  /*11c0*/  @P0 HADD2.F32 R26, -RZ, R6.H1_H1 ;  /* 0x30000006ff1a0230 */ /* 0x000fe20000004100 */
[----:B------:R-:W-:Y:S02]  /*11d0*/  CS2R R24, SRZ ;  /* 0x0000000000187805 */ /* 0x000fe4000001ff00 */
[----:B------:R-:W-:Y:S01]  /*11e0*/  SHF.R.S32.HI R33, RZ, 0x1f, R28 ;  /* 0x0000001fff217819 */ /* 0x000fe2000001141c */
[----:B------:R-:W-:Y:S01]  /*11f0*/  @P0 FMUL.FTZ R24, R27, R22 ;  /* 0x000000161b180220 */ /* 0x000fe20000410000 */
[----:B------:R-:W-:Y:S02]  /*1200*/  HFMA2 R27, -RZ, RZ, 0, 0 ;  /* 0x00000000ff1b7431 */ /* 0x000fe400000001ff */
[----:B-1----:R-:W-:Y:S01]  /*1210*/  @P0 FMUL.FTZ R25, R26, R23 ;  /* 0x000000171a190220 */ /* 0x002fe20000410000 */
[--C-:B------:R-:W-:Y:S01]  /*1220*/  @P0 HADD2.F32 R22, -RZ, R7.reuse.H0_H0 ;  /* 0x20000007ff160230 */ /* 0x100fe20000004100 */
[----:B------:R-:W-:Y:S01]  /*1230*/  LEA.HI R33, R33, R28, RZ, 0x3 ;  /* 0x0000001c21217211 */ /* 0x000fe200078f18ff */
[----:B------:R-:W-:Y:S01]  /*1240*/  @P0 HADD2.F32 R23, -RZ, R7.H1_H1 ;  /* 0x30000007ff170230 */ /* 0x000fe20000004100 */
[----:B------:R-:W-:-:S02]  /*1250*/  MOV R28, RZ ;  /* 0x000000ff001c7202 */ /* 0x000fc40000000f00 */
[----:B------:R-:W-:Y:S01]  /*1260*/  LEA.HI.SX32 R33, R33, R4, 0x1d ;  /* 0x0000000421217211 */ /* 0x000fe200078feaff */
[----:B------:R-:W-:Y:S01]  /*1270*/  @P0 FMUL.FTZ R27, R22, R21 ;  /* 0x00000015161b0220 */ /* 0x000fe20000410000 */
[----:B------:R-:W-:Y:S02]  /*1280*/  F2FP.F16.F32.PACK_AB R21, R19, R18 ;  /* 0x000000121315723e */ /* 0x000fe400000000ff */
[----:B------:R-:W-:Y:S01]  /*1290*/  F2FP.F16.F32.PACK_AB R22, R25, R24 ;  /* 0x000000181916723e */ /* 0x000fe200000000ff */
[----:B------:R-:W-:-:S04]  /*12a0*/  IMAD.WIDE.U32 R30, R33, 0x10, R30 ;  /* 0x00000010211e7825 */ /* 0x000fc800078e001e */
[----:B---3--:R-:W-:Y:S01]  /*12b0*/  @P0 FMUL.FTZ R28, R23, R20 ;  /* 0x00000014171c0220 */ /* 0x008fe20000410000 */
[----:B------:R-:W-:-:S04]  /*12c0*/  F2FP.F16.F32.PACK_AB R20, R5, R0 ;  /* 0x000000000514723e */ /* 0x000fc800000000ff */
[----:B------:R-:W-:-:S05]  /*12d0*/  F2FP.F16.F32.PACK_AB R23, R28, R27 ;  /* 0x0000001b1c17723e */ /* 0x000fca00000000ff */
[----:B------:R0:W-:Y:S02]  /*12e0*/  STG.E.128 desc[UR6][R30.64], R20 ;  /* 0x000000141e007986 */ /* 0x0001e4000c101d06 */
.L_x_884:
[----:B------:R-:W-:Y:S05]  /*12f0*/  BSYNC.RECONVERGENT B0 ;  /* 0x0000000000007941 */ /* 0x000fea0003800200 */
.L_x_883:
[----:B0-----:R-:W-:Y:S01]  /*1300*/  FADD.FTZ R20, RZ, R0 ;  /* 0x00000000ff147221 */ /* 0x001fe20000010000 */
        /* <DEDUP_REMOVED lines=53> */
.L_x_911:
[----:B01----:R-:W-:Y:S01]  /*1660*/  FADD.FTZ R35, R35, R26 ;  /* 0x0000001a23237221 */ /* 0x003fe20000010000 */
[----:B------:R-:W-:Y:S01]  /*1670*/  FMUL.FTZ R26, R31, R31 ;  /* 0x0000001f1f1a7220 */ /* 0x000fe20000410000 */
[----:B------:R-:W-:Y:S01]  /*1680*/  ISETP.NE.AND P2, PT, RZ, UR8, PT ;  /* 0x00000008ff007c0c */ /* 0x000fe2000bf45270 */
[----:B------:R-:W0:Y:S01]  /*1690*/  @!P3 LDC.64 R22, c[0x0][0x3c0] ;  /* 0x0000f000ff16bb82 */ /* 0x000e220000000a00 */
[----:B------:R-:W-:Y:S01]  /*16a0*/  FFMA.FTZ R30, R35, R30, UR10 ;  /* 0x0000000a231e7e23 */ /* 0x000fe2000801001e */
[----:B-----5:R-:W-:Y:S01]  /*16b0*/  ISETP.GE.AND P1, PT, R29, 0x1, PT ;  /* 0x000000011d00780c */ /* 0x020fe20003f26270 */
        /* <DEDUP_REMOVED lines=12> */
[----:B------:R-:W-:Y:S01]  /*1780*/  HADD2.F32 R35, -RZ, R12.H0_H0 ;  /* 0x2000000cff237230 */ /* 0x000fe20000004100 */
[----:B------:R-:W-:Y:S01]  /*1790*/  IADD3 R29, PT, PT, R29, -0x1, RZ ;  /* 0xffffffff1d1d7810 */ /* 0x000fe20007ffe0ff */
        /* <DEDUP_REMOVED lines=14> */
[----:B------:R-:W-:Y:S02]  /*1880*/  HADD2.F32 R37, -RZ, R14.H0_H0 ;  /* 0x2000000eff257230 */ /* 0x000fe40000004100 */
[----:B------:R-:W-:-:S02]  /*1890*/  HADD2.F32 R30, -RZ, R13.H1_H1 ;  /* 0x3000000dff1e7230 */ /* 0x000fc40000004100 */
[----:B------:R-:W-:Y:S01]  /*18a0*/  FFMA.FTZ R26, R26, R21, R23 ;  /* 0x000000151a1a7223 */ /* 0x000fe20000010017 */
[C---:B------:R-:W-:Y:S01]  /*18b0*/  FMUL.FTZ R21, R33.reuse, R22 ;  /* 0x0000001621157220 */ /* 0x040fe20000410000 */
[----:B------:R-:W-:Y:S01]  /*18c0*/  FADD.FTZ R22, R24, -R31 ;  /* 0x8000001f18167221 */ /* 0x000fe20000010000 */
[----:B------:R-:W-:Y:S01]  /*18d0*/  HADD2.F32 R23, -RZ, R10.H0_H0 ;  /* 0x2000000aff177230 */ /* 0x000fe20000004100 */
[----:B------:R-:W-:Y:S01]  /*18e0*/  F2FP.F16.F32.PACK_AB R20, R20, R35 ;  /* 0x000000231414723e */ /* 0x000fe200000000ff */
[----:B------:R-:W-:Y:S02]  /*18f0*/  HADD2.F32 R32, -RZ, R9.H1_H1 ;  /* 0x30000009ff207230 */ /* 0x000fe40000004100 */
[----:B------:R-:W-:Y:S01]  /*1900*/  FMUL.FTZ R22, R33, R22 ;  /* 0x0000001621167220 */ /* 0x000fe20000410000 */
[----:B------:R-:W-:-:S03]  /*1910*/  IMAD R29, R29, UR11, RZ ;  /* 0x0000000b1d1d7c24 */ /* 0x000fc6000f8e02ff */
[----:B------:R-:W-:Y:S01]  /*1920*/  FFMA.FTZ R37, R22, R37, R23 ;  /* 0x0000002516257223 */ /* 0x000fe20000010017 */
[--C-:B------:R-:W-:Y:S01]  /*1930*/  FADD.FTZ R22, R25, -R31.reuse ;  /* 0x8000001f19167221 */ /* 0x100fe20000010000 */
[----:B------:R-:W-:Y:S01]  /*1940*/  FFMA.FTZ R21, R21, R30, R32 ;  /* 0x0000001e15157223 */ /* 0x000fe20000010020 */
[----:B------:R-:W-:Y:S02]  /*1950*/  HADD2.F32 R23, -RZ, R14.H1_H1 ;  /* 0x3000000eff177230 */ /* 0x000fe40000004100 */
[----:B------:R-:W-:Y:S02]  /*1960*/  HADD2.F32 R30, -RZ, R10.H1_H1 ;  /* 0x3000000aff1e7230 */ /* 0x000fe40000004100 */
[----:B------:R-:W-:Y:S01]  /*1970*/  FMUL.FTZ R22, R33, R22 ;  /* 0x0000001621167220 */ /* 0x000fe20000410000 */
[----:B------:R-:W-:Y:S01]  /*1980*/  HADD2.F32 R32, -RZ, R11.H0_H0 ;  /* 0x2000000bff207230 */ /* 0x000fe20000004100 */
[----:B------:R-:W-:Y:S02]  /*1990*/  F2FP.F16.F32.PACK_AB R21, R21, R26 ;  /* 0x0000001a1515723e */ /* 0x000fe400000000ff */
        /* <DEDUP_REMOVED lines=13> */
[----:B------:R-:W0:Y:S01]  /*1a70*/  LDC.64 R30, c[0x0][0x428] ;  /* 0x00010a00ff1e7b82 */ /* 0x000e220000000a00 */
[----:B------:R-:W-:Y:S02]  /*1a80*/  F2FP.F16.F32.PACK_AB R23, R32, R23 ;  /* 0x000000172017723e */ /* 0x000fe400000000ff */
[----:B------:R-:W-:-:S05]  /*1a90*/  LEA.HI.SX32 R29, R29, R4, 0x1d ;  /* 0x000000041d1d7211 */ /* 0x000fca00078feaff */
[----:B0-----:R-:W-:-:S05]  /*1aa0*/  IMAD.WIDE.U32 R30, R29, 0x10, R30 ;  /* 0x000000101d1e7825 */ /* 0x001fca00078e001e */
[----:B------:R1:W-:Y:S02]  /*1ab0*/  STG.E.128 desc[UR6][R30.64], R20 ;  /* 0x000000141e007986 */ /* 0x0003e4000c101d06 */
.L_x_887:
[----:B------:R-:W-:Y:S05]  /*1ac0*/  BSYNC.RECONVERGENT B0 ;  /* 0x0000000000007941 */ /* 0x000fea0003800200 */
.L_x_886:
[----:B01----:R-:W0:Y:S02]  /*1ad0*/  LDC.64 R20, c[0x0][0x380] ;  /* 0x0000e000ff147b82 */ /* 0x003e240000000a00 */
[----:B0-----:R-:W-:-:S04]  /*1ae0*/  LEA R2, R20, R2, 0x2 ;  /* 0x0000000214027211 */ /* 0x001fc800078e10ff */
[----:B------:R-:W-:-:S13]  /*1af0*/  ISETP.GE.AND P0, PT, R2, R21, PT ;  /* 0x000000150200720c */ /* 0x000fda0003f06270 */
[----:B------:R-:W-:Y:S05]  /*1b00*/  @!P0 BRA `(.L_x_876) ;  /* 0xfffffff000f88947 */ /* 0x000fea000383ffff */
[----:B------:R-:W-:Y:S05]  /*1b10*/  EXIT ;  /* 0x000000000000794d */ /* 0x000fea0003800000 */
.L_x_879:
[----:B------:R-:W-:Y:S01]  /*1b20*/  HFMA2 R22, -RZ, RZ, 0, 5.9604644775390625e-08 ;  /* 0x00000001ff167431 */ /* 0x000fe200000001ff */
[----:B------:R-:W-:Y:S01]  /*1b30*/  BSSY B0, `(.L_x_888) ;  /* 0x0000006000007945 */ /* 0x000fe20003800000 */
[----:B------:R-:W-:Y:S02]  /*1b40*/  MOV R21, 0x1f ;  /* 0x0000001f00157802 */ /* 0x000fe40000000f00 */
[----:B------:R-:W-:-:S07]  /*1b50*/  MOV R20, 0xffffffff ;  /* 0xffffffff00147802 */ /* 0x000fce0000000f00 */
[----:B-----5:R-:W-:Y:S05]  /*1b60*/  WARPSYNC.COLLECTIVE R20, `(.L_x_889) ;  /* 0x0000000014087348 */ /* 0x020fea0003c00000 */
[----:B------:R0:W1:Y:S02]  /*1b70*/  SHFL.BFLY P1, R26, R23, R22, R21 ;  /* 0x0c000016171a7389 */ /* 0x0000640000020015 */
[----:B01---5:R-:W-:Y:S05]  /*1b80*/  ENDCOLLECTIVE ;  /* 0x000000000000791b */ /* 0x023fea0003800000 */
.L_x_889:
[----:B------:R-:W-:Y:S05]  /*1b90*/  BSYNC B0 ;  /* 0x0000000000007941 */ /* 0x000fea0003800000 */
.L_x_888:
        /* <DEDUP_REMOVED lines=8> */
.L_x_890:
[----:B------:R-:W-:Y:S02]  /*1c20*/  HFMA2 R22, -RZ, RZ, 0, 2.384185791015625e-07 ;  /* 0x00000004ff167431 */ /* 0x000fe400000001ff */
[----:B------:R-:W-:-:S05]  /*1c30*/  FADD.FTZ R33, R23, R26 ;  /* 0x0000001a17217221 */ /* 0x000fca0000010000 */
[----:B------:R-:W-:-:S07]  /*1c40*/  MOV R23, R33 ;  /* 0x0000002100177202 */ /* 0x000fce0000000f00 */
[----:B------:R-:W-:Y:S05]  /*1c50*/  WARPSYNC.COLLECTIVE R20, `(.L_x_891) ;  /* 0x0000000014087348 */ /* 0x000fea0003c00000 */
[----:B------:R0:W1:Y:S02]  /*1c60*/  SHFL.BFLY P1, R26, R23, R22, R21 ;  /* 0x0c000016171a7389 */ /* 0x0000640000020015 */
[----:B01----:R-:W-:Y:S05]  /*1c70*/  ENDCOLLECTIVE ;  /* 0x000000000000791b */ /* 0x003fea0003800000 */
.L_x_891:
[----:B------:R-:W-:Y:S02]  /*1c80*/  HFMA2 R22, -RZ, RZ, 0, 4.76837158203125e-07 ;  /* 0x00000008ff167431 */ /* 0x000fe400000001ff */
[----:B------:R-:W-:-:S05]  /*1c90*/  FADD.FTZ R34, R33, R26 ;  /* 0x0000001a21227221 */ /* 0x000fca0000010000 */
[----:B------:R-:W-:-:S07]  /*1ca0*/  MOV R23, R34 ;  /* 0x0000002200177202 */ /* 0x000fce0000000f00 */
[----:B------:R-:W-:Y:S05]  /*1cb0*/  WARPSYNC.COLLECTIVE R20, `(.L_x_892) ;  /* 0x0000000014087348 */ /* 0x000fea0003c00000 */
[----:B------:R0:W1:Y:S02]  /*1cc0*/  SHFL.BFLY P1, R26, R23, R22, R21 ;  /* 0x0c000016171a7389 */ /* 0x0000640000020015 */
[----:B01----:R-:W-:Y:S05]  /*1cd0*/  ENDCOLLECTIVE ;  /* 0x000000000000791b */ /* 0x003fea0003800000 */
.L_x_892:
[----:B------:R-:W-:Y:S02]  /*1ce0*/  HFMA2 R22, -RZ, RZ, 0, 9.5367431640625e-07 ;  /* 0x00000010ff167431 */ /* 0x000fe400000001ff */
[----:B------:R-:W-:-:S05]  /*1cf0*/  FADD.FTZ R35, R34, R26 ;  /* 0x0000001a22237221 */ /* 0x000fca0000010000 */
[----:B------:R-:W-:-:S07]  /*1d00*/  MOV R23, R35 ;  /* 0x0000002300177202 */ /* 0x000fce0000000f00 */
[----:B------:R-:W-:Y:S05]  /*1d10*/  WARPSYNC.COLLECTIVE R20, `(.L_x_893) ;  /* 0x0000000014087348 */ /* 0x000fea0003c00000 */
[----:B------:R0:W1:Y:S02]  /*1d20*/  SHFL.BFLY P1, R26, R23, R22, R21 ;  /* 0x0c000016171a7389 */ /* 0x0000640000020015 */
[----:B01----:R-:W-:Y:S05]  /*1d30*/  ENDCOLLECTIVE ;  /* 0x000000000000791b */ /* 0x003fea0003800000 */
.L_x_893:
        /* <DEDUP_REMOVED lines=18> */
[----:B------:R-:W-:-:S04]  /*1e60*/  HFMA2 R21, -RZ, RZ, 0, 1.847743988037109375e-06 ;  /* 0x0000001fff157431 */ /* 0x000fc800000001ff */
[----:B------:R-:W-:-:S05]  /*1e70*/  FSEL R23, R26, RZ, P4 ;  /* 0x000000ff1a177208 */ /* 0x000fca0002000000 */
[----:B------:R-:W-:Y:S01]  /*1e80*/  @!P3 FFMA.FTZ R23, R20, R20, R23 ;  /* 0x000000141417b223 */ /* 0x000fe20000010017 */
[----:B------:R-:W-:-:S07]  /*1e90*/  MOV R20, 0xffffffff ;  /* 0xffffffff00147802 */ /* 0x000fce0000000f00 */
[----:B------:R-:W-:Y:S05]  /*1ea0*/  WARPSYNC.COLLECTIVE R20, `(.L_x_894) ;  /* 0x0000000014087348 */ /* 0x000fea0003c00000 */
[----:B------:R0:W1:Y:S02]  /*1eb0*/  SHFL.BFLY P1, R26, R23, R22, R21 ;  /* 0x0c000016171a7389 */ /* 0x0000640000020015 */
[----:B01----:R-:W-:Y:S05]  /*1ec0*/  ENDCOLLECTIVE ;  /* 0x000000000000791b */ /* 0x003fea0003800000 */
.L_x_894:
[----:B------:R-:W-:Y:S02]  /*1ed0*/  HFMA2 R22, -RZ, RZ, 0, 1.1920928955078125e-07 ;  /* 0x00000002ff167431 */ /* 0x000fe400000001ff */
[----:B------:R-:W-:-:S05]  /*1ee0*/  FADD.FTZ R33, R23, R26 ;  /* 0x0000001a17217221 */ /* 0x000fca0000010000 */
[----:B------:R-:W-:-:S07]  /*1ef0*/  MOV R23, R33 ;  /* 0x0000002100177202 */ /* 0x000fce0000000f00 */
[----:B------:R-:W-:Y:S05]  /*1f00*/  WARPSYNC.COLLECTIVE R20, `(.L_x_895) ;  /* 0x0000000014087348 */ /* 0x000fea0003c00000 */
[----:B------:R0:W1:Y:S02]  /*1f10*/  SHFL.BFLY P1, R26, R23, R22, R21 ;  /* 0x0c000016171a7389 */ /* 0x0000640000020015 */
[----:B01----:R-:W-:Y:S05]  /*1f20*/  ENDCOLLECTIVE ;  /* 0x000000000000791b */ /* 0x003fea0003800000 */
.L_x_895:
[----:B------:R-:W-:Y:S02]  /*1f30*/  HFMA2 R22, -RZ, RZ, 0, 2.384185791015625e-07 ;  /* 0x00000004ff167431 */ /* 0x000fe400000001ff */
[----:B------:R-:W-:-:S05]  /*1f40*/  FADD.FTZ R34, R33, R26 ;  /* 0x0000001a21227221 */ /* 0x000fca0000010000 */
[----:B------:R-:W-:-:S07]  /*1f50*/  MOV R23, R34 ;  /* 0x0000002200177202 */ /* 0x000fce0000000f00 */
[----:B------:R-:W-:Y:S05]  /*1f60*/  WARPSYNC.COLLECTIVE R20, `(.L_x_896) ;  /* 0x0000000014087348 */ /* 0x000fea0003c00000 */
[----:B------:R0:W1:Y:S02]  /*1f70*/  SHFL.BFLY P1, R26, R23, R22, R21 ;  /* 0x0c000016171a7389 */ /* 0x0000640000020015 */
[----:B01----:R-:W-:Y:S05]  /*1f80*/  ENDCOLLECTIVE ;  /* 0x000000000000791b */ /* 0x003fea0003800000 */
.L_x_896:
[----:B------:R-:W-:Y:S02]  /*1f90*/  HFMA2 R22, -RZ, RZ, 0, 4.76837158203125e-07 ;  /* 0x00000008ff167431 */ /* 0x000fe400000001ff */
[----:B------:R-:W-:-:S05]  /*1fa0*/  FADD.FTZ R35, R34, R26 ;  /* 0x0000001a22237221 */ /* 0x000fca0000010000 */
[----:B------:R-:W-:-:S07]  /*1fb0*/  MOV R23, R35 ;  /* 0x0000002300177202 */ /* 0x000fce0000000f00 */
[----:B------:R-:W-:Y:S05]  /*1fc0*/  WARPSYNC.COLLECTIVE R20, `(.L_x_897) ;  /* 0x0000000014087348 */ /* 0x000fea0003c00000 */
[----:B------:R0:W1:Y:S02]  /*1fd0*/  SHFL.BFLY P1, R26, R23, R22, R21 ;  /* 0x0c000016171a7389 */ /* 0x0000640000020015 */
[----:B01----:R-:W-:Y:S05]  /*1fe0*/  ENDCOLLECTIVE ;  /* 0x000000000000791b */ /* 0x003fea0003800000 */
.L_x_897:
[----:B------:R-:W-:Y:S02]  /*1ff0*/  HFMA2 R22, -RZ, RZ, 0, 9.5367431640625e-07 ;  /* 0x00000010ff167431 */ /* 0x000fe400000001ff */
[----:B------:R-:W-:-:S05]  /*2000*/  FADD.FTZ R36, R35, R26 ;  /* 0x0000001a23247221 */ /* 0x000fca0000010000 */
[----:B------:R-:W-:-:S07]  /*2010*/  MOV R23, R36 ;  /* 0x0000002400177202 */ /* 0x000fce0000000f00 */
[----:B------:R-:W-:Y:S05]  /*2020*/  WARPSYNC.COLLECTIVE R20, `(.L_x_898) ;  /* 0x0000000014087348 */ /* 0x000fea0003c00000 */
[----:B------:R0:W1:Y:S02]  /*2030*/  SHFL.BFLY P1, R26, R23, R22, R21 ;  /* 0x0c000016171a7389 */ /* 0x0000640000020015 */
[----:B01----:R-:W-:Y:S05]  /*2040*/  ENDCOLLECTIVE ;  /* 0x000000000000791b */ /* 0x003fea0003800000 */
.L_x_898:
[----:B------:R-:W-:Y:S05]  /*2050*/  BRA `(.L_x_899) ;  /* 0xffffffe800747947 */ /* 0x000fea000383ffff */
.L_x_885:
[----:B------:R-:W-:Y:S01]  /*2060*/  HFMA2 R21, -RZ, RZ, 0, 1.847743988037109375e-06 ;  /* 0x0000001fff157431 */ /* 0x000fe200000001ff */
[----:B------:R-:W-:Y:S01]  /*2070*/  BSSY B0, `(.L_x_900) ;  /* 0x0000006000007945 */ /* 0x000fe20003800000 */
[----:B------:R-:W-:Y:S02]  /*2080*/  MOV R22, 0x1 ;  /* 0x0000000100167802 */ /* 0x000fe40000000f00 */
[----:B------:R-:W-:-:S07]  /*2090*/  MOV R20, 0xffffffff ;  /* 0xffffffff00147802 */ /* 0x000fce0000000f00 */
[----:B-----5:R-:W-:Y:S05]  /*20a0*/  WARPSYNC.COLLECTIVE R20, `(.L_x_901) ;  /* 0x0000000014087348 */ /* 0x020fea0003c00000 */
[----:B------:R0:W1:Y:S02]  /*20b0*/  SHFL.BFLY P1, R26, R23, R22, R21 ;  /* 0x0c000016171a7389 */ /* 0x0000640000020015 */
[----:B01---5:R-:W-:Y:S05]  /*20c0*/  ENDCOLLECTIVE ;  /* 0x000000000000791b */ /* 0x023fea0003800000 */
.L_x_901:
[----:B------:R-:W-:Y:S05]  /*20d0*/  BSYNC B0 ;  /* 0x0000000000007941 */ /* 0x000fea0003800000 */
.L_x_900:
        /* <DEDUP_REMOVED lines=8> */
.L_x_902:
[----:B------:R-:W-:Y:S02]  /*2160*/  HFMA2 R22, -RZ, RZ, 0, 2.384185791015625e-07 ;  /* 0x00000004ff167431 */ /* 0x000fe400000001ff */
[----:B------:R-:W-:-:S05]  /*2170*/  FADD.FTZ R32, R23, R26 ;  /* 0x0000001a17207221 */ /* 0x000fca0000010000 */
[----:B------:R-:W-:-:S07]  /*2180*/  MOV R23, R32 ;  /* 0x0000002000177202 */ /* 0x000fce0000000f00 */
[----:B------:R-:W-:Y:S05]  /*2190*/  WARPSYNC.COLLECTIVE R20, `(.L_x_903) ;  /* 0x0000000014087348 */ /* 0x000fea0003c00000 */
[----:B------:R0:W1:Y:S02]  /*21a0*/  SHFL.BFLY P1, R26, R23, R22, R21 ;  /* 0x0c000016171a7389 */ /* 0x0000640000020015 */
[----:B01----:R-:W-:Y:S05]  /*21b0*/  ENDCOLLECTIVE ;  /* 0x000000000000791b */ /* 0x003fea0003800000 */
.L_x_903:
[----:B------:R-:W-:Y:S02]  /*21c0*/  HFMA2 R22, -RZ, RZ, 0, 4.76837158203125e-07 ;  /* 0x00000008ff167431 */ /* 0x000fe400000001ff */
[----:B------:R-:W-:-:S05]  /*21d0*/  FADD.FTZ R33, R32, R26 ;  /* 0x0000001a20217221 */ /* 0x000fca0000010000 */
[----:B------:R-:W-:-:S07]  /*21e0*/  MOV R23, R33 ;  /* 0x0000002100177202 */ /* 0x000fce0000000f00 */
[----:B------:R-:W-:Y:S05]  /*21f0*/  WARPSYNC.COLLECTIVE R20, `(.L_x_904) ;  /* 0x0000000014087348 */ /* 0x000fea0003c00000 */
[----:B------:R0:W1:Y:S02]  /*2200*/  SHFL.BFLY P1, R26, R23, R22, R21 ;  /* 0x0c000016171a7389 */ /* 0x0000640000020015 */
[----:B01----:R-:W-:Y:S05]  /*2210*/  ENDCOLLECTIVE ;  /* 0x000000000000791b */ /* 0x003fea0003800000 */
.L_x_904:
[----:B------:R-:W-:Y:S02]  /*2220*/  HFMA2 R22, -RZ, RZ, 0, 9.5367431640625e-07 ;  /* 0x00000010ff167431 */ /* 0x000fe400000001ff */
[----:B------:R-:W-:-:S05]  /*2230*/  FADD.FTZ R34, R33, R26 ;  /* 0x0000001a21227221 */ /* 0x000fca0000010000 */
[----:B------:R-:W-:-:S07]  /*2240*/  MOV R23, R34 ;  /* 0x0000002200177202 */ /* 0x000fce0000000f00 */
[----:B------:R-:W-:Y:S05]  /*2250*/  WARPSYNC.COLLECTIVE R20, `(.L_x_905) ;  /* 0x0000000014087348 */ /* 0x000fea0003c00000 */
[----:B------:R0:W1:Y:S02]  /*2260*/  SHFL.BFLY P1, R26, R23, R22, R21 ;  /* 0x0c000016171a7389 */ /* 0x0000640000020015 */
[----:B01----:R-:W-:Y:S05]  /*2270*/  ENDCOLLECTIVE ;  /* 0x000000000000791b */ /* 0x003fea0003800000 */
.L_x_905:
        /* <DEDUP_REMOVED lines=25> */
.L_x_906:
[----:B------:R-:W-:Y:S02]  /*2410*/  HFMA2 R22, -RZ, RZ, 0, 1.1920928955078125e-07 ;  /* 0x00000002ff167431 */ /* 0x000fe400000001ff */
[----:B------:R-:W-:-:S05]  /*2420*/  FADD.FTZ R32, R23, R26 ;  /* 0x0000001a17207221 */ /* 0x000fca0000010000 */
[----:B------:R-:W-:-:S07]  /*2430*/  MOV R23, R32 ;  /* 0x0000002000177202 */ /* 0x000fce0000000f00 */
[----:B------:R-:W-:Y:S05]  /*2440*/  WARPSYNC.COLLECTIVE R20, `(.L_x_907) ;  /* 0x0000000014087348 */ /* 0x000fea0003c00000 */
[----:B------:R0:W1:Y:S02]  /*2450*/  SHFL.BFLY P1, R26, R23, R22, R21 ;  /* 0x0c000016171a7389 */ /* 0x0000640000020015 */
[----:B01----:R-:W-:Y:S05]  /*2460*/  ENDCOLLECTIVE ;  /* 0x000000000000791b */ /* 0x003fea0003800000 */
.L_x_907:
[----:B------:R-:W-:Y:S02]  /*2470*/  HFMA2 R22, -RZ, RZ, 0, 2.384185791015625e-07 ;  /* 0x00000004ff167431 */ /* 0x000fe400000001ff */
[----:B------:R-:W-:-:S05]  /*2480*/  FADD.FTZ R33, R32, R26 ;  /* 0x0000001a20217221 */ /* 0x000fca0000010000 */
[----:B------:R-:W-:-:S07]  /*2490*/  MOV R23, R33 ;  /* 0x0000002100177202 */ /* 0x000fce0000000f00 */
[----:B------:R-:W-:Y:S05]  /*24a0*/  WARPSYNC.COLLECTIVE R20, `(.L_x_908) ;  /* 0x0000000014087348 */ /* 0x000fea0003c00000 */
[----:B------:R0:W1:Y:S02]  /*24b0*/  SHFL.BFLY P1, R26, R23, R22, R21 ;  /* 0x0c000016171a7389 */ /* 0x0000640000020015 */
[----:B01----:R-:W-:Y:S05]  /*24c0*/  ENDCOLLECTIVE ;  /* 0x000000000000791b */ /* 0x003fea0003800000 */
.L_x_908:
[----:B------:R-:W-:Y:S02]  /*24d0*/  HFMA2 R22, -RZ, RZ, 0, 4.76837158203125e-07 ;  /* 0x00000008ff167431 */ /* 0x000fe400000001ff */
[----:B------:R-:W-:-:S05]  /*24e0*/  FADD.FTZ R34, R33, R26 ;  /* 0x0000001a21227221 */ /* 0x000fca0000010000 */
[----:B------:R-:W-:-:S07]  /*24f0*/  MOV R23, R34 ;  /* 0x0000002200177202 */ /* 0x000fce0000000f00 */
[----:B------:R-:W-:Y:S05]  /*2500*/  WARPSYNC.COLLECTIVE R20, `(.L_x_909) ;  /* 0x0000000014087348 */ /* 0x000fea0003c00000 */
[----:B------:R0:W1:Y:S02]  /*2510*/  SHFL.BFLY P1, R26, R23, R22, R21 ;  /* 0x0c000016171a7389 */ /* 0x0000640000020015 */
[----:B01----:R-:W-:Y:S05]  /*2520*/  ENDCOLLECTIVE ;  /* 0x000000000000791b */ /* 0x003fea0003800000 */
.L_x_909:
[----:B------:R-:W-:Y:S02]  /*2530*/  HFMA2 R22, -RZ, RZ, 0, 9.5367431640625e-07 ;  /* 0x00000010ff167431 */ /* 0x000fe400000001ff */
[----:B------:R-:W-:-:S05]  /*2540*/  FADD.FTZ R35, R34, R26 ;  /* 0x0000001a22237221 */ /* 0x000fca0000010000 */
[----:B------:R-:W-:-:S07]  /*2550*/  MOV R23, R35 ;  /* 0x0000002300177202 */ /* 0x000fce0000000f00 */
[----:B------:R-:W-:Y:S05]  /*2560*/  WARPSYNC.COLLECTIVE R20, `(.L_x_910) ;  /* 0x0000000014087348 */ /* 0x000fea0003c00000 */
[----:B------:R0:W1:Y:S02]  /*2570*/  SHFL.BFLY P1, R26, R23, R22, R21 ;  /* 0x0c000016171a7389 */ /* 0x0000640000020015 */
[----:B01----:R-:W-:Y:S05]  /*2580*/  ENDCOLLECTIVE ;  /* 0x000000000000791b */ /* 0x003fea0003800000 */
.L_x_910:
[----:B------:R-:W-:Y:S05]  /*2590*/  BRA `(.L_x_911) ;  /* 0xfffffff000307947 */ /* 0x000fea000383ffff */
.L_x_912:
        /* <DEDUP_REMOVED lines=14> */
.L_x_9053:


//--------------------- .text._ZN10layer_norm13ln_fwd_kernelINS_13Kernel_traitsI6__halfS2_S2_S2_fjLj256ELj1ELj4ELj1ELj16ENS_18Kernel_traits_baseILj256ES2_S2_S2_S2_fjLj128EEEEELb0ELb0ELb1ELb1EEEvNS_9FwdParamsE --------------------------
	.section	.text._ZN10layer_norm13ln_fwd_kernelINS_13Kernel_traitsI6__halfS2_S2_S2_fjLj256ELj1ELj4ELj1ELj16ENS_18Kernel_traits_baseILj256ES2_S2_S2_S2_fjLj128EEEEELb0ELb0ELb1ELb1EEEvNS_9FwdParamsE,"ax",@progbits
	.align	128
        .global         _ZN10layer_norm13ln_fwd_kernelINS_13Kernel_traitsI6__halfS2_S2_S2_fjLj256ELj1ELj4ELj1ELj16ENS_18Kernel_traits_baseILj256ES2_S2_S2_S2_fjLj128EEEEELb0ELb0ELb1ELb1EEEvNS_9FwdParamsE
        .type           _ZN10layer_norm13ln_fwd_kernelINS_13Kernel_traitsI6__halfS2_S2_S2_fjLj256ELj1ELj4ELj1ELj16ENS_18Kernel_traits_baseILj256ES2_S2_S2_S2_fjLj128EEEEELb0ELb0ELb1ELb1EEEvNS_9FwdParamsE,@function
        .size           _ZN10layer_norm13ln_fwd_kernelINS_13Kernel_traitsI6__halfS2_S2_S2_fjLj256ELj1ELj4ELj1ELj16ENS_18Kernel_traits_baseILj256ES2_S2_S2_S2_fjLj128EEEEELb0ELb0ELb1ELb1EEEvNS_9FwdParamsE,(.L_x_9054 - _ZN10layer_norm13ln_fwd_kernelINS_13Kernel_traitsI6__halfS2_S2_S2_fjLj256ELj1ELj4ELj1ELj16ENS_18Kernel_traits_baseILj256ES2_S2_S2_S2_fjLj128EEEEELb0ELb0ELb1ELb1EEEvNS_9FwdParamsE)
        .other          _ZN10layer_norm13ln_fwd_kernelINS_13Kernel_traitsI6__halfS2_S2_S2_fjLj256ELj1ELj4ELj1ELj16ENS_18Kernel_traits_baseILj256ES2_S2_S2_S2_fjLj128EEEEELb0ELb0ELb1ELb1EEEvNS_9FwdParamsE,@"STO_CUDA_ENTRY STV_DEFAULT"
_ZN10layer_norm13ln_fwd_kernelINS_13Kernel_traitsI6__halfS2_S2_S2_fjLj256ELj1ELj4ELj1ELj16ENS_18Kernel_traits_baseILj256ES2_S2_S2_S2_fjLj128EEEEELb0ELb0ELb1ELb1EEEvNS_9FwdParamsE:
.text._ZN10layer_norm13ln_fwd_kernelINS_13Kernel_traitsI6__halfS2_S2_S2_fjLj256ELj1ELj4ELj1ELj16ENS_18Kernel_traits_baseILj256ES2_S2_S2_S2_fjLj128EEEEELb0ELb0ELb1ELb1EEEvNS_9FwdParamsE:
        /* <DEDUP_REMOVED lines=11> */
[----:B------:R-:W-:Y:S02]  /*00b0*/  @!P0 CS2R R8, SRZ ;  /* 0x0000000000088805 */ /* 0x000fe4000001ff00 */
[----:B------:R-:W-:Y:S02]  /*00c0*/  LOP3.LUT R12, R2, 0x1f0, RZ, 0xc0, !PT ;  /* 0x000001f0020c7812 */ /* 0x000fe400078ec0ff */
[----:B------:R-:W-:Y:S02]  /*00d0*/  @!P0 CS2R R10, SRZ ;  /* 0x00000000000a8805 */ /* 0x000fe4000001ff00 */
[----:B------:R-:W-:Y:S02]  /*00e0*/  LOP3.LUT R2, R3, 0x1f, RZ, 0xc0, !PT ;  /* 0x0000001f03027812 */ /* 0x000fe400078ec0ff */
[----:B------:R-:W-:Y:S01]  /*00f0*/  SHF.R.U32.HI R0, RZ, 0x5, R3 ;  /* 0x00000005ff007819 */ /* 0x000fe20000011603 */
[----:B0-----:R-:W-:Y:S01]  /*0100*/  USHF.L.U32 UR4, UR4, 0x2, URZ ;  /* 0x0000000204047899 */ /* 0x001fe200080006ff */
        /* <DEDUP_REMOVED lines=9> */
[----:B------:R-:W2:Y:S01]  /*01a0*/  LDCU.U8 UR8, c[0x0][0x410] ;  /* 0x00008200ff0877ac */ /* 0x000ea20008000000 */
[----:B------:R-:W3:Y:S01]  /*01b0*/  LDCU UR9, c[0x0][0x448] ;  /* 0x00008900ff0977ac */ /* 0x000ee20008000800 */
[----:B------:R-:W4:Y:S01]  /*01c0*/  LDCU UR10, c[0x0][0x448] ;  /* 0x00008900ff0a77ac */ /* 0x000f220008000800 */
[----:B-1----:R-:W-:-:S04]  /*01d0*/  UISETP.NE.U32.AND UP0, UPT, UR4, URZ, UPT ;  /* 0x000000ff0400728c */ /* 0x002fc8000bf05070 */
[----:B------:R-:W-:-:S09]  /*01e0*/  UISETP.NE.AND.EX UP0, UPT, UR5, URZ, UPT, UP0 ;  /* 0x000000ff0500728c */ /* 0x000fd2000bf05300 */
[----:B--234-:R-:W-:Y:S05]  /*01f0*/  BRA.U !UP0, `(.L_x_913) ;  /* 0x0000000908f47547 */ /* 0x01cfea000b800000 */
.L_x_917:
[----:B0-----:R-:W0:Y:S08]  /*0200*/  LDC.64 R4, c[0x0][0x3f0] ;  /* 0x0000fc00ff047b82 */ /* 0x001e300000000a00 */
[----:B------:R-:W1:Y:S08]  /*0210*/  LDC R3, c[0x0][0x388] ;  /* 0x0000e200ff037b82 */ /* 0x000e700000000800 */
[----:B------:R-:W2:Y:S01]  /*0220*/  LDC.64 R20, c[0x0][0x3a0] ;  /* 0x0000e800ff147b82 */ /* 0x000ea20000000a00 */
[----:B0-----:R-:W-:-:S06]  /*0230*/  IMAD.WIDE R4, R0, 0x4, R4 ;  /* 0x0000000400047825 */ /* 0x001fcc00078e0204 */
[----:B------:R-:W3:Y:S02]  /*0240*/  LDG.E R5, desc[UR6][R4.64] ;  /* 0x0000000604057981 */ /* 0x000ee4000c1e1900 */
[----:B---3--:R-:W-:-:S13]  /*0250*/  ISETP.GE.AND P0, PT, R5, 0x1, PT ;  /* 0x000000010500780c */ /* 0x008fda0003f06270 */
[----:B------:R-:W0:Y:S01]  /*0260*/  @P0 LDC.64 R6, c[0x0][0x390] ;  /* 0x0000e400ff060b82 */ /* 0x000e220000000a00 */
[----:B------:R-:W-:-:S05]  /*0270*/  @P0 IADD3 R22, PT, PT, R5, -0x1, RZ ;  /* 0xffffffff05160810 */ /* 0x000fca0007ffe0ff */
[-C--:B-1----:R-:W-:Y:S02]  /*0280*/  @P0 IMAD R24, R22, R3.reuse, RZ ;  /* 0x0000000316180224 */ /* 0x082fe400078e02ff */
[----:B------:R-:W-:Y:S01]  /*0290*/  IMAD R22, R0, R3, RZ ;  /* 0x0000000300167224 */ /* 0x000fe200078e02ff */
[----:B------:R-:W1:Y:S02]  /*02a0*/  @P0 LDC R27, c[0x0][0x40c] ;  /* 0x00010300ff1b0b82 */ /* 0x000e640000000800 */
[----:B------:R-:W-:Y:S02]  /*02b0*/  @P0 SHF.R.S32.HI R25, RZ, 0x1f, R24 ;  /* 0x0000001fff190819 */ /* 0x000fe40000011418 */
[----:B------:R-:W-:Y:S02]  /*02c0*/  SHF.R.S32.HI R23, RZ, 0x1f, R22 ;  /* 0x0000001fff177819 */ /* 0x000fe40000011416 */
[----:B------:R-:W-:Y:S02]  /*02d0*/  @P0 LEA.HI R25, R25, R24, RZ, 0x3 ;  /* 0x0000001819190211 */ /* 0x000fe400078f18ff */
[----:B------:R-:W-:-:S02]  /*02e0*/  LEA.HI R31, R23, R22, RZ, 0x3 ;  /* 0x00000016171f7211 */ /* 0x000fc400078f18ff */
[----:B------:R-:W-:Y:S02]  /*02f0*/  CS2R R22, SRZ ;  /* 0x0000000000167805 */ /* 0x000fe4000001ff00 */
[-C--:B------:R-:W-:Y:S02]  /*0300*/  @P0 LEA.HI.SX32 R22, R25, R2.reuse, 0x1d ;  /* 0x0000000219160211 */ /* 0x080fe400078feaff */
[----:B------:R-:W-:Y:S02]  /*0310*/  LEA.HI.SX32 R31, R31, R2, 0x1d ;  /* 0x000000021f1f7211 */ /* 0x000fe400078feaff */
[----:B------:R-:W-:Y:S02]  /*0320*/  @P0 MOV R23, RZ ;  /* 0x000000ff00170202 */ /* 0x000fe40000000f00 */
[----:B0-----:R-:W-:Y:S01]  /*0330*/  @P0 LEA R24, P1, R22, R6, 0x4 ;  /* 0x0000000616180211 */ /* 0x001fe200078220ff */
[----:B--2---:R-:W-:-:S03]  /*0340*/  IMAD.WIDE.U32 R20, R31, 0x10, R20 ;  /* 0x000000101f147825 */ /* 0x004fc600078e0014 */
[----:B------:R-:W-:Y:S02]  /*0350*/  @P0 LEA.HI.X R25, R22, R7, R23, 0x4, P1 ;  /* 0x0000000716190211 */ /* 0x000fe400008f2417 */
[----:B------:R-:W0:Y:S01]  /*0360*/  LDC.64 R6, c[0x0][0x3f8] ;  /* 0x0000fe00ff067b82 */ /* 0x000e220000000a00 */
[----:B------:R-:W2:Y:S04]  /*0370*/  LDG.E.128 R20, desc[UR6][R20.64] ;  /* 0x0000000614147981 */ /* 0x000ea8000c1e1d00 */
[----:B------:R3:W4:Y:S01]  /*0380*/  @P0 LDG.E.128 R16, desc[UR6][R24.64] ;  /* 0x0000000618100981 */ /* 0x000722000c1e1d00 */
[----:B------:R-:W-:-:S13]  /*0390*/  ISETP.GT.AND P1, PT, R5, RZ, PT ;  /* 0x000000ff0500720c */ /* 0x000fda0003f24270 */
[----:B------:R-:W1:Y:S01]  /*03a0*/  @P1 LDC R32, c[0x0][0x40c] ;  /* 0x00010300ff201b82 */ /* 0x000e620000000800 */
[----:B0-----:R-:W-:-:S07]  /*03b0*/  IMAD.WIDE R6, R0, 0x4, R6 ;  /* 0x0000000400067825 */ /* 0x001fce00078e0206 */
[----:B------:R-:W0:Y:S01]  /*03c0*/  @P1 LDC R29, c[0x0][0x40c] ;  /* 0x00010300ff1d1b82 */ /* 0x000e220000000800 */
[----:B-----5:R1:W5:Y:S01]  /*03d0*/  LDG.E R4, desc[UR6][R6.64] ;  /* 0x0000000606047981 */ /* 0x020362000c1e1900 */
[----:B------:R-:W-:-:S06]  /*03e0*/  UMOV UR4, 0xffffffff ;  /* 0xffffffff00047882 */ /* 0x000fcc0000000000 */
[----:B------:R-:W0:Y:S08]  /*03f0*/  @P1 LDC R30, c[0x0][0x40c] ;  /* 0x00010300ff1e1b82 */ /* 0x000e300000000800 */
[----:B------:R-:W0:Y:S08]  /*0400*/  @P1 LDC R28, c[0x0][0x40c] ;  /* 0x00010300ff1c1b82 */ /* 0x000e300000000800 */
[----:B------:R-:W0:Y:S08]  /*0410*/  @P1 LDC R35, c[0x0][0x40c] ;  /* 0x00010300ff231b82 */ /* 0x000e300000000800 */
[----:B------:R-:W0:Y:S01]  /*0420*/  @P1 LDC R33, c[0x0][0x40c] ;  /* 0x00010300ff211b82 */ /* 0x000e220000000800 */
[----:B--2---:R-:W-:-:S02]  /*0430*/  HADD2.F32 R5, -RZ, R20.H0_H0 ;  /* 0x20000014ff057230 */ /* 0x004fc40000004100 */
[----:B---3--:R-:W-:Y:S02]  /*0440*/  HADD2.F32 R24, -RZ, R20.H1_H1 ;  /* 0x30000014ff187230 */ /* 0x008fe40000004100 */
[----:B----4-:R-:W-:-:S03]  /*0450*/  @P0 HADD2.F32 R26, -RZ, R16.H0_H0 ;  /* 0x20000010ff1a0230 */ /* 0x010fc60000004100 */
[----:B------:R-:W2:Y:S01]  /*0460*/  @P1 LDC R20, c[0x0][0x40c] ;  /* 0x00010300ff141b82 */ /* 0x000ea20000000800 */
[----:B-1----:R-:W-:Y:S02]  /*0470*/  HADD2.F32 R6, -RZ, R21.H0_H0 ;  /* 0x20000015ff067230 */ /* 0x002fe40000004100 */
[----:B------:R-:W-:Y:S02]  /*0480*/  @P1 HADD2.F32 R25, -RZ, R17.H0_H0 ;  /* 0x20000011ff191230 */ /* 0x000fe40000004100 */
[----:B------:R-:W-:Y:S01]  /*0490*/  @P0 FFMA.FTZ R5, R26, R27, R5 ;  /* 0x0000001b1a050223 */ /* 0x000fe20000010005 */
[----:B------:R-:W-:Y:S02]  /*04a0*/  @P1 HADD2.F32 R7, -RZ, R16.H1_H1 ;  /* 0x30000010ff071230 */ /* 0x000fe40000004100 */
[----:B------:R-:W-:Y:S01]  /*04b0*/  @P1 HADD2.F32 R34, -RZ, R18.H0_H0 ;  /* 0x20000012ff221230 */ /* 0x000fe20000004100 */
[----:B------:R-:W1:Y:S01]  /*04c0*/  LDC.64 R26, c[0x0][0x3a8] ;  /* 0x0000ea00ff1a7b82 */ /* 0x000e620000000a00 */
[----:B------:R-:W-:Y:S01]  /*04d0*/  @P1 FFMA.FTZ R6, R25, R32, R6 ;  /* 0x0000002019061223 */ /* 0x000fe20000010006 */
[----:B0-----:R-:W-:Y:S01]  /*04e0*/  @P1 FFMA.FTZ R24, R7, R29, R24 ;  /* 0x0000001d07181223 */ /* 0x001fe20000010018 */
[----:B------:R-:W-:-:S02]  /*04f0*/  HADD2.F32 R25, -RZ, R21.H1_H1 ;  /* 0x30000015ff197230 */ /* 0x000fc40000004100 */
[----:B------:R-:W-:Y:S02]  /*0500*/  @P1 HADD2.F32 R32, -RZ, R17.H1_H1 ;  /* 0x30000011ff201230 */ /* 0x000fe40000004100 */
[--C-:B------:R-:W-:Y:S02]  /*0510*/  HADD2.F32 R7, -RZ, R22.reuse.H0_H0 ;  /* 0x20000016ff077230 */ /* 0x100fe40000004100 */
[--C-:B------:R-:W-:Y:S02]  /*0520*/  HADD2.F32 R29, -RZ, R23.reuse.H0_H0 ;  /* 0x20000017ff1d7230 */ /* 0x100fe40000004100 */
[----:B------:R-:W-:Y:S01]  /*0530*/  @P1 FFMA.FTZ R25, R32, R30, R25 ;  /* 0x0000001e20191223 */ /* 0x000fe20000010019 */
[----:B------:R-:W-:Y:S02]  /*0540*/  HADD2.F32 R30, -RZ, R23.H1_H1 ;  /* 0x30000017ff1e7230 */ /* 0x000fe40000004100 */
[----:B------:R-:W-:Y:S01]  /*0550*/  @P1 FFMA.FTZ R7, R34, R28, R7 ;  /* 0x0000001c22071223 */ /* 0x000fe20000010007 */
[----:B------:R-:W-:-:S02]  /*0560*/  HADD2.F32 R28, -RZ, R22.H1_H1 ;  /* 0x30000016ff1c7230 */ /* 0x000fc40000004100 */
[--C-:B------:R-:W-:Y:S02]  /*0570*/  @P1 HADD2.F32 R23, -RZ, R19.reuse.H1_H1 ;  /* 0x30000013ff171230 */ /* 0x100fe40000004100 */
[----:B------:R-:W-:Y:S02]  /*0580*/  @P1 HADD2.F32 R21, -RZ, R18.H1_H1 ;  /* 0x30000012ff151230 */ /* 0x000fe40000004100 */
[----:B------:R-:W-:Y:S02]  /*0590*/  @P1 HADD2.F32 R22, -RZ, R19.H0_H0 ;  /* 0x20000013ff161230 */ /* 0x000fe40000004100 */
[----:B------:R-:W-:Y:S01]  /*05a0*/  @P1 FFMA.FTZ R30, R23, R35, R30 ;  /* 0x00000023171e1223 */ /* 0x000fe2000001001e */
[----:B------:R-:W-:Y:S01]  /*05b0*/  FADD.FTZ R23, RZ, R5 ;  /* 0x00000005ff177221 */ /* 0x000fe20000010000 */
[----:B------:R-:W-:Y:S01]  /*05c0*/  @P1 FFMA.FTZ R28, R21, R33, R28 ;  /* 0x00000021151c1223 */ /* 0x000fe2000001001c */
[----:B------:R-:W-:Y:S01]  /*05d0*/  F2FP.F16.F32.PACK_AB R21, R25, R6 ;  /* 0x000000061915723e */ /* 0x000fe200000000ff */
[----:B--2---:R-:W-:Y:S01]  /*05e0*/  @P1 FFMA.FTZ R29, R22, R20, R29 ;  /* 0x00000014161d1223 */ /* 0x004fe2000001001d */
[----:B-1----:R-:W-:-:S04]  /*05f0*/  IMAD.WIDE.U32 R26, R31, 0x10, R26 ;  /* 0x000000101f1a7825 */ /* 0x002fc800078e001a */
[----:B------:R-:W-:Y:S01]  /*0600*/  FADD.FTZ R31, R23, R24 ;  /* 0x00000018171f7221 */ /* 0x000fe20000010000 */
[----:B------:R-:W-:Y:S02]  /*0610*/  F2FP.F16.F32.PACK_AB R20, R24, R5 ;  /* 0x000000051814723e */ /* 0x000fe400000000ff */
[----:B------:R-:W-:Y:S01]  /*0620*/  F2FP.F16.F32.PACK_AB R22, R28, R7 ;  /* 0x000000071c16723e */ /* 0x000fe200000000ff */
[----:B------:R-:W-:Y:S01]  /*0630*/  FADD.FTZ R32, R31, R6 ;  /* 0x000000061f207221 */ /* 0x000fe20000010000 */
[----:B------:R-:W-:Y:S02]  /*0640*/  F2FP.F16.F32.PACK_AB R23, R30, R29 ;  /* 0x0000001d1e17723e */ /* 0x000fe400000000ff */
[----:B------:R-:W-:Y:S01]  /*0650*/  ISETP.NE.AND P1, PT, R2, RZ, PT ;  /* 0x000000ff0200720c */ /* 0x000fe20003f25270 */
[----:B------:R-:W-:Y:S02]  /*0660*/  FADD.FTZ R32, R32, R25 ;  /* 0x0000001920207221 */ /* 0x000fe40000010000 */
[----:B------:R0:W-:Y:S02]  /*0670*/  STG.E.128 desc[UR6][R26.64], R20 ;  /* 0x000000141a007986 */ /* 0x0001e4000c101d06 */
[----:B------:R-:W-:-:S04]  /*0680*/  FADD.FTZ R31, R32, R7 ;  /* 0x00000007201f7221 */ /* 0x000fc80000010000 */
[----:B------:R-:W-:-:S04]  /*0690*/  FADD.FTZ R32, R31, R28 ;  /* 0x0000001c1f207221 */ /* 0x000fc80000010000 */
        /* <DEDUP_REMOVED lines=40> */
.L_x_932:
        /* <DEDUP_REMOVED lines=16> */
[----:B------:R-:W-:Y:S01]  /*0a20*/  FSEL R27, R27, RZ, !P0 ;  /* 0x000000ff1b1b7208 */ /* 0x000fe20004000000 */
[----:B------:R-:W-:Y:S01]  /*0a30*/  HADD2.F32 R23, -RZ, R13.H0_H0 ;  /* 0x2000000dff177230 */ /* 0x000fe20000004100 */
[----:B------:R-:W-:Y:S01]  /*0a40*/  IADD3 R4, PT, PT, R4, -0x1, RZ ;  /* 0xffffffff04047810 */ /* 0x000fe20007ffe0ff */
[----:B------:R-:W-:Y:S02]  /*0a50*/  HADD2.F32 R22, -RZ, R9.H0_H0 ;  /* 0x20000009ff167230 */ /* 0x000fe40000004100 */
[C---:B------:R-:W-:Y:S01]  /*0a60*/  FADD.FTZ R34, -R27.reuse, R6 ;  /* 0x000000061b227221 */ /* 0x040fe20000010100 */
[C---:B------:R-:W-:Y:S01]  /*0a70*/  FADD.FTZ R36, -R27.reuse, R7 ;  /* 0x000000071b247221 */ /* 0x040fe20000010100 */
[----:B------:R-:W-:Y:S02]  /*0a80*/  IMAD R3, R4, R3, RZ ;  /* 0x0000000304037224 */ /* 0x000fe400078e02ff */
[----:B------:R-:W-:Y:S01]  /*0a90*/  FADD.FTZ R32, -R27, R5 ;  /* 0x000000051b207221 */ /* 0x000fe20000010100 */
[----:B------:R-:W-:-:S02]  /*0aa0*/  HADD2.F32 R21, -RZ, R14.H0_H0 ;  /* 0x2000000eff157230 */ /* 0x000fc40000004100 */
[C---:B------:R-:W-:Y:S01]  /*0ab0*/  FMUL.FTZ R5, R31.reuse, R34 ;  /* 0x000000221f057220 */ /* 0x040fe20000410000 */
[----:B------:R-:W-:Y:S02]  /*0ac0*/  HADD2.F32 R4, -RZ, R10.H0_H0 ;  /* 0x2000000aff047230 */ /* 0x000fe40000004100 */
[----:B------:R-:W-:Y:S01]  /*0ad0*/  FMUL.FTZ R7, R31, R36 ;  /* 0x000000241f077220 */ /* 0x000fe20000410000 */
[----:B------:R-:W-:Y:S01]  /*0ae0*/  FADD.FTZ R6, -R27, R25 ;  /* 0x000000191b067221 */ /* 0x000fe20000010100 */
[----:B------:R-:W-:Y:S01]  /*0af0*/  FFMA.FTZ R22, R5, R23, R22 ;  /* 0x0000001705167223 */ /* 0x000fe20000010016 */
[----:B------:R-:W-:Y:S01]  /*0b00*/  FADD.FTZ R26, -R27, R29 ;  /* 0x0000001d1b1a7221 */ /* 0x000fe20000010100 */
[----:B------:R-:W-:Y:S01]  /*0b10*/  FFMA.FTZ R21, R7, R21, R4 ;  /* 0x0000001507157223 */ /* 0x000fe20000010004 */
[C---:B------:R-:W-:Y:S01]  /*0b20*/  FADD.FTZ R30, -R27.reuse, R30 ;  /* 0x0000001e1b1e7221 */ /* 0x040fe20000010100 */
[----:B------:R-:W1:Y:S01]  /*0b30*/  LDC.64 R4, c[0x0][0x428] ;  /* 0x00010a00ff047b82 */ /* 0x000e620000000a00 */
[C---:B------:R-:W-:Y:S01]  /*0b40*/  FADD.FTZ R24, -R27.reuse, R24 ;  /* 0x000000181b187221 */ /* 0x040fe20000010100 */
[----:B------:R-:W-:Y:S01]  /*0b50*/  FADD.FTZ R28, -R27, R28 ;  /* 0x0000001c1b1c7221 */ /* 0x000fe20000010100 */
[----:B------:R-:W-:-:S02]  /*0b60*/  HADD2.F32 R7, -RZ, R15.H0_H0 ;  /* 0x2000000fff077230 */ /* 0x000fc40000004100 */
[C---:B------:R-:W-:Y:S01]  /*0b70*/  FMUL.FTZ R23, R31.reuse, R6 ;  /* 0x000000061f177220 */ /* 0x040fe20000410000 */
[----:B------:R-:W-:Y:S02]  /*0b80*/  HADD2.F32 R25, -RZ, R11.H0_H0 ;  /* 0x2000000bff197230 */ /* 0x000fe40000004100 */
[C---:B------:R-:W-:Y:S01]  /*0b90*/  FMUL.FTZ R6, R31.reuse, R26 ;  /* 0x0000001a1f067220 */ /* 0x040fe20000410000 */
[----:B------:R-:W-:Y:S02]  /*0ba0*/  HADD2.F32 R27, -RZ, R15.H1_H1 ;  /* 0x3000000fff1b7230 */ /* 0x000fe40000004100 */
[C---:B------:R-:W-:Y:S01]  /*0bb0*/  FMUL.FTZ R30, R31.reuse, R30 ;  /* 0x0000001e1f1e7220 */ /* 0x040fe20000410000 */
[----:B------:R-:W-:Y:S01]  /*0bc0*/  HADD2.F32 R29, -RZ, R11.H1_H1 ;  /* 0x3000000bff1d7230 */ /* 0x000fe20000004100 */
[----:B------:R-:W-:Y:S01]  /*0bd0*/  SHF.R.S32.HI R26, RZ, 0x1f, R3 ;  /* 0x0000001fff1a7819 */ /* 0x000fe20000011403 */
[----:B------:R-:W-:Y:S01]  /*0be0*/  FFMA.FTZ R6, R6, R7, R25 ;  /* 0x0000000706067223 */ /* 0x000fe20000010019 */
[C---:B------:R-:W-:Y:S01]  /*0bf0*/  FMUL.FTZ R32, R31.reuse, R32 ;  /* 0x000000201f207220 */ /* 0x040fe20000410000 */
[C---:B------:R-:W-:Y:S01]  /*0c00*/  FMUL.FTZ R24, R31.reuse, R24 ;  /* 0x000000181f187220 */ /* 0x040fe20000410000 */
[----:B------:R-:W-:Y:S01]  /*0c10*/  FMUL.FTZ R28, R31, R28 ;  /* 0x0000001c1f1c7220 */ /* 0x000fe20000410000 */
[----:B------:R-:W-:Y:S01]  /*0c20*/  FFMA.FTZ R7, R30, R27, R29 ;  /* 0x0000001b1e077223 */ /* 0x000fe2000001001d */
[----:B------:R-:W-:Y:S01]  /*0c30*/  LEA.HI R3, R26, R3, RZ, 0x3 ;  /* 0x000000031a037211 */ /* 0x000fe200078f18ff */
[----:B------:R-:W-:-:S02]  /*0c40*/  HADD2.F32 R20, -RZ, R12.H0_H0 ;  /* 0x2000000cff147230 */ /* 0x000fc40000004100 */
[----:B------:R-:W-:Y:S01]  /*0c50*/  HADD2.F32 R33, -RZ, R8.H0_H0 ;  /* 0x20000008ff217230 */ /* 0x000fe20000004100 */
[----:B------:R-:W-:Y:S01]  /*0c60*/  LEA.HI.SX32 R3, R3, R2, 0x1d ;  /* 0x0000000203037211 */ /* 0x000fe200078feaff */
[----:B------:R-:W-:Y:S01]  /*0c70*/  HADD2.F32 R25, -RZ, R12.H1_H1 ;  /* 0x3000000cff197230 */ /* 0x000fe20000004100 */
[----:B------:R-:W-:Y:S01]  /*0c80*/  F2FP.F16.F32.PACK_AB R7, R7, R6 ;  /* 0x000000060707723e */ /* 0x000fe200000000ff */
[----:B------:R-:W-:Y:S02]  /*0c90*/  HADD2.F32 R26, -RZ, R13.H1_H1 ;  /* 0x3000000dff1a7230 */ /* 0x000fe40000004100 */
[----:B------:R-:W-:Y:S01]  /*0ca0*/  FFMA.FTZ R20, R32, R20, R33 ;  /* 0x0000001420147223 */ /* 0x000fe20000010021 */
[----:B------:R-:W-:Y:S02]  /*0cb0*/  HADD2.F32 R29, -RZ, R14.H1_H1 ;  /* 0x3000000eff1d7230 */ /* 0x000fe40000004100 */
[----:B------:R-:W-:Y:S02]  /*0cc0*/  HADD2.F32 R31, -RZ, R10.H1_H1 ;  /* 0x3000000aff1f7230 */ /* 0x000fe40000004100 */
[----:B------:R-:W-:-:S02]  /*0cd0*/  HADD2.F32 R30, -RZ, R9.H1_H1 ;  /* 0x30000009ff1e7230 */ /* 0x000fc40000004100 */
[----:B------:R-:W-:Y:S02]  /*0ce0*/  HADD2.F32 R27, -RZ, R8.H1_H1 ;  /* 0x30000008ff1b7230 */ /* 0x000fe40000004100 */
[----:B------:R-:W-:Y:S01]  /*0cf0*/  FFMA.FTZ R28, R28, R29, R31 ;  /* 0x0000001d1c1c7223 */ /* 0x000fe2000001001f */
[----:B------:R-:W-:Y:S02]  /*0d00*/  FFMA.FTZ R23, R23, R26, R30 ;  /* 0x0000001a17177223 */ /* 0x000fe4000001001e */
[----:B------:R-:W-:Y:S01]  /*0d10*/  FFMA.FTZ R27, R24, R25, R27 ;  /* 0x00000019181b7223 */ /* 0x000fe2000001001b */
[----:B-1----:R-:W-:Y:S01]  /*0d20*/  IMAD.WIDE.U32 R24, R3, 0x10, R4 ;  /* 0x0000001003187825 */ /* 0x002fe200078e0004 */
[----:B------:R-:W-:Y:S02]  /*0d30*/  F2FP.F16.F32.PACK_AB R6, R28, R21 ;  /* 0x000000151c06723e */ /* 0x000fe400000000ff */
[----:B------:R-:W-:Y:S02]  /*0d40*/  F2FP.F16.F32.PACK_AB R5, R23, R22 ;  /* 0x000000161705723e */ /* 0x000fe400000000ff */
[----:B------:R-:W-:-:S05]  /*0d50*/  F2FP.F16.F32.PACK_AB R4, R27, R20 ;  /* 0x000000141b04723e */ /* 0x000fca00000000ff */
[----:B------:R1:W-:Y:S02]  /*0d60*/  STG.E.128 desc[UR6][R24.64], R4 ;  /* 0x0000000418007986 */ /* 0x0003e4000c101d06 */
.L_x_916:
[----:B------:R-:W-:Y:S05]  /*0d70*/  BSYNC.RECONVERGENT B0 ;  /* 0x0000000000007941 */ /* 0x000fea0003800200 */
.L_x_915:
[----:B-1----:R-:W1:Y:S02]  /*0d80*/  LDC.64 R4, c[0x0][0x380] ;  /* 0x0000e000ff047b82 */ /* 0x002e640000000a00 */
[----:B-1----:R-:W-:-:S04]  /*0d90*/  LEA R0, R4, R0, 0x2 ;  /* 0x0000000004007211 */ /* 0x002fc800078e10ff */
[----:B------:R-:W-:-:S13]  /*0da0*/  ISETP.GE.AND P0, PT, R0, R5, PT ;  /* 0x000000050000720c */ /* 0x000fda0003f06270 */
[----:B------:R-:W-:Y:S05]  /*0db0*/  @!P0 BRA `(.L_x_917) ;  /* 0xfffffff400108947 */ /* 0x000fea000383ffff */
[----:B------:R-:W-:Y:S05]  /*0dc0*/  EXIT ;  /* 0x000000000000794d */ /* 0x000fea0003800000 */
.L_x_913:
[----:B0-----:R-:W0:Y:S08]  /*0dd0*/  LDC.64 R4, c[0x0][0x3f0] ;  /* 0x0000fc00ff047b82 */ /* 0x001e300000000a00 */
[----:B-1----:R-:W1:Y:S01]  /*0de0*/  LDC R3, c[0x0][0x388] ;  /* 0x0000e200ff037b82 */ /* 0x002e620000000800 */
        /* <DEDUP_REMOVED lines=14> */
[----:B------:R-:W0:Y:S03]  /*0ed0*/  @P0 LDC R31, c[0x0][0x40c] ;  /* 0x00010300ff1f0b82 */ /* 0x000e260000000800 */
[----:B------:R-:W-:-:S05]  /*0ee0*/  @P0 LEA.HI.X R21, R16, R21, R17, 0x4, P1 ;  /* 0x0000001510150211 */ /* 0x000fca00008f2411 */
[----:B------:R-:W3:Y:S01]  /*0ef0*/  @P0 LDG.E.64 R24, desc[UR6][R20.64] ;  /* 0x0000000614180981 */ /* 0x000ee2000c1e1b00 */
[----:B------:R-:W4:Y:S03]  /*0f00*/  LDC.64 R16, c[0x0][0x3f8] ;  /* 0x0000fe00ff107b82 */ /* 0x000f260000000a00 */
[----:B------:R-:W2:Y:S05]  /*0f10*/  @P0 LDG.E.64 R6, desc[UR6][R20.64+0x8] ;  /* 0x0000080614060981 */ /* 0x000eaa000c1e1b00 */
[----:B------:R-:W0:Y:S01]  /*0f20*/  @P0 LDC R32, c[0x0][0x40c] ;  /* 0x00010300ff200b82 */ /* 0x000e220000000800 */
[----:B------:R-:W-:-:S07]  /*0f30*/  HFMA2 R5, -RZ, RZ, 0, 0 ;  /* 0x00000000ff057431 */ /* 0x000fce00000001ff */
[----:B------:R-:W0:Y:S01]  /*0f40*/  @P0 LDC R19, c[0x0][0x40c] ;  /* 0x00010300ff130b82 */ /* 0x000e220000000800 */
[----:B----4-:R-:W-:-:S07]  /*0f50*/  IMAD.WIDE R16, R0, 0x4, R16 ;  /* 0x0000000400107825 */ /* 0x010fce00078e0210 */
[----:B------:R-:W4:Y:S01]  /*0f60*/  @P0 LDC R18, c[0x0][0x40c] ;  /* 0x00010300ff120b82 */ /* 0x000f220000000800 */
[----:B-----5:R1:W5:Y:S01]  /*0f70*/  LDG.E R4, desc[UR6][R16.64] ;  /* 0x0000000610047981 */ /* 0x020362000c1e1900 */
[----:B------:R-:W-:Y:S01]  /*0f80*/  MOV R28, RZ ;  /* 0x000000ff001c7202 */ /* 0x000fe20000000f00 */
[----:B------:R-:W-:Y:S02]  /*0f90*/  HFMA2 R27, -RZ, RZ, 0, 0 ;  /* 0x00000000ff1b7431 */ /* 0x000fe400000001ff */
[----:B------:R-:W-:Y:S01]  /*0fa0*/  IMAD R26, R0, R3, RZ ;  /* 0x00000003001a7224 */ /* 0x000fe200078e02ff */
[----:B------:R-:W-:Y:S01]  /*0fb0*/  MOV R30, RZ ;  /* 0x000000ff001e7202 */ /* 0x000fe20000000f00 */
[----:B------:R-:W-:Y:S01]  /*0fc0*/  UMOV UR4, 0xffffffff ;  /* 0xffffffff00047882 */ /* 0x000fe20000000000 */
[----:B------:R-:W-:Y:S02]  /*0fd0*/  MOV R34, RZ ;  /* 0x000000ff00227202 */ /* 0x000fe40000000f00 */
[----:B------:R-:W-:Y:S01]  /*0fe0*/  ISETP.NE.AND P1, PT, R2, RZ, PT ;  /* 0x000000ff0200720c */ /* 0x000fe20003f25270 */
[----:B-1----:R-:W1:Y:S08]  /*0ff0*/  @P0 LDC R16, c[0x0][0x40c] ;  /* 0x00010300ff100b82 */ /* 0x002e700000000800 */
[----:B------:R-:W1:Y:S01]  /*1000*/  @P0 LDC R17, c[0x0][0x40c] ;  /* 0x00010300ff110b82 */ /* 0x000e620000000800 */
[----:B---3--:R-:W-:-:S02]  /*1010*/  @P0 HADD2.F32 R20, -RZ, R24.H1_H1 ;  /* 0x30000018ff140230 */ /* 0x008fc40000004100 */
[----:B------:R-:W-:-:S03]  /*1020*/  @P0 HADD2.F32 R22, -RZ, R24.H0_H0 ;  /* 0x20000018ff160230 */ /* 0x000fc60000004100 */
[----:B------:R-:W-:Y:S01]  /*1030*/  @P0 FMUL.FTZ R28, R20, R29 ;  /* 0x0000001d141c0220 */ /* 0x000fe20000410000 */
[----:B------:R-:W-:Y:S02]  /*1040*/  HFMA2 R29, -RZ, RZ, 0, 0 ;  /* 0x00000000ff1d7431 */ /* 0x000fe400000001ff */
[----:B--2---:R-:W-:Y:S01]  /*1050*/  @P0 FMUL.FTZ R5, R22, R23 ;  /* 0x0000001716050220 */ /* 0x004fe20000410000 */
[----:B------:R-:W2:Y:S01]  /*1060*/  LDC.64 R20, c[0x0][0x3a8] ;  /* 0x0000ea00ff147b82 */ /* 0x000ea20000000a00 */
[--C-:B------:R-:W-:Y:S02]  /*1070*/  @P0 HADD2.F32 R22, -RZ, R25.reuse.H0_H0 ;  /* 0x20000019ff160230 */ /* 0x100fe40000004100 */
[----:B------:R-:W-:-:S03]  /*1080*/  @P0 HADD2.F32 R23, -RZ, R25.H1_H1 ;  /* 0x30000019ff170230 */ /* 0x000fc60000004100 */
[----:B0-----:R-:W-:Y:S01]  /*1090*/  @P0 FMUL.FTZ R27, R22, R31 ;  /* 0x0000001f161b0220 */ /* 0x001fe20000410000 */
[--C-:B------:R-:W-:Y:S02]  /*10a0*/  @P0 HADD2.F32 R22, -RZ, R6.reuse.H1_H1 ;  /* 0x30000006ff160230 */ /* 0x100fe40000004100 */
[----:B------:R-:W-:Y:S01]  /*10b0*/  @P0 FMUL.FTZ R30, R23, R32 ;  /* 0x00000020171e0220 */ /* 0x000fe20000410000 */
[----:B------:R-:W-:Y:S01]  /*10c0*/  SHF.R.S32.HI R31, RZ, 0x1f, R26 ;  /* 0x0000001fff1f7819 */ /* 0x000fe2000001141a */
[----:B------:R-:W-:Y:S01]  /*10d0*/  @P0 HADD2.F32 R23, -RZ, R6.H0_H0 ;  /* 0x20000006ff170230 */ /* 0x000fe20000004100 */
[----:B------:R-:W-:Y:S01]  /*10e0*/  MOV R32, RZ ;  /* 0x000000ff00207202 */ /* 0x000fe20000000f00 */
[----:B------:R-:W-:Y:S01]  /*10f0*/  @P0 FMUL.FTZ R32, R22, R19 ;  /* 0x0000001316200220 */ /* 0x000fe20000410000 */
[----:B------:R-:W-:Y:S01]  /*1100*/  LEA.HI R33, R31, R26, RZ, 0x3 ;  /* 0x0000001a1f217211 */ /* 0x000fe200078f18ff */
[----:B------:R-:W-:Y:S02]  /*1110*/  HFMA2 R31, -RZ, RZ, 0, 0 ;  /* 0x00000000ff1f7431 */ /* 0x000fe400000001ff */
[----:B----4-:R-:W-:Y:S01]  /*1120*/  @P0 FMUL.FTZ R29, R23, R18 ;  /* 0x00000012171d0220 */ /* 0x010fe20000410000 */
[--C-:B------:R-:W-:Y:S01]  /*1130*/  @P0 HADD2.F32 R19, -RZ, R7.reuse.H1_H1 ;  /* 0x30000007ff130230 */ /* 0x100fe20000004100 */
[----:B------:R-:W-:Y:S01]  /*1140*/  LEA.HI.SX32 R33, R33, R2, 0x1d ;  /* 0x0000000221217211 */ /* 0x000fe200078feaff */
[----:B------:R-:W-:-:S03]  /*1150*/  @P0 HADD2.F32 R18, -RZ, R7.H0_H0 ;  /* 0x20000007ff120230 */ /* 0x000fc60000004100 */
[----:B-1----:R-:W-:Y:S01]  /*1160*/  @P0 FMUL.FTZ R34, R19, R16 ;  /* 0x0000001013220220 */ /* 0x002fe20000410000 */
[----:B------:R-:W-:Y:S01]  /*1170*/  FADD.FTZ R19, RZ, R5 ;  /* 0x00000005ff137221 */ /* 0x000fe20000010000 */
[----:B------:R-:W-:Y:S01]  /*1180*/  @P0 FMUL.FTZ R31, R18, R17 ;  /* 0x00000011121f0220 */ /* 0x000fe20000410000 */
[----:B--2---:R-:W-:Y:S01]  /*1190*/  IMAD.WIDE.U32 R20, R33, 0x10, R20 ;  /* 0x0000001021147825 */ /* 0x004fe200078e0014 */
[----:B------:R-:W-:-:S03]  /*11a0*/  F2FP.F16.F32.PACK_AB R16, R28, R5 ;  /* 0x000000051c10723e */ /* 0x000fc600000000ff */
[----:B------:R-:W-:Y:S01]  /*11b0*/  FADD.FTZ R22, R19, R28 ;  /* 0x0000001c13167221 */ /* 0x000fe20000010000 */
[----:B------:R-:W-:Y:S02]  /*11c0*/  F2FP.F16.F32.PACK_AB R17, R30, R27 ;  /* 0x0000001b1e11723e */ /* 0x000fe400000000ff */
[----:B------:R-:W-:Y:S01]  /*11d0*/  F2FP.F16.F32.PACK_AB R18, R32, R29 ;  /* 0x0000001d2012723e */ /* 0x000fe200000000ff */
[----:B------:R-:W-:Y:S01]  /*11e0*/  FADD.FTZ R23, R22, R27 ;  /* 0x0000001b16177221 */ /* 0x000fe20000010000 */
[----:B------:R-:W-:-:S03]  /*11f0*/  F2FP.F16.F32.PACK_AB R19, R34, R31 ;  /* 0x0000001f2213723e */ /* 0x000fc600000000ff */
[----:B------:R-:W-:Y:S02]  /*1200*/  FADD.FTZ R22, R23, R30 ;  /* 0x0000001e17167221 */ /* 0x000fe40000010000 */
[----:B------:R0:W-:Y:S02]  /*1210*/  STG.E.128 desc[UR6][R20.64], R16 ;  /* 0x0000001014007986 */ /* 0x0001e4000c101d06 */
[----:B------:R-:W-:-:S04]  /*1220*/  FADD.FTZ R23, R22, R29 ;  /* 0x0000001d16177221 */ /* 0x000fc80000010000 */
[----:B------:R-:W-:-:S04]  /*1230*/  FADD.FTZ R22, R23, R32 ;  /* 0x0000002017167221 */ /* 0x000fc80000010000 */
[----:B------:R-:W-:-:S04]  /*1240*/  FADD.FTZ R23, R22, R31 ;  /* 0x0000001f16177221 */ /* 0x000fc80000010000 */
[----:B------:R-:W-:Y:S01]  /*1250*/  FADD.FTZ R23, R23, R34 ;  /* 0x0000002217177221 */ /* 0x000fe20000010000 */
[----:B------:R-:W-:Y:S06]  /*1260*/  BRA.DIV UR4, `(.L_x_918) ;  /* 0x0000000e04107947 */ /* 0x000fec000b800000 */
[----:B------:R-:W1:Y:S01]  /*1270*/  SHFL.BFLY PT, R26, R23, 0x1, 0x1f ;  /* 0x0c201f00171a7f89 */ /* 0x000e6200000e0000 */
[----:B------:R-:W2:Y:S01]  /*1280*/  LDC R35, c[0x0][0x400] ;  /* 0x00010000ff237b82 */ /* 0x000ea20000000800 */
[----:B-1----:R-:W-:-:S05]  /*1290*/  FADD.FTZ R23, R23, R26 ;  /* 0x0000001a17177221 */ /* 0x002fca0000010000 */
        /* <DEDUP_REMOVED lines=8> */
[----:B--2---:R-:W-:-:S04]  /*1320*/  FMUL.FTZ R33, R26, R35 ;  /* 0x000000231a217220 */ /* 0x004fc80000410000 */
[C---:B------:R-:W-:Y:S01]  /*1330*/  FADD.FTZ R16, -R33.reuse, R5 ;  /* 0x0000000521107221 */ /* 0x040fe20000010100 */
[C---:B------:R-:W-:Y:S01]  /*1340*/  FADD.FTZ R21, -R33.reuse, R28 ;  /* 0x0000001c21157221 */ /* 0x040fe20000010100 */
[C---:B------:R-:W-:Y:S01]  /*1350*/  FADD.FTZ R17, -R33.reuse, R27 ;  /* 0x0000001b21117221 */ /* 0x040fe20000010100 */
[----:B------:R-:W-:Y:S01]  /*1360*/  FADD.FTZ R19, -R33, R32 ;  /* 0x0000002021137221 */ /* 0x000fe20000010100 */
[----:B------:R-:W-:-:S04]  /*1370*/  FFMA.FTZ R16, R16, R16, RZ ;  /* 0x0000001010107223 */ /* 0x000fc800000100ff */
[----:B------:R-:W-:Y:S01]  /*1380*/  FFMA.FTZ R16, R21, R21, R16 ;  /* 0x0000001515107223 */ /* 0x000fe20000010010 */
[----:B------:R-:W-:-:S03]  /*1390*/  FADD.FTZ R21, -R33, R30 ;  /* 0x0000001e21157221 */ /* 0x000fc60000010100 */
[----:B------:R-:W-:Y:S01]  /*13a0*/  FFMA.FTZ R16, R17, R17, R16 ;  /* 0x0000001111107223 */ /* 0x000fe20000010010 */
[----:B------:R-:W-:-:S03]  /*13b0*/  FADD.FTZ R17, -R33, R29 ;  /* 0x0000001d21117221 */ /* 0x000fc60000010100 */
[----:B------:R-:W-:-:S04]  /*13c0*/  FFMA.FTZ R16, R21, R21, R16 ;  /* 0x0000001515107223 */ /* 0x000fc80000010010 */
        /* <DEDUP_REMOVED lines=15> */
.L_x_944:
[----:B------:R-:W-:Y:S01]  /*14c0*/  ISETP.NE.AND P2, PT, R2, RZ, PT ;  /* 0x000000ff0200720c */ /* 0x000fe20003f45270 */
[----:B------:R-:W-:Y:S01]  /*14d0*/  FMUL.FTZ R20, R33, R33 ;  /* 0x0000002121147220 */ /* 0x000fe20000410000 */
[----:B-1----:R-:W-:Y:S01]  /*14e0*/  FADD.FTZ R26, R19, R26 ;  /* 0x0000001a131a7221 */ /* 0x002fe20000010000 */
[----:B------:R-:W-:Y:S01]  /*14f0*/  ISETP.NE.AND P0, PT, RZ, UR8, PT ;  /* 0x00000008ff007c0c */ /* 0x000fe2000bf05270 */
[----:B------:R-:W1:Y:S01]  /*1500*/  @!P1 LDC.64 R16, c[0x0][0x3c0] ;  /* 0x0000f000ff109b82 */ /* 0x000e620000000a00 */
[----:B------:R-:W-:Y:S01]  /*1510*/  BSSY.RECONVERGENT B0, `(.L_x_919) ;  /* 0x0000041000007945 */ /* 0x000fe20003800200 */
[----:B------:R-:W-:Y:S01]  /*1520*/  FFMA.FTZ R35, R26, R35, UR10 ;  /* 0x0000000a1a237e23 */ /* 0x000fe20008010023 */
[----:B------:R-:W-:-:S05]  /*1530*/  FSEL R20, R20, RZ, P0 ;  /* 0x000000ff14147208 */ /* 0x000fca0000000000 */
[----:B------:R-:W-:Y:S01]  /*1540*/  FADD.FTZ R20, R35, R20 ;  /* 0x0000001423147221 */ /* 0x000fe20000010000 */
[----:B0-----:R-:W0:Y:S03]  /*1550*/  @!P2 LDC.64 R18, c[0x0][0x3c8] ;  /* 0x0000f200ff12ab82 */ /* 0x001e260000000a00 */
[----:B------:R-:W2:Y:S01]  /*1560*/  MUFU.RSQ R21, R20 ;  /* 0x0000001400157308 */ /* 0x000ea20000001400 */
[----:B-1----:R-:W-:-:S05]  /*1570*/  @!P1 IMAD.WIDE R16, R0, 0x4, R16 ;  /* 0x0000000400109825 */ /* 0x002fca00078e0210 */
[----:B------:R1:W-:Y:S01]  /*1580*/  @!P1 STG.E desc[UR6][R16.64], R33 ;  /* 0x0000002110009986 */ /* 0x0003e2000c101906 */
[----:B-----5:R-:W-:Y:S01]  /*1590*/  ISETP.GE.AND P1, PT, R4, 0x1, PT ;  /* 0x000000010400780c */ /* 0x020fe20003f26270 */
[----:B0-----:R-:W-:-:S05]  /*15a0*/  @!P2 IMAD.WIDE R18, R0, 0x4, R18 ;  /* 0x000000040012a825 */ /* 0x001fca00078e0212 */
[----:B--2---:R1:W-:Y:S07]  /*15b0*/  @!P2 STG.E desc[UR6][R18.64], R21 ;  /* 0x000000151200a986 */ /* 0x0043ee000c101906 */
[----:B------:R-:W-:Y:S05]  /*15c0*/  @!P1 BRA `(.L_x_920) ;  /* 0x0000000000d49947 */ /* 0x000fea0003800000 */
[----:B-1----:R-:W-:Y:S01]  /*15d0*/  FSEL R33, R33, RZ, !P0 ;  /* 0x000000ff21217208 */ /* 0x002fe20004000000 */
        /* <DEDUP_REMOVED lines=11> */
[----:B------:R-:W-:Y:S02]  /*1690*/  HADD2.F32 R16, -RZ, R12.H0_H0 ;  /* 0x2000000cff107230 */ /* 0x000fe40000004100 */
[----:B------:R-:W-:Y:S01]  /*16a0*/  FFMA.FTZ R20, R5, R19, R20 ;  /* 0x0000001305147223 */ /* 0x000fe20000010014 */
[----:B------:R-:W-:Y:S02]  /*16b0*/  HADD2.F32 R23, -RZ, R8.H0_H0 ;  /* 0x20000008ff177230 */ /* 0x000fe40000004100 */
[----:B------:R-:W-:Y:S01]  /*16c0*/  FFMA.FTZ R17, R27, R17, R4 ;  /* 0x000000111b117223 */ /* 0x000fe20000010004 */
[----:B------:R-:W-:Y:S01]  /*16d0*/  FMUL.FTZ R22, R21, R22 ;  /* 0x0000001615167220 */ /* 0x000fe20000410000 */
[----:B------:R-:W0:Y:S01]  /*16e0*/  LDC.64 R4, c[0x0][0x428] ;  /* 0x00010a00ff047b82 */ /* 0x000e220000000a00 */
[C---:B------:R-:W-:Y:S01]  /*16f0*/  FADD.FTZ R18, -R33.reuse, R31 ;  /* 0x0000001f21127221 */ /* 0x040fe20000010100 */
[----:B------:R-:W-:Y:S01]  /*1700*/  FADD.FTZ R34, -R33, R34 ;  /* 0x0000002221227221 */ /* 0x000fe20000010100 */
[----:B------:R-:W-:Y:S01]  /*1710*/  FFMA.FTZ R16, R22, R16, R23 ;  /* 0x0000001016107223 */ /* 0x000fe20000010017 */
[----:B------:R-:W-:-:S02]  /*1720*/  HADD2.F32 R19, -RZ, R15.H0_H0 ;  /* 0x2000000fff137230 */ /* 0x000fc40000004100 */
[----:B------:R-:W-:Y:S01]  /*1730*/  FMUL.FTZ R18, R21, R18 ;  /* 0x0000001215127220 */ /* 0x000fe20000410000 */
[----:B------:R-:W-:Y:S02]  /*1740*/  HADD2.F32 R23, -RZ, R11.H0_H0 ;  /* 0x2000000bff177230 */ /* 0x000fe40000004100 */
[C---:B------:R-:W-:Y:S01]  /*1750*/  FADD.FTZ R28, -R33.reuse, R28 ;  /* 0x0000001c211c7221 */ /* 0x040fe20000010100 */
[----:B------:R-:W-:Y:S02]  /*1760*/  HADD2.F32 R27, -RZ, R15.H1_H1 ;  /* 0x3000000fff1b7230 */ /* 0x000fe40000004100 */
[C---:B------:R-:W-:Y:S01]  /*1770*/  FADD.FTZ R30, -R33.reuse, R30 ;  /* 0x0000001e211e7221 */ /* 0x040fe20000010100 */
[----:B------:R-:W-:Y:S02]  /*1780*/  HADD2.F32 R29, -RZ, R11.H1_H1 ;  /* 0x3000000bff1d7230 */ /* 0x000fe40000004100 */
[----:B------:R-:W-:Y:S01]  /*1790*/  FADD.FTZ R32, -R33, R32 ;  /* 0x0000002021207221 */ /* 0x000fe20000010100 */
[C---:B------:R-:W-:Y:S01]  /*17a0*/  FMUL.FTZ R34, R21.reuse, R34 ;  /* 0x0000002215227220 */ /* 0x040fe20000410000 */
[----:B------:R-:W-:Y:S01]  /*17b0*/  SHF.R.S32.HI R22, RZ, 0x1f, R3 ;  /* 0x0000001fff167819 */ /* 0x000fe20000011403 */
[----:B------:R-:W-:Y:S01]  /*17c0*/  FFMA.FTZ R19, R18, R19, R23 ;  /* 0x0000001312137223 */ /* 0x000fe20000010017 */
[C---:B------:R-:W-:Y:S01]  /*17d0*/  FMUL.FTZ R28, R21.reuse, R28 ;  /* 0x0000001c151c7220 */ /* 0x040fe20000410000 */
[C---:B------:R-:W-:Y:S01]  /*17e0*/  FMUL.FTZ R30, R21.reuse, R30 ;  /* 0x0000001e151e7220 */ /* 0x040fe20000410000 */
[----:B------:R-:W-:Y:S01]  /*17f0*/  FMUL.FTZ R32, R21, R32 ;  /* 0x0000002015207220 */ /* 0x000fe20000410000 */
[----:B------:R-:W-:Y:S01]  /*1800*/  FFMA.FTZ R18, R34, R27, R29 ;  /* 0x0000001b22127223 */ /* 0x000fe2000001001d */
[----:B------:R-:W-:Y:S01]  /*1810*/  HADD2.F32 R31, -RZ, R14.H1_H1 ;  /* 0x3000000eff1f7230 */ /* 0x000fe20000004100 */
[----:B------:R-:W-:Y:S01]  /*1820*/  LEA.HI R3, R22, R3, RZ, 0x3 ;  /* 0x0000000316037211 */ /* 0x000fe200078f18ff */
[----:B------:R-:W-:-:S02]  /*1830*/  HADD2.F32 R33, -RZ, R10.H1_H1 ;  /* 0x3000000aff217230 */ /* 0x000fc40000004100 */
[----:B------:R-:W-:Y:S01]  /*1840*/  HADD2.F32 R21, -RZ, R12.H1_H1 ;  /* 0x3000000cff157230 */ /* 0x000fe20000004100 */
[----:B------:R-:W-:Y:S01]  /*1850*/  LEA.HI.SX32 R3, R3, R2, 0x1d ;  /* 0x0000000203037211 */ /* 0x000fe200078feaff */
[----:B------:R-:W-:Y:S02]  /*1860*/  HADD2.F32 R23, -RZ, R13.H1_H1 ;  /* 0x3000000dff177230 */ /* 0x000fe40000004100 */
[----:B------:R-:W-:Y:S01]  /*1870*/  FFMA.FTZ R32, R32, R31, R33 ;  /* 0x0000001f20207223 */ /* 0x000fe20000010021 */
[----:B------:R-:W-:Y:S01]  /*1880*/  HADD2.F32 R29, -RZ, R9.H1_H1 ;  /* 0x30000009ff1d7230 */ /* 0x000fe20000004100 */
[----:B------:R-:W-:Y:S01]  /*1890*/  F2FP.F16.F32.PACK_AB R19, R18, R19 ;  /* 0x000000131213723e */ /* 0x000fe200000000ff */
[----:B------:R-:W-:Y:S02]  /*18a0*/  HADD2.F32 R27, -RZ, R8.H1_H1 ;  /* 0x30000008ff1b7230 */ /* 0x000fe40000004100 */
[----:B------:R-:W-:Y:S01]  /*18b0*/  F2FP.F16.F32.PACK_AB R18, R32, R17 ;  /* 0x000000112012723e */ /* 0x000fe200000000ff */
[----:B------:R-:W-:Y:S01]  /*18c0*/  FFMA.FTZ R23, R30, R23, R29 ;  /* 0x000000171e177223 */ /* 0x000fe2000001001d */
[----:B0-----:R-:W-:-:S04]  /*18d0*/  IMAD.WIDE.U32 R4, R3, 0x10, R4 ;  /* 0x0000001003047825 */ /* 0x001fc800078e0004 */
[----:B------:R-:W-:Y:S01]  /*18e0*/  FFMA.FTZ R21, R28, R21, R27 ;  /* 0x000000151c157223 */ /* 0x000fe2000001001b */
[----:B------:R-:W-:-:S04]  /*18f0*/  F2FP.F16.F32.PACK_AB R17, R23, R20 ;  /* 0x000000141711723e */ /* 0x000fc800000000ff */
[----:B------:R-:W-:-:S05]  /*1900*/  F2FP.F16.F32.PACK_AB R16, R21, R16 ;  /* 0x000000101510723e */ /* 0x000fca00000000ff */
[----:B------:R0:W-:Y:S02]  /*1910*/  STG.E.128 desc[UR6][R4.64], R16 ;  /* 0x0000001004007986 */ /* 0x0001e4000c101d06 */
.L_x_920:
[----:B------:R-:W-:Y:S05]  /*1920*/  BSYNC.RECONVERGENT B0 ;  /* 0x0000000000007941 */ /* 0x000fea0003800200 */
.L_x_919:
[----:B0-----:R-:W0:Y:S02]  /*1930*/  LDC.64 R4, c[0x0][0x380] ;  /* 0x0000e000ff047b82 */ /* 0x001e240000000a00 */
[----:B0-----:R-:W-:-:S04]  /*1940*/  LEA R0, R4, R0, 0x2 ;  /* 0x0000000004007211 */ /* 0x001fc800078e10ff */
[----:B------:R-:W-:-:S13]  /*1950*/  ISETP.GE.AND P0, PT, R0, R5, PT ;  /* 0x000000050000720c */ /* 0x000fda0003f06270 */
[----:B------:R-:W-:Y:S05]  /*1960*/  @!P0 BRA `(.L_x_913) ;  /* 0xfffffff400188947 */ /* 0x000fea000383ffff */
[----:B------:R-:W-:Y:S05]  /*1970*/  EXIT ;  /* 0x000000000000794d */ /* 0x000fea0003800000 */
.L_x_914:
        /* <DEDUP_REMOVED lines=8> */
.L_x_922:
[----:B------:R-:W-:Y:S05]  /*1a00*/  BSYNC B0 ;  /* 0x0000000000007941 */ /* 0x000fea0003800000 */
.L_x_921:
        /* <DEDUP_REMOVED lines=8> */
.L_x_923:
[----:B------:R-:W-:Y:S02]  /*1a90*/  HFMA2 R22, -RZ, RZ, 0, 2.384185791015625e-07 ;  /* 0x00000004ff167431 */ /* 0x000fe400000001ff */
[----:B------:R-:W-:-:S05]  /*1aa0*/  FADD.FTZ R33, R23, R26 ;  /* 0x0000001a17217221 */ /* 0x000fca0000010000 */
[----:B------:R-:W-:-:S07]  /*1ab0*/  MOV R23, R33 ;  /* 0x0000002100177202 */ /* 0x000fce0000000f00 */
[----:B------:R-:W-:Y:S05]  /*1ac0*/  WARPSYNC.COLLECTIVE R20, `(.L_x_924) ;  /* 0x0000000014087348 */ /* 0x000fea0003c00000 */
[----:B------:R0:W1:Y:S02]  /*1ad0*/  SHFL.BFLY P0, R26, R23, R22, R21 ;  /* 0x0c000016171a7389 */ /* 0x0000640000000015 */
[----:B01----:R-:W-:Y:S05]  /*1ae0*/  ENDCOLLECTIVE ;  /* 0x000000000000791b */ /* 0x003fea0003800000 */
.L_x_924:
[----:B------:R-:W-:Y:S02]  /*1af0*/  HFMA2 R22, -RZ, RZ, 0, 4.76837158203125e-07 ;  /* 0x00000008ff167431 */ /* 0x000fe400000001ff */
[----:B------:R-:W-:-:S05]  /*1b00*/  FADD.FTZ R34, R33, R26 ;  /* 0x0000001a21227221 */ /* 0x000fca0000010000 */
[----:B------:R-:W-:-:S07]  /*1b10*/  MOV R23, R34 ;  /* 0x0000002200177202 */ /* 0x000fce0000000f00 */
[----:B------:R-:W-:Y:S05]  /*1b20*/  WARPSYNC.COLLECTIVE R20, `(.L_x_925) ;  /* 0x0000000014087348 */ /* 0x000fea0003c00000 */
[----:B------:R0:W1:Y:S02]  /*1b30*/  SHFL.BFLY P0, R26, R23, R22, R21 ;  /* 0x0c000016171a7389 */ /* 0x0000640000000015 */
[----:B01----:R-:W-:Y:S05]  /*1b40*/  ENDCOLLECTIVE ;  /* 0x000000000000791b */ /* 0x003fea0003800000 */
.L_x_925:
[----:B------:R-:W-:Y:S02]  /*1b50*/  HFMA2 R22, -RZ, RZ, 0, 9.5367431640625e-07 ;  /* 0x00000010ff167431 */ /* 0x000fe400000001ff */
[----:B------:R-:W-:-:S05]  /*1b60*/  FADD.FTZ R35, R34, R26 ;  /* 0x0000001a22237221 */ /* 0x000fca0000010000 */
[----:B------:R-:W-:-:S07]  /*1b70*/  MOV R23, R35 ;  /* 0x0000002300177202 */ /* 0x000fce0000000f00 */
[----:B------:R-:W-:Y:S05]  /*1b80*/  WARPSYNC.COLLECTIVE R20, `(.L_x_926) ;  /* 0x0000000014087348 */ /* 0x000fea0003c00000 */
[----:B------:R0:W1:Y:S02]  /*1b90*/  SHFL.BFLY P0, R26, R23, R22, R21 ;  /* 0x0c000016171a7389 */ /* 0x0000640000000015 */
[----:B01----:R-:W-:Y:S05]  /*1ba0*/  ENDCOLLECTIVE ;  /* 0x000000000000791b */ /* 0x003fea0003800000 */
.L_x_926:
[----:B------:R-:W-:Y:S01]  /*1bb0*/  MOV R22, 0x1 ;  /* 0x0000000100167802 */ /* 0x000fe20000000f00 */
[----:B------:R-:W-:-:S04]  /*1bc0*/  FADD.FTZ R26, R35, R26 ;  /* 0x0000001a231a7221 */ /* 0x000fc80000010000 */
[----:B------:R-:W-:-:S04]  /*1bd0*/  FMUL.FTZ R27, R26, R31 ;  /* 0x0000001f1a1b7220 */ /* 0x000fc80000410000 */
[C---:B------:R-:W-:Y:S01]  /*1be0*/  FADD.FTZ R26, -R27.reuse, R5 ;  /* 0x000000051b1a7221 */ /* 0x040fe20000010100 */
[C---:B------:R-:W-:Y:S01]  /*1bf0*/  FADD.FTZ R33, -R27.reuse, R24 ;  /* 0x000000181b217221 */ /* 0x040fe20000010100 */
[C---:B------:R-:W-:Y:S01]  /*1c00*/  FADD.FTZ R21, -R27.reuse, R25 ;  /* 0x000000191b157221 */ /* 0x040fe20000010100 */
[----:B------:R-:W-:Y:S01]  /*1c10*/  FADD.FTZ R23, -R27, R30 ;  /* 0x0000001e1b177221 */ /* 0x000fe20000010100 */
        /* <DEDUP_REMOVED lines=11> */
[----:B------:R-:W-:-:S03]  /*1cd0*/  HFMA2 R21, -RZ, RZ, 0, 1.847743988037109375e-06 ;  /* 0x0000001fff157431 */ /* 0x000fc600000001ff */
[----:B------:R-:W-:-:S07]  /*1ce0*/  FFMA.FTZ R23, R23, R23, R26 ;  /* 0x0000001717177223 */ /* 0x000fce000001001a */
[----:B------:R-:W-:Y:S05]  /*1cf0*/  WARPSYNC.COLLECTIVE R20, `(.L_x_927) ;  /* 0x0000000014087348 */ /* 0x000fea0003c00000 */
[----:B------:R0:W1:Y:S02]  /*1d00*/  SHFL.BFLY P0, R26, R23, R22, R21 ;  /* 0x0c000016171a7389 */ /* 0x0000640000000015 */
[----:B01----:R-:W-:Y:S05]  /*1d10*/  ENDCOLLECTIVE ;  /* 0x000000000000791b */ /* 0x003fea0003800000 */
.L_x_927:
[----:B------:R-:W-:Y:S02]  /*1d20*/  HFMA2 R22, -RZ, RZ, 0, 1.1920928955078125e-07 ;  /* 0x00000002ff167431 */ /* 0x000fe400000001ff */
[----:B------:R-:W-:-:S05]  /*1d30*/  FADD.FTZ R32, R23, R26 ;  /* 0x0000001a17207221 */ /* 0x000fca0000010000 */
[----:B------:R-:W-:-:S07]  /*1d40*/  MOV R23, R32 ;  /* 0x0000002000177202 */ /* 0x000fce0000000f00 */
[----:B------:R-:W-:Y:S05]  /*1d50*/  WARPSYNC.COLLECTIVE R20, `(.L_x_928) ;  /* 0x0000000014087348 */ /* 0x000fea0003c00000 */
[----:B------:R0:W1:Y:S02]  /*1d60*/  SHFL.BFLY P0, R26, R23, R22, R21 ;  /* 0x0c000016171a7389 */ /* 0x0000640000000015 */
[----:B01----:R-:W-:Y:S05]  /*1d70*/  ENDCOLLECTIVE ;  /* 0x000000000000791b */ /* 0x003fea0003800000 */
.L_x_928:
[----:B------:R-:W-:Y:S02]  /*1d80*/  HFMA2 R22, -RZ, RZ, 0, 2.384185791015625e-07 ;  /* 0x00000004ff167431 */ /* 0x000fe400000001ff */
[----:B------:R-:W-:-:S05]  /*1d90*/  FADD.FTZ R33, R32, R26 ;  /* 0x0000001a20217221 */ /* 0x000fca0000010000 */
[----:B------:R-:W-:-:S07]  /*1da0*/  MOV R23, R33 ;  /* 0x0000002100177202 */ /* 0x000fce0000000f00 */
[----:B------:R-:W-:Y:S05]  /*1db0*/  WARPSYNC.COLLECTIVE R20, `(.L_x_929) ;  /* 0x0000000014087348 */ /* 0x000fea0003c00000 */
[----:B------:R0:W1:Y:S02]  /*1dc0*/  SHFL.BFLY P0, R26, R23, R22, R21 ;  /* 0x0c000016171a7389 */ /* 0x0000640000000015 */
[----:B01----:R-:W-:Y:S05]  /*1dd0*/  ENDCOLLECTIVE ;  /* 0x000000000000791b */ /* 0x003fea0003800000 */
.L_x_929:
[----:B------:R-:W-:Y:S02]  /*1de0*/  HFMA2 R22, -RZ, RZ, 0, 4.76837158203125e-07 ;  /* 0x00000008ff167431 */ /* 0x000fe400000001ff */
[----:B------:R-:W-:-:S05]  /*1df0*/  FADD.FTZ R34, R33, R26 ;  /* 0x0000001a21227221 */ /* 0x000fca0000010000 */
[----:B------:R-:W-:-:S07]  /*1e00*/  MOV R23, R34 ;  /* 0x0000002200177202 */ /* 0x000fce0000000f00 */
[----:B------:R-:W-:Y:S05]  /*1e10*/  WARPSYNC.COLLECTIVE R20, `(.L_x_930) ;  /* 0x0000000014087348 */ /* 0x000fea0003c00000 */
[----:B------:R0:W1:Y:S02]  /*1e20*/  SHFL.BFLY P0, R26, R23, R22, R21 ;  /* 0x0c000016171a7389 */ /* 0x0000640000000015 */
[----:B01----:R-:W-:Y:S05]  /*1e30*/  ENDCOLLECTIVE ;  /* 0x000000000000791b */ /* 0x003fea0003800000 */
.L_x_930:
[----:B------:R-:W-:Y:S02]  /*1e40*/  HFMA2 R22, -RZ, RZ, 0, 9.5367431640625e-07 ;  /* 0x00000010ff167431 */ /* 0x000fe400000001ff */
[----:B------:R-:W-:-:S05]  /*1e50*/  FADD.FTZ R35, R34, R26 ;  /* 0x0000001a22237221 */ /* 0x000fca0000010000 */
[----:B------:R-:W-:-:S07]  /*1e60*/  MOV R23, R35 ;  /* 0x0000002300177202 */ /* 0x000fce0000000f00 */
[----:B------:R-:W-:Y:S05]  /*1e70*/  WARPSYNC.COLLECTIVE R20, `(.L_x_931) ;  /* 0x0000000014087348 */ /* 0x000fea0003c00000 */
[----:B------:R0:W1:Y:S02]  /*1e80*/  SHFL.BFLY P0, R26, R23, R22, R21 ;  /* 0x0c000016171a7389 */ /* 0x0000640000000015 */
[----:B01----:R-:W-:Y:S05]  /*1e90*/  ENDCOLLECTIVE ;  /* 0x000000000000791b */ /* 0x003fea0003800000 */
.L_x_931:
[----:B------:R-:W-:Y:S05]  /*1ea0*/  BRA `(.L_x_932) ;  /* 0xffffffe8009c7947 */ /* 0x000fea000383ffff */
.L_x_918:
[----:B------:R-:W-:Y:S01]  /*1eb0*/  BSSY B0, `(.L_x_933) ;  /* 0x0000007000007945 */ /* 0x000fe20003800000 */
[----:B------:R-:W-:Y:S02]  /*1ec0*/  MOV R22, 0x1 ;  /* 0x0000000100167802 */ /* 0x000fe40000000f00 */
[----:B0-----:R-:W-:Y:S02]  /*1ed0*/  MOV R21, 0x1f ;  /* 0x0000001f00157802 */ /* 0x001fe40000000f00 */
[----:B------:R-:W-:-:S07]  /*1ee0*/  MOV R20, 0xffffffff ;  /* 0xffffffff00147802 */ /* 0x000fce0000000f00 */
[----:B-----5:R-:W-:Y:S05]  /*1ef0*/  WARPSYNC.COLLECTIVE R20, `(.L_x_934) ;  /* 0x0000000014087348 */ /* 0x020fea0003c00000 */
[----:B------:R0:W1:Y:S02]  /*1f00*/  SHFL.BFLY P0, R26, R23, R22, R21 ;  /* 0x0c000016171a7389 */ /* 0x0000640000000015 */
[----:B01---5:R-:W-:Y:S05]  /*1f10*/  ENDCOLLECTIVE ;  /* 0x000000000000791b */ /* 0x023fea0003800000 */
.L_x_934:
[----:B------:R-:W-:Y:S05]  /*1f20*/  BSYNC B0 ;  /* 0x0000000000007941 */ /* 0x000fea0003800000 */
.L_x_933:
        /* <DEDUP_REMOVED lines=8> */
.L_x_935:
[----:B------:R-:W-:Y:S02]  /*1fb0*/  HFMA2 R22, -RZ, RZ, 0, 2.384185791015625e-07 ;  /* 0x00000004ff167431 */ /* 0x000fe400000001ff */
[----:B------:R-:W-:-:S05]  /*1fc0*/  FADD.FTZ R17, R23, R26 ;  /* 0x0000001a17117221 */ /* 0x000fca0000010000 */
[----:B------:R-:W-:-:S07]  /*1fd0*/  MOV R23, R17 ;  /* 0x0000001100177202 */ /* 0x000fce0000000f00 */
[----:B------:R-:W-:Y:S05]  /*1fe0*/  WARPSYNC.COLLECTIVE R20, `(.L_x_936) ;  /* 0x0000000014087348 */ /* 0x000fea0003c00000 */
[----:B------:R0:W1:Y:S02]  /*1ff0*/  SHFL.BFLY P0, R26, R23, R22, R21 ;  /* 0x0c000016171a7389 */ /* 0x0000640000000015 */
[----:B01----:R-:W-:Y:S05]  /*2000*/  ENDCOLLECTIVE ;  /* 0x000000000000791b */ /* 0x003fea0003800000 */
.L_x_936:
[----:B------:R-:W-:Y:S02]  /*2010*/  HFMA2 R22, -RZ, RZ, 0, 4.76837158203125e-07 ;  /* 0x00000008ff167431 */ /* 0x000fe400000001ff */
[----:B------:R-:W-:-:S05]  /*2020*/  FADD.FTZ R18, R17, R26 ;  /* 0x0000001a11127221 */ /* 0x000fca0000010000 */
[----:B------:R-:W-:-:S07]  /*2030*/  MOV R23, R18 ;  /* 0x0000001200177202 */ /* 0x000fce0000000f00 */
[----:B------:R-:W-:Y:S05]  /*2040*/  WARPSYNC.COLLECTIVE R20, `(.L_x_937) ;  /* 0x0000000014087348 */ /* 0x000fea0003c00000 */
[----:B------:R0:W1:Y:S02]  /*2050*/  SHFL.BFLY P0, R26, R23, R22, R21 ;  /* 0x0c000016171a7389 */ /* 0x0000640000000015 */
[----:B01----:R-:W-:Y:S05]  /*2060*/  ENDCOLLECTIVE ;  /* 0x000000000000791b */ /* 0x003fea0003800000 */
.L_x_937:
[----:B------:R-:W-:Y:S02]  /*2070*/  HFMA2 R22, -RZ, RZ, 0, 9.5367431640625e-07 ;  /* 0x00000010ff167431 */ /* 0x000fe400000001ff */
[----:B------:R-:W-:-:S05]  /*2080*/  FADD.FTZ R19, R18, R26 ;  /* 0x0000001a12137221 */ /* 0x000fca0000010000 */
[----:B------:R-:W-:-:S07]  /*2090*/  MOV R23, R19 ;  /* 0x0000001300177202 */ /* 0x000fce0000000f00 */
[----:B------:R-:W-:Y:S05]  /*20a0*/  WARPSYNC.COLLECTIVE R20, `(.L_x_938) ;  /* 0x0000000014087348 */ /* 0x000fea0003c00000 */
[----:B------:R0:W1:Y:S02]  /*20b0*/  SHFL.BFLY P0, R26, R23, R22, R21 ;  /* 0x0c000016171a7389 */ /* 0x0000640000000015 */
[----:B01----:R-:W-:Y:S05]  /*20c0*/  ENDCOLLECTIVE ;  /* 0x000000000000791b */ /* 0x003fea0003800000 */
.L_x_938:
[----:B------:R-:W-:Y:S01]  /*20d0*/  MOV R22, 0x1 ;  /* 0x0000000100167802 */ /* 0x000fe20000000f00 */
        /* <DEDUP_REMOVED lines=16> */
[----:B------:R-:W-:-:S04]  /*21e0*/  FFMA.FTZ R16, R17, R17, R16 ;  /* 0x0000001111107223 */ /* 0x000fc80000010010 */
[----:B------:R-:W-:-:S07]  /*21f0*/  FFMA.FTZ R23, R23, R23, R16 ;  /* 0x0000001717177223 */ /* 0x000fce0000010010 */
[----:B------:R-:W-:Y:S05]  /*2200*/  WARPSYNC.COLLECTIVE R20, `(.L_x_939) ;  /* 0x0000000014087348 */ /* 0x000fea0003c00000 */
[----:B------:R0:W1:Y:S02]  /*2210*/  SHFL.BFLY P0, R26, R23, R22, R21 ;  /* 0x0c000016171a7389 */ /* 0x0000640000000015 */
[----:B01----:R-:W-:Y:S05]  /*2220*/  ENDCOLLECTIVE ;  /* 0x000000000000791b */ /* 0x003fea0003800000 */
.L_x_939:
[----:B------:R-:W-:Y:S02]  /*2230*/  HFMA2 R22, -RZ, RZ, 0, 1.1920928955078125e-07 ;  /* 0x00000002ff167431 */ /* 0x000fe400000001ff */
[----:B------:R-:W-:-:S05]  /*2240*/  FADD.FTZ R16, R23, R26 ;  /* 0x0000001a17107221 */ /* 0x000fca0000010000 */
[----:B------:R-:W-:-:S07]  /*2250*/  MOV R23, R16 ;  /* 0x0000001000177202 */ /* 0x000fce0000000f00 */
[----:B------:R-:W-:Y:S05]  /*2260*/  WARPSYNC.COLLECTIVE R20, `(.L_x_940) ;  /* 0x0000000014087348 */ /* 0x000fea0003c00000 */
[----:B------:R0:W1:Y:S02]  /*2270*/  SHFL.BFLY P0, R26, R23, R22, R21 ;  /* 0x0c000016171a7389 */ /* 0x0000640000000015 */
[----:B01----:R-:W-:Y:S05]  /*2280*/  ENDCOLLECTIVE ;  /* 0x000000000000791b */ /* 0x003fea0003800000 */
.L_x_940:
[----:B------:R-:W-:Y:S02]  /*2290*/  HFMA2 R22, -RZ, RZ, 0, 2.384185791015625e-07 ;  /* 0x00000004ff167431 */ /* 0x000fe400000001ff */
[----:B------:R-:W-:-:S05]  /*22a0*/  FADD.FTZ R17, R16, R26 ;  /* 0x0000001a10117221 */ /* 0x000fca0000010000 */
[----:B------:R-:W-:-:S07]  /*22b0*/  MOV R23, R17 ;  /* 0x0000001100177202 */ /* 0x000fce0000000f00 */
[----:B------:R-:W-:Y:S05]  /*22c0*/  WARPSYNC.COLLECTIVE R20, `(.L_x_941) ;  /* 0x0000000014087348 */ /* 0x000fea0003c00000 */
[----:B------:R0:W1:Y:S02]  /*22d0*/  SHFL.BFLY P0, R26, R23, R22, R21 ;  /* 0x0c000016171a7389 */ /* 0x0000640000000015 */
[----:B01----:R-:W-:Y:S05]  /*22e0*/  ENDCOLLECTIVE ;  /* 0x000000000000791b */ /* 0x003fea0003800000 */
.L_x_941:
[----:B------:R-:W-:Y:S02]  /*22f0*/  HFMA2 R22, -RZ, RZ, 0, 4.76837158203125e-07 ;  /* 0x00000008ff167431 */ /* 0x000fe400000001ff */
[----:B------:R-:W-:-:S05]  /*2300*/  FADD.FTZ R18, R17, R26 ;  /* 0x0000001a11127221 */ /* 0x000fca0000010000 */
[----:B------:R-:W-:-:S07]  /*2310*/  MOV R23, R18 ;  /* 0x0000001200177202 */ /* 0x000fce0000000f00 */
[----:B------:R-:W-:Y:S05]  /*2320*/  WARPSYNC.COLLECTIVE R20, `(.L_x_942) ;  /* 0x0000000014087348 */ /* 0x000fea0003c00000 */
[----:B------:R0:W1:Y:S02]  /*2330*/  SHFL.BFLY P0, R26, R23, R22, R21 ;  /* 0x0c000016171a7389 */ /* 0x0000640000000015 */
[----:B01----:R-:W-:Y:S05]  /*2340*/  ENDCOLLECTIVE ;  /* 0x000000000000791b */ /* 0x003fea0003800000 */
.L_x_942:
[----:B------:R-:W-:Y:S02]  /*2350*/  HFMA2 R22, -RZ, RZ, 0, 9.5367431640625e-07 ;  /* 0x00000010ff167431 */ /* 0x000fe400000001ff */
[----:B------:R-:W-:-:S05]  /*2360*/  FADD.FTZ R19, R18, R26 ;  /* 0x0000001a12137221 */ /* 0x000fca0000010000 */
[----:B------:R-:W-:-:S07]  /*2370*/  MOV R23, R19 ;  /* 0x0000001300177202 */ /* 0x000fce0000000f00 */
[----:B------:R-:W-:Y:S05]  /*2380*/  WARPSYNC.COLLECTIVE R20, `(.L_x_943) ;  /* 0x0000000014087348 */ /* 0x000fea0003c00000 */
[----:B------:R0:W1:Y:S02]  /*2390*/  SHFL.BFLY P0, R26, R23, R22, R21 ;  /* 0x0c000016171a7389 */ /* 0x0000640000000015 */
[----:B01----:R-:W-:Y:S05]  /*23a0*/  ENDCOLLECTIVE ;  /* 0x000000000000791b */ /* 0x003fea0003800000 */
.L_x_943:
[----:B------:R-:W-:Y:S05]  /*23b0*/  BRA `(.L_x_944) ;  /* 0xfffffff000407947 */ /* 0x000fea000383ffff */
.L_x_945:
        /* <DEDUP_REMOVED lines=12> */
.L_x_9054:


//--------------------- .text._ZN10layer_norm13ln_fwd_kernelINS_13Kernel_traitsI6__halfS2_S2_S2_fjLj256ELj1ELj4ELj1ELj16ENS_18Kernel_traits_baseILj256ES2_S2_S2_S2_fjLj128EEEEELb0ELb1ELb0ELb0EEEvNS_9FwdParamsE --------------------------
	.section	.text._ZN10layer_norm13ln_fwd_kernelINS_13Kernel_traitsI6__halfS2_S2_S2_fjLj256ELj1ELj4ELj1ELj16ENS_18Kernel_traits_baseILj256ES2_S2_S2_S2_fjLj128EEEEELb0ELb1ELb0ELb0EEEvNS_9FwdParamsE,"ax",@progbits
	.align	128
        .global         _ZN10layer_norm13ln_fwd_kernelINS_13Kernel_traitsI6__halfS2_S2_S2_fjLj256ELj1ELj4ELj1ELj16ENS_18Kernel_traits_baseILj256ES2_S2_S2_S2_fjLj128EEEEELb0ELb1ELb0ELb0EEEvNS_9FwdParamsE
        .type           _ZN10layer_norm13ln_fwd_kernelINS_13Kernel_traitsI6__halfS2_S2_S2_fjLj256ELj1ELj4ELj1ELj16ENS_18Kernel_traits_baseILj256ES2_S2_S2_S2_fjLj128EEEEELb0ELb1ELb0ELb0EEEvNS_9FwdParamsE,@function
        .size           _ZN10layer_norm13ln_fwd_kernelINS_13Kernel_traitsI6__halfS2_S2_S2_fjLj256ELj1ELj4ELj1ELj16ENS_18Kernel_traits_baseILj256ES2_S2_S2_S2_fjLj128EEEEELb0ELb1ELb0ELb0EEEvNS_9FwdParamsE,(.L_x_9055 - _ZN10layer_norm13ln_fwd_kernelINS_13Kernel_traitsI6__halfS2_S2_S2_fjLj256ELj1ELj4ELj1ELj16ENS_18Kernel_traits_baseILj256ES2_S2_S2_S2_fjLj128EEEEELb0ELb1ELb0ELb0EEEvNS_9FwdParamsE)
        .other          _ZN10layer_norm13ln_fwd_kernelINS_13Kernel_traitsI6__halfS2_S2_S2_fjLj256ELj1ELj4ELj1ELj16ENS_18Kernel_traits_baseILj256ES2_S2_S2_S2_fjLj128EEEEELb0ELb1ELb0ELb0EEEvNS_9FwdParamsE,@"STO_CUDA_ENTRY STV_DEFAULT"
_ZN10layer_norm13ln_fwd_kernelINS_13Kernel_traitsI6__halfS2_S2_S2_fjLj256ELj1ELj4ELj1ELj16ENS_18Kernel_traits_baseILj256ES2_S2_S2_S2_fjLj128EEEEELb0ELb1ELb0ELb0EEEvNS_9FwdParamsE:
.text._ZN10layer_norm13ln_fwd_kernelINS_13Kernel_traitsI6__halfS2_S2_S2_fjLj256ELj1ELj4ELj1ELj16ENS_18Kernel_traits_baseILj256ES2_S2_S2_S2_fjLj128EEEEELb0ELb1ELb0ELb0EEEvNS_9FwdParamsE:
        /* <DEDUP_REMOVED lines=30> */
.L_x_947:
[----:B------:R-:W-:Y:S05]  /*01e0*/  BSYNC.RECONVERGENT B0 ;  /* 0x0000000000007941 */ /* 0x000fea0003800200 */
.L_x_946:
[----:B------:R-:W1:Y:S02]  /*01f0*/  LDCU UR4, c[0x0][0x384] ;  /* 0x00007080ff0477ac */ /* 0x000e640008000800 */
[----:B-1----:R-:W-:-:S13]  /*0200*/  ISETP.GE.AND P0, PT, R3, UR4, PT ;  /* 0x0000000403007c0c */ /* 0x002fda000bf06270 */
[----:B------:R-:W-:Y:S05]  /*0210*/  @P0 EXIT ;  /* 0x000000000000094d */ /* 0x000fea0003800000 */
[----:B------:R-:W1:Y:S01]  /*0220*/  LDCU.64 UR8, c[0x0][0x3e0] ;  /* 0x00007c00ff0877ac */ /* 0x000e620008000a00 */
[----:B------:R-:W2:Y:S01]  /*0230*/  LDCU.U8 UR4, c[0x0][0x410] ;  /* 0x00008200ff0477ac */ /* 0x000ea20008000000 */
[----:B------:R-:W3:Y:S01]  /*0240*/  LDCU UR12, c[0x0][0x388] ;  /* 0x00007100ff0c77ac */ /* 0x000ee20008000800 */
[----:B------:R-:W4:Y:S01]  /*0250*/  LDCU UR5, c[0x0][0x448] ;  /* 0x00008900ff0577ac */ /* 0x000f220008000800 */
[----:B------:R-:W0:Y:S01]  /*0260*/  LDCU.64 UR10, c[0x0][0x3a0] ;  /* 0x00007400ff0a77ac */ /* 0x000e220008000a00 */
[----:B-1----:R-:W-:-:S04]  /*0270*/  ISETP.NE.U32.AND P0, PT, RZ, UR8, PT ;  /* 0x00000008ff007c0c */ /* 0x002fc8000bf05070 */
[----:B------:R-:W-:Y:S02]  /*0280*/  ISETP.NE.AND.EX P0, PT, RZ, UR9, PT, P0 ;  /* 0x00000009ff007c0c */ /* 0x000fe4000bf05300 */
[----:B0-234-:R-:W-:-:S13]  /*0290*/  ISETP.NE.AND P1, PT, RZ, UR4, PT ;  /* 0x00000004ff007c0c */ /* 0x01dfda000bf25270 */
.L_x_955:
        /* <DEDUP_REMOVED lines=21> */
[----:B-----5:R-:W-:Y:S02]  /*03f0*/  HADD2.F32 R25, -RZ, R4.H0_H0 ;  /* 0x20000004ff197230 */ /* 0x020fe40000004100 */
[----:B------:R-:W-:Y:S02]  /*0400*/  HADD2.F32 R24, -RZ, R8.H0_H0 ;  /* 0x20000008ff187230 */ /* 0x000fe40000004100 */
[----:B------:R-:W-:Y:S02]  /*0410*/  HADD2.F32 R29, -RZ, R5.H0_H0 ;  /* 0x20000005ff1d7230 */ /* 0x000fe40000004100 */
[----:B------:R-:W-:Y:S01]  /*0420*/  FMUL.FTZ R25, R25, R30 ;  /* 0x0000001e19197220 */ /* 0x000fe20000410000 */
[----:B------:R-:W-:Y:S02]  /*0430*/  HADD2.F32 R28, -RZ, R9.H0_H0 ;  /* 0x20000009ff1c7230 */ /* 0x000fe40000004100 */
[----:B------:R-:W-:-:S02]  /*0440*/  HADD2.F32 R32, -RZ, R10.H0_H0 ;  /* 0x2000000aff207230 */ /* 0x000fc40000004100 */
[----:B------:R-:W-:Y:S01]  /*0450*/  FMUL.FTZ R29, R29, R30 ;  /* 0x0000001e1d1d7220 */ /* 0x000fe20000410000 */
[----:B------:R-:W-:Y:S02]  /*0460*/  HADD2.F32 R33, -RZ, R7.H0_H0 ;  /* 0x20000007ff217230 */ /* 0x000fe40000004100 */
[----:B------:R-:W-:-:S03]  /*0470*/  HADD2.F32 R5, -RZ, R5.H1_H1 ;  /* 0x30000005ff057230 */ /* 0x000fc60000004100 */
[-C--:B------:R-:W-:Y:S02]  /*0480*/  FMUL.FTZ R33, R33, R30.reuse ;  /* 0x0000001e21217220 */ /* 0x080fe40000410000 */
[----:B------:R-:W-:Y:S01]  /*0490*/  FMUL.FTZ R5, R5, R30 ;  /* 0x0000001e05057220 */ /* 0x000fe20000410000 */
[----:B--2---:R-:W-:Y:S02]  /*04a0*/  HADD2.F32 R26, -RZ, R20.H0_H0 ;  /* 0x20000014ff1a7230 */ /* 0x004fe40000004100 */
[----:B------:R-:W-:-:S03]  /*04b0*/  HADD2.F32 R34, -RZ, R22.H0_H0 ;  /* 0x20000016ff227230 */ /* 0x000fc60000004100 */
[----:B------:R-:W-:Y:S01]  /*04c0*/  FFMA.FTZ R24, R25, R24, R26 ;  /* 0x0000001819187223 */ /* 0x000fe2000001001a */
[----:B------:R-:W-:Y:S02]  /*04d0*/  HADD2.F32 R25, -RZ, R6.H0_H0 ;  /* 0x20000006ff197230 */ /* 0x000fe40000004100 */
[----:B------:R-:W-:-:S03]  /*04e0*/  HADD2.F32 R26, -RZ, R21.H0_H0 ;  /* 0x20000015ff1a7230 */ /* 0x000fc60000004100 */
[----:B------:R-:W-:Y:S02]  /*04f0*/  FMUL.FTZ R31, R25, R30 ;  /* 0x0000001e191f7220 */ /* 0x000fe40000410000 */
[----:B------:R-:W-:Y:S01]  /*0500*/  FFMA.FTZ R25, R29, R28, R26 ;  /* 0x0000001c1d197223 */ /* 0x000fe2000001001a */
[----:B------:R-:W-:Y:S02]  /*0510*/  HADD2.F32 R29, -RZ, R4.H1_H1 ;  /* 0x30000004ff1d7230 */ /* 0x000fe40000004100 */
[----:B------:R-:W-:Y:S01]  /*0520*/  FFMA.FTZ R26, R31, R32, R34 ;  /* 0x000000201f1a7223 */ /* 0x000fe20000010022 */
[----:B------:R-:W-:Y:S02]  /*0530*/  HADD2.F32 R28, -RZ, R11.H0_H0 ;  /* 0x2000000bff1c7230 */ /* 0x000fe40000004100 */
[----:B------:R-:W-:Y:S02]  /*0540*/  HADD2.F32 R4, -RZ, R23.H0_H0 ;  /* 0x20000017ff047230 */ /* 0x000fe40000004100 */
[----:B------:R-:W-:-:S02]  /*0550*/  HADD2.F32 R31, -RZ, R7.H1_H1 ;  /* 0x30000007ff1f7230 */ /* 0x000fc40000004100 */
[----:B------:R-:W-:Y:S02]  /*0560*/  HADD2.F32 R23, -RZ, R23.H1_H1 ;  /* 0x30000017ff177230 */ /* 0x000fe40000004100 */
[----:B------:R-:W-:Y:S01]  /*0570*/  FFMA.FTZ R28, R33, R28, R4 ;  /* 0x0000001c211c7223 */ /* 0x000fe20000010004 */
[----:B------:R-:W-:Y:S02]  /*0580*/  HADD2.F32 R33, -RZ, R11.H1_H1 ;  /* 0x3000000bff217230 */ /* 0x000fe40000004100 */
[----:B------:R-:W-:Y:S01]  /*0590*/  FMUL.FTZ R4, R31, R30 ;  /* 0x0000001e1f047220 */ /* 0x000fe20000410000 */
[----:B------:R-:W-:Y:S02]  /*05a0*/  HADD2.F32 R7, -RZ, R6.H1_H1 ;  /* 0x30000006ff077230 */ /* 0x000fe40000004100 */
[----:B------:R-:W-:Y:S02]  /*05b0*/  HADD2.F32 R31, -RZ, R20.H1_H1 ;  /* 0x30000014ff1f7230 */ /* 0x000fe40000004100 */
[----:B------:R-:W-:-:S02]  /*05c0*/  HADD2.F32 R20, -RZ, R21.H1_H1 ;  /* 0x30000015ff147230 */ /* 0x000fc40000004100 */
[----:B------:R-:W-:Y:S01]  /*05d0*/  FFMA.FTZ R21, R4, R33, R23 ;  /* 0x0000002104157223 */ /* 0x000fe20000010017 */
[----:B------:R-:W-:Y:S02]  /*05e0*/  HADD2.F32 R32, -RZ, R22.H1_H1 ;  /* 0x30000016ff207230 */ /* 0x000fe40000004100 */
[-C--:B------:R-:W-:Y:S01]  /*05f0*/  FMUL.FTZ R7, R7, R30.reuse ;  /* 0x0000001e07077220 */ /* 0x080fe20000410000 */
[----:B------:R-:W-:Y:S02]  /*0600*/  HADD2.F32 R4, -RZ, R8.H1_H1 ;  /* 0x30000008ff047230 */ /* 0x000fe40000004100 */
[----:B------:R-:W-:Y:S01]  /*0610*/  FMUL.FTZ R30, R29, R30 ;  /* 0x0000001e1d1e7220 */ /* 0x000fe20000410000 */
[----:B------:R-:W-:Y:S02]  /*0620*/  HADD2.F32 R6, -RZ, R9.H1_H1 ;  /* 0x30000009ff067230 */ /* 0x000fe40000004100 */
[----:B------:R-:W-:Y:S02]  /*0630*/  HADD2.F32 R22, -RZ, R10.H1_H1 ;  /* 0x3000000aff167230 */ /* 0x000fe40000004100 */
[----:B------:R-:W-:Y:S01]  /*0640*/  FFMA.FTZ R31, R30, R4, R31 ;  /* 0x000000041e1f7223 */ /* 0x000fe2000001001f */
[----:B------:R-:W-:-:S02]  /*0650*/  FFMA.FTZ R20, R5, R6, R20 ;  /* 0x0000000605147223 */ /* 0x000fc40000010014 */
[----:B------:R-:W-:Y:S01]  /*0660*/  FFMA.FTZ R29, R7, R22, R32 ;  /* 0x00000016071d7223 */ /* 0x000fe20000010020 */
[----:B------:R-:W-:Y:S02]  /*0670*/  F2FP.F16.F32.PACK_AB R7, R21, R28 ;  /* 0x0000001c1507723e */ /* 0x000fe400000000ff */
[----:B------:R-:W-:Y:S02]  /*0680*/  F2FP.F16.F32.PACK_AB R5, R20, R25 ;  /* 0x000000191405723e */ /* 0x000fe400000000ff */
[----:B------:R-:W-:Y:S02]  /*0690*/  F2FP.F16.F32.PACK_AB R6, R29, R26 ;  /* 0x0000001a1d06723e */ /* 0x000fe400000000ff */
[----:B------:R-:W-:Y:S01]  /*06a0*/  F2FP.F16.F32.PACK_AB R4, R31, R24 ;  /* 0x000000181f04723e */ /* 0x000fe200000000ff */
[----:B------:R-:W-:Y:S06]  /*06b0*/  BRA `(.L_x_951) ;  /* 0x0000000000907947 */ /* 0x000fec0003800000 */
.L_x_950:
        /* <DEDUP_REMOVED lines=8> */
[----:B------:R-:W-:Y:S02]  /*0740*/  HADD2.F32 R4, -RZ, R9.H0_H0 ;  /* 0x20000009ff047230 */ /* 0x000fe40000004100 */
[-C--:B------:R-:W-:Y:S01]  /*0750*/  FMUL.FTZ R21, R21, R30.reuse ;  /* 0x0000001e15157220 */ /* 0x080fe20000410000 */
[----:B------:R-:W-:Y:S02]  /*0760*/  HADD2.F32 R26, -RZ, R10.H0_H0 ;  /* 0x2000000aff1a7230 */ /* 0x000fe40000004100 */
[----:B------:R-:W-:Y:S01]  /*0770*/  FMUL.FTZ R31, R31, R30 ;  /* 0x0000001e1f1f7220 */ /* 0x000fe20000410000 */
[----:B------:R-:W-:Y:S02]  /*0780*/  HADD2.F32 R33, -RZ, R7.H0_H0 ;  /* 0x20000007ff217230 */ /* 0x000fe40000004100 */
[----:B------:R-:W-:Y:S01]  /*0790*/  FMUL.FTZ R25, R23, R4 ;  /* 0x0000000417197220 */ /* 0x000fe20000410000 */
[----:B------:R-:W-:-:S02]  /*07a0*/  HADD2.F32 R29, -RZ, R6.H1_H1 ;  /* 0x30000006ff1d7230 */ /* 0x000fc40000004100 */
[----:B------:R-:W-:Y:S01]  /*07b0*/  FMUL.FTZ R26, R5, R26 ;  /* 0x0000001a051a7220 */ /* 0x000fe20000410000 */
[----:B------:R-:W-:Y:S02]  /*07c0*/  HADD2.F32 R7, -RZ, R7.H1_H1 ;  /* 0x30000007ff077230 */ /* 0x000fe40000004100 */
[-C--:B------:R-:W-:Y:S01]  /*07d0*/  FMUL.FTZ R33, R33, R30.reuse ;  /* 0x0000001e21217220 */ /* 0x080fe20000410000 */
[----:B------:R-:W-:Y:S02]  /*07e0*/  HADD2.F32 R24, -RZ, R8.H0_H0 ;  /* 0x20000008ff187230 */ /* 0x000fe40000004100 */
[-C--:B------:R-:W-:Y:S01]  /*07f0*/  FMUL.FTZ R29, R29, R30.reuse ;  /* 0x0000001e1d1d7220 */ /* 0x080fe20000410000 */
[--C-:B------:R-:W-:Y:S02]  /*0800*/  HADD2.F32 R28, -RZ, R11.reuse.H0_H0 ;  /* 0x2000000bff1c7230 */ /* 0x100fe40000004100 */
[----:B------:R-:W-:Y:S01]  /*0810*/  FMUL.FTZ R7, R7, R30 ;  /* 0x0000001e07077220 */ /* 0x000fe20000410000 */
[----:B------:R-:W-:-:S02]  /*0820*/  HADD2.F32 R22, -RZ, R11.H1_H1 ;  /* 0x3000000bff167230 */ /* 0x000fc40000004100 */
[----:B------:R-:W-:Y:S01]  /*0830*/  FMUL.FTZ R24, R21, R24 ;  /* 0x0000001815187220 */ /* 0x000fe20000410000 */
[----:B------:R-:W-:Y:S02]  /*0840*/  HADD2.F32 R6, -RZ, R10.H1_H1 ;  /* 0x3000000aff067230 */ /* 0x000fe40000004100 */
[----:B------:R-:W-:Y:S01]  /*0850*/  FMUL.FTZ R28, R33, R28 ;  /* 0x0000001c211c7220 */ /* 0x000fe20000410000 */
[----:B------:R-:W-:Y:S02]  /*0860*/  HADD2.F32 R5, -RZ, R9.H1_H1 ;  /* 0x30000009ff057230 */ /* 0x000fe40000004100 */
[----:B------:R-:W-:Y:S01]  /*0870*/  FMUL.FTZ R21, R7, R22 ;  /* 0x0000001607157220 */ /* 0x000fe20000410000 */
[----:B------:R-:W-:Y:S02]  /*0880*/  HADD2.F32 R4, -RZ, R8.H1_H1 ;  /* 0x30000008ff047230 */ /* 0x000fe40000004100 */
[----:B------:R-:W-:Y:S01]  /*0890*/  FMUL.FTZ R29, R29, R6 ;  /* 0x000000061d1d7220 */ /* 0x000fe20000410000 */
[----:B------:R-:W-:Y:S01]  /*08a0*/  FMUL.FTZ R20, R20, R5 ;  /* 0x0000000514147220 */ /* 0x000fe20000410000 */
[----:B------:R-:W-:Y:S01]  /*08b0*/  F2FP.F16.F32.PACK_AB R7, R21, R28 ;  /* 0x0000001c1507723e */ /* 0x000fe200000000ff */
[----:B------:R-:W-:-:S02]  /*08c0*/  FMUL.FTZ R31, R31, R4 ;  /* 0x000000041f1f7220 */ /* 0x000fc40000410000 */
[----:B------:R-:W-:Y:S02]  /*08d0*/  F2FP.F16.F32.PACK_AB R6, R29, R26 ;  /* 0x0000001a1d06723e */ /* 0x000fe400000000ff */
[----:B------:R-:W-:Y:S02]  /*08e0*/  F2FP.F16.F32.PACK_AB R5, R20, R25 ;  /* 0x000000191405723e */ /* 0x000fe400000000ff */
[----:B------:R-:W-:-:S07]  /*08f0*/  F2FP.F16.F32.PACK_AB R4, R31, R24 ;  /* 0x000000181f04723e */ /* 0x000fce00000000ff */
.L_x_951:
[----:B------:R-:W0:Y:S02]  /*0900*/  LDC.64 R22, c[0x0][0x3a8] ;  /* 0x0000ea00ff167b82 */ /* 0x000e240000000a00 */
[----:B0-----:R-:W-:-:S05]  /*0910*/  IMAD.WIDE.U32 R22, R27, 0x10, R22 ;  /* 0x000000101b167825 */ /* 0x001fca00078e0016 */
[----:B------:R0:W-:Y:S02]  /*0920*/  STG.E.128 desc[UR6][R22.64], R4 ;  /* 0x0000000416007986 */ /* 0x0001e4000c101d06 */
.L_x_949:
[----:B------:R-:W-:Y:S05]  /*0930*/  BSYNC.RECONVERGENT B0 ;  /* 0x0000000000007941 */ /* 0x000fea0003800200 */
.L_x_948:
        /* <DEDUP_REMOVED lines=53> */
.L_x_967:
        /* <DEDUP_REMOVED lines=18> */
[----:B------:R-:W-:Y:S01]  /*0db0*/  FADD.FTZ R22, R31, -R4 ;  /* 0x800000041f167221 */ /* 0x000fe20000010000 */
[----:B------:R-:W-:Y:S02]  /*0dc0*/  HADD2.F32 R7, -RZ, R12.H1_H1 ;  /* 0x3000000cff077230 */ /* 0x000fe40000004100 */
[----:B------:R-:W-:Y:S01]  /*0dd0*/  FMUL.FTZ R6, R23, R6 ;  /* 0x0000000617067220 */ /* 0x000fe20000410000 */
[----:B------:R-:W-:-:S02]  /*0de0*/  HADD2.F32 R35, -RZ, R16.H1_H1 ;  /* 0x30000010ff237230 */ /* 0x000fc40000004100 */
[----:B------:R-:W-:Y:S01]  /*0df0*/  FMUL.FTZ R22, R23, R22 ;  /* 0x0000001617167220 */ /* 0x000fe20000410000 */
[----:B------:R-:W-:Y:S02]  /*0e00*/  HADD2.F32 R37, -RZ, R14.H1_H1 ;  /* 0x3000000eff257230 */ /* 0x000fe40000004100 */
[----:B------:R-:W-:Y:S01]  /*0e10*/  FFMA.FTZ R33, R6, R33, R5 ;  /* 0x0000002106217223 */ /* 0x000fe20000010005 */
[--C-:B------:R-:W-:Y:S01]  /*0e20*/  FADD.FTZ R6, R25, -R4.reuse ;  /* 0x8000000419067221 */ /* 0x100fe20000010000 */
[----:B------:R-:W-:Y:S01]  /*0e30*/  FFMA.FTZ R30, R22, R7, R35 ;  /* 0x00000007161e7223 */ /* 0x000fe20000010023 */
[----:B------:R-:W-:Y:S02]  /*0e40*/  HADD2.F32 R35, -RZ, R13.H0_H0 ;  /* 0x2000000dff237230 */ /* 0x000fe40000004100 */
[----:B------:R-:W-:Y:S01]  /*0e50*/  FADD.FTZ R22, R20, -R4 ;  /* 0x8000000414167221 */ /* 0x000fe20000010000 */
[--C-:B------:R-:W-:Y:S02]  /*0e60*/  HADD2.F32 R5, -RZ, R17.reuse.H0_H0 ;  /* 0x20000011ff057230 */ /* 0x100fe40000004100 */
[----:B------:R-:W-:Y:S01]  /*0e70*/  FMUL.FTZ R6, R23, R6 ;  /* 0x0000000617067220 */ /* 0x000fe20000410000 */
[----:B------:R-:W-:-:S02]  /*0e80*/  HADD2.F32 R7, -RZ, R17.H1_H1 ;  /* 0x30000011ff077230 */ /* 0x000fc40000004100 */
[----:B------:R-:W-:Y:S01]  /*0e90*/  FMUL.FTZ R22, R23, R22 ;  /* 0x0000001617167220 */ /* 0x000fe20000410000 */
[----:B------:R-:W-:Y:S02]  /*0ea0*/  HADD2.F32 R34, -RZ, R19.H0_H0 ;  /* 0x20000013ff227230 */ /* 0x000fe40000004100 */
[----:B------:R-:W-:Y:S01]  /*0eb0*/  FFMA.FTZ R35, R6, R35, R5 ;  /* 0x0000002306237223 */ /* 0x000fe20000010005 */
[----:B------:R-:W-:Y:S02]  /*0ec0*/  HADD2.F32 R5, -RZ, R13.H1_H1 ;  /* 0x3000000dff057230 */ /* 0x000fe40000004100 */
[----:B------:R-:W-:-:S03]  /*0ed0*/  FADD.FTZ R6, R26, -R4 ;  /* 0x800000041a067221 */ /* 0x000fc60000010000 */
[----:B0-----:R-:W-:Y:S01]  /*0ee0*/  FFMA.FTZ R32, R22, R5, R7 ;  /* 0x0000000516207223 */ /* 0x001fe20000010007 */
[----:B------:R-:W-:Y:S02]  /*0ef0*/  HADD2.F32 R5, -RZ, R14.H0_H0 ;  /* 0x2000000eff057230 */ /* 0x000fe40000004100 */
[----:B------:R-:W-:Y:S01]  /*0f00*/  FMUL.FTZ R6, R23, R6 ;  /* 0x0000000617067220 */ /* 0x000fe20000410000 */
[----:B------:R-:W-:Y:S02]  /*0f10*/  HADD2.F32 R7, -RZ, R18.H0_H0 ;  /* 0x20000012ff077230 */ /* 0x000fe40000004100 */
[----:B------:R-:W-:-:S03]  /*0f20*/  FADD.FTZ R22, R29, -R4 ;  /* 0x800000041d167221 */ /* 0x000fc60000010000 */
[----:B------:R-:W-:Y:S01]  /*0f30*/  FFMA.FTZ R6, R6, R5, R7 ;  /* 0x0000000506067223 */ /* 0x000fe20000010007 */
[----:B------:R-:W-:Y:S02]  /*0f40*/  HADD2.F32 R5, -RZ, R18.H1_H1 ;  /* 0x30000012ff057230 */ /* 0x000fe40000004100 */
[----:B------:R-:W-:-:S04]  /*0f50*/  FMUL.FTZ R22, R23, R22 ;  /* 0x0000001617167220 */ /* 0x000fc80000410000 */
[----:B------:R-:W-:Y:S01]  /*0f60*/  FFMA.FTZ R37, R22, R37, R5 ;  /* 0x0000002516257223 */ /* 0x000fe20000010005 */
[--C-:B------:R-:W-:Y:S01]  /*0f70*/  FADD.FTZ R22, R28, -R4.reuse ;  /* 0x800000041c167221 */ /* 0x100fe20000010000 */
[----:B------:R-:W-:Y:S01]  /*0f80*/  FADD.FTZ R4, R21, -R4 ;  /* 0x8000000415047221 */ /* 0x000fe20000010000 */
[--C-:B------:R-:W-:Y:S02]  /*0f90*/  HADD2.F32 R5, -RZ, R15.reuse.H1_H1 ;  /* 0x3000000fff057230 */ /* 0x100fe40000004100 */
[C---:B------:R-:W-:Y:S01]  /*0fa0*/  FMUL.FTZ R7, R23.reuse, R22 ;  /* 0x0000001617077220 */ /* 0x040fe20000410000 */
[----:B------:R-:W-:Y:S02]  /*0fb0*/  HADD2.F32 R22, -RZ, R15.H0_H0 ;  /* 0x2000000fff167230 */ /* 0x000fe40000004100 */
[----:B------:R-:W-:Y:S01]  /*0fc0*/  FMUL.FTZ R4, R23, R4 ;  /* 0x0000000417047220 */ /* 0x000fe20000410000 */
[----:B------:R-:W-:Y:S01]  /*0fd0*/  HADD2.F32 R23, -RZ, R19.H1_H1 ;  /* 0x30000013ff177230 */ /* 0x000fe20000004100 */
[----:B------:R-:W-:Y:S01]  /*0fe0*/  F2FP.F16.F32.PACK_AB R6, R37, R6 ;  /* 0x000000062506723e */ /* 0x000fe200000000ff */
[----:B------:R-:W-:-:S03]  /*0ff0*/  FFMA.FTZ R7, R7, R22, R34 ;  /* 0x0000001607077223 */ /* 0x000fc60000010022 */
[----:B------:R-:W-:Y:S02]  /*1000*/  FFMA.FTZ R22, R4, R5, R23 ;  /* 0x0000000504167223 */ /* 0x000fe40000010017 */
[----:B------:R-:W0:Y:S03]  /*1010*/  LDC.64 R4, c[0x0][0x428] ;  /* 0x00010a00ff047b82 */ /* 0x000e260000000a00 */
[----:B------:R-:W-:Y:S01]  /*1020*/  F2FP.F16.F32.PACK_AB R7, R22, R7 ;  /* 0x000000071607723e */ /* 0x000fe200000000ff */
[----:B0-----:R-:W-:Y:S01]  /*1030*/  IMAD.WIDE.U32 R22, R27, 0x10, R4 ;  /* 0x000000101b167825 */ /* 0x001fe200078e0004 */
[----:B------:R-:W-:Y:S02]  /*1040*/  F2FP.F16.F32.PACK_AB R5, R32, R35 ;  /* 0x000000232005723e */ /* 0x000fe400000000ff */
[----:B------:R-:W-:-:S05]  /*1050*/  F2FP.F16.F32.PACK_AB R4, R30, R33 ;  /* 0x000000211e04723e */ /* 0x000fca00000000ff */
[----:B------:R2:W-:Y:S02]  /*1060*/  STG.E.128 desc[UR6][R22.64], R4 ;  /* 0x0000000416007986 */ /* 0x0005e4000c101d06 */
.L_x_954:
[----:B------:R-:W-:Y:S05]  /*1070*/  BSYNC.RECONVERGENT B0 ;  /* 0x0000000000007941 */ /* 0x000fea0003800200 */
.L_x_953:
[----:B-12---:R-:W1:Y:S02]  /*1080*/  LDC.64 R4, c[0x0][0x380] ;  /* 0x0000e000ff047b82 */ /* 0x006e640000000a00 */
[----:B-1----:R-:W-:-:S04]  /*1090*/  LEA R3, R4, R3, 0x2 ;  /* 0x0000000304037211 */ /* 0x002fc800078e10ff */
[----:B------:R-:W-:-:S13]  /*10a0*/  ISETP.GE.AND P2, PT, R3, R5, PT ;  /* 0x000000050300720c */ /* 0x000fda0003f46270 */
[----:B------:R-:W-:Y:S05]  /*10b0*/  @!P2 BRA `(.L_x_955) ;  /* 0xfffffff00078a947 */ /* 0x000fea000383ffff */
[----:B------:R-:W-:Y:S05]  /*10c0*/  EXIT ;  /* 0x000000000000794d */ /* 0x000fea0003800000 */
.L_x_952:
        /* <DEDUP_REMOVED lines=8> */
.L_x_957:
[----:B------:R-:W-:Y:S05]  /*1150*/  BSYNC B0 ;  /* 0x0000000000007941 */ /* 0x000fea0003800000 */
.L_x_956:
        /* <DEDUP_REMOVED lines=9> */
.L_x_958:
        /* <DEDUP_REMOVED lines=8> */
.L_x_959:
[----:B------:R-:W-:Y:S01]  /*1270*/  HFMA2 R7, -RZ, RZ, 0, 4.76837158203125e-07 ;  /* 0x00000008ff077431 */ /* 0x000fe200000001ff */
[----:B------:R-:W-:-:S05]  /*1280*/  MOV R33, R37 ;  /* 0x0000002500217202 */ /* 0x000fca0000000f00 */
[----:B------:R-:W-:-:S05]  /*1290*/  FADD.FTZ R32, R30, R33 ;  /* 0x000000211e207221 */ /* 0x000fca0000010000 */
[----:B------:R-:W-:-:S07]  /*12a0*/  MOV R36, R32 ;  /* 0x0000002000247202 */ /* 0x000fce0000000f00 */
[----:B------:R-:W-:Y:S05]  /*12b0*/  WARPSYNC.COLLECTIVE R5, `(.L_x_960) ;  /* 0x0000000005087348 */ /* 0x000fea0003c00000 */
[----:B------:R0:W1:Y:S02]  /*12c0*/  SHFL.BFLY P5, R37, R36, R7, R6 ;  /* 0x0c00000724257389 */ /* 0x00006400000a0006 */
[----:B01----:R-:W-:Y:S05]  /*12d0*/  ENDCOLLECTIVE ;  /* 0x000000000000791b */ /* 0x003fea0003800000 */
.L_x_960:
[----:B------:R-:W-:Y:S01]  /*12e0*/  HFMA2 R7, -RZ, RZ, 0, 9.5367431640625e-07 ;  /* 0x00000010ff077431 */ /* 0x000fe200000001ff */
[----:B------:R-:W-:-:S05]  /*12f0*/  MOV R33, R37 ;  /* 0x0000002500217202 */ /* 0x000fca0000000f00 */
[----:B------:R-:W-:-:S05]  /*1300*/  FADD.FTZ R34, R32, R33 ;  /* 0x0000002120227221 */ /* 0x000fca0000010000 */
[----:B------:R-:W-:-:S07]  /*1310*/  MOV R36, R34 ;  /* 0x0000002200247202 */ /* 0x000fce0000000f00 */
[----:B------:R-:W-:Y:S05]  /*1320*/  WARPSYNC.COLLECTIVE R5, `(.L_x_961) ;  /* 0x0000000005087348 */ /* 0x000fea0003c00000 */
[----:B------:R0:W1:Y:S02]  /*1330*/  SHFL.BFLY P5, R37, R36, R7, R6 ;  /* 0x0c00000724257389 */ /* 0x00006400000a0006 */
[----:B01----:R-:W-:Y:S05]  /*1340*/  ENDCOLLECTIVE ;  /* 0x000000000000791b */ /* 0x003fea0003800000 */
.L_x_961:
        /* <DEDUP_REMOVED lines=27> */
.L_x_962:
[----:B------:R-:W-:Y:S01]  /*1500*/  HFMA2 R7, -RZ, RZ, 0, 1.1920928955078125e-07 ;  /* 0x00000002ff077431 */ /* 0x000fe200000001ff */
[----:B------:R-:W-:-:S05]  /*1510*/  MOV R23, R37 ;  /* 0x0000002500177202 */ /* 0x000fca0000000f00 */
[----:B------:R-:W-:-:S05]  /*1520*/  FADD.FTZ R23, R4, R23 ;  /* 0x0000001704177221 */ /* 0x000fca0000010000 */
[----:B------:R-:W-:-:S07]  /*1530*/  MOV R36, R23 ;  /* 0x0000001700247202 */ /* 0x000fce0000000f00 */
[----:B------:R-:W-:Y:S05]  /*1540*/  WARPSYNC.COLLECTIVE R5, `(.L_x_963) ;  /* 0x0000000005087348 */ /* 0x000fea0003c00000 */
[----:B------:R0:W1:Y:S02]  /*1550*/  SHFL.BFLY P5, R37, R36, R7, R6 ;  /* 0x0c00000724257389 */ /* 0x00006400000a0006 */
[----:B01----:R-:W-:Y:S05]  /*1560*/  ENDCOLLECTIVE ;  /* 0x000000000000791b */ /* 0x003fea0003800000 */
.L_x_963:
[----:B------:R-:W-:Y:S01]  /*1570*/  HFMA2 R7, -RZ, RZ, 0, 2.384185791015625e-07 ;  /* 0x00000004ff077431 */ /* 0x000fe200000001ff */
[----:B------:R-:W-:-:S05]  /*1580*/  MOV R30, R37 ;  /* 0x00000025001e7202 */ /* 0x000fca0000000f00 */
[----:B------:R-:W-:-:S05]  /*1590*/  FADD.FTZ R30, R23, R30 ;  /* 0x0000001e171e7221 */ /* 0x000fca0000010000 */
[----:B------:R-:W-:-:S07]  /*15a0*/  MOV R36, R30 ;  /* 0x0000001e00247202 */ /* 0x000fce0000000f00 */
[----:B------:R-:W-:Y:S05]  /*15b0*/  WARPSYNC.COLLECTIVE R5, `(.L_x_964) ;  /* 0x0000000005087348 */ /* 0x000fea0003c00000 */
[----:B------:R0:W1:Y:S02]  /*15c0*/  SHFL.BFLY P5, R37, R36, R7, R6 ;  /* 0x0c00000724257389 */ /* 0x00006400000a0006 */
[----:B01----:R-:W-:Y:S05]  /*15d0*/  ENDCOLLECTIVE ;  /* 0x000000000000791b */ /* 0x003fea0003800000 */
.L_x_964:
[----:B------:R-:W-:Y:S01]  /*15e0*/  HFMA2 R7, -RZ, RZ, 0, 4.76837158203125e-07 ;  /* 0x00000008ff077431 */ /* 0x000fe200000001ff */
[----:B------:R-:W-:-:S05]  /*15f0*/  MOV R35, R37 ;  /* 0x0000002500237202 */ /* 0x000fca0000000f00 */
[----:B------:R-:W-:-:S05]  /*1600*/  FADD.FTZ R35, R30, R35 ;  /* 0x000000231e237221 */ /* 0x000fca0000010000 */
[----:B------:R-:W-:-:S07]  /*1610*/  MOV R36, R35 ;  /* 0x0000002300247202 */ /* 0x000fce0000000f00 */
[----:B------:R-:W-:Y:S05]  /*1620*/  WARPSYNC.COLLECTIVE R5, `(.L_x_965) ;  /* 0x0000000005087348 */ /* 0x000fea0003c00000 */
[----:B------:R0:W1:Y:S02]  /*1630*/  SHFL.BFLY P5, R37, R36, R7, R6 ;  /* 0x0c00000724257389 */ /* 0x00006400000a0006 */
[----:B01----:R-:W-:Y:S05]  /*1640*/  ENDCOLLECTIVE ;  /* 0x000000000000791b */ /* 0x003fea0003800000 */
.L_x_965:
[----:B------:R-:W-:Y:S01]  /*1650*/  HFMA2 R7, -RZ, RZ, 0, 9.5367431640625e-07 ;  /* 0x00000010ff077431 */ /* 0x000fe200000001ff */
[----:B------:R-:W-:-:S05]  /*1660*/  MOV R32, R37 ;  /* 0x0000002500207202 */ /* 0x000fca0000000f00 */
[----:B------:R-:W-:-:S05]  /*1670*/  FADD.FTZ R32, R35, R32 ;  /* 0x0000002023207221 */ /* 0x000fca0000010000 */
[----:B------:R-:W-:-:S07]  /*1680*/  MOV R36, R32 ;  /* 0x0000002000247202 */ /* 0x000fce0000000f00 */
[----:B------:R-:W-:Y:S05]  /*1690*/  WARPSYNC.COLLECTIVE R5, `(.L_x_966) ;  /* 0x0000000005087348 */ /* 0x000fea0003c00000 */
[----:B------:R0:W1:Y:S02]  /*16a0*/  SHFL.BFLY P5, R37, R36, R7, R6 ;  /* 0x0c00000724257389 */ /* 0x00006400000a0006 */
[----:B01----:R-:W-:Y:S05]  /*16b0*/  ENDCOLLECTIVE ;  /* 0x000000000000791b */ /* 0x003fea0003800000 */
.L_x_966:
[----:B------:R-:W-:Y:S05]  /*16c0*/  BRA `(.L_x_967) ;  /* 0xfffffff400707947 */ /* 0x000fea000383ffff */
.L_x_968:
        /* <DEDUP_REMOVED lines=11> */
.L_x_9055:


//--------------------- .text._ZN10layer_norm13ln_fwd_kernelINS_13Kernel_traitsI6__halfS2_S2_S2_fjLj256ELj1ELj4ELj1ELj16ENS_18Kernel_traits_baseILj256ES2_S2_S2_S2_fjLj128EEEEELb0ELb1ELb0ELb1EEEvNS_9FwdParamsE --------------------------
	.section	.text._ZN10layer_norm13ln_fwd_kernelINS_13Kernel_traitsI6__halfS2_S2_S2_fjLj256ELj1ELj4ELj1ELj16ENS_18Kernel_traits_baseILj256ES2_S2_S2_S2_fjLj128EEEEELb0ELb1ELb0ELb1EEEvNS_9FwdParamsE,"ax",@progbits
	.align	128
        .global         _ZN10layer_norm13ln_fwd_kernelINS_13Kernel_traitsI6__halfS2_S2_S2_fjLj256ELj1ELj4ELj1ELj16ENS_18Kernel_traits_baseILj256ES2_S2_S2_S2_fjLj128EEEEELb0ELb1ELb0ELb1EEEvNS_9FwdParamsE
        .type           _ZN10layer_norm13ln_fwd_kernelINS_13Kernel_traitsI6__halfS2_S2_S2_fjLj256ELj1ELj4ELj1ELj16ENS_18Kernel_traits_baseILj256ES2_S2_S2_S2_fjLj128EEEEELb0ELb1ELb0ELb1EEEvNS_9FwdParamsE,@function
        .size           _ZN10layer_norm13ln_fwd_kernelINS_13Kernel_traitsI6__halfS2_S2_S2_fjLj256ELj1ELj4ELj1ELj16ENS_18Kernel_traits_baseILj256ES2_S2_S2_S2_fjLj128EEEEELb0ELb1ELb0ELb1EEEvNS_9FwdParamsE,(.L_x_9056 - _ZN10layer_norm13ln_fwd_kernelINS_13Kernel_traitsI6__halfS2_S2_S2_fjLj256ELj1ELj4ELj1ELj16ENS_18Kernel_traits_baseILj256ES2_S2_S2_S2_fjLj128EEEEELb0ELb1ELb0ELb1EEEvNS_9FwdParamsE)
        .other          _ZN10layer_norm13ln_fwd_kernelINS_13Kernel_traitsI6__halfS2_S2_S2_fjLj256ELj1ELj4ELj1ELj16ENS_18Kernel_traits_baseILj256ES2_S2_S2_S2_fjLj128EEEEELb0ELb1ELb0ELb1EEEvNS_9FwdParamsE,@"STO_CUDA_ENTRY STV_DEFAULT"
_ZN10layer_norm13ln_fwd_kernelINS_13Kernel_traitsI6__halfS2_S2_S2_fjLj256ELj1ELj4ELj1ELj16ENS_18Kernel_traits_baseILj256ES2_S2_S2_S2_fjLj128EEEEELb0ELb1ELb0ELb1EEEvNS_9FwdParamsE:
.text._ZN10layer_norm13ln_fwd_kernelINS_13Kernel_traitsI6__halfS2_S2_S2_fjLj256ELj1ELj4ELj1ELj16ENS_18Kernel_traits_baseILj256ES2_S2_S2_S2_fjLj128EEEEELb0ELb1ELb0ELb1EEEvNS_9FwdParamsE:
        /* <DEDUP_REMOVED lines=31> */
[----:B------:R-:W-:-:S09]  /*01f0*/  UISETP.NE.AND.EX UP0, UPT, UR5, URZ, UPT, UP0 ;  /* 0x000000ff0500728c */ /* 0x000fd2000bf05300 */
[----:B---3--:R-:W-:Y:S05]  /*0200*/  BRA.U UP0, `(.L_x_969) ;  /* 0x0000000900a87547 */ /* 0x008fea000b800000 */
[----:B------:R-:W1:Y:S01]  /*0210*/  LDCU.64 UR4, c[0x0][0x3e0] ;  /* 0x00007c00ff0477ac */ /* 0x000e620008000a00 */
[----:B-----5:R-:W-:Y:S02]  /*0220*/  HADD2.F32 R0, -RZ, R8.H0_H0 ;  /* 0x20000008ff007230 */ /* 0x020fe40000004100 */
[----:B0-----:R-:W-:Y:S01]  /*0230*/  HADD2.F32 R4, -RZ, R9.H0_H0 ;  /* 0x20000009ff047230 */ /* 0x001fe20000004100 */
[----:B------:R-:W0:Y:S01]  /*0240*/  LDCU UR9, c[0x0][0x388] ;  /* 0x00007100ff0977ac */ /* 0x000e220008000800 */
[----:B------:R-:W-:Y:S02]  /*0250*/  HADD2.F32 R5, -RZ, R10.H0_H0 ;  /* 0x2000000aff057230 */ /* 0x000fe40000004100 */
[----:B------:R-:W-:Y:S02]  /*0260*/  HADD2.F32 R6, -RZ, R11.H0_H0 ;  /* 0x2000000bff067230 */ /* 0x000fe40000004100 */
[--C-:B------:R-:W-:Y:S02]  /*0270*/  HADD2.F32 R30, -RZ, R18.reuse.H0_H0 ;  /* 0x20000012ff1e7230 */ /* 0x100fe40000004100 */
[----:B------:R-:W-:-:S02]  /*0280*/  HADD2.F32 R32, -RZ, R18.H1_H1 ;  /* 0x30000012ff207230 */ /* 0x000fc40000004100 */
[----:B------:R-:W-:Y:S02]  /*0290*/  HADD2.F32 R8, -RZ, R8.H1_H1 ;  /* 0x30000008ff087230 */ /* 0x000fe40000004100 */
[----:B------:R-:W-:Y:S02]  /*02a0*/  HADD2.F32 R9, -RZ, R9.H1_H1 ;  /* 0x30000009ff097230 */ /* 0x000fe40000004100 */
[----:B------:R-:W-:Y:S01]  /*02b0*/  HADD2.F32 R10, -RZ, R10.H1_H1 ;  /* 0x3000000aff0a7230 */ /* 0x000fe20000004100 */
[----:B-1----:R-:W-:Y:S01]  /*02c0*/  ISETP.NE.U32.AND P0, PT, RZ, UR4, PT ;  /* 0x00000004ff007c0c */ /* 0x002fe2000bf05070 */
[----:B------:R-:W-:Y:S01]  /*02d0*/  HADD2.F32 R11, -RZ, R11.H1_H1 ;  /* 0x3000000bff0b7230 */ /* 0x000fe20000004100 */
[----:B------:R-:W1:Y:S01]  /*02e0*/  LDCU UR4, c[0x0][0x448] ;  /* 0x00008900ff0477ac */ /* 0x000e620008000800 */
[--C-:B------:R-:W-:Y:S01]  /*02f0*/  HADD2.F32 R7, -RZ, R12.reuse.H0_H0 ;  /* 0x2000000cff077230 */ /* 0x100fe20000004100 */
[----:B------:R-:W-:Y:S01]  /*0300*/  ISETP.NE.AND.EX P0, PT, RZ, UR5, PT, P0 ;  /* 0x00000005ff007c0c */ /* 0x000fe2000bf05300 */
[----:B------:R-:W-:-:S02]  /*0310*/  HADD2.F32 R21, -RZ, R12.H1_H1 ;  /* 0x3000000cff157230 */ /* 0x000fc40000004100 */
[--C-:B------:R-:W-:Y:S02]  /*0320*/  HADD2.F32 R20, -RZ, R13.reuse.H0_H0 ;  /* 0x2000000dff147230 */ /* 0x100fe40000004100 */
[----:B------:R-:W-:Y:S02]  /*0330*/  HADD2.F32 R23, -RZ, R13.H1_H1 ;  /* 0x3000000dff177230 */ /* 0x000fe40000004100 */
[--C-:B------:R-:W-:Y:S02]  /*0340*/  HADD2.F32 R22, -RZ, R14.reuse.H0_H0 ;  /* 0x2000000eff167230 */ /* 0x100fe40000004100 */
[----:B------:R-:W-:Y:S02]  /*0350*/  HADD2.F32 R25, -RZ, R14.H1_H1 ;  /* 0x3000000eff197230 */ /* 0x000fe40000004100 */
[--C-:B------:R-:W-:Y:S02]  /*0360*/  HADD2.F32 R24, -RZ, R15.reuse.H0_H0 ;  /* 0x2000000fff187230 */ /* 0x100fe40000004100 */
[----:B------:R-:W-:-:S02]  /*0370*/  HADD2.F32 R27, -RZ, R15.H1_H1 ;  /* 0x3000000fff1b7230 */ /* 0x000fc40000004100 */
[--C-:B------:R-:W-:Y:S02]  /*0380*/  HADD2.F32 R26, -RZ, R16.reuse.H0_H0 ;  /* 0x20000010ff1a7230 */ /* 0x100fe40000004100 */
[----:B------:R-:W-:Y:S02]  /*0390*/  HADD2.F32 R29, -RZ, R16.H1_H1 ;  /* 0x30000010ff1d7230 */ /* 0x000fe40000004100 */
[--C-:B------:R-:W-:Y:S02]  /*03a0*/  HADD2.F32 R28, -RZ, R17.reuse.H0_H0 ;  /* 0x20000011ff1c7230 */ /* 0x100fe40000004100 */
[----:B------:R-:W-:Y:S02]  /*03b0*/  HADD2.F32 R31, -RZ, R17.H1_H1 ;  /* 0x30000011ff1f7230 */ /* 0x000fe40000004100 */
[--C-:B------:R-:W-:Y:S02]  /*03c0*/  HADD2.F32 R18, -RZ, R19.reuse.H0_H0 ;  /* 0x20000013ff127230 */ /* 0x100fe40000004100 */
[----:B01----:R-:W-:-:S07]  /*03d0*/  HADD2.F32 R33, -RZ, R19.H1_H1 ;  /* 0x30000013ff217230 */ /* 0x003fce0000004100 */
.L_x_971:
[----:B------:R-:W0:Y:S01]  /*03e0*/  @P0 LDC.64 R14, c[0x0][0x3e0] ;  /* 0x0000f800ff0e0b82 */ /* 0x000e220000000a00 */
[----:B------:R-:W-:-:S05]  /*03f0*/  IMAD R16, R3, UR9, RZ ;  /* 0x0000000903107c24 */ /* 0x000fca000f8e02ff */
[----:B------:R-:W-:Y:S02]  /*0400*/  SHF.R.S32.HI R17, RZ, 0x1f, R16 ;  /* 0x0000001fff117819 */ /* 0x000fe40000011410 */
[----:B------:R-:W1:Y:S02]  /*0410*/  LDC.64 R12, c[0x0][0x390] ;  /* 0x0000e400ff0c7b82 */ /* 0x000e640000000a00 */
[----:B------:R-:W-:-:S04]  /*0420*/  LEA.HI R17, R17, R16, RZ, 0x3 ;  /* 0x0000001011117211 */ /* 0x000fc800078f18ff */
[----:B------:R-:W-:Y:S02]  /*0430*/  LEA.HI.SX32 R19, R17, R2, 0x1d ;  /* 0x0000000211137211 */ /* 0x000fe400078feaff */
[----:B------:R-:W2:Y:S01]  /*0440*/  LDC.64 R42, c[0x0][0x3a8] ;  /* 0x0000ea00ff2a7b82 */ /* 0x000ea20000000a00 */
[----:B0-----:R-:W-:-:S05]  /*0450*/  @P0 IMAD.WIDE R14, R3, 0x2, R14 ;  /* 0x00000002030e0825 */ /* 0x001fca00078e020e */
[----:B------:R-:W3:Y:S01]  /*0460*/  @P0 LDG.E.U16 R17, desc[UR6][R14.64] ;  /* 0x000000060e110981 */ /* 0x000ee2000c1e1500 */
[----:B-1----:R-:W-:-:S06]  /*0470*/  IMAD.WIDE.U32 R12, R19, 0x10, R12 ;  /* 0x00000010130c7825 */ /* 0x002fcc00078e000c */
[----:B------:R-:W4:Y:S01]  /*0480*/  LDG.E.128 R12, desc[UR6][R12.64] ;  /* 0x000000060c0c7981 */ /* 0x000f22000c1e1d00 */
[----:B------:R-:W-:Y:S02]  /*0490*/  HFMA2 R16, -RZ, RZ, 1.875, 0 ;  /* 0x3f800000ff107431 */ /* 0x000fe400000001ff */
[----:B--2---:R-:W-:Y:S01]  /*04a0*/  IMAD.WIDE.U32 R42, R19, 0x10, R42 ;  /* 0x00000010132a7825 */ /* 0x004fe200078e002a */
[----:B------:R-:W-:Y:S01]  /*04b0*/  UMOV UR5, 0xffffffff ;  /* 0xffffffff00057882 */ /* 0x000fe20000000000 */
[----:B------:R-:W-:Y:S02]  /*04c0*/  ISETP.NE.AND P1, PT, R2, RZ, PT ;  /* 0x000000ff0200720c */ /* 0x000fe40003f25270 */
[----:B---3--:R-:W-:Y:S02]  /*04d0*/  @P0 HADD2.F32 R16, -RZ, R17.H0_H0 ;  /* 0x20000011ff100230 */ /* 0x008fe40000004100 */
[--C-:B----4-:R-:W-:Y:S02]  /*04e0*/  HADD2.F32 R17, -RZ, R12.reuse.H0_H0 ;  /* 0x2000000cff117230 */ /* 0x110fe40000004100 */
[----:B------:R-:W-:-:S02]  /*04f0*/  HADD2.F32 R35, -RZ, R12.H1_H1 ;  /* 0x3000000cff237230 */ /* 0x000fc40000004100 */
[--C-:B------:R-:W-:Y:S02]  /*0500*/  HADD2.F32 R37, -RZ, R13.reuse.H0_H0 ;  /* 0x2000000dff257230 */ /* 0x100fe40000004100 */
[----:B------:R-:W-:Y:S02]  /*0510*/  HADD2.F32 R39, -RZ, R13.H1_H1 ;  /* 0x3000000dff277230 */ /* 0x000fe40000004100 */
[--C-:B------:R-:W-:Y:S02]  /*0520*/  HADD2.F32 R45, -RZ, R14.reuse.H0_H0 ;  /* 0x2000000eff2d7230 */ /* 0x100fe40000004100 */
[----:B------:R-:W-:Y:S02]  /*0530*/  HADD2.F32 R34, -RZ, R14.H1_H1 ;  /* 0x3000000eff227230 */ /* 0x000fe40000004100 */
[--C-:B------:R-:W-:Y:S02]  /*0540*/  HADD2.F32 R36, -RZ, R15.reuse.H0_H0 ;  /* 0x2000000fff247230 */ /* 0x100fe40000004100 */
[----:B------:R-:W-:-:S02]  /*0550*/  HADD2.F32 R38, -RZ, R15.H1_H1 ;  /* 0x3000000fff267230 */ /* 0x000fc40000004100 */
[-C--:B------:R-:W-:Y:S01]  /*0560*/  FMUL.FTZ R41, R17, R16.reuse ;  /* 0x0000001011297220 */ /* 0x080fe20000410000 */
        /* <DEDUP_REMOVED lines=16> */
[----:B------:R-:W-:-:S02]  /*0670*/  F2FP.F16.F32.PACK_AB R15, R37, R38 ;  /* 0x00000026250f723e */ /* 0x000fc400000000ff */
[----:B------:R-:W-:Y:S01]  /*0680*/  F2FP.F16.F32.PACK_AB R14, R36, R39 ;  /* 0x00000027240e723e */ /* 0x000fe200000000ff */
[----:B------:R-:W-:Y:S01]  /*0690*/  FADD.FTZ R45, R17, R16 ;  /* 0x00000010112d7221 */ /* 0x000fe20000010000 */
[----:B------:R-:W-:Y:S02]  /*06a0*/  F2FP.F16.F32.PACK_AB R13, R35, R40 ;  /* 0x00000028230d723e */ /* 0x000fe400000000ff */
[----:B------:R-:W-:Y:S01]  /*06b0*/  F2FP.F16.F32.PACK_AB R12, R17, R41 ;  /* 0x00000029110c723e */ /* 0x000fe200000000ff */
        /* <DEDUP_REMOVED lines=45> */
.L_x_988:
[----:B------:R-:W-:Y:S01]  /*0990*/  FMUL.FTZ R12, R34, R34 ;  /* 0x00000022220c7220 */ /* 0x000fe20000410000 */
[----:B------:R-:W-:Y:S01]  /*09a0*/  ISETP.NE.AND P2, PT, RZ, UR8, PT ;  /* 0x00000008ff007c0c */ /* 0x000fe2000bf45270 */
[----:B01----:R-:W-:-:S03]  /*09b0*/  FADD.FTZ R45, R45, R16 ;  /* 0x000000102d2d7221 */ /* 0x003fc60000010000 */
[----:B------:R-:W-:Y:S01]  /*09c0*/  FSEL R13, R12, RZ, P2 ;  /* 0x000000ff0c0d7208 */ /* 0x000fe20001000000 */
[----:B------:R-:W-:Y:S01]  /*09d0*/  FFMA.FTZ R42, R45, R42, UR4 ;  /* 0x000000042d2a7e23 */ /* 0x000fe2000801002a */
[----:B------:R-:W-:Y:S01]  /*09e0*/  FSEL R12, R34, RZ, !P2 ;  /* 0x000000ff220c7208 */ /* 0x000fe20005000000 */
[----:B------:R-:W0:Y:S02]  /*09f0*/  @!P1 LDC.64 R44, c[0x0][0x3c0] ;  /* 0x0000f000ff2c9b82 */ /* 0x000e240000000a00 */
[----:B------:R-:W-:Y:S02]  /*0a00*/  FADD.FTZ R42, R42, R13 ;  /* 0x0000000d2a2a7221 */ /* 0x000fe40000010000 */
[--C-:B------:R-:W-:Y:S01]  /*0a10*/  FADD.FTZ R39, R39, -R12.reuse ;  /* 0x8000000c27277221 */ /* 0x100fe20000010000 */
[--C-:B------:R-:W-:Y:S01]  /*0a20*/  FADD.FTZ R15, R38, -R12.reuse ;  /* 0x8000000c260f7221 */ /* 0x100fe20000010000 */
[--C-:B------:R-:W-:Y:S01]  /*0a30*/  FADD.FTZ R37, R37, -R12.reuse ;  /* 0x8000000c25257221 */ /* 0x100fe20000010000 */
[--C-:B------:R-:W-:Y:S01]  /*0a40*/  FADD.FTZ R13, R36, -R12.reuse ;  /* 0x8000000c240d7221 */ /* 0x100fe20000010000 */
[----:B------:R-:W1:Y:S01]  /*0a50*/  MUFU.RSQ R42, R42 ;  /* 0x0000002a002a7308 */ /* 0x000e620000001400 */
[--C-:B------:R-:W-:Y:S01]  /*0a60*/  FADD.FTZ R17, R17, -R12.reuse ;  /* 0x8000000c11117221 */ /* 0x100fe20000010000 */
[--C-:B------:R-:W-:Y:S01]  /*0a70*/  FADD.FTZ R35, R35, -R12.reuse ;  /* 0x8000000c23237221 */ /* 0x100fe20000010000 */
[----:B------:R-:W-:Y:S01]  /*0a80*/  FADD.FTZ R41, R41, -R12 ;  /* 0x8000000c29297221 */ /* 0x000fe20000010000 */
[----:B0-----:R-:W-:-:S04]  /*0a90*/  @!P1 IMAD.WIDE R44, R3, 0x4, R44 ;  /* 0x00000004032c9825 */ /* 0x001fc800078e022c */
        /* <DEDUP_REMOVED lines=8> */
[----:B------:R-:W0:Y:S01]  /*0b20*/  @!P1 LDC.64 R38, c[0x0][0x3c8] ;  /* 0x0000f200ff269b82 */ /* 0x000e220000000a00 */
[----:B------:R-:W-:Y:S01]  /*0b30*/  FADD.FTZ R13, R40, -R12 ;  /* 0x8000000c280d7221 */ /* 0x000fe20000010000 */
[----:B------:R-:W-:Y:S01]  /*0b40*/  FMUL.FTZ R12, R42, R35 ;  /* 0x000000232a0c7220 */ /* 0x000fe20000410000 */
[----:B------:R-:W-:Y:S01]  /*0b50*/  F2FP.F16.F32.PACK_AB R15, R16, R15 ;  /* 0x0000000f100f723e */ /* 0x000fe200000000ff */
[C---:B------:R-:W-:Y:S01]  /*0b60*/  FMUL.FTZ R16, R42.reuse, R17 ;  /* 0x000000112a107220 */ /* 0x040fe20000410000 */
[----:B------:R-:W-:Y:S01]  /*0b70*/  F2FP.F16.F32.PACK_AB R14, R37, R14 ;  /* 0x0000000e250e723e */ /* 0x000fe200000000ff */
[----:B------:R-:W-:Y:S01]  /*0b80*/  FMUL.FTZ R13, R42, R13 ;  /* 0x0000000d2a0d7220 */ /* 0x000fe20000410000 */
[----:B------:R-:W-:Y:S01]  /*0b90*/  FFMA.FTZ R12, R12, R23, R31 ;  /* 0x000000170c0c7223 */ /* 0x000fe2000001001f */
[----:B------:R-:W1:Y:S01]  /*0ba0*/  LDC.64 R36, c[0x0][0x428] ;  /* 0x00010a00ff247b82 */ /* 0x000e620000000a00 */
[----:B------:R-:W-:Y:S01]  /*0bb0*/  FFMA.FTZ R35, R16, R21, R29 ;  /* 0x0000001510237223 */ /* 0x000fe2000001001d */
[----:B------:R-:W-:Y:S01]  /*0bc0*/  FFMA.FTZ R13, R13, R20, R28 ;  /* 0x000000140d0d7223 */ /* 0x000fe2000001001c */
[----:B------:R-:W-:Y:S01]  /*0bd0*/  FMUL.FTZ R41, R42, R41 ;  /* 0x000000292a297220 */ /* 0x000fe20000410000 */
[----:B------:R2:W-:Y:S03]  /*0be0*/  @!P1 STG.E desc[UR6][R44.64], R34 ;  /* 0x000000222c009986 */ /* 0x0005e6000c101906 */
[----:B------:R-:W-:Y:S01]  /*0bf0*/  F2FP.F16.F32.PACK_AB R13, R12, R13 ;  /* 0x0000000d0c0d723e */ /* 0x000fe200000000ff */
[----:B------:R-:W3:Y:S01]  /*0c00*/  LDC.64 R16, c[0x0][0x380] ;  /* 0x0000e000ff107b82 */ /* 0x000ee20000000a00 */
[----:B------:R-:W-:-:S05]  /*0c10*/  FFMA.FTZ R12, R41, R7, R26 ;  /* 0x00000007290c7223 */ /* 0x000fca000001001a */
[----:B------:R-:W-:Y:S01]  /*0c20*/  F2FP.F16.F32.PACK_AB R12, R35, R12 ;  /* 0x0000000c230c723e */ /* 0x000fe200000000ff */
        /* <DEDUP_REMOVED lines=8> */
.L_x_969:
[----:B------:R-:W1:Y:S02]  /*0cb0*/  LDCU.64 UR4, c[0x0][0x3e0] ;  /* 0x00007c00ff0477ac */ /* 0x000e640008000a00 */
[----:B-1----:R-:W-:-:S04]  /*0cc0*/  UISETP.NE.U32.AND UP0, UPT, UR4, URZ, UPT ;  /* 0x000000ff0400728c */ /* 0x002fc8000bf05070 */
[----:B------:R-:W-:-:S09]  /*0cd0*/  UISETP.NE.AND.EX UP0, UPT, UR5, URZ, UPT, UP0 ;  /* 0x000000ff0500728c */ /* 0x000fd2000bf05300 */
[----:B------:R-:W-:Y:S05]  /*0ce0*/  BRA.U !UP0, `(.L_x_972) ;  /* 0x0000000908c47547 */ /* 0x000fea000b800000 */
[----:B-----5:R-:W-:Y:S01]  /*0cf0*/  HADD2.F32 R0, -RZ, R8.H0_H0 ;  /* 0x20000008ff007230 */ /* 0x020fe20000004100 */
[----:B------:R-:W1:Y:S01]  /*0d00*/  LDCU UR4, c[0x0][0x388] ;  /* 0x00007100ff0477ac */ /* 0x000e620008000800 */
[----:B0-----:R-:W-:Y:S02]  /*0d10*/  HADD2.F32 R4, -RZ, R9.H0_H0 ;  /* 0x20000009ff047230 */ /* 0x001fe40000004100 */
[----:B------:R-:W-:Y:S01]  /*0d20*/  HADD2.F32 R5, -RZ, R10.H0_H0 ;  /* 0x2000000aff057230 */ /* 0x000fe20000004100 */
[----:B------:R-:W0:Y:S01]  /*0d30*/  LDCU UR5, c[0x0][0x448] ;  /* 0x00008900ff0577ac */ /* 0x000e220008000800 */
[----:B------:R-:W-:Y:S02]  /*0d40*/  HADD2.F32 R6, -RZ, R11.H0_H0 ;  /* 0x2000000bff067230 */ /* 0x000fe40000004100 */
[----:B------:R-:W-:Y:S02]  /*0d50*/  HADD2.F32 R8, -RZ, R8.H1_H1 ;  /* 0x30000008ff087230 */ /* 0x000fe40000004100 */
[----:B------:R-:W-:-:S02]  /*0d60*/  HADD2.F32 R9, -RZ, R9.H1_H1 ;  /* 0x30000009ff097230 */ /* 0x000fc40000004100 */
[----:B------:R-:W-:Y:S02]  /*0d70*/  HADD2.F32 R10, -RZ, R10.H1_H1 ;  /* 0x3000000aff0a7230 */ /* 0x000fe40000004100 */
        /* <DEDUP_REMOVED lines=17> */
.L_x_974:
        /* <DEDUP_REMOVED lines=14> */
[----:B------:R-:W-:Y:S01]  /*0f70*/  ISETP.NE.AND P0, PT, R2, RZ, PT ;  /* 0x000000ff0200720c */ /* 0x000fe20003f05270 */
[----:B---3--:R-:W-:Y:S02]  /*0f80*/  HADD2.F32 R36, -RZ, R36.H0_H0 ;  /* 0x20000024ff247230 */ /* 0x008fe40000004100 */
[----:B----4-:R-:W-:Y:S02]  /*0f90*/  HADD2.F32 R38, -RZ, R12.H0_H0 ;  /* 0x2000000cff267230 */ /* 0x010fe40000004100 */
[----:B------:R-:W-:Y:S02]  /*0fa0*/  HADD2.F32 R43, -RZ, R15.H1_H1 ;  /* 0x3000000fff2b7230 */ /* 0x000fe40000004100 */
[----:B------:R-:W-:Y:S02]  /*0fb0*/  HADD2.F32 R37, -RZ, R13.H0_H0 ;  /* 0x2000000dff257230 */ /* 0x000fe40000004100 */
[----:B------:R-:W-:Y:S01]  /*0fc0*/  FMUL.FTZ R42, R36, R38 ;  /* 0x00000026242a7220 */ /* 0x000fe20000410000 */
[----:B--2---:R-:W-:-:S02]  /*0fd0*/  HADD2.F32 R41, -RZ, R19.H0_H0 ;  /* 0x20000013ff297230 */ /* 0x004fc40000004100 */
[C---:B------:R-:W-:Y:S01]  /*0fe0*/  FMUL.FTZ R38, R36.reuse, R43 ;  /* 0x0000002b24267220 */ /* 0x040fe20000410000 */
[----:B------:R-:W-:Y:S02]  /*0ff0*/  HADD2.F32 R19, -RZ, R19.H1_H1 ;  /* 0x30000013ff137230 */ /* 0x000fe40000004100 */
[----:B------:R-:W-:Y:S02]  /*1000*/  HADD2.F32 R39, -RZ, R13.H1_H1 ;  /* 0x3000000dff277230 */ /* 0x000fe40000004100 */
[----:B------:R-:W-:Y:S02]  /*1010*/  HADD2.F32 R40, -RZ, R15.H0_H0 ;  /* 0x2000000fff287230 */ /* 0x000fe40000004100 */
[----:B------:R-:W-:Y:S01]  /*1020*/  FFMA.FTZ R38, R11, R38, R19 ;  /* 0x000000260b267223 */ /* 0x000fe20000010013 */
[----:B------:R-:W-:Y:S02]  /*1030*/  HADD2.F32 R13, -RZ, R14.H0_H0 ;  /* 0x2000000eff0d7230 */ /* 0x000fe40000004100 */
[----:B------:R-:W-:Y:S01]  /*1040*/  FMUL.FTZ R44, R36, R37 ;  /* 0x00000025242c7220 */ /* 0x000fe20000410000 */
[----:B------:R-:W-:-:S02]  /*1050*/  HADD2.F32 R12, -RZ, R12.H1_H1 ;  /* 0x3000000cff0c7230 */ /* 0x000fc40000004100 */
[----:B------:R-:W-:Y:S02]  /*1060*/  HADD2.F32 R14, -RZ, R14.H1_H1 ;  /* 0x3000000eff0e7230 */ /* 0x000fe40000004100 */
[C---:B------:R-:W-:Y:S01]  /*1070*/  FMUL.FTZ R15, R36.reuse, R39 ;  /* 0x00000027240f7220 */ /* 0x040fe20000410000 */
[----:B------:R-:W-:Y:S02]  /*1080*/  HADD2.F32 R19, -RZ, R17.H0_H0 ;  /* 0x20000011ff137230 */ /* 0x000fe40000004100 */
[C---:B------:R-:W-:Y:S01]  /*1090*/  FMUL.FTZ R39, R36.reuse, R40 ;  /* 0x0000002824277220 */ /* 0x040fe20000410000 */
[C---:B------:R-:W-:Y:S01]  /*10a0*/  FMUL.FTZ R40, R36.reuse, R13 ;  /* 0x0000000d24287220 */ /* 0x040fe20000410000 */
[C---:B------:R-:W-:Y:S01]  /*10b0*/  FMUL.FTZ R12, R36.reuse, R12 ;  /* 0x0000000c240c7220 */ /* 0x040fe20000410000 */
[----:B------:R-:W-:Y:S01]  /*10c0*/  FMUL.FTZ R13, R36, R14 ;  /* 0x0000000e240d7220 */ /* 0x000fe20000410000 */
[----:B------:R-:W-:Y:S02]  /*10d0*/  FFMA.FTZ R36, R4, R44, R19 ;  /* 0x0000002c04247223 */ /* 0x000fe40000010013 */
[----:B------:R-:W0:Y:S01]  /*10e0*/  LDC.64 R44, c[0x0][0x3a8] ;  /* 0x0000ea00ff2c7b82 */ /* 0x000e220000000a00 */
[----:B------:R-:W-:-:S02]  /*10f0*/  HADD2.F32 R14, -RZ, R18.H0_H0 ;  /* 0x20000012ff0e7230 */ /* 0x000fc40000004100 */
[----:B------:R-:W-:Y:S01]  /*1100*/  FFMA.FTZ R39, R6, R39, R41 ;  /* 0x0000002706277223 */ /* 0x000fe20000010029 */
[----:B------:R-:W-:Y:S02]  /*1110*/  HADD2.F32 R37, -RZ, R16.H0_H0 ;  /* 0x20000010ff257230 */ /* 0x000fe40000004100 */
[----:B------:R-:W-:Y:S02]  /*1120*/  HADD2.F32 R43, -RZ, R18.H1_H1 ;  /* 0x30000012ff2b7230 */ /* 0x000fe40000004100 */
[----:B------:R-:W-:Y:S01]  /*1130*/  FFMA.FTZ R19, R5, R40, R14 ;  /* 0x0000002805137223 */ /* 0x000fe2000001000e */
[----:B------:R-:W-:Y:S02]  /*1140*/  HADD2.F32 R40, -RZ, R17.H1_H1 ;  /* 0x30000011ff287230 */ /* 0x000fe40000004100 */
[----:B------:R-:W-:Y:S02]  /*1150*/  HADD2.F32 R41, -RZ, R16.H1_H1 ;  /* 0x30000010ff297230 */ /* 0x000fe40000004100 */
[----:B------:R-:W-:Y:S01]  /*1160*/  FFMA.FTZ R37, R0, R42, R37 ;  /* 0x0000002a00257223 */ /* 0x000fe20000010025 */
[----:B------:R-:W-:Y:S01]  /*1170*/  FFMA.FTZ R17, R10, R13, R43 ;  /* 0x0000000d0a117223 */ /* 0x000fe2000001002b */
[----:B------:R-:W-:Y:S01]  /*1180*/  FFMA.FTZ R40, R9, R15, R40 ;  /* 0x0000000f09287223 */ /* 0x000fe20000010028 */
[----:B------:R-:W-:Y:S01]  /*1190*/  FFMA.FTZ R41, R8, R12, R41 ;  /* 0x0000000c08297223 */ /* 0x000fe20000010029 */
[----:B------:R-:W-:Y:S01]  /*11a0*/  FADD.FTZ R16, RZ, R37 ;  /* 0x00000025ff107221 */ /* 0x000fe20000010000 */
[----:B------:R-:W-:-:S02]  /*11b0*/  F2FP.F16.F32.PACK_AB R15, R38, R39 ;  /* 0x00000027260f723e */ /* 0x000fc400000000ff */
[----:B------:R-:W-:Y:S02]  /*11c0*/  F2FP.F16.F32.PACK_AB R14, R17, R19 ;  /* 0x00000013110e723e */ /* 0x000fe400000000ff */
[----:B------:R-:W-:Y:S02]  /*11d0*/  F2FP.F16.F32.PACK_AB R13, R40, R36 ;  /* 0x00000024280d723e */ /* 0x000fe400000000ff */
[----:B------:R-:W-:Y:S01]  /*11e0*/  F2FP.F16.F32.PACK_AB R12, R41, R37 ;  /* 0x00000025290c723e */ /* 0x000fe200000000ff */
[----:B0-----:R-:W-:-:S04]  /*11f0*/  IMAD.WIDE.U32 R42, R35, 0x10, R44 ;  /* 0x00000010232a7825 */ /* 0x001fc800078e002c */
[----:B------:R-:W-:Y:S01]  /*1200*/  FADD.FTZ R45, R41, R16 ;  /* 0x00000010292d7221 */ /* 0x000fe20000010000 */
[----:B------:R0:W-:Y:S03]  /*1210*/  STG.E.128 desc[UR6][R42.64], R12 ;  /* 0x0000000c2a007986 */ /* 0x0001e6000c101d06 */
[----:B------:R-:W-:-:S04]  /*1220*/  FADD.FTZ R45, R36, R45 ;  /* 0x0000002d242d7221 */ /* 0x000fc80000010000 */
        /* <DEDUP_REMOVED lines=43> */
.L_x_1000:
        /* <DEDUP_REMOVED lines=12> */
[----:B------:R-:W-:Y:S01]  /*15a0*/  FADD.FTZ R39, R39, -R14 ;  /* 0x8000000e27277221 */ /* 0x000fe20000010000 */
[C---:B0-----:R-:W-:Y:S01]  /*15b0*/  FMUL.FTZ R19, R42.reuse, R19 ;  /* 0x000000132a137220 */ /* 0x041fe20000410000 */
[C---:B------:R-:W-:Y:S01]  /*15c0*/  FMUL.FTZ R17, R42.reuse, R17 ;  /* 0x000000112a117220 */ /* 0x040fe20000410000 */
[C---:B------:R-:W-:Y:S01]  /*15d0*/  FMUL.FTZ R13, R42.reuse, R13 ;  /* 0x0000000d2a0d7220 */ /* 0x040fe20000410000 */
[----:B------:R-:W-:Y:S01]  /*15e0*/  FMUL.FTZ R39, R42, R39 ;  /* 0x000000272a277220 */ /* 0x000fe20000410000 */
[----:B------:R-:W-:Y:S01]  /*15f0*/  FFMA.FTZ R16, R22, R19, R30 ;  /* 0x0000001316107223 */ /* 0x000fe2000001001e */
[----:B------:R-:W-:Y:S01]  /*1600*/  FFMA.FTZ R37, R24, R17, R33 ;  /* 0x0000001118257223 */ /* 0x000fe20000010021 */
[----:B------:R-:W-:Y:S01]  /*1610*/  FFMA.FTZ R38, R26, R13, R34 ;  /* 0x0000000d1a267223 */ /* 0x000fe20000010022 */
[--C-:B------:R-:W-:Y:S01]  /*1620*/  FADD.FTZ R13, R36, -R14.reuse ;  /* 0x8000000e240d7221 */ /* 0x100fe20000010000 */
[--C-:B------:R-:W-:Y:S01]  /*1630*/  FADD.FTZ R19, R40, -R14.reuse ;  /* 0x8000000e28137221 */ /* 0x100fe20000010000 */
[----:B------:R-:W-:Y:S01]  /*1640*/  FADD.FTZ R17, R41, -R14 ;  /* 0x8000000e29117221 */ /* 0x000fe20000010000 */
[----:B------:R-:W-:Y:S01]  /*1650*/  F2FP.F16.F32.PACK_AB R14, R37, R16 ;  /* 0x00000010250e723e */ /* 0x000fe200000000ff */
[C---:B------:R-:W-:Y:S01]  /*1660*/  FMUL.FTZ R13, R42.reuse, R13 ;  /* 0x0000000d2a0d7220 */ /* 0x040fe20000410000 */
[----:B------:R-:W-:Y:S01]  /*1670*/  FMUL.FTZ R16, R42, R19 ;  /* 0x000000132a107220 */ /* 0x000fe20000410000 */
[----:B------:R-:W-:Y:S01]  /*1680*/  FFMA.FTZ R15, R25, R39, R32 ;  /* 0x00000027190f7223 */ /* 0x000fe20000010020 */
[----:B------:R-:W0:Y:S01]  /*1690*/  @!P0 LDC.64 R40, c[0x0][0x3c0] ;  /* 0x0000f000ff288b82 */ /* 0x000e220000000a00 */
[----:B------:R-:W-:Y:S01]  /*16a0*/  FFMA.FTZ R13, R20, R13, R28 ;  /* 0x0000000d140d7223 */ /* 0x000fe2000001001c */
[----:B------:R-:W-:Y:S01]  /*16b0*/  FFMA.FTZ R16, R23, R16, R31 ;  /* 0x0000001017107223 */ /* 0x000fe2000001001f */
[----:B------:R-:W-:Y:S01]  /*16c0*/  FMUL.FTZ R12, R42, R12 ;  /* 0x0000000c2a0c7220 */ /* 0x000fe20000410000 */
[----:B------:R-:W-:-:S03]  /*16d0*/  F2FP.F16.F32.PACK_AB R15, R38, R15 ;  /* 0x0000000f260f723e */ /* 0x000fc600000000ff */
[----:B------:R-:W-:Y:S01]  /*16e0*/  F2FP.F16.F32.PACK_AB R13, R16, R13 ;  /* 0x0000000d100d723e */ /* 0x000fe200000000ff */
[----:B------:R-:W1:Y:S01]  /*16f0*/  @!P0 LDC.64 R38, c[0x0][0x3c8] ;  /* 0x0000f200ff268b82 */ /* 0x000e620000000a00 */
[----:B------:R-:W-:Y:S01]  /*1700*/  FMUL.FTZ R16, R42, R17 ;  /* 0x000000112a107220 */ /* 0x000fe20000410000 */
[----:B------:R-:W-:-:S03]  /*1710*/  FFMA.FTZ R12, R7, R12, R27 ;  /* 0x0000000c070c7223 */ /* 0x000fc6000001001b */
[----:B------:R-:W-:-:S03]  /*1720*/  FFMA.FTZ R19, R21, R16, R29 ;  /* 0x0000001015137223 */ /* 0x000fc6000001001d */
[----:B------:R-:W2:Y:S02]  /*1730*/  LDC.64 R36, c[0x0][0x428] ;  /* 0x00010a00ff247b82 */ /* 0x000ea40000000a00 */
[----:B------:R-:W-:-:S06]  /*1740*/  F2FP.F16.F32.PACK_AB R12, R19, R12 ;  /* 0x0000000c130c723e */ /* 0x000fcc00000000ff */
        /* <DEDUP_REMOVED lines=11> */
.L_x_972:
[--C-:B-----5:R-:W-:Y:S01]  /*1800*/  HADD2.F32 R0, -RZ, R8.reuse.H0_H0 ;  /* 0x20000008ff007230 */ /* 0x120fe20000004100 */
[----:B------:R-:W1:Y:S01]  /*1810*/  LDCU UR4, c[0x0][0x388] ;  /* 0x00007100ff0477ac */ /* 0x000e620008000800 */
[----:B0-----:R-:W-:Y:S02]  /*1820*/  HADD2.F32 R5, -RZ, R8.H1_H1 ;  /* 0x30000008ff057230 */ /* 0x001fe40000004100 */
[--C-:B------:R-:W-:Y:S01]  /*1830*/  HADD2.F32 R4, -RZ, R9.reuse.H0_H0 ;  /* 0x20000009ff047230 */ /* 0x100fe20000004100 */
[----:B------:R-:W0:Y:S01]  /*1840*/  LDCU UR5, c[0x0][0x448] ;  /* 0x00008900ff0577ac */ /* 0x000e220008000800 */
[----:B------:R-:W-:Y:S02]  /*1850*/  HADD2.F32 R6, -RZ, R9.H1_H1 ;  /* 0x30000009ff067230 */ /* 0x000fe40000004100 */
[----:B------:R-:W-:Y:S02]  /*1860*/  HADD2.F32 R7, -RZ, R10.H0_H0 ;  /* 0x2000000aff077230 */ /* 0x000fe40000004100 */
[----:B------:R-:W-:-:S02]  /*1870*/  HADD2.F32 R8, -RZ, R11.H0_H0 ;  /* 0x2000000bff087230 */ /* 0x000fc40000004100 */
        /* <DEDUP_REMOVED lines=18> */
.L_x_976:
[----:B------:R-:W0:Y:S01]  /*19a0*/  LDC.64 R12, c[0x0][0x390] ;  /* 0x0000e400ff0c7b82 */ /* 0x000e220000000a00 */
[----:B------:R-:W-:-:S05]  /*19b0*/  IMAD R14, R3, UR4, RZ ;  /* 0x00000004030e7c24 */ /* 0x000fca000f8e02ff */
[----:B------:R-:W-:Y:S02]  /*19c0*/  SHF.R.S32.HI R15, RZ, 0x1f, R14 ;  /* 0x0000001fff0f7819 */ /* 0x000fe4000001140e */
[----:B------:R-:W1:Y:S02]  /*19d0*/  LDC.64 R16, c[0x0][0x3a0] ;  /* 0x0000e800ff107b82 */ /* 0x000e640000000a00 */
[----:B------:R-:W-:-:S04]  /*19e0*/  LEA.HI R15, R15, R14, RZ, 0x3 ;  /* 0x0000000e0f0f7211 */ /* 0x000fc800078f18ff */
[----:B------:R-:W-:Y:S02]  /*19f0*/  LEA.HI.SX32 R35, R15, R2, 0x1d ;  /* 0x000000020f237211 */ /* 0x000fe400078feaff */
[----:B------:R-:W2:Y:S03]  /*1a00*/  LDC.64 R42, c[0x0][0x3a8] ;  /* 0x0000ea00ff2a7b82 */ /* 0x000ea60000000a00 */
[----:B0-----:R-:W-:-:S06]  /*1a10*/  IMAD.WIDE.U32 R12, R35, 0x10, R12 ;  /* 0x00000010230c7825 */ /* 0x001fcc00078e000c */
[----:B------:R-:W3:Y:S01]  /*1a20*/  LDG.E.128 R12, desc[UR6][R12.64] ;  /* 0x000000060c0c7981 */ /* 0x000ee2000c1e1d00 */
[----:B-1----:R-:W-:-:S06]  /*1a30*/  IMAD.WIDE.U32 R16, R35, 0x10, R16 ;  /* 0x0000001023107825 */ /* 0x002fcc00078e0010 */
[----:B------:R-:W4:Y:S01]  /*1a40*/  LDG.E.128 R16, desc[UR6][R16.64] ;  /* 0x0000000610107981 */ /* 0x000f22000c1e1d00 */
[----:B--2---:R-:W-:Y:S01]  /*1a50*/  IMAD.WIDE.U32 R42, R35, 0x10, R42 ;  /* 0x00000010232a7825 */ /* 0x004fe200078e002a */
[----:B------:R-:W-:Y:S01]  /*1a60*/  UMOV UR9, 0xffffffff ;  /* 0xffffffff00097882 */ /* 0x000fe20000000000 */
[----:B------:R-:W-:Y:S02]  /*1a70*/  ISETP.NE.AND P0, PT, R2, RZ, PT ;  /* 0x000000ff0200720c */ /* 0x000fe40003f05270 */
[--C-:B---3--:R-:W-:Y:S02]  /*1a80*/  HADD2.F32 R37, -RZ, R15.reuse.H0_H0 ;  /* 0x2000000fff257230 */ /* 0x108fe40000004100 */
[----:B------:R-:W-:Y:S02]  /*1a90*/  HADD2.F32 R38, -RZ, R15.H1_H1 ;  /* 0x3000000fff267230 */ /* 0x000fe40000004100 */
[----:B------:R-:W-:Y:S02]  /*1aa0*/  HADD2.F32 R39, -RZ, R12.H0_H0 ;  /* 0x2000000cff277230 */ /* 0x000fe40000004100 */
[----:B----4-:R-:W-:-:S02]  /*1ab0*/  HADD2.F32 R41, -RZ, R19.H0_H0 ;  /* 0x20000013ff297230 */ /* 0x010fc40000004100 */
[----:B------:R-:W-:Y:S02]  /*1ac0*/  HADD2.F32 R15, -RZ, R16.H0_H0 ;  /* 0x20000010ff0f7230 */ /* 0x000fe40000004100 */
[----:B------:R-:W-:Y:S02]  /*1ad0*/  HADD2.F32 R40, -RZ, R19.H1_H1 ;  /* 0x30000013ff287230 */ /* 0x000fe40000004100 */
[----:B------:R-:W-:Y:S01]  /*1ae0*/  FFMA.FTZ R36, R8, R37, R41 ;  /* 0x0000002508247223 */ /* 0x000fe20000010029 */
[----:B------:R-:W-:Y:S02]  /*1af0*/  HADD2.F32 R37, -RZ, R17.H0_H0 ;  /* 0x20000011ff257230 */ /* 0x000fe40000004100 */
[----:B------:R-:W-:Y:S01]  /*1b00*/  FFMA.FTZ R39, R0, R39, R15 ;  /* 0x0000002700277223 */ /* 0x000fe2000001000f */
[----:B------:R-:W-:Y:S02]  /*1b10*/  HADD2.F32 R15, -RZ, R13.H0_H0 ;  /* 0x2000000dff0f7230 */ /* 0x000fe40000004100 */
[----:B------:R-:W-:Y:S01]  /*1b20*/  FFMA.FTZ R19, R11, R38, R40 ;  /* 0x000000260b137223 */ /* 0x000fe20000010028 */
[----:B------:R-:W-:-:S02]  /*1b30*/  HADD2.F32 R40, -RZ, R14.H0_H0 ;  /* 0x2000000eff287230 */ /* 0x000fc40000004100 */
[----:B------:R-:W-:Y:S02]  /*1b40*/  HADD2.F32 R44, -RZ, R18.H0_H0 ;  /* 0x20000012ff2c7230 */ /* 0x000fe40000004100 */
[----:B------:R-:W-:Y:S01]  /*1b50*/  FFMA.FTZ R38, R4, R15, R37 ;  /* 0x0000000f04267223 */ /* 0x000fe20000010025 */
[----:B------:R-:W-:Y:S02]  /*1b60*/  HADD2.F32 R13, -RZ, R13.H1_H1 ;  /* 0x3000000dff0d7230 */ /* 0x000fe40000004100 */
[----:B------:R-:W-:Y:S02]  /*1b70*/  HADD2.F32 R17, -RZ, R17.H1_H1 ;  /* 0x30000011ff117230 */ /* 0x000fe40000004100 */
[----:B------:R-:W-:Y:S02]  /*1b80*/  HADD2.F32 R12, -RZ, R12.H1_H1 ;  /* 0x3000000cff0c7230 */ /* 0x000fe40000004100 */
[----:B------:R-:W-:Y:S02]  /*1b90*/  HADD2.F32 R41, -RZ, R14.H1_H1 ;  /* 0x3000000eff297230 */ /* 0x000fe40000004100 */
[----:B------:R-:W-:-:S02]  /*1ba0*/  HADD2.F32 R15, -RZ, R18.H1_H1 ;  /* 0x30000012ff0f7230 */ /* 0x000fc40000004100 */
[----:B------:R-:W-:Y:S02]  /*1bb0*/  HADD2.F32 R16, -RZ, R16.H1_H1 ;  /* 0x30000010ff107230 */ /* 0x000fe40000004100 */
[----:B------:R-:W-:Y:S01]  /*1bc0*/  FFMA.FTZ R37, R7, R40, R44 ;  /* 0x0000002807257223 */ /* 0x000fe2000001002c */
[----:B------:R-:W-:Y:S01]  /*1bd0*/  FFMA.FTZ R40, R6, R13, R17 ;  /* 0x0000000d06287223 */ /* 0x000fe20000010011 */
[----:B------:R-:W-:Y:S01]  /*1be0*/  FFMA.FTZ R41, R10, R41, R15 ;  /* 0x000000290a297223 */ /* 0x000fe2000001000f */
[----:B------:R-:W-:Y:S01]  /*1bf0*/  FFMA.FTZ R17, R5, R12, R16 ;  /* 0x0000000c05117223 */ /* 0x000fe20000010010 */
[----:B------:R-:W-:Y:S01]  /*1c00*/  FADD.FTZ R16, RZ, R39 ;  /* 0x00000027ff107221 */ /* 0x000fe20000010000 */
[----:B------:R-:W-:Y:S02]  /*1c10*/  F2FP.F16.F32.PACK_AB R15, R19, R36 ;  /* 0x00000024130f723e */ /* 0x000fe400000000ff */
[----:B------:R-:W-:Y:S01]  /*1c20*/  F2FP.F16.F32.PACK_AB R14, R41, R37 ;  /* 0x00000025290e723e */ /* 0x000fe200000000ff */
[----:B------:R-:W-:Y:S01]  /*1c30*/  FADD.FTZ R45, R17, R16 ;  /* 0x00000010112d7221 */ /* 0x000fe20000010000 */
[----:B------:R-:W-:-:S02]  /*1c40*/  F2FP.F16.F32.PACK_AB R13, R40, R38 ;  /* 0x00000026280d723e */ /* 0x000fc400000000ff */
        /* <DEDUP_REMOVED lines=46> */
.L_x_1012:
        /* <DEDUP_REMOVED lines=22> */
[--C-:B------:R-:W-:Y:S01]  /*2090*/  FADD.FTZ R13, R38, -R14.reuse ;  /* 0x8000000e260d7221 */ /* 0x100fe20000010000 */
[----:B------:R-:W-:Y:S01]  /*20a0*/  FADD.FTZ R19, R40, -R14 ;  /* 0x8000000e28137221 */ /* 0x000fe20000010000 */
[----:B------:R-:W-:Y:S01]  /*20b0*/  F2FP.F16.F32.PACK_AB R14, R16, R37 ;  /* 0x00000025100e723e */ /* 0x000fe200000000ff */
[----:B------:R-:W0:Y:S01]  /*20c0*/  @!P0 LDC.64 R40, c[0x0][0x3c0] ;  /* 0x0000f000ff288b82 */ /* 0x000e220000000a00 */
[C---:B------:R-:W-:Y:S01]  /*20d0*/  FMUL.FTZ R13, R42.reuse, R13 ;  /* 0x0000000d2a0d7220 */ /* 0x040fe20000410000 */
[----:B------:R-:W-:Y:S01]  /*20e0*/  FMUL.FTZ R16, R42, R19 ;  /* 0x000000132a107220 */ /* 0x000fe20000410000 */
[----:B------:R-:W-:Y:S01]  /*20f0*/  F2FP.F16.F32.PACK_AB R15, R36, R15 ;  /* 0x0000000f240f723e */ /* 0x000fe200000000ff */
[----:B------:R-:W-:Y:S01]  /*2100*/  FMUL.FTZ R12, R42, R12 ;  /* 0x0000000c2a0c7220 */ /* 0x000fe20000410000 */
[----:B------:R-:W-:Y:S01]  /*2110*/  FFMA.FTZ R13, R20, R13, R28 ;  /* 0x0000000d140d7223 */ /* 0x000fe2000001001c */
[----:B------:R-:W-:-:S02]  /*2120*/  FFMA.FTZ R16, R23, R16, R31 ;  /* 0x0000001017107223 */ /* 0x000fc4000001001f */
[----:B------:R-:W1:Y:S01]  /*2130*/  @!P0 LDC.64 R38, c[0x0][0x3c8] ;  /* 0x0000f200ff268b82 */ /* 0x000e620000000a00 */
[----:B------:R-:W-:Y:S02]  /*2140*/  FFMA.FTZ R12, R9, R12, R26 ;  /* 0x0000000c090c7223 */ /* 0x000fe4000001001a */
[----:B------:R-:W-:Y:S01]  /*2150*/  F2FP.F16.F32.PACK_AB R13, R16, R13 ;  /* 0x0000000d100d723e */ /* 0x000fe200000000ff */
[----:B------:R-:W-:-:S04]  /*2160*/  FMUL.FTZ R16, R42, R17 ;  /* 0x000000112a107220 */ /* 0x000fc80000410000 */
[----:B------:R-:W2:Y:S01]  /*2170*/  LDC.64 R36, c[0x0][0x428] ;  /* 0x00010a00ff247b82 */ /* 0x000ea20000000a00 */
[----:B------:R-:W-:-:S05]  /*2180*/  FFMA.FTZ R19, R21, R16, R29 ;  /* 0x0000001015137223 */ /* 0x000fca000001001d */
[----:B------:R-:W-:Y:S02]  /*2190*/  F2FP.F16.F32.PACK_AB R12, R19, R12 ;  /* 0x0000000c130c723e */ /* 0x000fe400000000ff */
        /* <DEDUP_REMOVED lines=11> */
.L_x_970:
[----:B------:R-:W-:Y:S01]  /*2250*/  BSSY B0, `(.L_x_977) ;  /* 0x0000008000007945 */ /* 0x000fe20003800000 */
[----:B------:R-:W-:Y:S02]  /*2260*/  MOV R15, R34 ;  /* 0x00000022000f7202 */ /* 0x000fe40000000f00 */
[----:B------:R-:W-:Y:S02]  /*2270*/  MOV R14, 0x1 ;  /* 0x00000001000e7802 */ /* 0x000fe40000000f00 */
[----:B------:R-:W-:Y:S02]  /*2280*/  MOV R13, 0x1f ;  /* 0x0000001f000d7802 */ /* 0x000fe40000000f00 */
[----:B------:R-:W-:-:S07]  /*2290*/  MOV R12, 0xffffffff ;  /* 0xffffffff000c7802 */ /* 0x000fce0000000f00 */
[----:B------:R-:W-:Y:S05]  /*22a0*/  WARPSYNC.COLLECTIVE R12, `(.L_x_978) ;  /* 0x000000000c087348 */ /* 0x000fea0003c00000 */
[----:B------:R0:W1:Y:S02]  /*22b0*/  SHFL.BFLY P2, R16, R15, R14, R13 ;  /* 0x0c00000e0f107389 */ /* 0x000064000004000d */
[----:B01----:R-:W-:Y:S05]  /*22c0*/  ENDCOLLECTIVE ;  /* 0x000000000000791b */ /* 0x003fea0003800000 */
.L_x_978:
[----:B------:R-:W-:Y:S05]  /*22d0*/  BSYNC B0 ;  /* 0x0000000000007941 */ /* 0x000fea0003800000 */
.L_x_977:
        /* <DEDUP_REMOVED lines=8> */
.L_x_979:
[----:B------:R-:W-:Y:S02]  /*2360*/  HFMA2 R14, -RZ, RZ, 0, 2.384185791015625e-07 ;  /* 0x00000004ff0e7431 */ /* 0x000fe400000001ff */
[----:B------:R-:W-:-:S05]  /*2370*/  FADD.FTZ R43, R15, R16 ;  /* 0x000000100f2b7221 */ /* 0x000fca0000010000 */
[----:B------:R-:W-:-:S07]  /*2380*/  MOV R15, R43 ;  /* 0x0000002b000f7202 */ /* 0x000fce0000000f00 */
[----:B------:R-:W-:Y:S05]  /*2390*/  WARPSYNC.COLLECTIVE R12, `(.L_x_980) ;  /* 0x000000000c087348 */ /* 0x000fea0003c00000 */
[----:B------:R0:W1:Y:S02]  /*23a0*/  SHFL.BFLY P2, R16, R15, R14, R13 ;  /* 0x0c00000e0f107389 */ /* 0x000064000004000d */
[----:B01----:R-:W-:Y:S05]  /*23b0*/  ENDCOLLECTIVE ;  /* 0x000000000000791b */ /* 0x003fea0003800000 */
.L_x_980:
[----:B------:R-:W-:Y:S02]  /*23c0*/  HFMA2 R14, -RZ, RZ, 0, 4.76837158203125e-07 ;  /* 0x00000008ff0e7431 */ /* 0x000fe400000001ff */
[----:B------:R-:W-:-:S05]  /*23d0*/  FADD.FTZ R44, R43, R16 ;  /* 0x000000102b2c7221 */ /* 0x000fca0000010000 */
[----:B------:R-:W-:-:S07]  /*23e0*/  MOV R15, R44 ;  /* 0x0000002c000f7202 */ /* 0x000fce0000000f00 */
[----:B------:R-:W-:Y:S05]  /*23f0*/  WARPSYNC.COLLECTIVE R12, `(.L_x_981) ;  /* 0x000000000c087348 */ /* 0x000fea0003c00000 */
[----:B------:R0:W1:Y:S02]  /*2400*/  SHFL.BFLY P2, R16, R15, R14, R13 ;  /* 0x0c00000e0f107389 */ /* 0x000064000004000d */
[----:B01----:R-:W-:Y:S05]  /*2410*/  ENDCOLLECTIVE ;  /* 0x000000000000791b */ /* 0x003fea0003800000 */
.L_x_981:
[----:B------:R-:W-:Y:S02]  /*2420*/  HFMA2 R14, -RZ, RZ, 0, 9.5367431640625e-07 ;  /* 0x00000010ff0e7431 */ /* 0x000fe400000001ff */
[----:B------:R-:W-:-:S05]  /*2430*/  FADD.FTZ R45, R44, R16 ;  /* 0x000000102c2d7221 */ /* 0x000fca0000010000 */
[----:B------:R-:W-:-:S07]  /*2440*/  MOV R15, R45 ;  /* 0x0000002d000f7202 */ /* 0x000fce0000000f00 */
[----:B------:R-:W-:Y:S05]  /*2450*/  WARPSYNC.COLLECTIVE R12, `(.L_x_982) ;  /* 0x000000000c087348 */ /* 0x000fea0003c00000 */
[----:B------:R0:W1:Y:S02]  /*2460*/  SHFL.BFLY P2, R16, R15, R14, R13 ;  /* 0x0c00000e0f107389 */ /* 0x000064000004000d */
[----:B01----:R-:W-:Y:S05]  /*2470*/  ENDCOLLECTIVE ;  /* 0x000000000000791b */ /* 0x003fea0003800000 */
.L_x_982:
        /* <DEDUP_REMOVED lines=23> */
.L_x_983:
[----:B------:R-:W-:Y:S02]  /*25f0*/  HFMA2 R14, -RZ, RZ, 0, 1.1920928955078125e-07 ;  /* 0x00000002ff0e7431 */ /* 0x000fe400000001ff */
[----:B------:R-:W-:-:S05]  /*2600*/  FADD.FTZ R43, R15, R16 ;  /* 0x000000100f2b7221 */ /* 0x000fca0000010000 */
[----:B------:R-:W-:-:S07]  /*2610*/  MOV R15, R43 ;  /* 0x0000002b000f7202 */ /* 0x000fce0000000f00 */
[----:B------:R-:W-:Y:S05]  /*2620*/  WARPSYNC.COLLECTIVE R12, `(.L_x_984) ;  /* 0x000000000c087348 */ /* 0x000fea0003c00000 */
[----:B------:R0:W1:Y:S02]  /*2630*/  SHFL.BFLY P2, R16, R15, R14, R13 ;  /* 0x0c00000e0f107389 */ /* 0x000064000004000d */
[----:B01----:R-:W-:Y:S05]  /*2640*/  ENDCOLLECTIVE ;  /* 0x000000000000791b */ /* 0x003fea0003800000 */
.L_x_984:
[----:B------:R-:W-:Y:S02]  /*2650*/  HFMA2 R14, -RZ, RZ, 0, 2.384185791015625e-07 ;  /* 0x00000004ff0e7431 */ /* 0x000fe400000001ff */
[----:B------:R-:W-:-:S05]  /*2660*/  FADD.FTZ R44, R43, R16 ;  /* 0x000000102b2c7221 */ /* 0x000fca0000010000 */
[----:B------:R-:W-:-:S07]  /*2670*/  MOV R15, R44 ;  /* 0x0000002c000f7202 */ /* 0x000fce0000000f00 */
[----:B------:R-:W-:Y:S05]  /*2680*/  WARPSYNC.COLLECTIVE R12, `(.L_x_985) ;  /* 0x000000000c087348 */ /* 0x000fea0003c00000 */
[----:B------:R0:W1:Y:S02]  /*2690*/  SHFL.BFLY P2, R16, R15, R14, R13 ;  /* 0x0c00000e0f107389 */ /* 0x000064000004000d */
[----:B01----:R-:W-:Y:S05]  /*26a0*/  ENDCOLLECTIVE ;  /* 0x000000000000791b */ /* 0x003fea0003800000 */
.L_x_985:
[----:B------:R-:W-:Y:S02]  /*26b0*/  HFMA2 R14, -RZ, RZ, 0, 4.76837158203125e-07 ;  /* 0x00000008ff0e7431 */ /* 0x000fe400000001ff */
[----:B------:R-:W-:-:S05]  /*26c0*/  FADD.FTZ R45, R44, R16 ;  /* 0x000000102c2d7221 */ /* 0x000fca0000010000 */
[----:B------:R-:W-:-:S07]  /*26d0*/  MOV R15, R45 ;  /* 0x0000002d000f7202 */ /* 0x000fce0000000f00 */
[----:B------:R-:W-:Y:S05]  /*26e0*/  WARPSYNC.COLLECTIVE R12, `(.L_x_986) ;  /* 0x000000000c087348 */ /* 0x000fea0003c00000 */
[----:B------:R0:W1:Y:S02]  /*26f0*/  SHFL.BFLY P2, R16, R15, R14, R13 ;  /* 0x0c00000e0f107389 */ /* 0x000064000004000d */
[----:B01----:R-:W-:Y:S05]  /*2700*/  ENDCOLLECTIVE ;  /* 0x000000000000791b */ /* 0x003fea0003800000 */
.L_x_986:
[----:B------:R-:W-:Y:S02]  /*2710*/  HFMA2 R14, -RZ, RZ, 0, 9.5367431640625e-07 ;  /* 0x00000010ff0e7431 */ /* 0x000fe400000001ff */
[----:B------:R-:W-:-:S05]  /*2720*/  FADD.FTZ R45, R45, R16 ;  /* 0x000000102d2d7221 */ /* 0x000fca0000010000 */
[----:B------:R-:W-:-:S07]  /*2730*/  MOV R15, R45 ;  /* 0x0000002d000f7202 */ /* 0x000fce0000000f00 */
[----:B------:R-:W-:Y:S05]  /*2740*/  WARPSYNC.COLLECTIVE R12, `(.L_x_987) ;  /* 0x000000000c087348 */ /* 0x000fea0003c00000 */
[----:B------:R0:W1:Y:S02]  /*2750*/  SHFL.BFLY P2, R16, R15, R14, R13 ;  /* 0x0c00000e0f107389 */ /* 0x000064000004000d */
[----:B01----:R-:W-:Y:S05]  /*2760*/  ENDCOLLECTIVE ;  /* 0x000000000000791b */ /* 0x003fea0003800000 */
.L_x_987:
[----:B------:R-:W-:Y:S05]  /*2770*/  BRA `(.L_x_988) ;  /* 0xffffffe000847947 */ /* 0x000fea000383ffff */
.L_x_973:
        /* <DEDUP_REMOVED lines=8> */
.L_x_990:
[----:B------:R-:W-:Y:S05]  /*2800*/  BSYNC B0 ;  /* 0x0000000000007941 */ /* 0x000fea0003800000 */
.L_x_989:
        /* <DEDUP_REMOVED lines=8> */
.L_x_991:
[----:B------:R-:W-:Y:S02]  /*2890*/  HFMA2 R14, -RZ, RZ, 0, 2.384185791015625e-07 ;  /* 0x00000004ff0e7431 */ /* 0x000fe400000001ff */
[----:B------:R-:W-:-:S05]  /*28a0*/  FADD.FTZ R43, R15, R16 ;  /* 0x000000100f2b7221 */ /* 0x000fca0000010000 */
[----:B------:R-:W-:-:S07]  /*28b0*/  MOV R15, R43 ;  /* 0x0000002b000f7202 */ /* 0x000fce0000000f00 */
[----:B------:R-:W-:Y:S05]  /*28c0*/  WARPSYNC.COLLECTIVE R12, `(.L_x_992) ;  /* 0x000000000c087348 */ /* 0x000fea0003c00000 */
[----:B------:R0:W1:Y:S02]  /*28d0*/  SHFL.BFLY P2, R16, R15, R14, R13 ;  /* 0x0c00000e0f107389 */ /* 0x000064000004000d */
[----:B01----:R-:W-:Y:S05]  /*28e0*/  ENDCOLLECTIVE ;  /* 0x000000000000791b */ /* 0x003fea0003800000 */
.L_x_992:
[----:B------:R-:W-:Y:S02]  /*28f0*/  HFMA2 R14, -RZ, RZ, 0, 4.76837158203125e-07 ;  /* 0x00000008ff0e7431 */ /* 0x000fe400000001ff */
[----:B------:R-:W-:-:S05]  /*2900*/  FADD.FTZ R44, R43, R16 ;  /* 0x000000102b2c7221 */ /* 0x000fca0000010000 */
[----:B------:R-:W-:-:S07]  /*2910*/  MOV R15, R44 ;  /* 0x0000002c000f7202 */ /* 0x000fce0000000f00 */
[----:B------:R-:W-:Y:S05]  /*2920*/  WARPSYNC.COLLECTIVE R12, `(.L_x_993) ;  /* 0x000000000c087348 */ /* 0x000fea0003c00000 */
[----:B------:R0:W1:Y:S02]  /*2930*/  SHFL.BFLY P2, R16, R15, R14, R13 ;  /* 0x0c00000e0f107389 */ /* 0x000064000004000d */
[----:B01----:R-:W-:Y:S05]  /*2940*/  ENDCOLLECTIVE ;  /* 0x000000000000791b */ /* 0x003fea0003800000 */
.L_x_993:
[----:B------:R-:W-:Y:S02]  /*2950*/  HFMA2 R14, -RZ, RZ, 0, 9.5367431640625e-07 ;  /* 0x00000010ff0e7431 */ /* 0x000fe400000001ff */
[----:B------:R-:W-:-:S05]  /*2960*/  FADD.FTZ R44, R44, R16 ;  /* 0x000000102c2c7221 */ /* 0x000fca0000010000 */
[----:B------:R-:W-:-:S07]  /*2970*/  MOV R15, R44 ;  /* 0x0000002c000f7202 */ /* 0x000fce0000000f00 */
[----:B------:R-:W-:Y:S05]  /*2980*/  WARPSYNC.COLLECTIVE R12, `(.L_x_994) ;  /* 0x000000000c087348 */ /* 0x000fea0003c00000 */
[----:B------:R0:W1:Y:S02]  /*2990*/  SHFL.BFLY P2, R16, R15, R14, R13 ;  /* 0x0c00000e0f107389 */ /* 0x000064000004000d */
[----:B01----:R-:W-:Y:S05]  /*29a0*/  ENDCOLLECTIVE ;  /* 0x000000000000791b */ /* 0x003fea0003800000 */
.L_x_994:
        /* <DEDUP_REMOVED lines=23> */
.L_x_995:
[----:B------:R-:W-:Y:S02]  /*2b20*/  HFMA2 R14, -RZ, RZ, 0, 1.1920928955078125e-07 ;  /* 0x00000002ff0e7431 */ /* 0x000fe400000001ff */
[----:B------:R-:W-:-:S05]  /*2b30*/  FADD.FTZ R43, R15, R16 ;  /* 0x000000100f2b7221 */ /* 0x000fca0000010000 */
[----:B------:R-:W-:-:S07]  /*2b40*/  MOV R15, R43 ;  /* 0x0000002b000f7202 */ /* 0x000fce0000000f00 */
[----:B------:R-:W-:Y:S05]  /*2b50*/  WARPSYNC.COLLECTIVE R12, `(.L_x_996) ;  /* 0x000000000c087348 */ /* 0x000fea0003c00000 */
[----:B------:R0:W1:Y:S02]  /*2b60*/  SHFL.BFLY P2, R16, R15, R14, R13 ;  /* 0x0c00000e0f107389 */ /* 0x000064000004000d */
[----:B01----:R-:W-:Y:S05]  /*2b70*/  ENDCOLLECTIVE ;  /* 0x000000000000791b */ /* 0x003fea0003800000 */
.L_x_996:
[----:B------:R-:W-:Y:S02]  /*2b80*/  HFMA2 R14, -RZ, RZ, 0, 2.384185791015625e-07 ;  /* 0x00000004ff0e7431 */ /* 0x000fe400000001ff */
[----:B------:R-:W-:-:S05]  /*2b90*/  FADD.FTZ R44, R43, R16 ;  /* 0x000000102b2c7221 */ /* 0x000fca0000010000 */
[----:B------:R-:W-:-:S07]  /*2ba0*/  MOV R15, R44 ;  /* 0x0000002c000f7202 */ /* 0x000fce0000000f00 */
[----:B------:R-:W-:Y:S05]  /*2bb0*/  WARPSYNC.COLLECTIVE R12, `(.L_x_997) ;  /* 0x000000000c087348 */ /* 0x000fea0003c00000 */
[----:B------:R0:W1:Y:S02]  /*2bc0*/  SHFL.BFLY P2, R16, R15, R14, R13 ;  /* 0x0c00000e0f107389 */ /* 0x000064000004000d */
[----:B01----:R-:W-:Y:S05]  /*2bd0*/  ENDCOLLECTIVE ;  /* 0x000000000000791b */ /* 0x003fea0003800000 */
.L_x_997:
[----:B------:R-:W-:Y:S02]  /*2be0*/  HFMA2 R14, -RZ, RZ, 0, 4.76837158203125e-07 ;  /* 0x00000008ff0e7431 */ /* 0x000fe400000001ff */
[----:B------:R-:W-:-:S05]  /*2bf0*/  FADD.FTZ R45, R44, R16 ;  /* 0x000000102c2d7221 */ /* 0x000fca0000010000 */
[----:B------:R-:W-:-:S07]  /*2c00*/  MOV R15, R45 ;  /* 0x0000002d000f7202 */ /* 0x000fce0000000f00 */
[----:B------:R-:W-:Y:S05]  /*2c10*/  WARPSYNC.COLLECTIVE R12, `(.L_x_998) ;  /* 0x000000000c087348 */ /* 0x000fea0003c00000 */
[----:B------:R0:W1:Y:S02]  /*2c20*/  SHFL.BFLY P2, R16, R15, R14, R13 ;  /* 0x0c00000e0f107389 */ /* 0x000064000004000d */
[----:B01----:R-:W-:Y:S05]  /*2c30*/  ENDCOLLECTIVE ;  /* 0x000000000000791b */ /* 0x003fea0003800000 */
.L_x_998:
[----:B------:R-:W-:Y:S02]  /*2c40*/  HFMA2 R14, -RZ, RZ, 0, 9.5367431640625e-07 ;  /* 0x00000010ff0e7431 */ /* 0x000fe400000001ff */
[----:B------:R-:W-:-:S05]  /*2c50*/  FADD.FTZ R45, R45, R16 ;  /* 0x000000102d2d7221 */ /* 0x000fca0000010000 */
[----:B------:R-:W-:-:S07]  /*2c60*/  MOV R15, R45 ;  /* 0x0000002d000f7202 */ /* 0x000fce0000000f00 */
[----:B------:R-:W-:Y:S05]  /*2c70*/  WARPSYNC.COLLECTIVE R12, `(.L_x_999) ;  /* 0x000000000c087348 */ /* 0x000fea0003c00000 */
[----:B------:R0:W1:Y:S02]  /*2c80*/  SHFL.BFLY P2, R16, R15, R14, R13 ;  /* 0x0c00000e0f107389 */ /* 0x000064000004000d */
[----:B01----:R-:W-:Y:S05]  /*2c90*/  ENDCOLLECTIVE ;  /* 0x000000000000791b */ /* 0x003fea0003800000 */
.L_x_999:
[----:B------:R-:W-:Y:S05]  /*2ca0*/  BRA `(.L_x_1000) ;  /* 0xffffffe8000c7947 */ /* 0x000fea000383ffff */
.L_x_975:
        /* <DEDUP_REMOVED lines=8> */
.L_x_1002:
[----:B------:R-:W-:Y:S05]  /*2d30*/  BSYNC B0 ;  /* 0x0000000000007941 */ /* 0x000fea0003800000 */
.L_x_1001:
        /* <DEDUP_REMOVED lines=8> */
.L_x_1003:
[----:B------:R-:W-:Y:S02]  /*2dc0*/  HFMA2 R14, -RZ, RZ, 0, 2.384185791015625e-07 ;  /* 0x00000004ff0e7431 */ /* 0x000fe400000001ff */
[----:B------:R-:W-:-:S05]  /*2dd0*/  FADD.FTZ R43, R15, R16 ;  /* 0x000000100f2b7221 */ /* 0x000fca0000010000 */
[----:B------:R-:W-:-:S07]  /*2de0*/  MOV R15, R43 ;  /* 0x0000002b000f7202 */ /* 0x000fce0000000f00 */
[----:B------:R-:W-:Y:S05]  /*2df0*/  WARPSYNC.COLLECTIVE R12, `(.L_x_1004) ;  /* 0x000000000c087348 */ /* 0x000fea0003c00000 */
[----:B------:R0:W1:Y:S02]  /*2e00*/  SHFL.BFLY P2, R16, R15, R14, R13 ;  /* 0x0c00000e0f107389 */ /* 0x000064000004000d */
[----:B01----:R-:W-:Y:S05]  /*2e10*/  ENDCOLLECTIVE ;  /* 0x000000000000791b */ /* 0x003fea0003800000 */
.L_x_1004:
[----:B------:R-:W-:Y:S02]  /*2e20*/  HFMA2 R14, -RZ, RZ, 0, 4.76837158203125e-07 ;  /* 0x00000008ff0e7431 */ /* 0x000fe400000001ff */
[----:B------:R-:W-:-:S05]  /*2e30*/  FADD.FTZ R44, R43, R16 ;  /* 0x000000102b2c7221 */ /* 0x000fca0000010000 */
[----:B------:R-:W-:-:S07]  /*2e40*/  MOV R15, R44 ;  /* 0x0000002c000f7202 */ /* 0x000fce0000000f00 */
[----:B------:R-:W-:Y:S05]  /*2e50*/  WARPSYNC.COLLECTIVE R12, `(.L_x_1005) ;  /* 0x000000000c087348 */ /* 0x000fea0003c00000 */
[----:B------:R0:W1:Y:S02]  /*2e60*/  SHFL.BFLY P2, R16, R15, R14, R13 ;  /* 0x0c00000e0f107389 */ /* 0x000064000004000d */
[----:B01----:R-:W-:Y:S05]  /*2e70*/  ENDCOLLECTIVE ;  /* 0x000000000000791b */ /* 0x003fea0003800000 */
.L_x_1005:
[----:B------:R-:W-:Y:S02]  /*2e80*/  HFMA2 R14, -RZ, RZ, 0, 9.5367431640625e-07 ;  /* 0x00000010ff0e7431 */ /* 0x000fe400000001ff */
[----:B------:R-:W-:-:S05]  /*2e90*/  FADD.FTZ R45, R44, R16 ;  /* 0x000000102c2d7221 */ /* 0x000fca0000010000 */
[----:B------:R-:W-:-:S07]  /*2ea0*/  MOV R15, R45 ;  /* 0x0000002d000f7202 */ /* 0x000fce0000000f00 */
[----:B------:R-:W-:Y:S05]  /*2eb0*/  WARPSYNC.COLLECTIVE R12, `(.L_x_1006) ;  /* 0x000000000c087348 */ /* 0x000fea0003c00000 */
[----:B------:R0:W1:Y:S02]  /*2ec0*/  SHFL.BFLY P2, R16, R15, R14, R13 ;  /* 0x0c00000e0f107389 */ /* 0x000064000004000d */
[----:B01----:R-:W-:Y:S05]  /*2ed0*/  ENDCOLLECTIVE ;  /* 0x000000000000791b */ /* 0x003fea0003800000 */
.L_x_1006:
        /* <DEDUP_REMOVED lines=23> */
.L_x_1007:
[----:B------:R-:W-:Y:S02]  /*3050*/  HFMA2 R14, -RZ, RZ, 0, 1.1920928955078125e-07 ;  /* 0x00000002ff0e7431 */ /* 0x000fe400000001ff */
[----:B------:R-:W-:-:S05]  /*3060*/  FADD.FTZ R43, R15, R16 ;  /* 0x000000100f2b7221 */ /* 0x000fca0000010000 */
[----:B------:R-:W-:-:S07]  /*3070*/  MOV R15, R43 ;  /* 0x0000002b000f7202 */ /* 0x000fce0000000f00 */
[----:B------:R-:W-:Y:S05]  /*3080*/  WARPSYNC.COLLECTIVE R12, `(.L_x_1008) ;  /* 0x000000000c087348 */ /* 0x000fea0003c00000 */
[----:B------:R0:W1:Y:S02]  /*3090*/  SHFL.BFLY P2, R16, R15, R14, R13 ;  /* 0x0c00000e0f107389 */ /* 0x000064000004000d */
[----:B01----:R-:W-:Y:S05]  /*30a0*/  ENDCOLLECTIVE ;  /* 0x000000000000791b */ /* 0x003fea0003800000 */
.L_x_1008:
[----:B------:R-:W-:Y:S02]  /*30b0*/  HFMA2 R14, -RZ, RZ, 0, 2.384185791015625e-07 ;  /* 0x00000004ff0e7431 */ /* 0x000fe400000001ff */
[----:B------:R-:W-:-:S05]  /*30c0*/  FADD.FTZ R44, R43, R16 ;  /* 0x000000102b2c7221 */ /* 0x000fca0000010000 */
[----:B------:R-:W-:-:S07]  /*30d0*/  MOV R15, R44 ;  /* 0x0000002c000f7202 */ /* 0x000fce0000000f00 */
[----:B------:R-:W-:Y:S05]  /*30e0*/  WARPSYNC.COLLECTIVE R12, `(.L_x_1009) ;  /* 0x000000000c087348 */ /* 0x000fea0003c00000 */
[----:B------:R0:W1:Y:S02]  /*30f0*/  SHFL.BFLY P2, R16, R15, R14, R13 ;  /* 0x0c00000e0f107389 */ /* 0x000064000004000d */
[----:B01----:R-:W-:Y:S05]  /*3100*/  ENDCOLLECTIVE ;  /* 0x000000000000791b */ /* 0x003fea0003800000 */
.L_x_1009:
[----:B------:R-:W-:Y:S02]  /*3110*/  HFMA2 R14, -RZ, RZ, 0, 4.76837158203125e-07 ;  /* 0x00000008ff0e7431 */ /* 0x000fe400000001ff */
[----:B------:R-:W-:-:S05]  /*3120*/  FADD.FTZ R45, R44, R16 ;  /* 0x000000102c2d7221 */ /* 0x000fca0000010000 */
[----:B------:R-:W-:-:S07]  /*3130*/  MOV R15, R45 ;  /* 0x0000002d000f7202 */ /* 0x000fce0000000f00 */
[----:B------:R-:W-:Y:S05]  /*3140*/  WARPSYNC.COLLECTIVE R12, `(.L_x_1010) ;  /* 0x000000000c087348 */ /* 0x000fea0003c00000 */
[----:B------:R0:W1:Y:S02]  /*3150*/  SHFL.BFLY P2, R16, R15, R14, R13 ;  /* 0x0c00000e0f107389 */ /* 0x000064000004000d */
[----:B01----:R-:W-:Y:S05]  /*3160*/  ENDCOLLECTIVE ;  /* 0x000000000000791b */ /* 0x003fea0003800000 */
.L_x_1010:
[----:B------:R-:W-:Y:S02]  /*3170*/  HFMA2 R14, -RZ, RZ, 0, 9.5367431640625e-07 ;  /* 0x00000010ff0e7431 */ /* 0x000fe400000001ff */
[----:B------:R-:W-:-:S05]  /*3180*/  FADD.FTZ R45, R45, R16 ;  /* 0x000000102d2d7221 */ /* 0x000fca0000010000 */
[----:B------:R-:W-:-:S07]  /*3190*/  MOV R15, R45 ;  /* 0x0000002d000f7202 */ /* 0x000fce0000000f00 */
[----:B------:R-:W-:Y:S05]  /*31a0*/  WARPSYNC.COLLECTIVE R12, `(.L_x_1011) ;  /* 0x000000000c087348 */ /* 0x000fea0003c00000 */
[----:B------:R0:W1:Y:S02]  /*31b0*/  SHFL.BFLY P2, R16, R15, R14, R13 ;  /* 0x0c00000e0f107389 */ /* 0x000064000004000d */
[----:B01----:R-:W-:Y:S05]  /*31c0*/  ENDCOLLECTIVE ;  /* 0x000000000000791b */ /* 0x003fea0003800000 */
.L_x_1011:
[----:B------:R-:W-:Y:S05]  /*31d0*/  BRA `(.L_x_1012) ;  /* 0xffffffec00547947 */ /* 0x000fea000383ffff */
.L_x_1013:
        /* <DEDUP_REMOVED lines=10> */
.L_x_9056:


//--------------------- .text._ZN10layer_norm13ln_fwd_kernelINS_13Kernel_traitsI6__halfS2_S2_S2_fjLj256ELj1ELj4ELj1ELj16ENS_18Kernel_traits_baseILj256ES2_S2_S2_S2_fjLj128EEEEELb0ELb1ELb1ELb0EEEvNS_9FwdParamsE --------------------------
	.section	.text._ZN10layer_norm13ln_fwd_kernelINS_13Kernel_traitsI6__halfS2_S2_S2_fjLj256ELj1ELj4ELj1ELj16ENS_18Kernel_traits_baseILj256ES2_S2_S2_S2_fjLj128EEEEELb0ELb1ELb1ELb0EEEvNS_9FwdParamsE,"ax",@progbits
	.align	128
        .global         _ZN10layer_norm13ln_fwd_kernelINS_13Kernel_traitsI6__halfS2_S2_S2_fjLj256ELj1ELj4ELj1ELj16ENS_18Kernel_traits_baseILj256ES2_S2_S2_S2_fjLj128EEEEELb0ELb1ELb1ELb0EEEvNS_9FwdParamsE
        .type           _ZN10layer_norm13ln_fwd_kernelINS_13Kernel_traitsI6__halfS2_S2_S2_fjLj256ELj1ELj4ELj1ELj16ENS_18Kernel_traits_baseILj256ES2_S2_S2_S2_fjLj128EEEEELb0ELb1ELb1ELb0EEEvNS_9FwdParamsE,@function
        .size           _ZN10layer_norm13ln_fwd_kernelINS_13Kernel_traitsI6__halfS2_S2_S2_fjLj256ELj1ELj4ELj1ELj16ENS_18Kernel_traits_baseILj256ES2_S2_S2_S2_fjLj128EEEEELb0ELb1ELb1ELb0EEEvNS_9FwdParamsE,(.L_x_9057 - _ZN10layer_norm13ln_fwd_kernelINS_13Kernel_traitsI6__halfS2_S2_S2_fjLj256ELj1ELj4ELj1ELj16ENS_18Kernel_traits_baseILj256ES2_S2_S2_S2_fjLj128EEEEELb0ELb1ELb1ELb0EEEvNS_9FwdParamsE)
        .other          _ZN10layer_norm13ln_fwd_kernelINS_13Kernel_traitsI6__halfS2_S2_S2_fjLj256ELj1ELj4ELj1ELj16ENS_18Kernel_traits_baseILj256ES2_S2_S2_S2_fjLj128EEEEELb0ELb1ELb1ELb0EEEvNS_9FwdParamsE,@"STO_CUDA_ENTRY STV_DEFAULT"
_ZN10layer_norm13ln_fwd_kernelINS_13Kernel_traitsI6__halfS2_S2_S2_fjLj256ELj1ELj4ELj1ELj16ENS_18Kernel_traits_baseILj256ES2_S2_S2_S2_fjLj128EEEEELb0ELb1ELb1ELb0EEEvNS_9FwdParamsE:
.text._ZN10layer_norm13ln_fwd_kernelINS_13Kernel_traitsI6__halfS2_S2_S2_fjLj256ELj1ELj4ELj1ELj16ENS_18Kernel_traits_baseILj256ES2_S2_S2_S2_fjLj128EEEEELb0ELb1ELb1ELb0EEEvNS_9FwdParamsE:
        /* <DEDUP_REMOVED lines=30> */
.L_x_1015:
[----:B------:R-:W-:Y:S05]  /*01e0*/  BSYNC.RECONVERGENT B0 ;  /* 0x0000000000007941 */ /* 0x000fea0003800200 */
.L_x_1014:
        /* <DEDUP_REMOVED lines=11> */
.L_x_1022:
[----:B------:R-:W0:Y:S08]  /*02a0*/  LDC.64 R32, c[0x0][0x3f0] ;  /* 0x0000fc00ff207b82 */ /* 0x000e300000000a00 */
[----:B------:R-:W1:Y:S08]  /*02b0*/  LDC.64 R26, c[0x0][0x3f8] ;  /* 0x0000fe00ff1a7b82 */ /* 0x000e700000000a00 */
[----:B------:R-:W2:Y:S01]  /*02c0*/  LDC R34, c[0x0][0x388] ;  /* 0x0000e200ff227b82 */ /* 0x000ea20000000800 */
[----:B0-----:R-:W-:-:S06]  /*02d0*/  IMAD.WIDE R32, R3, 0x4, R32 ;  /* 0x0000000403207825 */ /* 0x001fcc00078e0220 */
[----:B------:R-:W3:Y:S01]  /*02e0*/  LDG.E R32, desc[UR6][R32.64] ;  /* 0x0000000620207981 */ /* 0x000ee2000c1e1900 */
[----:B-1----:R-:W-:-:S05]  /*02f0*/  IMAD.WIDE R26, R3, 0x4, R26 ;  /* 0x00000004031a7825 */ /* 0x002fca00078e021a */
[----:B-----5:R0:W5:Y:S01]  /*0300*/  LDG.E R30, desc[UR6][R26.64] ;  /* 0x000000061a1e7981 */ /* 0x020162000c1e1900 */
[----:B------:R-:W-:Y:S01]  /*0310*/  ISETP.GT.U32.AND P2, PT, R2, -0x21, PT ;  /* 0xffffffdf0200780c */ /* 0x000fe20003f44070 */
[----:B------:R-:W-:Y:S01]  /*0320*/  BSSY.RECONVERGENT B0, `(.L_x_1017) ;  /* 0x000004d000007945 */ /* 0x000fe20003800200 */
[----:B--2---:R-:W-:-:S05]  /*0330*/  IMAD R35, R3, R34, RZ ;  /* 0x0000002203237224 */ /* 0x004fca00078e02ff */
[----:B------:R-:W-:-:S04]  /*0340*/  SHF.R.S32.HI R38, RZ, 0x1f, R35 ;  /* 0x0000001fff267819 */ /* 0x000fc80000011423 */
[----:B------:R-:W-:-:S04]  /*0350*/  LEA.HI R35, R38, R35, RZ, 0x3 ;  /* 0x0000002326237211 */ /* 0x000fc800078f18ff */
[----:B------:R-:W-:Y:S02]  /*0360*/  LEA.HI.SX32 R35, R35, R0, 0x1d ;  /* 0x0000000023237211 */ /* 0x000fe400078feaff */
[----:B---3--:R-:W-:-:S13]  /*0370*/  ISETP.GE.AND P1, PT, R32, 0x1, PT ;  /* 0x000000012000780c */ /* 0x008fda0003f26270 */
[----:B------:R-:W-:-:S05]  /*0380*/  @P1 IADD3 R25, PT, PT, R32, -0x1, RZ ;  /* 0xffffffff20191810 */ /* 0x000fca0007ffe0ff */
[----:B------:R-:W-:-:S05]  /*0390*/  @P1 IMAD R25, R25, R34, RZ ;  /* 0x0000002219191224 */ /* 0x000fca00078e02ff */
[----:B------:R-:W-:-:S04]  /*03a0*/  @P1 SHF.R.S32.HI R24, RZ, 0x1f, R25 ;  /* 0x0000001fff181819 */ /* 0x000fc80000011419 */
[----:B------:R-:W-:Y:S02]  /*03b0*/  @P1 LEA.HI R37, R24, R25, RZ, 0x3 ;  /* 0x0000001918251211 */ /* 0x000fe400078f18ff */
[----:B------:R-:W-:Y:S02]  /*03c0*/  CS2R R24, SRZ ;  /* 0x0000000000187805 */ /* 0x000fe4000001ff00 */
[----:B------:R-:W-:Y:S02]  /*03d0*/  @P1 MOV R25, RZ ;  /* 0x000000ff00191202 */ /* 0x000fe40000000f00 */
[----:B------:R-:W-:Y:S01]  /*03e0*/  @P1 LEA.HI.SX32 R24, R37, R0, 0x1d ;  /* 0x0000000025181211 */ /* 0x000fe200078feaff */
[----:B0-----:R-:W-:Y:S06]  /*03f0*/  @P2 BRA `(.L_x_1018) ;  /* 0x0000000000fc2947 */ /* 0x001fec0003800000 */
[----:B------:R-:W0:Y:S08]  /*0400*/  @P1 LDC.64 R6, c[0x0][0x390] ;  /* 0x0000e400ff061b82 */ /* 0x000e300000000a00 */
[----:B------:R-:W1:Y:S08]  /*0410*/  LDC.64 R4, c[0x0][0x3a0] ;  /* 0x0000e800ff047b82 */ /* 0x000e700000000a00 */
[----:B------:R-:W2:Y:S01]  /*0420*/  @P1 LDC R28, c[0x0][0x40c] ;  /* 0x00010300ff1c1b82 */ /* 0x000ea20000000800 */
[----:B0-----:R-:W-:-:S04]  /*0430*/  @P1 LEA R6, P0, R24, R6, 0x4 ;  /* 0x0000000618061211 */ /* 0x001fc800078020ff */
[----:B------:R-:W-:Y:S01]  /*0440*/  @P1 LEA.HI.X R7, R24, R7, R25, 0x4, P0 ;  /* 0x0000000718071211 */ /* 0x000fe200000f2419 */
[----:B-1----:R-:W-:-:S04]  /*0450*/  IMAD.WIDE.U32 R24, R35, 0x10, R4 ;  /* 0x0000001023187825 */ /* 0x002fc800078e0004 */
[----:B------:R0:W3:Y:S04]  /*0460*/  @P1 LDG.E.128 R20, desc[UR6][R6.64] ;  /* 0x0000000606141981 */ /* 0x0000e8000c1e1d00 */
[----:B------:R-:W4:Y:S01]  /*0470*/  LDG.E.128 R24, desc[UR6][R24.64] ;  /* 0x0000000618187981 */ /* 0x000f22000c1e1d00 */
[----:B------:R-:W-:Y:S01]  /*0480*/  ISETP.GT.AND P0, PT, R32, RZ, PT ;  /* 0x000000ff2000720c */ /* 0x000fe20003f04270 */
[----:B------:R-:W-:-:S12]  /*0490*/  @P1 HADD2.F32 R29, -RZ, R16.H0_H0 ;  /* 0x20000010ff1d1230 */ /* 0x000fd80000004100 */
[----:B------:R-:W1:Y:S01]  /*04a0*/  @P0 LDC R31, c[0x0][0x40c] ;  /* 0x00010300ff1f0b82 */ /* 0x000e620000000800 */
[----:B0-----:R-:W-:Y:S02]  /*04b0*/  @P0 HADD2.F32 R7, -RZ, R16.H1_H1 ;  /* 0x30000010ff070230 */ /* 0x001fe40000004100 */
[----:B------:R-:W-:-:S05]  /*04c0*/  @P0 HADD2.F32 R39, -RZ, R17.H1_H1 ;  /* 0x30000011ff270230 */ /* 0x000fca0000004100 */
[----:B------:R-:W0:Y:S08]  /*04d0*/  @P0 LDC R32, c[0x0][0x40c] ;  /* 0x00010300ff200b82 */ /* 0x000e300000000800 */
[----:B------:R-:W0:Y:S08]  /*04e0*/  @P0 LDC R36, c[0x0][0x40c] ;  /* 0x00010300ff240b82 */ /* 0x000e300000000800 */
[----:B------:R-:W0:Y:S08]  /*04f0*/  @P0 LDC R37, c[0x0][0x40c] ;  /* 0x00010300ff250b82 */ /* 0x000e300000000800 */
[----:B------:R-:W0:Y:S01]  /*0500*/  @P0 LDC R38, c[0x0][0x40c] ;  /* 0x00010300ff260b82 */ /* 0x000e220000000800 */
[----:B---3--:R-:W-:-:S02]  /*0510*/  @P1 HADD2.F32 R5, -RZ, R20.H0_H0 ;  /* 0x20000014ff051230 */ /* 0x008fc40000004100 */
[----:B------:R-:W-:Y:S02]  /*0520*/  @P0 HADD2.F32 R6, -RZ, R20.H1_H1 ;  /* 0x30000014ff060230 */ /* 0x000fe40000004100 */
[----:B------:R-:W-:Y:S02]  /*0530*/  @P0 HADD2.F32 R41, -RZ, R22.H1_H1 ;  /* 0x30000016ff290230 */ /* 0x000fe40000004100 */
[----:B--2---:R-:W-:Y:S01]  /*0540*/  @P1 FMUL.FTZ R5, R5, R28 ;  /* 0x0000001c05051220 */ /* 0x004fe20000410000 */
[--C-:B----4-:R-:W-:Y:S01]  /*0550*/  HADD2.F32 R4, -RZ, R24.reuse.H0_H0 ;  /* 0x20000018ff047230 */ /* 0x110fe20000004100 */
[----:B------:R-:W2:Y:S01]  /*0560*/  @P0 LDC R28, c[0x0][0x40c] ;  /* 0x00010300ff1c0b82 */ /* 0x000ea20000000800 */
[----:B-1----:R-:W-:Y:S01]  /*0570*/  @P0 FMUL.FTZ R6, R6, R31 ;  /* 0x0000001f06060220 */ /* 0x002fe20000410000 */
[----:B------:R-:W-:Y:S02]  /*0580*/  @P0 HADD2.F32 R31, -RZ, R21.H1_H1 ;  /* 0x30000015ff1f0230 */ /* 0x000fe40000004100 */
[----:B------:R-:W-:Y:S01]  /*0590*/  @P1 FFMA.FTZ R4, R5, R29, R4 ;  /* 0x0000001d05041223 */ /* 0x000fe20000010004 */
[----:B------:R-:W-:-:S02]  /*05a0*/  HADD2.F32 R5, -RZ, R24.H1_H1 ;  /* 0x30000018ff057230 */ /* 0x000fc40000004100 */
[----:B------:R-:W-:Y:S01]  /*05b0*/  @P0 HADD2.F32 R29, -RZ, R21.H0_H0 ;  /* 0x20000015ff1d0230 */ /* 0x000fe20000004100 */
[----:B------:R-:W1:Y:S01]  /*05c0*/  @P0 LDC R24, c[0x0][0x40c] ;  /* 0x00010300ff180b82 */ /* 0x000e620000000800 */
[----:B0-----:R-:W-:Y:S01]  /*05d0*/  @P0 FMUL.FTZ R36, R31, R36 ;  /* 0x000000241f240220 */ /* 0x001fe20000410000 */
[----:B------:R-:W-:Y:S01]  /*05e0*/  @P0 FFMA.FTZ R5, R6, R7, R5 ;  /* 0x0000000706050223 */ /* 0x000fe20000010005 */
[--C-:B------:R-:W-:Y:S02]  /*05f0*/  HADD2.F32 R6, -RZ, R25.reuse.H0_H0 ;  /* 0x20000019ff067230 */ /* 0x100fe40000004100 */
[----:B------:R-:W-:Y:S01]  /*0600*/  @P0 FMUL.FTZ R29, R29, R32 ;  /* 0x000000201d1d0220 */ /* 0x000fe20000410000 */
[----:B------:R-:W-:Y:S02]  /*0610*/  HADD2.F32 R7, -RZ, R25.H1_H1 ;  /* 0x30000019ff077230 */ /* 0x000fe40000004100 */
[----:B------:R-:W-:Y:S01]  /*0620*/  @P0 HADD2.F32 R25, -RZ, R22.H0_H0 ;  /* 0x20000016ff190230 */ /* 0x000fe20000004100 */
[----:B------:R-:W0:Y:S01]  /*0630*/  LDC.64 R32, c[0x0][0x3a8] ;  /* 0x0000ea00ff207b82 */ /* 0x000e220000000a00 */
[----:B------:R-:W-:-:S02]  /*0640*/  @P0 HADD2.F32 R31, -RZ, R17.H0_H0 ;  /* 0x20000011ff1f0230 */ /* 0x000fc40000004100 */
[----:B------:R-:W-:Y:S01]  /*0650*/  @P0 FFMA.FTZ R7, R36, R39, R7 ;  /* 0x0000002724070223 */ /* 0x000fe20000010007 */
[----:B------:R-:W-:Y:S02]  /*0660*/  @P0 HADD2.F32 R39, -RZ, R18.H0_H0 ;  /* 0x20000012ff270230 */ /* 0x000fe40000004100 */
[----:B------:R-:W-:Y:S02]  /*0670*/  HADD2.F32 R36, -RZ, R27.H1_H1 ;  /* 0x3000001bff247230 */ /* 0x000fe40000004100 */
[----:B------:R-:W-:Y:S01]  /*0680*/  @P0 FFMA.FTZ R6, R29, R31, R6 ;  /* 0x0000001f1d060223 */ /* 0x000fe20000010006 */
[--C-:B------:R-:W-:Y:S02]  /*0690*/  HADD2.F32 R31, -RZ, R26.reuse.H1_H1 ;  /* 0x3000001aff1f7230 */ /* 0x100fe40000004100 */
[----:B--2---:R-:W-:Y:S01]  /*06a0*/  @P0 FMUL.FTZ R25, R25, R28 ;  /* 0x0000001c19190220 */ /* 0x004fe20000410000 */
[----:B------:R-:W-:Y:S02]  /*06b0*/  HADD2.F32 R28, -RZ, R26.H0_H0 ;  /* 0x2000001aff1c7230 */ /* 0x000fe40000004100 */
[----:B------:R-:W-:-:S02]  /*06c0*/  @P0 HADD2.F32 R26, -RZ, R23.H0_H0 ;  /* 0x20000017ff1a0230 */ /* 0x000fc40000004100 */
[----:B------:R-:W-:Y:S02]  /*06d0*/  HADD2.F32 R29, -RZ, R27.H0_H0 ;  /* 0x2000001bff1d7230 */ /* 0x000fe40000004100 */
[----:B------:R-:W-:Y:S01]  /*06e0*/  @P0 FFMA.FTZ R28, R25, R39, R28 ;  /* 0x00000027191c0223 */ /* 0x000fe2000001001c */
[----:B------:R-:W-:Y:S02]  /*06f0*/  @P0 HADD2.F32 R39, -RZ, R23.H1_H1 ;  /* 0x30000017ff270230 */ /* 0x000fe40000004100 */
[----:B------:R-:W-:Y:S01]  /*0700*/  @P0 FMUL.FTZ R26, R26, R37 ;  /* 0x000000251a1a0220 */ /* 0x000fe20000410000 */
[----:B------:R-:W-:Y:S02]  /*0710*/  @P0 HADD2.F32 R25, -RZ, R18.H1_H1 ;  /* 0x30000012ff190230 */ /* 0x000fe40000004100 */
[----:B-1----:R-:W-:Y:S01]  /*0720*/  @P0 FMUL.FTZ R24, R41, R24 ;  /* 0x0000001829180220 */ /* 0x002fe20000410000 */
[--C-:B------:R-:W-:Y:S02]  /*0730*/  @P0 HADD2.F32 R27, -RZ, R19.reuse.H0_H0 ;  /* 0x20000013ff1b0230 */ /* 0x100fe40000004100 */
[----:B------:R-:W-:Y:S01]  /*0740*/  @P0 FMUL.FTZ R39, R39, R38 ;  /* 0x0000002627270220 */ /* 0x000fe20000410000 */
[----:B------:R-:W-:-:S02]  /*0750*/  @P0 HADD2.F32 R37, -RZ, R19.H1_H1 ;  /* 0x30000013ff250230 */ /* 0x000fc40000004100 */
[----:B------:R-:W-:Y:S01]  /*0760*/  @P0 FFMA.FTZ R31, R24, R25, R31 ;  /* 0x00000019181f0223 */ /* 0x000fe2000001001f */
[----:B------:R-:W-:Y:S01]  /*0770*/  F2FP.F16.F32.PACK_AB R24, R5, R4 ;  /* 0x000000040518723e */ /* 0x000fe200000000ff */
[----:B------:R-:W-:Y:S01]  /*0780*/  @P0 FFMA.FTZ R29, R26, R27, R29 ;  /* 0x0000001b1a1d0223 */ /* 0x000fe2000001001d */
[----:B0-----:R-:W-:-:S04]  /*0790*/  IMAD.WIDE.U32 R32, R35, 0x10, R32 ;  /* 0x0000001023207825 */ /* 0x001fc800078e0020 */
[----:B------:R-:W-:Y:S01]  /*07a0*/  @P0 FFMA.FTZ R36, R39, R37, R36 ;  /* 0x0000002527240223 */ /* 0x000fe20000010024 */
[----:B------:R-:W-:Y:S02]  /*07b0*/  F2FP.F16.F32.PACK_AB R25, R7, R6 ;  /* 0x000000060719723e */ /* 0x000fe400000000ff */
[----:B------:R-:W-:Y:S02]  /*07c0*/  F2FP.F16.F32.PACK_AB R26, R31, R28 ;  /* 0x0000001c1f1a723e */ /* 0x000fe400000000ff */
[----:B------:R-:W-:-:S05]  /*07d0*/  F2FP.F16.F32.PACK_AB R27, R36, R29 ;  /* 0x0000001d241b723e */ /* 0x000fca00000000ff */
[----:B------:R0:W-:Y:S02]  /*07e0*/  STG.E.128 desc[UR6][R32.64], R24 ;  /* 0x0000001820007986 */ /* 0x0001e4000c101d06 */
.L_x_1018:
[----:B------:R-:W-:Y:S05]  /*07f0*/  BSYNC.RECONVERGENT B0 ;  /* 0x0000000000007941 */ /* 0x000fea0003800200 */
.L_x_1017:
        /* <DEDUP_REMOVED lines=43> */
[----:B------:R-:W-:-:S05]  /*0ab0*/  FSEL R32, R24, RZ, P4 ;  /* 0x000000ff18207208 */ /* 0x000fca0002000000 */
        /* <DEDUP_REMOVED lines=10> */
.L_x_1039:
        /* <DEDUP_REMOVED lines=18> */
[----:B------:R-:W-:Y:S02]  /*0c80*/  HADD2.F32 R37, -RZ, R12.H0_H0 ;  /* 0x2000000cff257230 */ /* 0x000fe40000004100 */
[----:B------:R-:W-:Y:S02]  /*0c90*/  HADD2.F32 R25, -RZ, R8.H0_H0 ;  /* 0x20000008ff197230 */ /* 0x000fe40000004100 */
[--C-:B------:R-:W-:Y:S01]  /*0ca0*/  FADD.FTZ R24, R4, -R33.reuse ;  /* 0x8000002104187221 */ /* 0x100fe20000010000 */
[--C-:B------:R-:W-:Y:S01]  /*0cb0*/  FADD.FTZ R32, R7, -R33.reuse ;  /* 0x8000002107207221 */ /* 0x100fe20000010000 */
[----:B------:R-:W-:Y:S01]  /*0cc0*/  FADD.FTZ R26, R6, -R33 ;  /* 0x80000021061a7221 */ /* 0x000fe20000010000 */
[----:B------:R-:W-:Y:S02]  /*0cd0*/  HADD2.F32 R41, -RZ, R13.H1_H1 ;  /* 0x3000000dff297230 */ /* 0x000fe40000004100 */
[----:B------:R-:W-:Y:S01]  /*0ce0*/  FMUL.FTZ R24, R35, R24 ;  /* 0x0000001823187220 */ /* 0x000fe20000410000 */
[----:B------:R-:W-:-:S02]  /*0cf0*/  HADD2.F32 R43, -RZ, R9.H1_H1 ;  /* 0x30000009ff2b7230 */ /* 0x000fc40000004100 */
[C---:B------:R-:W-:Y:S01]  /*0d00*/  FMUL.FTZ R32, R35.reuse, R32 ;  /* 0x0000002023207220 */ /* 0x040fe20000410000 */
[----:B------:R-:W-:Y:S02]  /*0d10*/  HADD2.F32 R39, -RZ, R13.H0_H0 ;  /* 0x2000000dff277230 */ /* 0x000fe40000004100 */
[----:B------:R-:W-:Y:S01]  /*0d20*/  FMUL.FTZ R26, R35, R26 ;  /* 0x0000001a231a7220 */ /* 0x000fe20000410000 */
[----:B------:R-:W-:Y:S02]  /*0d30*/  HADD2.F32 R27, -RZ, R9.H0_H0 ;  /* 0x20000009ff1b7230 */ /* 0x000fe40000004100 */
[----:B------:R-:W-:Y:S01]  /*0d40*/  FFMA.FTZ R37, R24, R37, R25 ;  /* 0x0000002518257223 */ /* 0x000fe20000010019 */
[----:B------:R-:W-:Y:S01]  /*0d50*/  FADD.FTZ R24, R28, -R33 ;  /* 0x800000211c187221 */ /* 0x000fe20000010000 */
[----:B------:R-:W-:Y:S01]  /*0d60*/  FFMA.FTZ R38, R32, R41, R43 ;  /* 0x0000002920267223 */ /* 0x000fe2000001002b */
[----:B------:R-:W-:Y:S02]  /*0d70*/  HADD2.F32 R41, -RZ, R14.H0_H0 ;  /* 0x2000000eff297230 */ /* 0x000fe40000004100 */
[----:B------:R-:W-:Y:S01]  /*0d80*/  FFMA.FTZ R39, R26, R39, R27 ;  /* 0x000000271a277223 */ /* 0x000fe2000001001b */
[----:B------:R-:W-:-:S02]  /*0d90*/  HADD2.F32 R25, -RZ, R10.H0_H0 ;  /* 0x2000000aff197230 */ /* 0x000fc40000004100 */
[----:B------:R-:W-:Y:S01]  /*0da0*/  FADD.FTZ R26, R31, -R33 ;  /* 0x800000211f1a7221 */ /* 0x000fe20000010000 */
[C---:B------:R-:W-:Y:S01]  /*0db0*/  FMUL.FTZ R24, R35.reuse, R24 ;  /* 0x0000001823187220 */ /* 0x040fe20000410000 */
[----:B------:R-:W-:Y:S02]  /*0dc0*/  HADD2.F32 R27, -RZ, R14.H1_H1 ;  /* 0x3000000eff1b7230 */ /* 0x000fe40000004100 */
[----:B------:R-:W-:Y:S02]  /*0dd0*/  HADD2.F32 R43, -RZ, R10.H1_H1 ;  /* 0x3000000aff2b7230 */ /* 0x000fe40000004100 */
[----:B------:R-:W-:Y:S01]  /*0de0*/  FMUL.FTZ R26, R35, R26 ;  /* 0x0000001a231a7220 */ /* 0x000fe20000410000 */
[----:B------:R-:W-:Y:S01]  /*0df0*/  FFMA.FTZ R41, R24, R41, R25 ;  /* 0x0000002918297223 */ /* 0x000fe20000010019 */
[----:B------:R-:W-:Y:S01]  /*0e00*/  FADD.FTZ R24, R29, -R33 ;  /* 0x800000211d187221 */ /* 0x000fe20000010000 */
[----:B------:R-:W-:Y:S02]  /*0e10*/  HADD2.F32 R25, -RZ, R11.H0_H0 ;  /* 0x2000000bff197230 */ /* 0x000fe40000004100 */
[----:B------:R-:W-:Y:S01]  /*0e20*/  FFMA.FTZ R26, R26, R27, R43 ;  /* 0x0000001b1a1a7223 */ /* 0x000fe2000001002b */
[----:B------:R-:W-:-:S02]  /*0e30*/  HADD2.F32 R27, -RZ, R15.H0_H0 ;  /* 0x2000000fff1b7230 */ /* 0x000fc40000004100 */
[----:B------:R-:W-:Y:S01]  /*0e40*/  FMUL.FTZ R24, R35, R24 ;  /* 0x0000001823187220 */ /* 0x000fe20000410000 */
[----:B------:R-:W-:Y:S01]  /*0e50*/  IADD3 R43, PT, PT, R30, -0x1, RZ ;  /* 0xffffffff1e2b7810 */ /* 0x000fe20007ffe0ff */
[----:B------:R-:W-:Y:S01]  /*0e60*/  FADD.FTZ R30, R36, -R33 ;  /* 0x80000021241e7221 */ /* 0x000fe20000010000 */
[----:B------:R-:W-:Y:S02]  /*0e70*/  HADD2.F32 R45, -RZ, R15.H1_H1 ;  /* 0x3000000fff2d7230 */ /* 0x000fe40000004100 */
[----:B------:R-:W-:Y:S01]  /*0e80*/  FFMA.FTZ R27, R24, R27, R25 ;  /* 0x0000001b181b7223 */ /* 0x000fe20000010019 */
[----:B------:R-:W-:Y:S01]  /*0e90*/  HADD2.F32 R32, -RZ, R11.H1_H1 ;  /* 0x3000000bff207230 */ /* 0x000fe20000004100 */
[----:B------:R-:W0:Y:S01]  /*0ea0*/  LDC.64 R24, c[0x0][0x428] ;  /* 0x00010a00ff187b82 */ /* 0x000e220000000a00 */
[----:B------:R-:W-:Y:S02]  /*0eb0*/  IMAD R43, R43, R34, RZ ;  /* 0x000000222b2b7224 */ /* 0x000fe400078e02ff */
[----:B------:R-:W-:Y:S01]  /*0ec0*/  FMUL.FTZ R30, R35, R30 ;  /* 0x0000001e231e7220 */ /* 0x000fe20000410000 */
[----:B------:R-:W-:Y:S01]  /*0ed0*/  FADD.FTZ R34, R5, -R33 ;  /* 0x8000002105227221 */ /* 0x000fe20000010000 */
[----:B------:R-:W-:Y:S01]  /*0ee0*/  HADD2.F32 R33, -RZ, R12.H1_H1 ;  /* 0x3000000cff217230 */ /* 0x000fe20000004100 */
[----:B------:R-:W-:Y:S01]  /*0ef0*/  F2FP.F16.F32.PACK_AB R26, R26, R41 ;  /* 0x000000291a1a723e */ /* 0x000fe200000000ff */
[----:B------:R-:W-:Y:S01]  /*0f00*/  FFMA.FTZ R30, R30, R45, R32 ;  /* 0x0000002d1e1e7223 */ /* 0x000fe20000010020 */
[----:B------:R-:W-:Y:S01]  /*0f10*/  SHF.R.S32.HI R32, RZ, 0x1f, R43 ;  /* 0x0000001fff207819 */ /* 0x000fe2000001142b */
[----:B------:R-:W-:Y:S01]  /*0f20*/  FMUL.FTZ R34, R35, R34 ;  /* 0x0000002223227220 */ /* 0x000fe20000410000 */
[----:B------:R-:W-:-:S02]  /*0f30*/  HADD2.F32 R35, -RZ, R8.H1_H1 ;  /* 0x30000008ff237230 */ /* 0x000fc40000004100 */
[----:B------:R-:W-:Y:S02]  /*0f40*/  LEA.HI R43, R32, R43, RZ, 0x3 ;  /* 0x0000002b202b7211 */ /* 0x000fe400078f18ff */
[----:B------:R-:W-:Y:S01]  /*0f50*/  F2FP.F16.F32.PACK_AB R27, R30, R27 ;  /* 0x0000001b1e1b723e */ /* 0x000fe200000000ff */
[----:B------:R-:W-:Y:S01]  /*0f60*/  FFMA.FTZ R34, R34, R33, R35 ;  /* 0x0000002122227223 */ /* 0x000fe20000010023 */
[----:B------:R-:W-:-:S05]  /*0f70*/  LEA.HI.SX32 R43, R43, R0, 0x1d ;  /* 0x000000002b2b7211 */ /* 0x000fca00078feaff */
[----:B0-----:R-:W-:Y:S01]  /*0f80*/  IMAD.WIDE.U32 R32, R43, 0x10, R24 ;  /* 0x000000102b207825 */ /* 0x001fe200078e0018 */
[----:B------:R-:W-:Y:S02]  /*0f90*/  F2FP.F16.F32.PACK_AB R25, R38, R39 ;  /* 0x000000272619723e */ /* 0x000fe400000000ff */
[----:B------:R-:W-:-:S05]  /*0fa0*/  F2FP.F16.F32.PACK_AB R24, R34, R37 ;  /* 0x000000252218723e */ /* 0x000fca00000000ff */
[----:B------:R0:W-:Y:S02]  /*0fb0*/  STG.E.128 desc[UR6][R32.64], R24 ;  /* 0x0000001820007986 */ /* 0x0001e4000c101d06 */
.L_x_1021:
[----:B------:R-:W-:Y:S05]  /*0fc0*/  BSYNC.RECONVERGENT B0 ;  /* 0x0000000000007941 */ /* 0x000fea0003800200 */
.L_x_1020:
[----:B0-----:R-:W0:Y:S02]  /*0fd0*/  LDC.64 R24, c[0x0][0x380] ;  /* 0x0000e000ff187b82 */ /* 0x001e240000000a00 */
[----:B0-----:R-:W-:-:S04]  /*0fe0*/  LEA R3, R24, R3, 0x2 ;  /* 0x0000000318037211 */ /* 0x001fc800078e10ff */
[----:B------:R-:W-:-:S13]  /*0ff0*/  ISETP.GE.AND P0, PT, R3, R25, PT ;  /* 0x000000190300720c */ /* 0x000fda0003f06270 */
[----:B------:R-:W-:Y:S05]  /*1000*/  @!P0 BRA `(.L_x_1022) ;  /* 0xfffffff000a48947 */ /* 0x000fea000383ffff */
[----:B------:R-:W-:Y:S05]  /*1010*/  EXIT ;  /* 0x000000000000794d */ /* 0x000fea0003800000 */
.L_x_1016:
[----:B------:R-:W0:Y:S08]  /*1020*/  LDC.64 R4, c[0x0][0x3f0] ;  /* 0x0000fc00ff047b82 */ /* 0x000e300000000a00 */
[----:B------:R-:W1:Y:S01]  /*1030*/  LDC.64 R38, c[0x0][0x3f8] ;  /* 0x0000fe00ff267b82 */ /* 0x000e620000000a00 */
[----:B0-----:R-:W-:-:S06]  /*1040*/  IMAD.WIDE R4, R3, 0x4, R4 ;  /* 0x0000000403047825 */ /* 0x001fcc00078e0204 */
[----:B------:R-:W2:Y:S01]  /*1050*/  LDG.E R4, desc[UR6][R4.64] ;  /* 0x0000000604047981 */ /* 0x000ea2000c1e1900 */
[----:B-1----:R-:W-:-:S06]  /*1060*/  IMAD.WIDE R38, R3, 0x4, R38 ;  /* 0x0000000403267825 */ /* 0x002fcc00078e0226 */
[----:B-----5:R0:W5:Y:S01]  /*1070*/  LDG.E R38, desc[UR6][R38.64] ;  /* 0x0000000626267981 */ /* 0x020162000c1e1900 */
[----:B------:R-:W-:Y:S01]  /*1080*/  ISETP.GT.U32.AND P0, PT, R2, -0x21, PT ;  /* 0xffffffdf0200780c */ /* 0x000fe20003f04070 */
[----:B------:R-:W-:Y:S01]  /*1090*/  BSSY.RECONVERGENT B0, `(.L_x_1023) ;  /* 0x0000048000007945 */ /* 0x000fe20003800200 */
[----:B--2---:R-:W-:-:S13]  /*10a0*/  ISETP.GE.AND P1, PT, R4, 0x1, PT ;  /* 0x000000010400780c */ /* 0x004fda0003f26270 */
[----:B------:R-:W1:Y:S01]  /*10b0*/  @P1 LDC R21, c[0x0][0x388] ;  /* 0x0000e200ff151b82 */ /* 0x000e620000000800 */
[----:B------:R-:W-:Y:S02]  /*10c0*/  @P1 IADD3 R20, PT, PT, R4, -0x1, RZ ;  /* 0xffffffff04141810 */ /* 0x000fe40007ffe0ff */
[----:B------:R-:W-:Y:S02]  /*10d0*/  CS2R R4, SRZ ;  /* 0x0000000000047805 */ /* 0x000fe4000001ff00 */
[----:B------:R-:W-:Y:S01]  /*10e0*/  @P1 MOV R5, RZ ;  /* 0x000000ff00051202 */ /* 0x000fe20000000f00 */
[----:B-1----:R-:W-:-:S05]  /*10f0*/  @P1 IMAD R20, R20, R21, RZ ;  /* 0x0000001514141224 */ /* 0x002fca00078e02ff */
[----:B------:R-:W-:-:S04]  /*1100*/  @P1 SHF.R.S32.HI R21, RZ, 0x1f, R20 ;  /* 0x0000001fff151819 */ /* 0x000fc80000011414 */
[----:B------:R-:W-:-:S04]  /*1110*/  @P1 LEA.HI R21, R21, R20, RZ, 0x3 ;  /* 0x0000001415151211 */ /* 0x000fc800078f18ff */
[----:B------:R-:W-:Y:S01]  /*1120*/  @P1 LEA.HI.SX32 R4, R21, R0, 0x1d ;  /* 0x0000000015041211 */ /* 0x000fe200078feaff */
[----:B0-----:R-:W-:Y:S06]  /*1130*/  @P0 BRA `(.L_x_1024) ;  /* 0x0000000000f40947 */ /* 0x001fec0003800000 */
[----:B------:R-:W0:Y:S08]  /*1140*/  @P1 LDC.64 R20, c[0x0][0x390] ;  /* 0x0000e400ff141b82 */ /* 0x000e300000000a00 */
[----:B------:R-:W1:Y:S08]  /*1150*/  @P1 LDC R23, c[0x0][0x40c] ;  /* 0x00010300ff171b82 */ /* 0x000e700000000800 */
[----:B------:R-:W2:Y:S01]  /*1160*/  @P1 LDC R25, c[0x0][0x40c] ;  /* 0x00010300ff191b82 */ /* 0x000ea20000000800 */
[----:B0-----:R-:W-:-:S07]  /*1170*/  @P1 LEA R20, P0, R4, R20, 0x4 ;  /* 0x0000001404141211 */ /* 0x001fce00078020ff */
[----:B------:R-:W0:Y:S01]  /*1180*/  @P1 LDC R24, c[0x0][0x40c] ;  /* 0x00010300ff181b82 */ /* 0x000e220000000800 */
[----:B------:R-:W-:-:S05]  /*1190*/  @P1 LEA.HI.X R21, R4, R21, R5, 0x4, P0 ;  /* 0x0000001504151211 */ /* 0x000fca00000f2405 */
[----:B------:R-:W3:Y:S02]  /*11a0*/  @P1 LDG.E.64 R28, desc[UR6][R20.64] ;  /* 0x00000006141c1981 */ /* 0x000ee4000c1e1b00 */
[----:B------:R-:W4:Y:S02]  /*11b0*/  @P1 LDC R36, c[0x0][0x40c] ;  /* 0x00010300ff241b82 */ /* 0x000f240000000800 */
[----:B------:R1:W4:Y:S01]  /*11c0*/  @P1 LDG.E.64 R6, desc[UR6][R20.64+0x8] ;  /* 0x0000080614061981 */ /* 0x000322000c1e1b00 */
[--C-:B------:R-:W-:Y:S01]  /*11d0*/  @P1 HADD2.F32 R33, -RZ, R16.reuse.H0_H0 ;  /* 0x20000010ff211230 */ /* 0x100fe20000004100 */
[----:B------:R-:W-:Y:S01]  /*11e0*/  CS2R R30, SRZ ;  /* 0x00000000001e7805 */ /* 0x000fe2000001ff00 */
[----:B------:R-:W-:Y:S02]  /*11f0*/  @P1 HADD2.F32 R34, -RZ, R16.H1_H1 ;  /* 0x30000010ff221230 */ /* 0x000fe40000004100 */
[----:B------:R-:W-:Y:S02]  /*1200*/  @P1 HADD2.F32 R35, -RZ, R17.H0_H0 ;  /* 0x20000011ff231230 */ /* 0x000fe40000004100 */
[----:B------:R-:W-:Y:S01]  /*1210*/  @P1 HADD2.F32 R39, -RZ, R19.H1_H1 ;  /* 0x30000013ff271230 */ /* 0x000fe20000004100 */
[----:B-1----:R-:W1:Y:S01]  /*1220*/  @P1 LDC R20, c[0x0][0x40c] ;  /* 0x00010300ff141b82 */ /* 0x002e620000000800 */
[----:B------:R-:W-:-:S05]  /*1230*/  IMAD R21, R3, UR11, RZ ;  /* 0x0000000b03157c24 */ /* 0x000fca000f8e02ff */
[----:B------:R-:W-:-:S04]  /*1240*/  SHF.R.S32.HI R32, RZ, 0x1f, R21 ;  /* 0x0000001fff207819 */ /* 0x000fc80000011415 */
[----:B------:R-:W-:-:S04]  /*1250*/  LEA.HI R21, R32, R21, RZ, 0x3 ;  /* 0x0000001520157211 */ /* 0x000fc800078f18ff */
[----:B------:R-:W-:Y:S01]  /*1260*/  LEA.HI.SX32 R21, R21, R0, 0x1d ;  /* 0x0000000015157211 */ /* 0x000fe200078feaff */
[--C-:B---3--:R-:W-:Y:S02]  /*1270*/  @P1 HADD2.F32 R4, -RZ, R28.reuse.H0_H0 ;  /* 0x2000001cff041230 */ /* 0x108fe40000004100 */
[--C-:B------:R-:W-:Y:S02]  /*1280*/  @P1 HADD2.F32 R22, -RZ, R29.reuse.H0_H0 ;  /* 0x2000001dff161230 */ /* 0x100fe40000004100 */
[----:B------:R-:W-:Y:S02]  /*1290*/  @P1 HADD2.F32 R5, -RZ, R28.H1_H1 ;  /* 0x3000001cff051230 */ /* 0x000fe40000004100 */
[----:B------:R-:W-:Y:S01]  /*12a0*/  @P1 FMUL.FTZ R4, R4, R23 ;  /* 0x0000001704041220 */ /* 0x000fe20000410000 */
[----:B------:R-:W-:Y:S02]  /*12b0*/  @P1 HADD2.F32 R27, -RZ, R29.H1_H1 ;  /* 0x3000001dff1b1230 */ /* 0x000fe40000004100 */
[----:B--2---:R-:W-:Y:S01]  /*12c0*/  @P1 FMUL.FTZ R26, R22, R25 ;  /* 0x00000019161a1220 */ /* 0x004fe20000410000 */
[----:B------:R-:W2:Y:S01]  /*12d0*/  @P1 LDC R23, c[0x0][0x40c] ;  /* 0x00010300ff171b82 */ /* 0x000ea20000000800 */
[----:B0-----:R-:W-:Y:S01]  /*12e0*/  @P1 FMUL.FTZ R5, R5, R24 ;  /* 0x0000001805051220 */ /* 0x001fe20000410000 */
[----:B------:R-:W-:-:S02]  /*12f0*/  HFMA2 R24, -RZ, RZ, 0, 0 ;  /* 0x00000000ff187431 */ /* 0x000fc400000001ff */
[----:B------:R-:W-:Y:S01]  /*1300*/  @P1 FMUL.FTZ R30, R26, R35 ;  /* 0x000000231a1e1220 */ /* 0x000fe20000410000 */
[--C-:B----4-:R-:W-:Y:S02]  /*1310*/  @P1 HADD2.F32 R26, -RZ, R6.reuse.H0_H0 ;  /* 0x20000006ff1a1230 */ /* 0x110fe40000004100 */
[----:B------:R-:W-:Y:S01]  /*1320*/  @P1 FMUL.FTZ R31, R5, R34 ;  /* 0x00000022051f1220 */ /* 0x000fe20000410000 */
[----:B------:R-:W-:Y:S02]  /*1330*/  @P1 HADD2.F32 R34, -RZ, R17.H1_H1 ;  /* 0x30000011ff221230 */ /* 0x000fe40000004100 */
[----:B------:R-:W-:Y:S01]  /*1340*/  @P1 FMUL.FTZ R27, R27, R36 ;  /* 0x000000241b1b1220 */ /* 0x000fe20000410000 */
[----:B------:R-:W0:Y:S01]  /*1350*/  @P1 LDC R25, c[0x0][0x40c] ;  /* 0x00010300ff191b82 */ /* 0x000e220000000800 */
[----:B------:R-:W-:Y:S01]  /*1360*/  @P1 FMUL.FTZ R24, R33, R4 ;  /* 0x0000000421181220 */ /* 0x000fe20000410000 */
[----:B------:R-:W-:Y:S01]  /*1370*/  @P1 HADD2.F32 R32, -RZ, R6.H1_H1 ;  /* 0x30000006ff201230 */ /* 0x000fe20000004100 */
[----:B------:R-:W-:Y:S01]  /*1380*/  MOV R33, RZ ;  /* 0x000000ff00217202 */ /* 0x000fe20000000f00 */
[----:B------:R-:W-:-:S02]  /*1390*/  @P1 HADD2.F32 R35, -RZ, R7.H0_H0 ;  /* 0x20000007ff231230 */ /* 0x000fc40000004100 */
[----:B------:R-:W-:Y:S01]  /*13a0*/  @P1 FMUL.FTZ R33, R27, R34 ;  /* 0x000000221b211220 */ /* 0x000fe20000410000 */
[----:B------:R-:W-:Y:S01]  /*13b0*/  @P1 HADD2.F32 R37, -RZ, R7.H1_H1 ;  /* 0x30000007ff251230 */ /* 0x000fe20000004100 */
[----:B------:R-:W3:Y:S01]  /*13c0*/  @P1 LDC R22, c[0x0][0x40c] ;  /* 0x00010300ff161b82 */ /* 0x000ee20000000800 */
[----:B------:R-:W-:-:S03]  /*13d0*/  @P1 HADD2.F32 R27, -RZ, R19.H0_H0 ;  /* 0x20000013ff1b1230 */ /* 0x000fc60000004100 */
[----:B-1----:R-:W-:Y:S01]  /*13e0*/  @P1 FMUL.FTZ R20, R37, R20 ;  /* 0x0000001425141220 */ /* 0x002fe20000410000 */
[----:B------:R-:W-:-:S03]  /*13f0*/  CS2R R36, SRZ ;  /* 0x0000000000247805 */ /* 0x000fc6000001ff00 */
[----:B------:R-:W-:Y:S01]  /*1400*/  @P1 FMUL.FTZ R37, R20, R39 ;  /* 0x0000002714251220 */ /* 0x000fe20000410000 */
[----:B------:R-:W1:Y:S01]  /*1410*/  LDC.64 R4, c[0x0][0x3a8] ;  /* 0x0000ea00ff047b82 */ /* 0x000e620000000a00 */
[----:B--2---:R-:W-:Y:S01]  /*1420*/  @P1 FMUL.FTZ R23, R32, R23 ;  /* 0x0000001720171220 */ /* 0x004fe20000410000 */
[--C-:B------:R-:W-:Y:S01]  /*1430*/  @P1 HADD2.F32 R32, -RZ, R18.reuse.H1_H1 ;  /* 0x30000012ff201230 */ /* 0x100fe20000004100 */
[----:B------:R-:W-:Y:S01]  /*1440*/  F2FP.F16.F32.PACK_AB R20, R31, R24 ;  /* 0x000000181f14723e */ /* 0x000fe200000000ff */
[----:B0-----:R-:W-:Y:S01]  /*1450*/  @P1 FMUL.FTZ R25, R26, R25 ;  /* 0x000000191a191220 */ /* 0x001fe20000410000 */
[----:B------:R-:W-:Y:S02]  /*1460*/  @P1 HADD2.F32 R26, -RZ, R18.H0_H0 ;  /* 0x20000012ff1a1230 */ /* 0x000fe40000004100 */
[----:B---3--:R-:W-:Y:S01]  /*1470*/  @P1 FMUL.FTZ R22, R35, R22 ;  /* 0x0000001623161220 */ /* 0x008fe20000410000 */
[----:B------:R-:W-:Y:S02]  /*1480*/  CS2R R34, SRZ ;  /* 0x0000000000227805 */ /* 0x000fe4000001ff00 */
[----:B------:R-:W-:Y:S01]  /*1490*/  @P1 FMUL.FTZ R34, R25, R26 ;  /* 0x0000001a19221220 */ /* 0x000fe20000410000 */
[----:B------:R-:W-:Y:S01]  /*14a0*/  @P1 FMUL.FTZ R35, R23, R32 ;  /* 0x0000002017231220 */ /* 0x000fe20000410000 */
[----:B------:R-:W-:Y:S01]  /*14b0*/  @P1 FMUL.FTZ R36, R22, R27 ;  /* 0x0000001b16241220 */ /* 0x000fe20000410000 */
[----:B-1----:R-:W-:Y:S01]  /*14c0*/  IMAD.WIDE.U32 R4, R21, 0x10, R4 ;  /* 0x0000001015047825 */ /* 0x002fe200078e0004 */
[----:B------:R-:W-:-:S02]  /*14d0*/  F2FP.F16.F32.PACK_AB R21, R33, R30 ;  /* 0x0000001e2115723e */ /* 0x000fc400000000ff */
[----:B------:R-:W-:Y:S02]  /*14e0*/  F2FP.F16.F32.PACK_AB R22, R35, R34 ;  /* 0x000000222316723e */ /* 0x000fe400000000ff */
[----:B------:R-:W-:-:S05]  /*14f0*/  F2FP.F16.F32.PACK_AB R23, R37, R36 ;  /* 0x000000242517723e */ /* 0x000fca00000000ff */
[----:B------:R0:W-:Y:S02]  /*1500*/  STG.E.128 desc[UR6][R4.64], R20 ;  /* 0x0000001404007986 */ /* 0x0001e4000c101d06 */
.L_x_1024:
[----:B------:R-:W-:Y:S05]  /*1510*/  BSYNC.RECONVERGENT B0 ;  /* 0x0000000000007941 */ /* 0x000fea0003800200 */
.L_x_1023:
[----:B0-----:R-:W-:Y:S01]  /*1520*/  FADD.FTZ R4, RZ, R24 ;  /* 0x00000018ff047221 */ /* 0x001fe20000010000 */
        /* <DEDUP_REMOVED lines=40> */
[----:B------:R-:W-:Y:S01]  /*17b0*/  FFMA.FTZ R4, R5, R5, R4 ;  /* 0x0000000505047223 */ /* 0x000fe20000010004 */
[----:B------:R-:W-:-:S04]  /*17c0*/  FADD.FTZ R5, R37, -R23 ;  /* 0x8000001725057221 */ /* 0x000fc80000010000 */
        /* <DEDUP_REMOVED lines=11> */
.L_x_1051:
[----:B------:R-:W-:Y:S01]  /*1880*/  FMUL.FTZ R25, R23, R23 ;  /* 0x0000001717197220 */ /* 0x000fe20000410000 */
[----:B------:R-:W-:Y:S01]  /*1890*/  ISETP.NE.AND P2, PT, RZ, UR8, PT ;  /* 0x00000008ff007c0c */ /* 0x000fe2000bf45270 */
[----:B-1----:R-:W-:Y:S01]  /*18a0*/  FADD.FTZ R39, R21, R39 ;  /* 0x0000002715277221 */ /* 0x002fe20000010000 */
[----:B------:R-:W1:Y:S01]  /*18b0*/  @!P3 LDC.64 R4, c[0x0][0x3c8] ;  /* 0x0000f200ff04bb82 */ /* 0x000e620000000a00 */
[----:B-----5:R-:W-:Y:S01]  /*18c0*/  ISETP.GE.AND P0, PT, R38, 0x1, PT ;  /* 0x000000012600780c */ /* 0x020fe20003f06270 */
[----:B------:R-:W-:Y:S01]  /*18d0*/  BSSY.RECONVERGENT B0, `(.L_x_1026) ;  /* 0x0000041000007945 */ /* 0x000fe20003800200 */
[----:B------:R-:W-:Y:S01]  /*18e0*/  FSEL R25, R25, RZ, P2 ;  /* 0x000000ff19197208 */ /* 0x000fe20001000000 */
[----:B------:R-:W-:-:S04]  /*18f0*/  FFMA.FTZ R22, R39, R22, UR10 ;  /* 0x0000000a27167e23 */ /* 0x000fc80008010016 */
[----:B0-----:R-:W0:Y:S01]  /*1900*/  @!P3 LDC.64 R20, c[0x0][0x3c0] ;  /* 0x0000f000ff14bb82 */ /* 0x001e220000000a00 */
[----:B------:R-:W-:-:S06]  /*1910*/  FADD.FTZ R25, R22, R25 ;  /* 0x0000001916197221 */ /* 0x000fcc0000010000 */
[----:B------:R-:W2:Y:S01]  /*1920*/  MUFU.RSQ R25, R25 ;  /* 0x0000001900197308 */ /* 0x000ea20000001400 */
[----:B-1----:R-:W-:-:S04]  /*1930*/  @!P3 IMAD.WIDE R4, R3, 0x4, R4 ;  /* 0x000000040304b825 */ /* 0x002fc800078e0204 */
[----:B0-----:R-:W-:-:S05]  /*1940*/  @!P3 IMAD.WIDE R20, R3, 0x4, R20 ;  /* 0x000000040314b825 */ /* 0x001fca00078e0214 */
[----:B------:R0:W-:Y:S04]  /*1950*/  @!P3 STG.E desc[UR6][R20.64], R23 ;  /* 0x000000171400b986 */ /* 0x0001e8000c101906 */
        /* <DEDUP_REMOVED lines=9> */
[----:B------:R-:W-:Y:S02]  /*19f0*/  HADD2.F32 R40, -RZ, R14.H0_H0 ;  /* 0x2000000eff287230 */ /* 0x000fe40000004100 */
[----:B------:R-:W-:Y:S01]  /*1a00*/  FADD.FTZ R22, R33, -R23 ;  /* 0x8000001721167221 */ /* 0x000fe20000010000 */
[----:B------:R-:W-:Y:S01]  /*1a10*/  FMUL.FTZ R4, R25, R4 ;  /* 0x0000000419047220 */ /* 0x000fe20000410000 */
[----:B------:R-:W-:-:S02]  /*1a20*/  HADD2.F32 R5, -RZ, R13.H0_H0 ;  /* 0x2000000dff057230 */ /* 0x000fc40000004100 */
[----:B------:R-:W-:Y:S02]  /*1a30*/  HADD2.F32 R26, -RZ, R9.H0_H0 ;  /* 0x20000009ff1a7230 */ /* 0x000fe40000004100 */
[----:B------:R-:W-:Y:S01]  /*1a40*/  FFMA.FTZ R20, R4, R21, R27 ;  /* 0x0000001504147223 */ /* 0x000fe2000001001b */
[----:B------:R-:W-:Y:S01]  /*1a50*/  FADD.FTZ R4, R30, -R23 ;  /* 0x800000171e047221 */ /* 0x000fe20000010000 */
[C---:B------:R-:W-:Y:S01]  /*1a60*/  FMUL.FTZ R27, R25.reuse, R32 ;  /* 0x00000020191b7220 */ /* 0x040fe20000410000 */
[----:B------:R-:W-:Y:S02]  /*1a70*/  HADD2.F32 R39, -RZ, R13.H1_H1 ;  /* 0x3000000dff277230 */ /* 0x000fe40000004100 */
[C---:B------:R-:W-:Y:S01]  /*1a80*/  FMUL.FTZ R22, R25.reuse, R22 ;  /* 0x0000001619167220 */ /* 0x040fe20000410000 */
[----:B------:R-:W-:Y:S01]  /*1a90*/  FMUL.FTZ R21, R25, R4 ;  /* 0x0000000419157220 */ /* 0x000fe20000410000 */
[----:B------:R-:W-:Y:S02]  /*1aa0*/  HADD2.F32 R4, -RZ, R10.H0_H0 ;  /* 0x2000000aff047230 */ /* 0x000fe40000004100 */
[----:B------:R-:W-:-:S02]  /*1ab0*/  HADD2.F32 R41, -RZ, R9.H1_H1 ;  /* 0x30000009ff297230 */ /* 0x000fc40000004100 */
[----:B------:R-:W-:Y:S01]  /*1ac0*/  FFMA.FTZ R26, R21, R5, R26 ;  /* 0x00000005151a7223 */ /* 0x000fe2000001001a */
[----:B------:R-:W-:Y:S02]  /*1ad0*/  HADD2.F32 R5, -RZ, R14.H1_H1 ;  /* 0x3000000eff057230 */ /* 0x000fe40000004100 */
[----:B------:R-:W-:Y:S01]  /*1ae0*/  FFMA.FTZ R27, R27, R40, R4 ;  /* 0x000000281b1b7223 */ /* 0x000fe20000010004 */
[----:B------:R-:W-:Y:S01]  /*1af0*/  FADD.FTZ R4, R35, -R23 ;  /* 0x8000001723047221 */ /* 0x000fe20000010000 */
[----:B------:R-:W-:Y:S01]  /*1b00*/  FFMA.FTZ R21, R22, R39, R41 ;  /* 0x0000002716157223 */ /* 0x000fe20000010029 */
[----:B------:R-:W-:Y:S02]  /*1b10*/  HADD2.F32 R39, -RZ, R10.H1_H1 ;  /* 0x3000000aff277230 */ /* 0x000fe40000004100 */
[--C-:B------:R-:W-:Y:S01]  /*1b20*/  FADD.FTZ R22, R36, -R23.reuse ;  /* 0x8000001724167221 */ /* 0x100fe20000010000 */
[----:B------:R-:W-:Y:S01]  /*1b30*/  FMUL.FTZ R4, R25, R4 ;  /* 0x0000000419047220 */ /* 0x000fe20000410000 */
[----:B------:R-:W-:Y:S01]  /*1b40*/  FADD.FTZ R40, R37, -R23 ;  /* 0x8000001725287221 */ /* 0x000fe20000010000 */
[----:B------:R-:W-:-:S02]  /*1b50*/  HADD2.F32 R41, -RZ, R15.H0_H0 ;  /* 0x2000000fff297230 */ /* 0x000fc40000004100 */
[C---:B------:R-:W-:Y:S01]  /*1b60*/  FMUL.FTZ R32, R25.reuse, R22 ;  /* 0x0000001619207220 */ /* 0x040fe20000410000 */
[----:B------:R-:W-:Y:S01]  /*1b70*/  FFMA.FTZ R22, R4, R5, R39 ;  /* 0x0000000504167223 */ /* 0x000fe20000010027 */
[----:B------:R-:W-:Y:S01]  /*1b80*/  FMUL.FTZ R39, R25, R40 ;  /* 0x0000002819277220 */ /* 0x000fe20000410000 */
[----:B------:R-:W0:Y:S01]  /*1b90*/  LDC.64 R4, c[0x0][0x428] ;  /* 0x00010a00ff047b82 */ /* 0x000e220000000a00 */
[----:B------:R-:W-:Y:S01]  /*1ba0*/  HADD2.F32 R43, -RZ, R11.H0_H0 ;  /* 0x2000000bff2b7230 */ /* 0x000fe20000004100 */
[----:B------:R-:W-:Y:S01]  /*1bb0*/  F2FP.F16.F32.PACK_AB R21, R21, R26 ;  /* 0x0000001a1515723e */ /* 0x000fe200000000ff */
[----:B------:R-:W-:Y:S01]  /*1bc0*/  HADD2.F32 R40, -RZ, R15.H1_H1 ;  /* 0x3000000fff287230 */ /* 0x000fe20000004100 */
[----:B------:R-:W-:Y:S01]  /*1bd0*/  F2FP.F16.F32.PACK_AB R22, R22, R27 ;  /* 0x0000001b1616723e */ /* 0x000fe200000000ff */
[----:B------:R-:W-:Y:S02]  /*1be0*/  HADD2.F32 R42, -RZ, R11.H1_H1 ;  /* 0x3000000bff2a7230 */ /* 0x000fe40000004100 */
[----:B------:R-:W-:Y:S01]  /*1bf0*/  FFMA.FTZ R32, R32, R41, R43 ;  /* 0x0000002920207223 */ /* 0x000fe2000001002b */
[----:B------:R-:W-:-:S02]  /*1c00*/  IMAD R38, R38, UR11, RZ ;  /* 0x0000000b26267c24 */ /* 0x000fc4000f8e02ff */
[----:B------:R-:W-:Y:S01]  /*1c10*/  FFMA.FTZ R39, R39, R40, R42 ;  /* 0x0000002827277223 */ /* 0x000fe2000001002a */
[----:B------:R-:W-:Y:S02]  /*1c20*/  FADD.FTZ R40, R31, -R23 ;  /* 0x800000171f287221 */ /* 0x000fe40000010000 */
[----:B------:R-:W-:Y:S02]  /*1c30*/  SHF.R.S32.HI R41, RZ, 0x1f, R38 ;  /* 0x0000001fff297819 */ /* 0x000fe40000011426 */
[----:B------:R-:W-:Y:S02]  /*1c40*/  FMUL.FTZ R40, R25, R40 ;  /* 0x0000002819287220 */ /* 0x000fe40000410000 */
[----:B------:R-:W-:Y:S01]  /*1c50*/  LEA.HI R23, R41, R38, RZ, 0x3 ;  /* 0x0000002629177211 */ /* 0x000fe200078f18ff */
[----:B------:R-:W-:Y:S02]  /*1c60*/  HADD2.F32 R25, -RZ, R12.H1_H1 ;  /* 0x3000000cff197230 */ /* 0x000fe40000004100 */
[----:B------:R-:W-:Y:S01]  /*1c70*/  HADD2.F32 R41, -RZ, R8.H1_H1 ;  /* 0x30000008ff297230 */ /* 0x000fe20000004100 */
[----:B------:R-:W-:-:S04]  /*1c80*/  LEA.HI.SX32 R23, R23, R0, 0x1d ;  /* 0x0000000017177211 */ /* 0x000fc800078feaff */
[----:B------:R-:W-:Y:S01]  /*1c90*/  FFMA.FTZ R25, R40, R25, R41 ;  /* 0x0000001928197223 */ /* 0x000fe20000010029 */
[----:B0-----:R-:W-:Y:S01]  /*1ca0*/  IMAD.WIDE.U32 R4, R23, 0x10, R4 ;  /* 0x0000001017047825 */ /* 0x001fe200078e0004 */
[----:B------:R-:W-:-:S03]  /*1cb0*/  F2FP.F16.F32.PACK_AB R23, R39, R32 ;  /* 0x000000202717723e */ /* 0x000fc600000000ff */
[----:B------:R-:W-:-:S05]  /*1cc0*/  F2FP.F16.F32.PACK_AB R20, R25, R20 ;  /* 0x000000141914723e */ /* 0x000fca00000000ff */
[----:B------:R1:W-:Y:S02]  /*1cd0*/  STG.E.128 desc[UR6][R4.64], R20 ;  /* 0x0000001404007986 */ /* 0x0003e4000c101d06 */
.L_x_1027:
[----:B------:R-:W-:Y:S05]  /*1ce0*/  BSYNC.RECONVERGENT B0 ;  /* 0x0000000000007941 */ /* 0x000fea0003800200 */
.L_x_1026:
[----:B01----:R-:W0:Y:S02]  /*1cf0*/  LDC.64 R4, c[0x0][0x380] ;  /* 0x0000e000ff047b82 */ /* 0x003e240000000a00 */
[----:B0-----:R-:W-:-:S04]  /*1d00*/  LEA R3, R4, R3, 0x2 ;  /* 0x0000000304037211 */ /* 0x001fc800078e10ff */
[----:B------:R-:W-:-:S13]  /*1d10*/  ISETP.GE.AND P0, PT, R3, R5, PT ;  /* 0x000000050300720c */ /* 0x000fda0003f06270 */
[----:B------:R-:W-:Y:S05]  /*1d20*/  @!P0 BRA `(.L_x_1016) ;  /* 0xfffffff000bc8947 */ /* 0x000fea000383ffff */
[----:B------:R-:W-:Y:S05]  /*1d30*/  EXIT ;  /* 0x000000000000794d */ /* 0x000fea0003800000 */
.L_x_1019:
[----:B------:R-:W-:Y:S01]  /*1d40*/  HFMA2 R27, -RZ, RZ, 0, 5.9604644775390625e-08 ;  /* 0x00000001ff1b7431 */ /* 0x000fe200000001ff */
[----:B------:R-:W-:Y:S01]  /*1d50*/  BSSY B0, `(.L_x_1028) ;  /* 0x0000006000007945 */ /* 0x000fe20003800000 */
[----:B------:R-:W-:Y:S02]  /*1d60*/  MOV R26, 0x1f ;  /* 0x0000001f001a7802 */ /* 0x000fe40000000f00 */
[----:B------:R-:W-:-:S07]  /*1d70*/  MOV R25, 0xffffffff ;  /* 0xffffffff00197802 */ /* 0x000fce0000000f00 */
[----:B-----5:R-:W-:Y:S05]  /*1d80*/  WARPSYNC.COLLECTIVE R25, `(.L_x_1029) ;  /* 0x0000000019087348 */ /* 0x020fea0003c00000 */
[----:B------:R0:W1:Y:S02]  /*1d90*/  SHFL.BFLY P0, R39, R32, R27, R26 ;  /* 0x0c00001b20277389 */ /* 0x000064000000001a */
[----:B01---5:R-:W-:Y:S05]  /*1da0*/  ENDCOLLECTIVE ;  /* 0x000000000000791b */ /* 0x023fea0003800000 */
.L_x_1029:
[----:B------:R-:W-:Y:S05]  /*1db0*/  BSYNC B0 ;  /* 0x0000000000007941 */ /* 0x000fea0003800000 */
.L_x_1028:
        /* <DEDUP_REMOVED lines=8> */
.L_x_1030:
[----:B------:R-:W-:Y:S02]  /*1e40*/  HFMA2 R27, -RZ, RZ, 0, 2.384185791015625e-07 ;  /* 0x00000004ff1b7431 */ /* 0x000fe400000001ff */
[----:B------:R-:W-:-:S05]  /*1e50*/  FADD.FTZ R37, R32, R39 ;  /* 0x0000002720257221 */ /* 0x000fca0000010000 */
[----:B------:R-:W-:-:S07]  /*1e60*/  MOV R32, R37 ;  /* 0x0000002500207202 */ /* 0x000fce0000000f00 */
[----:B------:R-:W-:Y:S05]  /*1e70*/  WARPSYNC.COLLECTIVE R25, `(.L_x_1031) ;  /* 0x0000000019087348 */ /* 0x000fea0003c00000 */
[----:B------:R0:W1:Y:S02]  /*1e80*/  SHFL.BFLY P0, R39, R32, R27, R26 ;  /* 0x0c00001b20277389 */ /* 0x000064000000001a */
[----:B01----:R-:W-:Y:S05]  /*1e90*/  ENDCOLLECTIVE ;  /* 0x000000000000791b */ /* 0x003fea0003800000 */
.L_x_1031:
[----:B------:R-:W-:Y:S02]  /*1ea0*/  HFMA2 R27, -RZ, RZ, 0, 4.76837158203125e-07 ;  /* 0x00000008ff1b7431 */ /* 0x000fe400000001ff */
[----:B------:R-:W-:-:S05]  /*1eb0*/  FADD.FTZ R38, R37, R39 ;  /* 0x0000002725267221 */ /* 0x000fca0000010000 */
[----:B------:R-:W-:-:S07]  /*1ec0*/  MOV R32, R38 ;  /* 0x0000002600207202 */ /* 0x000fce0000000f00 */
[----:B------:R-:W-:Y:S05]  /*1ed0*/  WARPSYNC.COLLECTIVE R25, `(.L_x_1032) ;  /* 0x0000000019087348 */ /* 0x000fea0003c00000 */
[----:B------:R0:W1:Y:S02]  /*1ee0*/  SHFL.BFLY P0, R39, R32, R27, R26 ;  /* 0x0c00001b20277389 */ /* 0x000064000000001a */
[----:B01----:R-:W-:Y:S05]  /*1ef0*/  ENDCOLLECTIVE ;  /* 0x000000000000791b */ /* 0x003fea0003800000 */
.L_x_1032:
[----:B------:R-:W-:Y:S02]  /*1f00*/  HFMA2 R27, -RZ, RZ, 0, 9.5367431640625e-07 ;  /* 0x00000010ff1b7431 */ /* 0x000fe400000001ff */
[----:B------:R-:W-:-:S05]  /*1f10*/  FADD.FTZ R40, R38, R39 ;  /* 0x0000002726287221 */ /* 0x000fca0000010000 */
[----:B------:R-:W-:-:S07]  /*1f20*/  MOV R32, R40 ;  /* 0x0000002800207202 */ /* 0x000fce0000000f00 */
[----:B------:R-:W-:Y:S05]  /*1f30*/  WARPSYNC.COLLECTIVE R25, `(.L_x_1033) ;  /* 0x0000000019087348 */ /* 0x000fea0003c00000 */
[----:B------:R0:W1:Y:S02]  /*1f40*/  SHFL.BFLY P0, R39, R32, R27, R26 ;  /* 0x0c00001b20277389 */ /* 0x000064000000001a */
[----:B01----:R-:W-:Y:S05]  /*1f50*/  ENDCOLLECTIVE ;  /* 0x000000000000791b */ /* 0x003fea0003800000 */
.L_x_1033:
[----:B------:R-:W-:Y:S01]  /*1f60*/  MOV R27, 0x1 ;  /* 0x00000001001b7802 */ /* 0x000fe20000000f00 */
        /* <DEDUP_REMOVED lines=17> */
[----:B------:R-:W-:-:S05]  /*2080*/  FSEL R32, R24, RZ, P4 ;  /* 0x000000ff18207208 */ /* 0x000fca0002000000 */
[----:B------:R-:W-:Y:S01]  /*2090*/  @!P3 FFMA.FTZ R32, R25, R25, R32 ;  /* 0x000000191920b223 */ /* 0x000fe20000010020 */
[----:B------:R-:W-:-:S07]  /*20a0*/  MOV R25, 0xffffffff ;  /* 0xffffffff00197802 */ /* 0x000fce0000000f00 */
[----:B------:R-:W-:Y:S05]  /*20b0*/  WARPSYNC.COLLECTIVE R25, `(.L_x_1034) ;  /* 0x0000000019087348 */ /* 0x000fea0003c00000 */
[----:B------:R0:W1:Y:S02]  /*20c0*/  SHFL.BFLY P0, R39, R32, R27, R26 ;  /* 0x0c00001b20277389 */ /* 0x000064000000001a */
[----:B01----:R-:W-:Y:S05]  /*20d0*/  ENDCOLLECTIVE ;  /* 0x000000000000791b */ /* 0x003fea0003800000 */
.L_x_1034:
[----:B------:R-:W-:Y:S02]  /*20e0*/  HFMA2 R27, -RZ, RZ, 0, 1.1920928955078125e-07 ;  /* 0x00000002ff1b7431 */ /* 0x000fe400000001ff */
[----:B------:R-:W-:-:S05]  /*20f0*/  FADD.FTZ R24, R32, R39 ;  /* 0x0000002720187221 */ /* 0x000fca0000010000 */
[----:B------:R-:W-:-:S07]  /*2100*/  MOV R32, R24 ;  /* 0x0000001800207202 */ /* 0x000fce0000000f00 */
[----:B------:R-:W-:Y:S05]  /*2110*/  WARPSYNC.COLLECTIVE R25, `(.L_x_1035) ;  /* 0x0000000019087348 */ /* 0x000fea0003c00000 */
[----:B------:R0:W1:Y:S02]  /*2120*/  SHFL.BFLY P0, R39, R32, R27, R26 ;  /* 0x0c00001b20277389 */ /* 0x000064000000001a */
[----:B01----:R-:W-:Y:S05]  /*2130*/  ENDCOLLECTIVE ;  /* 0x000000000000791b */ /* 0x003fea0003800000 */
.L_x_1035:
[----:B------:R-:W-:Y:S02]  /*2140*/  HFMA2 R27, -RZ, RZ, 0, 2.384185791015625e-07 ;  /* 0x00000004ff1b7431 */ /* 0x000fe400000001ff */
[----:B------:R-:W-:-:S05]  /*2150*/  FADD.FTZ R37, R24, R39 ;  /* 0x0000002718257221 */ /* 0x000fca0000010000 */
[----:B------:R-:W-:-:S07]  /*2160*/  MOV R32, R37 ;  /* 0x0000002500207202 */ /* 0x000fce0000000f00 */
[----:B------:R-:W-:Y:S05]  /*2170*/  WARPSYNC.COLLECTIVE R25, `(.L_x_1036) ;  /* 0x0000000019087348 */ /* 0x000fea0003c00000 */
[----:B------:R0:W1:Y:S02]  /*2180*/  SHFL.BFLY P0, R39, R32, R27, R26 ;  /* 0x0c00001b20277389 */ /* 0x000064000000001a */
[----:B01----:R-:W-:Y:S05]  /*2190*/  ENDCOLLECTIVE ;  /* 0x000000000000791b */ /* 0x003fea0003800000 */
.L_x_1036:
[----:B------:R-:W-:Y:S02]  /*21a0*/  HFMA2 R27, -RZ, RZ, 0, 4.76837158203125e-07 ;  /* 0x00000008ff1b7431 */ /* 0x000fe400000001ff */
[----:B------:R-:W-:-:S05]  /*21b0*/  FADD.FTZ R38, R37, R39 ;  /* 0x0000002725267221 */ /* 0x000fca0000010000 */
[----:B------:R-:W-:-:S07]  /*21c0*/  MOV R32, R38 ;  /* 0x0000002600207202 */ /* 0x000fce0000000f00 */
[----:B------:R-:W-:Y:S05]  /*21d0*/  WARPSYNC.COLLECTIVE R25, `(.L_x_1037) ;  /* 0x0000000019087348 */ /* 0x000fea0003c00000 */
[----:B------:R0:W1:Y:S02]  /*21e0*/  SHFL.BFLY P0, R39, R32, R27, R26 ;  /* 0x0c00001b20277389 */ /* 0x000064000000001a */
[----:B01----:R-:W-:Y:S05]  /*21f0*/  ENDCOLLECTIVE ;  /* 0x000000000000791b */ /* 0x003fea0003800000 */
.L_x_1037:
[----:B------:R-:W-:Y:S02]  /*2200*/  HFMA2 R27, -RZ, RZ, 0, 9.5367431640625e-07 ;  /* 0x00000010ff1b7431 */ /* 0x000fe400000001ff */
[----:B------:R-:W-:-:S05]  /*2210*/  FADD.FTZ R40, R38, R39 ;  /* 0x0000002726287221 */ /* 0x000fca0000010000 */
[----:B------:R-:W-:-:S07]  /*2220*/  MOV R32, R40 ;  /* 0x0000002800207202 */ /* 0x000fce0000000f00 */
[----:B------:R-:W-:Y:S05]  /*2230*/  WARPSYNC.COLLECTIVE R25, `(.L_x_1038) ;  /* 0x0000000019087348 */ /* 0x000fea0003c00000 */
[----:B------:R0:W1:Y:S02]  /*2240*/  SHFL.BFLY P0, R39, R32, R27, R26 ;  /* 0x0c00001b20277389 */ /* 0x000064000000001a */
[----:B01----:R-:W-:Y:S05]  /*2250*/  ENDCOLLECTIVE ;  /* 0x000000000000791b */ /* 0x003fea0003800000 */
.L_x_1038:
[----:B------:R-:W-:Y:S05]  /*2260*/  BRA `(.L_x_1039) ;  /* 0xffffffe8003c7947 */ /* 0x000fea000383ffff */
.L_x_1025:
[----:B------:R-:W-:Y:S01]  /*2270*/  HFMA2 R26, -RZ, RZ, 0, 1.847743988037109375e-06 ;  /* 0x0000001fff1a7431 */ /* 0x000fe200000001ff */
[----:B------:R-:W-:Y:S01]  /*2280*/  BSSY B0, `(.L_x_1040) ;  /* 0x0000006000007945 */ /* 0x000fe20003800000 */
[----:B------:R-:W-:Y:S02]  /*2290*/  MOV R27, 0x1 ;  /* 0x00000001001b7802 */ /* 0x000fe40000000f00 */
[----:B------:R-:W-:-:S07]  /*22a0*/  MOV R25, 0xffffffff ;  /* 0xffffffff00197802 */ /* 0x000fce0000000f00 */
[----:B-----5:R-:W-:Y:S05]  /*22b0*/  WARPSYNC.COLLECTIVE R25, `(.L_x_1041) ;  /* 0x0000000019087348 */ /* 0x020fea0003c00000 */
[----:B------:R0:W1:Y:S02]  /*22c0*/  SHFL.BFLY P0, R39, R32, R27, R26 ;  /* 0x0c00001b20277389 */ /* 0x000064000000001a */
[----:B01---5:R-:W-:Y:S05]  /*22d0*/  ENDCOLLECTIVE ;  /* 0x000000000000791b */ /* 0x023fea0003800000 */
.L_x_1041:
[----:B------:R-:W-:Y:S05]  /*22e0*/  BSYNC B0 ;  /* 0x0000000000007941 */ /* 0x000fea0003800000 */
.L_x_1040:
        /* <DEDUP_REMOVED lines=8> */
.L_x_1042:
[----:B------:R-:W-:Y:S02]  /*2370*/  HFMA2 R27, -RZ, RZ, 0, 2.384185791015625e-07 ;  /* 0x00000004ff1b7431 */ /* 0x000fe400000001ff */
[----:B------:R-:W-:-:S05]  /*2380*/  FADD.FTZ R5, R32, R39 ;  /* 0x0000002720057221 */ /* 0x000fca0000010000 */
[----:B------:R-:W-:-:S07]  /*2390*/  MOV R32, R5 ;  /* 0x0000000500207202 */ /* 0x000fce0000000f00 */
[----:B------:R-:W-:Y:S05]  /*23a0*/  WARPSYNC.COLLECTIVE R25, `(.L_x_1043) ;  /* 0x0000000019087348 */ /* 0x000fea0003c00000 */
[----:B------:R0:W1:Y:S02]  /*23b0*/  SHFL.BFLY P0, R39, R32, R27, R26 ;  /* 0x0c00001b20277389 */ /* 0x000064000000001a */
[----:B01----:R-:W-:Y:S05]  /*23c0*/  ENDCOLLECTIVE ;  /* 0x000000000000791b */ /* 0x003fea0003800000 */
.L_x_1043:
[----:B------:R-:W-:Y:S02]  /*23d0*/  HFMA2 R27, -RZ, RZ, 0, 4.76837158203125e-07 ;  /* 0x00000008ff1b7431 */ /* 0x000fe400000001ff */
[----:B------:R-:W-:-:S05]  /*23e0*/  FADD.FTZ R20, R5, R39 ;  /* 0x0000002705147221 */ /* 0x000fca0000010000 */
[----:B------:R-:W-:-:S07]  /*23f0*/  MOV R32, R20 ;  /* 0x0000001400207202 */ /* 0x000fce0000000f00 */
[----:B------:R-:W-:Y:S05]  /*2400*/  WARPSYNC.COLLECTIVE R25, `(.L_x_1044) ;  /* 0x0000000019087348 */ /* 0x000fea0003c00000 */
[----:B------:R0:W1:Y:S02]  /*2410*/  SHFL.BFLY P0, R39, R32, R27, R26 ;  /* 0x0c00001b20277389 */ /* 0x000064000000001a */
[----:B01----:R-:W-:Y:S05]  /*2420*/  ENDCOLLECTIVE ;  /* 0x000000000000791b */ /* 0x003fea0003800000 */
.L_x_1044:
[----:B------:R-:W-:Y:S02]  /*2430*/  HFMA2 R27, -RZ, RZ, 0, 9.5367431640625e-07 ;  /* 0x00000010ff1b7431 */ /* 0x000fe400000001ff */
[----:B------:R-:W-:-:S05]  /*2440*/  FADD.FTZ R21, R20, R39 ;  /* 0x0000002714157221 */ /* 0x000fca0000010000 */
[----:B------:R-:W-:-:S07]  /*2450*/  MOV R32, R21 ;  /* 0x0000001500207202 */ /* 0x000fce0000000f00 */
[----:B------:R-:W-:Y:S05]  /*2460*/  WARPSYNC.COLLECTIVE R25, `(.L_x_1045) ;  /* 0x0000000019087348 */ /* 0x000fea0003c00000 */
[----:B------:R0:W1:Y:S02]  /*2470*/  SHFL.BFLY P0, R39, R32, R27, R26 ;  /* 0x0c00001b20277389 */ /* 0x000064000000001a */
[----:B01----:R-:W-:Y:S05]  /*2480*/  ENDCOLLECTIVE ;  /* 0x000000000000791b */ /* 0x003fea0003800000 */
.L_x_1045:
        /* <DEDUP_REMOVED lines=19> */
[----:B------:R-:W-:-:S07]  /*25c0*/  @!P1 FFMA.FTZ R32, R5, R5, R32 ;  /* 0x0000000505209223 */ /* 0x000fce0000010020 */
[----:B------:R-:W-:Y:S05]  /*25d0*/  WARPSYNC.COLLECTIVE R25, `(.L_x_1046) ;  /* 0x0000000019087348 */ /* 0x000fea0003c00000 */
[----:B------:R0:W1:Y:S02]  /*25e0*/  SHFL.BFLY P0, R39, R32, R27, R26 ;  /* 0x0c00001b20277389 */ /* 0x000064000000001a */
[----:B01----:R-:W-:Y:S05]  /*25f0*/  ENDCOLLECTIVE ;  /* 0x000000000000791b */ /* 0x003fea0003800000 */
.L_x_1046:
[----:B------:R-:W-:Y:S02]  /*2600*/  HFMA2 R27, -RZ, RZ, 0, 1.1920928955078125e-07 ;  /* 0x00000002ff1b7431 */ /* 0x000fe400000001ff */
[----:B------:R-:W-:-:S05]  /*2610*/  FADD.FTZ R4, R32, R39 ;  /* 0x0000002720047221 */ /* 0x000fca0000010000 */
[----:B------:R-:W-:-:S07]  /*2620*/  MOV R32, R4 ;  /* 0x0000000400207202 */ /* 0x000fce0000000f00 */
[----:B------:R-:W-:Y:S05]  /*2630*/  WARPSYNC.COLLECTIVE R25, `(.L_x_1047) ;  /* 0x0000000019087348 */ /* 0x000fea0003c00000 */
[----:B------:R0:W1:Y:S02]  /*2640*/  SHFL.BFLY P0, R39, R32, R27, R26 ;  /* 0x0c00001b20277389 */ /* 0x000064000000001a */
[----:B01----:R-:W-:Y:S05]  /*2650*/  ENDCOLLECTIVE ;  /* 0x000000000000791b */ /* 0x003fea0003800000 */
.L_x_1047:
[----:B------:R-:W-:Y:S02]  /*2660*/  HFMA2 R27, -RZ, RZ, 0, 2.384185791015625e-07 ;  /* 0x00000004ff1b7431 */ /* 0x000fe400000001ff */
[----:B------:R-:W-:-:S05]  /*2670*/  FADD.FTZ R5, R4, R39 ;  /* 0x0000002704057221 */ /* 0x000fca0000010000 */
[----:B------:R-:W-:-:S07]  /*2680*/  MOV R32, R5 ;  /* 0x0000000500207202 */ /* 0x000fce0000000f00 */
[----:B------:R-:W-:Y:S05]  /*2690*/  WARPSYNC.COLLECTIVE R25, `(.L_x_1048) ;  /* 0x0000000019087348 */ /* 0x000fea0003c00000 */
[----:B------:R0:W1:Y:S02]  /*26a0*/  SHFL.BFLY P0, R39, R32, R27, R26 ;  /* 0x0c00001b20277389 */ /* 0x000064000000001a */
[----:B01----:R-:W-:Y:S05]  /*26b0*/  ENDCOLLECTIVE ;  /* 0x000000000000791b */ /* 0x003fea0003800000 */
.L_x_1048:
[----:B------:R-:W-:Y:S02]  /*26c0*/  HFMA2 R27, -RZ, RZ, 0, 4.76837158203125e-07 ;  /* 0x00000008ff1b7431 */ /* 0x000fe400000001ff */
[----:B------:R-:W-:-:S05]  /*26d0*/  FADD.FTZ R20, R5, R39 ;  /* 0x0000002705147221 */ /* 0x000fca0000010000 */
[----:B------:R-:W-:-:S07]  /*26e0*/  MOV R32, R20 ;  /* 0x0000001400207202 */ /* 0x000fce0000000f00 */
[----:B------:R-:W-:Y:S05]  /*26f0*/  WARPSYNC.COLLECTIVE R25, `(.L_x_1049) ;  /* 0x0000000019087348 */ /* 0x000fea0003c00000 */
[----:B------:R0:W1:Y:S02]  /*2700*/  SHFL.BFLY P0, R39, R32, R27, R26 ;  /* 0x0c00001b20277389 */ /* 0x000064000000001a */
[----:B01----:R-:W-:Y:S05]  /*2710*/  ENDCOLLECTIVE ;  /* 0x000000000000791b */ /* 0x003fea0003800000 */
.L_x_1049:
[----:B------:R-:W-:Y:S02]  /*2720*/  HFMA2 R27, -RZ, RZ, 0, 9.5367431640625e-07 ;  /* 0x00000010ff1b7431 */ /* 0x000fe400000001ff */
[----:B------:R-:W-:-:S05]  /*2730*/  FADD.FTZ R21, R20, R39 ;  /* 0x0000002714157221 */ /* 0x000fca0000010000 */
[----:B------:R-:W-:-:S07]  /*2740*/  MOV R32, R21 ;  /* 0x0000001500207202 */ /* 0x000fce0000000f00 */
[----:B------:R-:W-:Y:S05]  /*2750*/  WARPSYNC.COLLECTIVE R25, `(.L_x_1050) ;  /* 0x0000000019087348 */ /* 0x000fea0003c00000 */
[----:B------:R0:W1:Y:S02]  /*2760*/  SHFL.BFLY P0, R39, R32, R27, R26 ;  /* 0x0c00001b20277389 */ /* 0x000064000000001a */
[----:B01----:R-:W-:Y:S05]  /*2770*/  ENDCOLLECTIVE ;  /* 0x000000000000791b */ /* 0x003fea0003800000 */
.L_x_1050:
[----:B------:R-:W-:Y:S05]  /*2780*/  BRA `(.L_x_1051) ;  /* 0xfffffff0003c7947 */ /* 0x000fea000383ffff */
.L_x_1052:
        /* <DEDUP_REMOVED lines=15> */
.L_x_9057:


//--------------------- .text._ZN10layer_norm13ln_fwd_kernelINS_13Kernel_traitsI6__halfS2_S2_S2_fjLj256ELj1ELj4ELj1ELj16ENS_18Kernel_traits_baseILj256ES2_S2_S2_S2_fjLj128EEEEELb0ELb1ELb1ELb1EEEvNS_9FwdParamsE --------------------------
	.section	.text._ZN10layer_norm13ln_fwd_kernelINS_13Kernel_traitsI6__halfS2_S2_S2_fjLj256ELj1ELj4ELj1ELj16ENS_18Kernel_traits_baseILj256ES2_S2_S2_S2_fjLj128EEEEELb0ELb1ELb1ELb1EEEvNS_9FwdParamsE,"ax",@progbits
	.align	128
        .global         _ZN10layer_norm13ln_fwd_kernelINS_13Kernel_traitsI6__halfS2_S2_S2_fjLj256ELj1ELj4ELj1ELj16ENS_18Kernel_traits_baseILj256ES2_S2_S2_S2_fjLj128EEEEELb0ELb1ELb1ELb1EEEvNS_9FwdParamsE
        .type           _ZN10layer_norm13ln_fwd_kernelINS_13Kernel_traitsI6__halfS2_S2_S2_fjLj256ELj1ELj4ELj1ELj16ENS_18Kernel_traits_baseILj256ES2_S2_S2_S2_fjLj128EEEEELb0ELb1ELb1ELb1EEEvNS_9FwdParamsE,@function
        .size           _ZN10layer_norm13ln_fwd_kernelINS_13Kernel_traitsI6__halfS2_S2_S2_fjLj256ELj1ELj4ELj1ELj16ENS_18Kernel_traits_baseILj256ES2_S2_S2_S2_fjLj128EEEEELb0ELb1ELb1ELb1EEEvNS_9FwdParamsE,(.L_x_9058 - _ZN10layer_norm13ln_fwd_kernelINS_13Kernel_traitsI6__halfS2_S2_S2_fjLj256ELj1ELj4ELj1ELj16ENS_18Kernel_traits_baseILj256ES2_S2_S2_S2_fjLj128EEEEELb0ELb1ELb1ELb1EEEvNS_9FwdParamsE)
        .other          _ZN10layer_norm13ln_fwd_kernelINS_13Kernel_traitsI6__halfS2_S2_S2_fjLj256ELj1ELj4ELj1ELj16ENS_18Kernel_traits_baseILj256ES2_S2_S2_S2_fjLj128EEEEELb0ELb1ELb1ELb1EEEvNS_9FwdParamsE,@"STO_CUDA_ENTRY STV_DEFAULT"
_ZN10layer_norm13ln_fwd_kernelINS_13Kernel_traitsI6__halfS2_S2_S2_fjLj256ELj1ELj4ELj1ELj16ENS_18Kernel_traits_baseILj256ES2_S2_S2_S2_fjLj128EEEEELb0ELb1ELb1ELb1EEEvNS_9FwdParamsE:
.text._ZN10layer_norm13ln_fwd_kernelINS_13Kernel_traitsI6__halfS2_S2_S2_fjLj256ELj1ELj4ELj1ELj16ENS_18Kernel_traits_baseILj256ES2_S2_S2_S2_fjLj128EEEEELb0ELb1ELb1ELb1EEEvNS_9FwdParamsE:
        /* <DEDUP_REMOVED lines=28> */
[----:B------:R-:W4:Y:S01]  /*01c0*/  LDCU UR9, c[0x0][0x448] ;  /* 0x00008900ff0977ac */ /* 0x000f220008000800 */
[----:B------:R-:W0:Y:S01]  /*01d0*/  LDCU UR10, c[0x0][0x448] ;  /* 0x00008900ff0a77ac */ /* 0x000e220008000800 */
[----:B-1----:R-:W-:-:S06]  /*01e0*/  IMAD.WIDE.U32 R8, R0, 0x10, R8 ;  /* 0x0000001000087825 */ /* 0x002fcc00078e0008 */
[----:B------:R-:W5:Y:S01]  /*01f0*/  LDG.E.128 R8, desc[UR6][R8.64] ;  /* 0x0000000608087981 */ /* 0x000f62000c1e1d00 */
[----:B--2---:R-:W-:-:S04]  /*0200*/  UISETP.NE.U32.AND UP0, UPT, UR4, URZ, UPT ;  /* 0x000000ff0400728c */ /* 0x004fc8000bf05070 */
[----:B------:R-:W-:-:S09]  /*0210*/  UISETP.NE.AND.EX UP0, UPT, UR5, URZ, UPT, UP0 ;  /* 0x000000ff0500728c */ /* 0x000fd2000bf05300 */
[----:B0--34-:R-:W-:Y:S05]  /*0220*/  BRA.U !UP0, `(.L_x_1053) ;  /* 0x0000000d08347547 */ /* 0x019fea000b800000 */
.L_x_1057:
[----:B0-----:R-:W0:Y:S08]  /*0230*/  LDC.64 R28, c[0x0][0x3f0] ;  /* 0x0000fc00ff1c7b82 */ /* 0x001e300000000a00 */
[----:B------:R-:W1:Y:S01]  /*0240*/  LDC R25, c[0x0][0x388] ;  /* 0x0000e200ff197b82 */ /* 0x000e620000000800 */
[----:B0-----:R-:W-:-:S05]  /*0250*/  IMAD.WIDE R28, R2, 0x4, R28 ;  /* 0x00000004021c7825 */ /* 0x001fca00078e021c */
[----:B------:R0:W2:Y:S01]  /*0260*/  LDG.E R3, desc[UR6][R28.64] ;  /* 0x000000061c037981 */ /* 0x0000a2000c1e1900 */
[----:B-1----:R-:W-:-:S05]  /*0270*/  IMAD R24, R2, R25, RZ ;  /* 0x0000001902187224 */ /* 0x002fca00078e02ff */
[----:B0-----:R-:W-:-:S04]  /*0280*/  SHF.R.S32.HI R29, RZ, 0x1f, R24 ;  /* 0x0000001fff1d7819 */ /* 0x001fc80000011418 */
[----:B------:R-:W-:-:S04]  /*0290*/  LEA.HI R29, R29, R24, RZ, 0x3 ;  /* 0x000000181d1d7211 */ /* 0x000fc800078f18ff */
[----:B------:R-:W-:Y:S02]  /*02a0*/  LEA.HI.SX32 R33, R29, R0, 0x1d ;  /* 0x000000001d217211 */ /* 0x000fe400078feaff */
[----:B--2---:R-:W-:-:S13]  /*02b0*/  ISETP.GE.AND P0, PT, R3, 0x1, PT ;  /* 0x000000010300780c */ /* 0x004fda0003f06270 */
[----:B------:R-:W0:Y:S01]  /*02c0*/  @P0 LDC.64 R26, c[0x0][0x390] ;  /* 0x0000e400ff1a0b82 */ /* 0x000e220000000a00 */
[----:B------:R-:W-:-:S05]  /*02d0*/  @P0 IADD3 R20, PT, PT, R3, -0x1, RZ ;  /* 0xffffffff03140810 */ /* 0x000fca0007ffe0ff */
[----:B------:R-:W-:Y:S02]  /*02e0*/  @P0 IMAD R22, R20, R25, RZ ;  /* 0x0000001914160224 */ /* 0x000fe400078e02ff */
[----:B------:R-:W1:Y:S03]  /*02f0*/  LDC.64 R20, c[0x0][0x3a0] ;  /* 0x0000e800ff147b82 */ /* 0x000e660000000a00 */
        /* <DEDUP_REMOVED lines=8> */
[----:B------:R-:W-:Y:S01]  /*0380*/  @P0 LEA.HI.X R27, R22, R27, R23, 0x4, P1 ;  /* 0x0000001b161b0211 */ /* 0x000fe200008f2417 */
[----:B-1----:R-:W-:-:S04]  /*0390*/  IMAD.WIDE.U32 R20, R33, 0x10, R20 ;  /* 0x0000001021147825 */ /* 0x002fc800078e0014 */
[----:B------:R1:W3:Y:S04]  /*03a0*/  @P0 LDG.E.128 R4, desc[UR6][R26.64] ;  /* 0x000000061a040981 */ /* 0x0002e8000c1e1d00 */
[----:B------:R-:W4:Y:S01]  /*03b0*/  LDG.E.128 R20, desc[UR6][R20.64] ;  /* 0x0000000614147981 */ /* 0x000f22000c1e1d00 */
[----:B------:R-:W-:Y:S01]  /*03c0*/  ISETP.GT.AND P1, PT, R3, RZ, PT ;  /* 0x000000ff0300720c */ /* 0x000fe20003f24270 */
[----:B0-----:R-:W-:-:S12]  /*03d0*/  IMAD.WIDE R30, R2, 0x4, R30 ;  /* 0x00000004021e7825 */ /* 0x001fd800078e021e */
[----:B------:R-:W0:Y:S01]  /*03e0*/  @P1 LDC R35, c[0x0][0x40c] ;  /* 0x00010300ff231b82 */ /* 0x000e220000000800 */
[----:B-----5:R2:W5:Y:S01]  /*03f0*/  LDG.E R24, desc[UR6][R30.64] ;  /* 0x000000061e187981 */ /* 0x020562000c1e1900 */
[----:B------:R-:W-:-:S06]  /*0400*/  UMOV UR4, 0xffffffff ;  /* 0xffffffff00047882 */ /* 0x000fcc0000000000 */
[----:B------:R-:W4:Y:S08]  /*0410*/  @P1 LDC R29, c[0x0][0x40c] ;  /* 0x00010300ff1d1b82 */ /* 0x000f300000000800 */
[----:B-1----:R-:W1:Y:S01]  /*0420*/  @P1 LDC R27, c[0x0][0x40c] ;  /* 0x00010300ff1b1b82 */ /* 0x002e620000000800 */
[--C-:B---3--:R-:W-:Y:S02]  /*0430*/  @P0 HADD2.F32 R3, -RZ, R4.reuse.H0_H0 ;  /* 0x20000004ff030230 */ /* 0x108fe40000004100 */
[----:B------:R-:W-:-:S02]  /*0440*/  @P1 HADD2.F32 R32, -RZ, R4.H1_H1 ;  /* 0x30000004ff201230 */ /* 0x000fc40000004100 */
[--C-:B--2---:R-:W-:Y:S02]  /*0450*/  @P1 HADD2.F32 R30, -RZ, R5.reuse.H0_H0 ;  /* 0x20000005ff1e1230 */ /* 0x104fe40000004100 */
[----:B------:R-:W-:Y:S01]  /*0460*/  @P0 FMUL.FTZ R26, R3, R28 ;  /* 0x0000001c031a0220 */ /* 0x000fe20000410000 */
[----:B------:R-:W-:Y:S02]  /*0470*/  @P0 HADD2.F32 R28, -RZ, R8.H0_H0 ;  /* 0x20000008ff1c0230 */ /* 0x000fe40000004100 */
[----:B0-----:R-:W-:Y:S01]  /*0480*/  @P1 FMUL.FTZ R31, R32, R35 ;  /* 0x00000023201f1220 */ /* 0x001fe20000410000 */
[----:B----4-:R-:W-:Y:S02]  /*0490*/  HADD2.F32 R3, -RZ, R20.H0_H0 ;  /* 0x20000014ff037230 */ /* 0x010fe40000004100 */
[----:B------:R-:W-:Y:S01]  /*04a0*/  @P1 FMUL.FTZ R29, R30, R29 ;  /* 0x0000001d1e1d1220 */ /* 0x000fe20000410000 */
[----:B------:R-:W-:Y:S01]  /*04b0*/  @P1 HADD2.F32 R32, -RZ, R5.H1_H1 ;  /* 0x30000005ff201230 */ /* 0x000fe20000004100 */
[----:B------:R-:W0:Y:S01]  /*04c0*/  @P1 LDC R30, c[0x0][0x40c] ;  /* 0x00010300ff1e1b82 */ /* 0x000e220000000800 */
[----:B------:R-:W-:-:S02]  /*04d0*/  @P1 HADD2.F32 R35, -RZ, R6.H1_H1 ;  /* 0x30000006ff231230 */ /* 0x000fc40000004100 */
[----:B------:R-:W-:Y:S01]  /*04e0*/  @P0 FFMA.FTZ R3, R26, R28, R3 ;  /* 0x0000001c1a030223 */ /* 0x000fe20000010003 */
[----:B------:R-:W-:Y:S02]  /*04f0*/  HADD2.F32 R28, -RZ, R20.H1_H1 ;  /* 0x30000014ff1c7230 */ /* 0x000fe40000004100 */
[----:B-1----:R-:W-:Y:S01]  /*0500*/  @P1 FMUL.FTZ R32, R32, R27 ;  /* 0x0000001b20201220 */ /* 0x002fe20000410000 */
[----:B------:R-:W-:Y:S02]  /*0510*/  @P1 HADD2.F32 R26, -RZ, R8.H1_H1 ;  /* 0x30000008ff1a1230 */ /* 0x000fe40000004100 */
[----:B------:R-:W-:Y:S01]  /*0520*/  @P1 HADD2.F32 R27, -RZ, R6.H0_H0 ;  /* 0x20000006ff1b1230 */ /* 0x000fe20000004100 */
[----:B------:R-:W1:Y:S02]  /*0530*/  @P1 LDC R20, c[0x0][0x40c] ;  /* 0x00010300ff141b82 */ /* 0x000e640000000800 */
[----:B------:R-:W-:Y:S01]  /*0540*/  @P1 FFMA.FTZ R28, R31, R26, R28 ;  /* 0x0000001a1f1c1223 */ /* 0x000fe2000001001c */
[----:B------:R-:W-:-:S02]  /*0550*/  @P1 HADD2.F32 R31, -RZ, R9.H0_H0 ;  /* 0x20000009ff1f1230 */ /* 0x000fc40000004100 */
[----:B------:R-:W-:-:S05]  /*0560*/  HADD2.F32 R26, -RZ, R21.H0_H0 ;  /* 0x20000015ff1a7230 */ /* 0x000fca0000004100 */
[----:B------:R-:W-:Y:S01]  /*0570*/  @P1 FFMA.FTZ R26, R29, R31, R26 ;  /* 0x0000001f1d1a1223 */ /* 0x000fe2000001001a */
[----:B------:R-:W-:Y:S02]  /*0580*/  HADD2.F32 R29, -RZ, R21.H1_H1 ;  /* 0x30000015ff1d7230 */ /* 0x000fe40000004100 */
[----:B------:R-:W-:Y:S02]  /*0590*/  @P1 HADD2.F32 R21, -RZ, R9.H1_H1 ;  /* 0x30000009ff151230 */ /* 0x000fe40000004100 */
[--C-:B------:R-:W-:Y:S02]  /*05a0*/  @P1 HADD2.F32 R31, -RZ, R10.reuse.H0_H0 ;  /* 0x2000000aff1f1230 */ /* 0x100fe40000004100 */
[----:B0-----:R-:W-:Y:S01]  /*05b0*/  @P1 FMUL.FTZ R35, R35, R30 ;  /* 0x0000001e23231220 */ /* 0x001fe20000410000 */
[----:B------:R-:W-:Y:S02]  /*05c0*/  @P1 HADD2.F32 R30, -RZ, R10.H1_H1 ;  /* 0x3000000aff1e1230 */ /* 0x000fe40000004100 */
[----:B------:R-:W-:Y:S01]  /*05d0*/  @P1 FFMA.FTZ R29, R32, R21, R29 ;  /* 0x00000015201d1223 */ /* 0x000fe2000001001d */
[--C-:B------:R-:W-:Y:S01]  /*05e0*/  HADD2.F32 R32, -RZ, R22.reuse.H1_H1 ;  /* 0x30000016ff207230 */ /* 0x100fe20000004100 */
[----:B------:R-:W0:Y:S01]  /*05f0*/  @P1 LDC R21, c[0x0][0x40c] ;  /* 0x00010300ff151b82 */ /* 0x000e220000000800 */
[----:B-1----:R-:W-:Y:S01]  /*0600*/  @P1 FMUL.FTZ R20, R27, R20 ;  /* 0x000000141b141220 */ /* 0x002fe20000410000 */
[----:B------:R-:W-:-:S02]  /*0610*/  HADD2.F32 R27, -RZ, R22.H0_H0 ;  /* 0x20000016ff1b7230 */ /* 0x000fc40000004100 */
[----:B------:R-:W-:Y:S01]  /*0620*/  @P1 FFMA.FTZ R32, R35, R30, R32 ;  /* 0x0000001e23201223 */ /* 0x000fe20000010020 */
[----:B------:R-:W-:-:S03]  /*0630*/  @P1 HADD2.F32 R22, -RZ, R7.H0_H0 ;  /* 0x20000007ff161230 */ /* 0x000fc60000004100 */
[----:B------:R-:W1:Y:S01]  /*0640*/  LDC.64 R34, c[0x0][0x3a8] ;  /* 0x0000ea00ff227b82 */ /* 0x000e620000000a00 */
[--C-:B------:R-:W-:Y:S02]  /*0650*/  HADD2.F32 R30, -RZ, R23.reuse.H0_H0 ;  /* 0x20000017ff1e7230 */ /* 0x100fe40000004100 */
[----:B------:R-:W-:Y:S01]  /*0660*/  @P1 FFMA.FTZ R27, R20, R31, R27 ;  /* 0x0000001f141b1223 */ /* 0x000fe2000001001b */
[----:B------:R-:W-:-:S04]  /*0670*/  HADD2.F32 R31, -RZ, R23.H1_H1 ;  /* 0x30000017ff1f7230 */ /* 0x000fc80000004100 */
[----:B------:R-:W2:Y:S01]  /*0680*/  @P1 LDC R20, c[0x0][0x40c] ;  /* 0x00010300ff141b82 */ /* 0x000ea20000000800 */
[----:B0-----:R-:W-:Y:S01]  /*0690*/  @P1 FMUL.FTZ R21, R22, R21 ;  /* 0x0000001516151220 */ /* 0x001fe20000410000 */
[----:B------:R-:W-:-:S05]  /*06a0*/  @P1 HADD2.F32 R22, -RZ, R11.H0_H0 ;  /* 0x2000000bff161230 */ /* 0x000fca0000004100 */
[----:B------:R-:W-:Y:S01]  /*06b0*/  @P1 FFMA.FTZ R30, R21, R22, R30 ;  /* 0x00000016151e1223 */ /* 0x000fe2000001001e */
[----:B------:R-:W-:Y:S01]  /*06c0*/  @P1 HADD2.F32 R21, -RZ, R7.H1_H1 ;  /* 0x30000007ff151230 */ /* 0x000fe20000004100 */
[----:B------:R-:W-:Y:S01]  /*06d0*/  F2FP.F16.F32.PACK_AB R22, R32, R27 ;  /* 0x0000001b2016723e */ /* 0x000fe200000000ff */
[----:B-1----:R-:W-:-:S04]  /*06e0*/  IMAD.WIDE.U32 R34, R33, 0x10, R34 ;  /* 0x0000001021227825 */ /* 0x002fc800078e0022 */
[----:B------:R-:W-:-:S04]  /*06f0*/  FADD.FTZ R33, RZ, R3 ;  /* 0x00000003ff217221 */ /* 0x000fc80000010000 */
[----:B------:R-:W-:Y:S01]  /*0700*/  FADD.FTZ R33, R33, R28 ;  /* 0x0000001c21217221 */ /* 0x000fe20000010000 */
[----:B--2---:R-:W-:Y:S01]  /*0710*/  @P1 FMUL.FTZ R20, R21, R20 ;  /* 0x0000001415141220 */ /* 0x004fe20000410000 */
[----:B------:R-:W-:Y:S02]  /*0720*/  @P1 HADD2.F32 R21, -RZ, R11.H1_H1 ;  /* 0x3000000bff151230 */ /* 0x000fe40000004100 */
[----:B------:R-:W-:-:S03]  /*0730*/  FADD.FTZ R36, R33, R26 ;  /* 0x0000001a21247221 */ /* 0x000fc60000010000 */
[----:B------:R-:W-:Y:S01]  /*0740*/  @P1 FFMA.FTZ R31, R20, R21, R31 ;  /* 0x00000015141f1223 */ /* 0x000fe2000001001f */
[----:B------:R-:W-:Y:S01]  /*0750*/  F2FP.F16.F32.PACK_AB R20, R28, R3 ;  /* 0x000000031c14723e */ /* 0x000fe200000000ff */
[----:B------:R-:W-:Y:S01]  /*0760*/  FADD.FTZ R36, R36, R29 ;  /* 0x0000001d24247221 */ /* 0x000fe20000010000 */
[----:B------:R-:W-:Y:S02]  /*0770*/  F2FP.F16.F32.PACK_AB R21, R29, R26 ;  /* 0x0000001a1d15723e */ /* 0x000fe400000000ff */
[----:B------:R-:W-:Y:S01]  /*0780*/  F2FP.F16.F32.PACK_AB R23, R31, R30 ;  /* 0x0000001e1f17723e */ /* 0x000fe200000000ff */
[----:B------:R-:W-:Y:S01]  /*0790*/  FADD.FTZ R33, R36, R27 ;  /* 0x0000001b24217221 */ /* 0x000fe20000010000 */
[----:B------:R-:W-:-:S03]  /*07a0*/  ISETP.NE.AND P1, PT, R0, RZ, PT ;  /* 0x000000ff0000720c */ /* 0x000fc60003f25270 */
[----:B------:R0:W-:Y:S01]  /*07b0*/  STG.E.128 desc[UR6][R34.64], R20 ;  /* 0x0000001422007986 */ /* 0x0001e2000c101d06 */
        /* <DEDUP_REMOVED lines=41> */
.L_x_1072:
        /* <DEDUP_REMOVED lines=22> */
[----:B------:R-:W-:Y:S02]  /*0bb0*/  HADD2.F32 R26, -RZ, R13.H0_H0 ;  /* 0x2000000dff1a7230 */ /* 0x000fe40000004100 */
[----:B------:R-:W-:Y:S01]  /*0bc0*/  FADD.FTZ R29, -R33, R29 ;  /* 0x0000001d211d7221 */ /* 0x000fe20000010100 */
[C---:B------:R-:W-:Y:S01]  /*0bd0*/  FMUL.FTZ R3, R34.reuse, R3 ;  /* 0x0000000322037220 */ /* 0x040fe20000410000 */
[----:B------:R-:W-:Y:S01]  /*0be0*/  FMUL.FTZ R21, R34, R21 ;  /* 0x0000001522157220 */ /* 0x000fe20000410000 */
[----:B------:R-:W-:-:S02]  /*0bf0*/  IMAD R25, R24, R25, RZ ;  /* 0x0000001918197224 */ /* 0x000fc400078e02ff */
[----:B------:R-:W-:Y:S01]  /*0c00*/  FMUL.FTZ R29, R34, R29 ;  /* 0x0000001d221d7220 */ /* 0x000fe20000410000 */
[----:B------:R-:W-:Y:S01]  /*0c10*/  FFMA.FTZ R3, R3, R20, R22 ;  /* 0x0000001403037223 */ /* 0x000fe20000010016 */
[--C-:B------:R-:W-:Y:S02]  /*0c20*/  HADD2.F32 R20, -RZ, R17.reuse.H0_H0 ;  /* 0x20000011ff147230 */ /* 0x100fe40000004100 */
[C---:B------:R-:W-:Y:S01]  /*0c30*/  FADD.FTZ R37, -R33.reuse, R31 ;  /* 0x0000001f21257221 */ /* 0x040fe20000010100 */
[----:B------:R-:W-:Y:S02]  /*0c40*/  HADD2.F32 R22, -RZ, R17.H1_H1 ;  /* 0x30000011ff167230 */ /* 0x000fe40000004100 */
[----:B------:R-:W-:Y:S01]  /*0c50*/  FADD.FTZ R35, -R33, R30 ;  /* 0x0000001e21237221 */ /* 0x000fe20000010100 */
[----:B------:R-:W-:Y:S02]  /*0c60*/  HADD2.F32 R30, -RZ, R15.H1_H1 ;  /* 0x3000000fff1e7230 */ /* 0x000fe40000004100 */
[----:B------:R-:W-:Y:S01]  /*0c70*/  FFMA.FTZ R26, R21, R26, R20 ;  /* 0x0000001a151a7223 */ /* 0x000fe20000010014 */
[----:B------:R-:W-:-:S02]  /*0c80*/  HADD2.F32 R20, -RZ, R13.H1_H1 ;  /* 0x3000000dff147230 */ /* 0x000fc40000004100 */
[C---:B------:R-:W-:Y:S01]  /*0c90*/  FADD.FTZ R21, -R33.reuse, R27 ;  /* 0x0000001b21157221 */ /* 0x040fe20000010100 */
[C---:B------:R-:W-:Y:S01]  /*0ca0*/  FMUL.FTZ R37, R34.reuse, R37 ;  /* 0x0000002522257220 */ /* 0x040fe20000410000 */
[----:B------:R-:W-:Y:S01]  /*0cb0*/  SHF.R.S32.HI R24, RZ, 0x1f, R25 ;  /* 0x0000001fff187819 */ /* 0x000fe20000011419 */
[----:B------:R-:W-:Y:S01]  /*0cc0*/  FADD.FTZ R23, -R33, R28 ;  /* 0x0000001c21177221 */ /* 0x000fe20000010100 */
[----:B------:R-:W-:Y:S01]  /*0cd0*/  FFMA.FTZ R27, R29, R20, R22 ;  /* 0x000000141d1b7223 */ /* 0x000fe20000010016 */
[----:B------:R-:W-:Y:S02]  /*0ce0*/  HADD2.F32 R22, -RZ, R14.H0_H0 ;  /* 0x2000000eff167230 */ /* 0x000fe40000004100 */
[----:B------:R-:W-:Y:S01]  /*0cf0*/  FMUL.FTZ R21, R34, R21 ;  /* 0x0000001522157220 */ /* 0x000fe20000410000 */
[----:B------:R-:W-:Y:S01]  /*0d00*/  HADD2.F32 R20, -RZ, R18.H0_H0 ;  /* 0x20000012ff147230 */ /* 0x000fe20000004100 */
[----:B------:R-:W-:Y:S01]  /*0d10*/  LEA.HI R25, R24, R25, RZ, 0x3 ;  /* 0x0000001918197211 */ /* 0x000fe200078f18ff */
[----:B------:R-:W-:-:S02]  /*0d20*/  HADD2.F32 R31, -RZ, R15.H0_H0 ;  /* 0x2000000fff1f7230 */ /* 0x000fc40000004100 */
[C---:B------:R-:W-:Y:S01]  /*0d30*/  FMUL.FTZ R28, R34.reuse, R35 ;  /* 0x00000023221c7220 */ /* 0x040fe20000410000 */
[----:B------:R-:W-:Y:S02]  /*0d40*/  HADD2.F32 R24, -RZ, R12.H1_H1 ;  /* 0x3000000cff187230 */ /* 0x000fe40000004100 */
[----:B------:R-:W-:Y:S01]  /*0d50*/  FFMA.FTZ R22, R21, R22, R20 ;  /* 0x0000001615167223 */ /* 0x000fe20000010014 */
[----:B------:R-:W-:Y:S01]  /*0d60*/  FADD.FTZ R21, -R33, R32 ;  /* 0x0000002021157221 */ /* 0x000fe20000010100 */
[----:B------:R-:W-:Y:S02]  /*0d70*/  HADD2.F32 R20, -RZ, R14.H1_H1 ;  /* 0x3000000eff147230 */ /* 0x000fe40000004100 */
[C---:B------:R-:W-:Y:S01]  /*0d80*/  FMUL.FTZ R23, R34.reuse, R23 ;  /* 0x0000001722177220 */ /* 0x040fe20000410000 */
[----:B------:R-:W-:Y:S02]  /*0d90*/  HADD2.F32 R32, -RZ, R18.H1_H1 ;  /* 0x30000012ff207230 */ /* 0x000fe40000004100 */
[----:B------:R-:W-:Y:S01]  /*0da0*/  FMUL.FTZ R21, R34, R21 ;  /* 0x0000001522157220 */ /* 0x000fe20000410000 */
[----:B------:R-:W-:Y:S01]  /*0db0*/  HADD2.F32 R33, -RZ, R19.H0_H0 ;  /* 0x20000013ff217230 */ /* 0x000fe20000004100 */
[----:B------:R-:W-:-:S02]  /*0dc0*/  LEA.HI.SX32 R25, R25, R0, 0x1d ;  /* 0x0000000019197211 */ /* 0x000fc400078feaff */
[----:B------:R-:W-:Y:S01]  /*0dd0*/  FFMA.FTZ R29, R21, R20, R32 ;  /* 0x00000014151d7223 */ /* 0x000fe20000010020 */
[----:B------:R-:W-:Y:S01]  /*0de0*/  HADD2.F32 R32, -RZ, R19.H1_H1 ;  /* 0x30000013ff207230 */ /* 0x000fe20000004100 */
[----:B------:R-:W1:Y:S01]  /*0df0*/  LDC.64 R20, c[0x0][0x428] ;  /* 0x00010a00ff147b82 */ /* 0x000e620000000a00 */
[----:B------:R-:W-:Y:S02]  /*0e00*/  FFMA.FTZ R28, R28, R31, R33 ;  /* 0x0000001f1c1c7223 */ /* 0x000fe40000010021 */
[----:B------:R-:W-:Y:S01]  /*0e10*/  F2FP.F16.F32.PACK_AB R22, R29, R22 ;  /* 0x000000161d16723e */ /* 0x000fe200000000ff */
[----:B------:R-:W-:Y:S01]  /*0e20*/  FFMA.FTZ R37, R37, R30, R32 ;  /* 0x0000001e25257223 */ /* 0x000fe20000010020 */
[----:B------:R-:W-:-:S05]  /*0e30*/  HADD2.F32 R30, -RZ, R16.H1_H1 ;  /* 0x30000010ff1e7230 */ /* 0x000fca0000004100 */
[----:B------:R-:W-:Y:S01]  /*0e40*/  FFMA.FTZ R30, R23, R24, R30 ;  /* 0x00000018171e7223 */ /* 0x000fe2000001001e */
[----:B------:R-:W-:Y:S01]  /*0e50*/  F2FP.F16.F32.PACK_AB R23, R37, R28 ;  /* 0x0000001c2517723e */ /* 0x000fe200000000ff */
[----:B-1----:R-:W-:Y:S01]  /*0e60*/  IMAD.WIDE.U32 R24, R25, 0x10, R20 ;  /* 0x0000001019187825 */ /* 0x002fe200078e0014 */
[----:B------:R-:W-:Y:S02]  /*0e70*/  F2FP.F16.F32.PACK_AB R21, R27, R26 ;  /* 0x0000001a1b15723e */ /* 0x000fe400000000ff */
[----:B------:R-:W-:-:S05]  /*0e80*/  F2FP.F16.F32.PACK_AB R20, R30, R3 ;  /* 0x000000031e14723e */ /* 0x000fca00000000ff */
[----:B------:R1:W-:Y:S02]  /*0e90*/  STG.E.128 desc[UR6][R24.64], R20 ;  /* 0x0000001418007986 */ /* 0x0003e4000c101d06 */
.L_x_1056:
[----:B------:R-:W-:Y:S05]  /*0ea0*/  BSYNC.RECONVERGENT B0 ;  /* 0x0000000000007941 */ /* 0x000fea0003800200 */
.L_x_1055:
[----:B-1----:R-:W1:Y:S02]  /*0eb0*/  LDC.64 R20, c[0x0][0x380] ;  /* 0x0000e000ff147b82 */ /* 0x002e640000000a00 */
[----:B-1----:R-:W-:-:S04]  /*0ec0*/  LEA R2, R20, R2, 0x2 ;  /* 0x0000000214027211 */ /* 0x002fc800078e10ff */
[----:B------:R-:W-:-:S13]  /*0ed0*/  ISETP.GE.AND P0, PT, R2, R21, PT ;  /* 0x000000150200720c */ /* 0x000fda0003f06270 */
[----:B------:R-:W-:Y:S05]  /*0ee0*/  @!P0 BRA `(.L_x_1057) ;  /* 0xfffffff000d08947 */ /* 0x000fea000383ffff */
[----:B------:R-:W-:Y:S05]  /*0ef0*/  EXIT ;  /* 0x000000000000794d */ /* 0x000fea0003800000 */
.L_x_1053:
[----:B0-----:R-:W0:Y:S08]  /*0f00*/  LDC.64 R4, c[0x0][0x3f0] ;  /* 0x0000fc00ff047b82 */ /* 0x001e300000000a00 */
[----:B-1----:R-:W1:Y:S08]  /*0f10*/  LDC R3, c[0x0][0x388] ;  /* 0x0000e200ff037b82 */ /* 0x002e700000000800 */
[----:B------:R-:W2:Y:S01]  /*0f20*/  LDC.64 R34, c[0x0][0x3a8] ;  /* 0x0000ea00ff227b82 */ /* 0x000ea20000000a00 */
[----:B0-----:R-:W-:-:S06]  /*0f30*/  IMAD.WIDE R4, R2, 0x4, R4 ;  /* 0x0000000402047825 */ /* 0x001fcc00078e0204 */
[----:B------:R-:W3:Y:S02]  /*0f40*/  LDG.E R4, desc[UR6][R4.64] ;  /* 0x0000000604047981 */ /* 0x000ee4000c1e1900 */
[----:B---3--:R-:W-:-:S13]  /*0f50*/  ISETP.GE.AND P0, PT, R4, 0x1, PT ;  /* 0x000000010400780c */ /* 0x008fda0003f06270 */
[----:B------:R-:W0:Y:S01]  /*0f60*/  @P0 LDC.64 R22, c[0x0][0x390] ;  /* 0x0000e400ff160b82 */ /* 0x000e220000000a00 */
[----:B------:R-:W-:-:S05]  /*0f70*/  @P0 IADD3 R6, PT, PT, R4, -0x1, RZ ;  /* 0xffffffff04060810 */ /* 0x000fca0007ffe0ff */
[----:B-1----:R-:W-:Y:S02]  /*0f80*/  @P0 IMAD R6, R6, R3, RZ ;  /* 0x0000000306060224 */ /* 0x002fe400078e02ff */
[----:B------:R-:W1:Y:S03]  /*0f90*/  @P0 LDC R30, c[0x0][0x40c] ;  /* 0x00010300ff1e0b82 */ /* 0x000e660000000800 */
        /* <DEDUP_REMOVED lines=10> */
[----:B------:R-:W2:Y:S03]  /*1040*/  LDC.64 R6, c[0x0][0x3f8] ;  /* 0x0000fe00ff067b82 */ /* 0x000ea60000000a00 */
[----:B------:R1:W3:Y:S05]  /*1050*/  @P0 LDG.E.64 R28, desc[UR6][R20.64+0x8] ;  /* 0x00000806141c0981 */ /* 0x0002ea000c1e1b00 */
[----:B------:R-:W0:Y:S08]  /*1060*/  @P0 LDC R23, c[0x0][0x40c] ;  /* 0x00010300ff170b82 */ /* 0x000e300000000800 */
[----:B------:R-:W0:Y:S01]  /*1070*/  @P0 LDC R22, c[0x0][0x40c] ;  /* 0x00010300ff160b82 */ /* 0x000e220000000800 */
[----:B--2---:R-:W-:-:S07]  /*1080*/  IMAD.WIDE R6, R2, 0x4, R6 ;  /* 0x0000000402067825 */ /* 0x004fce00078e0206 */
[----:B-1----:R-:W1:Y:S01]  /*1090*/  @P0 LDC R20, c[0x0][0x40c] ;  /* 0x00010300ff140b82 */ /* 0x002e620000000800 */
[----:B-----5:R2:W5:Y:S01]  /*10a0*/  LDG.E R4, desc[UR6][R6.64] ;  /* 0x0000000606047981 */ /* 0x020562000c1e1900 */
[----:B------:R-:W-:Y:S01]  /*10b0*/  @P0 HADD2.F32 R31, -RZ, R9.H0_H0 ;  /* 0x20000009ff1f0230 */ /* 0x000fe20000004100 */
[----:B------:R-:W-:Y:S01]  /*10c0*/  UMOV UR4, 0xffffffff ;  /* 0xffffffff00047882 */ /* 0x000fe20000000000 */
[----:B------:R-:W-:Y:S01]  /*10d0*/  @P0 HADD2.F32 R33, -RZ, R10.H0_H0 ;  /* 0x2000000aff210230 */ /* 0x000fe20000004100 */
[----:B------:R-:W-:Y:S02]  /*10e0*/  ISETP.NE.AND P1, PT, R0, RZ, PT ;  /* 0x000000ff0000720c */ /* 0x000fe40003f25270 */
[----:B--2---:R-:W-:Y:S01]  /*10f0*/  MOV R6, RZ ;  /* 0x000000ff00067202 */ /* 0x004fe20000000f00 */
[--C-:B----4-:R-:W-:Y:S02]  /*1100*/  @P0 HADD2.F32 R5, -RZ, R26.reuse.H0_H0 ;  /* 0x2000001aff050230 */ /* 0x110fe40000004100 */
[----:B------:R-:W-:-:S02]  /*1110*/  @P0 HADD2.F32 R24, -RZ, R26.H1_H1 ;  /* 0x3000001aff180230 */ /* 0x000fc40000004100 */
[--C-:B------:R-:W-:Y:S02]  /*1120*/  @P0 HADD2.F32 R7, -RZ, R27.reuse.H0_H0 ;  /* 0x2000001bff070230 */ /* 0x100fe40000004100 */
[----:B------:R-:W-:Y:S01]  /*1130*/  @P0 FMUL.FTZ R21, R5, R30 ;  /* 0x0000001e05150220 */ /* 0x000fe20000410000 */
[----:B------:R-:W-:Y:S02]  /*1140*/  HFMA2 R5, -RZ, RZ, 0, 0 ;  /* 0x00000000ff057431 */ /* 0x000fe400000001ff */
[--C-:B------:R-:W-:Y:S02]  /*1150*/  @P0 HADD2.F32 R30, -RZ, R8.reuse.H0_H0 ;  /* 0x20000008ff1e0230 */ /* 0x100fe40000004100 */
[----:B---3--:R-:W-:Y:S01]  /*1160*/  @P0 FMUL.FTZ R24, R24, R25 ;  /* 0x0000001918180220 */ /* 0x008fe20000410000 */
[----:B------:R-:W-:Y:S02]  /*1170*/  @P0 HADD2.F32 R25, -RZ, R8.H1_H1 ;  /* 0x30000008ff190230 */ /* 0x000fe40000004100 */
[----:B------:R-:W-:Y:S01]  /*1180*/  @P0 FMUL.FTZ R5, R30, R21 ;  /* 0x000000151e050220 */ /* 0x000fe20000410000 */
[----:B------:R-:W-:Y:S01]  /*1190*/  @P0 HADD2.F32 R30, -RZ, R27.H1_H1 ;  /* 0x3000001bff1e0230 */ /* 0x000fe20000004100 */
[----:B------:R-:W2:Y:S01]  /*11a0*/  @P0 LDC R21, c[0x0][0x40c] ;  /* 0x00010300ff150b82 */ /* 0x000ea20000000800 */
[----:B------:R-:W-:Y:S01]  /*11b0*/  @P0 FMUL.FTZ R6, R24, R25 ;  /* 0x0000001918060220 */ /* 0x000fe20000410000 */
[----:B0-----:R-:W-:Y:S01]  /*11c0*/  @P0 FMUL.FTZ R24, R7, R32 ;  /* 0x0000002007180220 */ /* 0x001fe20000410000 */
[----:B------:R-:W-:-:S02]  /*11d0*/  HFMA2 R7, -RZ, RZ, 0, 0 ;  /* 0x00000000ff077431 */ /* 0x000fc400000001ff */
[----:B------:R-:W-:Y:S02]  /*11e0*/  @P0 HADD2.F32 R25, -RZ, R28.H0_H0 ;  /* 0x2000001cff190230 */ /* 0x000fe40000004100 */
[----:B------:R-:W-:Y:S01]  /*11f0*/  @P0 FMUL.FTZ R23, R30, R23 ;  /* 0x000000171e170220 */ /* 0x000fe20000410000 */
[----:B------:R-:W-:Y:S02]  /*1200*/  @P0 HADD2.F32 R30, -RZ, R9.H1_H1 ;  /* 0x30000009ff1e0230 */ /* 0x000fe40000004100 */
[----:B------:R-:W-:Y:S02]  /*1210*/  @P0 HADD2.F32 R32, -RZ, R10.H1_H1 ;  /* 0x3000000aff200230 */ /* 0x000fe40000004100 */
[----:B------:R-:W-:Y:S01]  /*1220*/  @P0 FMUL.FTZ R7, R24, R31 ;  /* 0x0000001f18070220 */ /* 0x000fe20000410000 */
[----:B------:R-:W-:Y:S02]  /*1230*/  @P0 HADD2.F32 R31, -RZ, R28.H1_H1 ;  /* 0x3000001cff1f0230 */ /* 0x000fe40000004100 */
[----:B------:R-:W-:Y:S01]  /*1240*/  @P0 FMUL.FTZ R22, R25, R22 ;  /* 0x0000001619160220 */ /* 0x000fe20000410000 */
[----:B------:R-:W-:-:S02]  /*1250*/  CS2R R24, SRZ ;  /* 0x0000000000187805 */ /* 0x000fc4000001ff00 */
[----:B------:R-:W-:Y:S01]  /*1260*/  @P0 FMUL.FTZ R24, R23, R30 ;  /* 0x0000001e17180220 */ /* 0x000fe20000410000 */
[----:B-1----:R-:W-:Y:S01]  /*1270*/  @P0 FMUL.FTZ R31, R31, R20 ;  /* 0x000000141f1f0220 */ /* 0x002fe20000410000 */
[----:B------:R-:W-:Y:S01]  /*1280*/  @P0 FMUL.FTZ R25, R22, R33 ;  /* 0x0000002116190220 */ /* 0x000fe20000410000 */
[----:B------:R-:W0:Y:S01]  /*1290*/  @P0 LDC R20, c[0x0][0x40c] ;  /* 0x00010300ff140b82 */ /* 0x000e220000000800 */
[----:B------:R-:W-:Y:S01]  /*12a0*/  @P0 HADD2.F32 R22, -RZ, R29.H0_H0 ;  /* 0x2000001dff160230 */ /* 0x000fe20000004100 */
[----:B------:R-:W-:Y:S01]  /*12b0*/  MOV R30, RZ ;  /* 0x000000ff001e7202 */ /* 0x000fe20000000f00 */
[----:B------:R-:W-:Y:S01]  /*12c0*/  @P0 FMUL.FTZ R30, R31, R32 ;  /* 0x000000201f1e0220 */ /* 0x000fe20000410000 */
[----:B------:R-:W-:Y:S02]  /*12d0*/  HFMA2 R31, -RZ, RZ, 0, 0 ;  /* 0x00000000ff1f7431 */ /* 0x000fe400000001ff */
[----:B------:R-:W-:Y:S02]  /*12e0*/  @P0 HADD2.F32 R32, -RZ, R11.H0_H0 ;  /* 0x2000000bff200230 */ /* 0x000fe40000004100 */
[----:B------:R-:W-:Y:S01]  /*12f0*/  FADD.FTZ R33, RZ, R5 ;  /* 0x00000005ff217221 */ /* 0x000fe20000010000 */
[----:B--2---:R-:W-:Y:S01]  /*1300*/  @P0 FMUL.FTZ R21, R22, R21 ;  /* 0x0000001516150220 */ /* 0x004fe20000410000 */
[----:B------:R-:W-:-:S02]  /*1310*/  IMAD R22, R2, R3, RZ ;  /* 0x0000000302167224 */ /* 0x000fc400078e02ff */
[----:B------:R-:W-:Y:S01]  /*1320*/  FADD.FTZ R36, R33, R6 ;  /* 0x0000000621247221 */ /* 0x000fe20000010000 */
[----:B------:R-:W-:Y:S01]  /*1330*/  @P0 FMUL.FTZ R31, R21, R32 ;  /* 0x00000020151f0220 */ /* 0x000fe20000410000 */
[----:B------:R-:W-:Y:S02]  /*1340*/  MOV R32, RZ ;  /* 0x000000ff00207202 */ /* 0x000fe40000000f00 */
[----:B------:R-:W-:Y:S01]  /*1350*/  SHF.R.S32.HI R21, RZ, 0x1f, R22 ;  /* 0x0000001fff157819 */ /* 0x000fe20000011416 */
[----:B------:R-:W-:-:S03]  /*1360*/  FADD.FTZ R33, R36, R7 ;  /* 0x0000000724217221 */ /* 0x000fc60000010000 */
[----:B------:R-:W-:Y:S01]  /*1370*/  LEA.HI R23, R21, R22, RZ, 0x3 ;  /* 0x0000001615177211 */ /* 0x000fe200078f18ff */
[----:B------:R-:W-:Y:S01]  /*1380*/  @P0 HADD2.F32 R21, -RZ, R29.H1_H1 ;  /* 0x3000001dff150230 */ /* 0x000fe20000004100 */
[----:B------:R-:W-:Y:S01]  /*1390*/  F2FP.F16.F32.PACK_AB R22, R30, R25 ;  /* 0x000000191e16723e */ /* 0x000fe200000000ff */
[----:B------:R-:W-:Y:S01]  /*13a0*/  FADD.FTZ R36, R33, R24 ;  /* 0x0000001821247221 */ /* 0x000fe20000010000 */
[----:B------:R-:W-:Y:S02]  /*13b0*/  LEA.HI.SX32 R23, R23, R0, 0x1d ;  /* 0x0000000017177211 */ /* 0x000fe400078feaff */
[----:B0-----:R-:W-:Y:S01]  /*13c0*/  @P0 FMUL.FTZ R20, R21, R20 ;  /* 0x0000001415140220 */ /* 0x001fe20000410000 */
[----:B------:R-:W-:Y:S02]  /*13d0*/  @P0 HADD2.F32 R21, -RZ, R11.H1_H1 ;  /* 0x3000000bff150230 */ /* 0x000fe40000004100 */
[----:B------:R-:W-:Y:S01]  /*13e0*/  FADD.FTZ R33, R36, R25 ;  /* 0x0000001924217221 */ /* 0x000fe20000010000 */
[----:B------:R-:W-:-:S04]  /*13f0*/  IMAD.WIDE.U32 R34, R23, 0x10, R34 ;  /* 0x0000001017227825 */ /* 0x000fc800078e0022 */
[----:B------:R-:W-:Y:S01]  /*1400*/  @P0 FMUL.FTZ R32, R20, R21 ;  /* 0x0000001514200220 */ /* 0x000fe20000410000 */
[----:B------:R-:W-:Y:S01]  /*1410*/  F2FP.F16.F32.PACK_AB R20, R6, R5 ;  /* 0x000000050614723e */ /* 0x000fe200000000ff */
[----:B------:R-:W-:Y:S01]  /*1420*/  FADD.FTZ R36, R33, R30 ;  /* 0x0000001e21247221 */ /* 0x000fe20000010000 */
[----:B------:R-:W-:Y:S02]  /*1430*/  F2FP.F16.F32.PACK_AB R21, R24, R7 ;  /* 0x000000071815723e */ /* 0x000fe400000000ff */
[----:B------:R-:W-:Y:S01]  /*1440*/  F2FP.F16.F32.PACK_AB R23, R32, R31 ;  /* 0x0000001f2017723e */ /* 0x000fe200000000ff */
[----:B------:R-:W-:-:S04]  /*1450*/  FADD.FTZ R33, R36, R31 ;  /* 0x0000001f24217221 */ /* 0x000fc80000010000 */
[----:B------:R0:W-:Y:S01]  /*1460*/  STG.E.128 desc[UR6][R34.64], R20 ;  /* 0x0000001422007986 */ /* 0x0001e2000c101d06 */
        /* <DEDUP_REMOVED lines=39> */
.L_x_1084:
        /* <DEDUP_REMOVED lines=18> */
[----:B------:R-:W-:Y:S01]  /*1800*/  HADD2.F32 R20, -RZ, R12.H0_H0 ;  /* 0x2000000cff147230 */ /* 0x000fe20000004100 */
[----:B------:R-:W-:Y:S01]  /*1810*/  IADD3 R4, PT, PT, R4, -0x1, RZ ;  /* 0xffffffff04047810 */ /* 0x000fe20007ffe0ff */
[----:B------:R-:W-:Y:S02]  /*1820*/  HADD2.F32 R22, -RZ, R16.H0_H0 ;  /* 0x20000010ff167230 */ /* 0x000fe40000004100 */
[C---:B------:R-:W-:Y:S01]  /*1830*/  FADD.FTZ R5, -R33.reuse, R5 ;  /* 0x0000000521057221 */ /* 0x040fe20000010100 */
[C---:B------:R-:W-:Y:S01]  /*1840*/  FADD.FTZ R7, -R33.reuse, R7 ;  /* 0x0000000721077221 */ /* 0x040fe20000010100 */
[----:B0-----:R-:W-:Y:S02]  /*1850*/  HADD2.F32 R36, -RZ, R17.H0_H0 ;  /* 0x20000011ff247230 */ /* 0x001fe40000004100 */
[----:B------:R-:W-:Y:S01]  /*1860*/  FADD.FTZ R25, -R33, R25 ;  /* 0x0000001921197221 */ /* 0x000fe20000010100 */
[C---:B------:R-:W-:Y:S01]  /*1870*/  FMUL.FTZ R5, R34.reuse, R5 ;  /* 0x0000000522057220 */ /* 0x040fe20000410000 */
[----:B------:R-:W-:Y:S01]  /*1880*/  FMUL.FTZ R7, R34, R7 ;  /* 0x0000000722077220 */ /* 0x000fe20000410000 */
[----:B------:R-:W-:-:S02]  /*1890*/  IMAD R3, R4, R3, RZ ;  /* 0x0000000304037224 */ /* 0x000fc400078e02ff */
[----:B------:R-:W-:Y:S01]  /*18a0*/  FMUL.FTZ R23, R34, R25 ;  /* 0x0000001922177220 */ /* 0x000fe20000410000 */
[----:B------:R-:W-:Y:S01]  /*18b0*/  FFMA.FTZ R20, R5, R20, R22 ;  /* 0x0000001405147223 */ /* 0x000fe20000010016 */
[----:B------:R-:W-:Y:S02]  /*18c0*/  HADD2.F32 R22, -RZ, R13.H0_H0 ;  /* 0x2000000dff167230 */ /* 0x000fe40000004100 */
[C---:B------:R-:W-:Y:S01]  /*18d0*/  FADD.FTZ R5, -R33.reuse, R24 ;  /* 0x0000001821057221 */ /* 0x040fe20000010100 */
[----:B------:R-:W-:Y:S02]  /*18e0*/  HADD2.F32 R24, -RZ, R17.H1_H1 ;  /* 0x30000011ff187230 */ /* 0x000fe40000004100 */
[----:B------:R-:W-:Y:S01]  /*18f0*/  FADD.FTZ R31, -R33, R31 ;  /* 0x0000001f211f7221 */ /* 0x000fe20000010100 */
[----:B------:R-:W-:Y:S02]  /*1900*/  HADD2.F32 R25, -RZ, R16.H1_H1 ;  /* 0x30000010ff197230 */ /* 0x000fe40000004100 */
[----:B------:R-:W-:Y:S01]  /*1910*/  FFMA.FTZ R21, R7, R22, R36 ;  /* 0x0000001607157223 */ /* 0x000fe20000010024 */
[----:B------:R-:W-:-:S02]  /*1920*/  HADD2.F32 R22, -RZ, R13.H1_H1 ;  /* 0x3000000dff167230 */ /* 0x000fc40000004100 */
[C---:B------:R-:W-:Y:S01]  /*1930*/  FMUL.FTZ R5, R34.reuse, R5 ;  /* 0x0000000522057220 */ /* 0x040fe20000410000 */
[----:B------:R-:W-:Y:S02]  /*1940*/  HADD2.F32 R36, -RZ, R18.H0_H0 ;  /* 0x20000012ff247230 */ /* 0x000fe40000004100 */
[----:B------:R-:W-:Y:S01]  /*1950*/  FADD.FTZ R7, -R33, R6 ;  /* 0x0000000621077221 */ /* 0x000fe20000010100 */
[----:B------:R-:W-:Y:S01]  /*1960*/  FMUL.FTZ R31, R34, R31 ;  /* 0x0000001f221f7220 */ /* 0x000fe20000410000 */
[----:B------:R-:W-:Y:S01]  /*1970*/  FFMA.FTZ R22, R5, R22, R24 ;  /* 0x0000001605167223 */ /* 0x000fe20000010018 */
[--C-:B------:R-:W-:Y:S02]  /*1980*/  HADD2.F32 R24, -RZ, R14.reuse.H0_H0 ;  /* 0x2000000eff187230 */ /* 0x100fe40000004100 */
[C---:B------:R-:W-:Y:S01]  /*1990*/  FADD.FTZ R5, -R33.reuse, R30 ;  /* 0x0000001e21057221 */ /* 0x040fe20000010100 */
[----:B------:R-:W-:Y:S02]  /*19a0*/  HADD2.F32 R30, -RZ, R14.H1_H1 ;  /* 0x3000000eff1e7230 */ /* 0x000fe40000004100 */
[----:B------:R-:W-:Y:S01]  /*19b0*/  FADD.FTZ R33, -R33, R32 ;  /* 0x0000002021217221 */ /* 0x000fe20000010100 */
[----:B------:R-:W-:-:S02]  /*19c0*/  HADD2.F32 R32, -RZ, R19.H0_H0 ;  /* 0x20000013ff207230 */ /* 0x000fc40000004100 */
[----:B------:R-:W-:Y:S01]  /*19d0*/  FFMA.FTZ R23, R23, R24, R36 ;  /* 0x0000001817177223 */ /* 0x000fe20000010024 */
[----:B------:R-:W-:Y:S02]  /*19e0*/  HADD2.F32 R24, -RZ, R18.H1_H1 ;  /* 0x30000012ff187230 */ /* 0x000fe40000004100 */
[C---:B------:R-:W-:Y:S01]  /*19f0*/  FMUL.FTZ R5, R34.reuse, R5 ;  /* 0x0000000522057220 */ /* 0x040fe20000410000 */
[C---:B------:R-:W-:Y:S01]  /*1a00*/  FMUL.FTZ R6, R34.reuse, R7 ;  /* 0x0000000722067220 */ /* 0x040fe20000410000 */
[----:B------:R-:W-:Y:S01]  /*1a10*/  FMUL.FTZ R33, R34, R33 ;  /* 0x0000002122217220 */ /* 0x000fe20000410000 */
[----:B------:R-:W-:Y:S02]  /*1a20*/  HADD2.F32 R34, -RZ, R19.H1_H1 ;  /* 0x30000013ff227230 */ /* 0x000fe40000004100 */
[----:B------:R-:W-:Y:S01]  /*1a30*/  FFMA.FTZ R30, R5, R30, R24 ;  /* 0x0000001e051e7223 */ /* 0x000fe20000010018 */
[--C-:B------:R-:W-:Y:S01]  /*1a40*/  HADD2.F32 R24, -RZ, R15.reuse.H0_H0 ;  /* 0x2000000fff187230 */ /* 0x100fe20000004100 */
[----:B------:R-:W0:Y:S04]  /*1a50*/  LDC.64 R4, c[0x0][0x428] ;  /* 0x00010a00ff047b82 */ /* 0x000e280000000a00 */
[----:B------:R-:W-:Y:S01]  /*1a60*/  FFMA.FTZ R7, R31, R24, R32 ;  /* 0x000000181f077223 */ /* 0x000fe20000010020 */
[----:B------:R-:W-:Y:S01]  /*1a70*/  SHF.R.S32.HI R24, RZ, 0x1f, R3 ;  /* 0x0000001fff187819 */ /* 0x000fe20000011403 */
[----:B------:R-:W-:-:S02]  /*1a80*/  HADD2.F32 R32, -RZ, R15.H1_H1 ;  /* 0x3000000fff207230 */ /* 0x000fc40000004100 */
[----:B------:R-:W-:Y:S01]  /*1a90*/  HADD2.F32 R31, -RZ, R12.H1_H1 ;  /* 0x3000000cff1f7230 */ /* 0x000fe20000004100 */
[----:B------:R-:W-:Y:S02]  /*1aa0*/  LEA.HI R3, R24, R3, RZ, 0x3 ;  /* 0x0000000318037211 */ /* 0x000fe400078f18ff */
[----:B------:R-:W-:Y:S02]  /*1ab0*/  FFMA.FTZ R32, R33, R32, R34 ;  /* 0x0000002021207223 */ /* 0x000fe40000010022 */
[----:B------:R-:W-:Y:S01]  /*1ac0*/  LEA.HI.SX32 R3, R3, R0, 0x1d ;  /* 0x0000000003037211 */ /* 0x000fe200078feaff */
[----:B------:R-:W-:Y:S01]  /*1ad0*/  FFMA.FTZ R31, R6, R31, R25 ;  /* 0x0000001f061f7223 */ /* 0x000fe20000010019 */
[----:B------:R-:W-:Y:S02]  /*1ae0*/  F2FP.F16.F32.PACK_AB R6, R30, R23 ;  /* 0x000000171e06723e */ /* 0x000fe400000000ff */
[----:B------:R-:W-:Y:S01]  /*1af0*/  F2FP.F16.F32.PACK_AB R7, R32, R7 ;  /* 0x000000072007723e */ /* 0x000fe200000000ff */
[----:B0-----:R-:W-:Y:S01]  /*1b00*/  IMAD.WIDE.U32 R24, R3, 0x10, R4 ;  /* 0x0000001003187825 */ /* 0x001fe200078e0004 */
[----:B------:R-:W-:-:S02]  /*1b10*/  F2FP.F16.F32.PACK_AB R5, R22, R21 ;  /* 0x000000151605723e */ /* 0x000fc400000000ff */
[----:B------:R-:W-:-:S05]  /*1b20*/  F2FP.F16.F32.PACK_AB R4, R31, R20 ;  /* 0x000000141f04723e */ /* 0x000fca00000000ff */
[----:B------:R2:W-:Y:S02]  /*1b30*/  STG.E.128 desc[UR6][R24.64], R4 ;  /* 0x0000000418007986 */ /* 0x0005e4000c101d06 */
.L_x_1060:
[----:B------:R-:W-:Y:S05]  /*1b40*/  BSYNC.RECONVERGENT B0 ;  /* 0x0000000000007941 */ /* 0x000fea0003800200 */
.L_x_1059:
[----:B--2---:R-:W2:Y:S02]  /*1b50*/  LDC.64 R4, c[0x0][0x380] ;  /* 0x0000e000ff047b82 */ /* 0x004ea40000000a00 */
[----:B--2---:R-:W-:-:S04]  /*1b60*/  LEA R2, R4, R2, 0x2 ;  /* 0x0000000204027211 */ /* 0x004fc800078e10ff */
[----:B------:R-:W-:-:S13]  /*1b70*/  ISETP.GE.AND P0, PT, R2, R5, PT ;  /* 0x000000050200720c */ /* 0x000fda0003f06270 */
[----:B------:R-:W-:Y:S05]  /*1b80*/  @!P0 BRA `(.L_x_1053) ;  /* 0xfffffff000dc8947 */ /* 0x000fea000383ffff */
[----:B------:R-:W-:Y:S05]  /*1b90*/  EXIT ;  /* 0x000000000000794d */ /* 0x000fea0003800000 */
.L_x_1054:
        /* <DEDUP_REMOVED lines=8> */
.L_x_1062:
[----:B------:R-:W-:Y:S05]  /*1c20*/  BSYNC B0 ;  /* 0x0000000000007941 */ /* 0x000fea0003800000 */
.L_x_1061:
        /* <DEDUP_REMOVED lines=8> */
.L_x_1063:
[----:B------:R-:W-:Y:S02]  /*1cb0*/  HFMA2 R21, -RZ, RZ, 0, 2.384185791015625e-07 ;  /* 0x00000004ff157431 */ /* 0x000fe400000001ff */
[----:B------:R-:W-:-:S05]  /*1cc0*/  FADD.FTZ R37, R20, R34 ;  /* 0x0000002214257221 */ /* 0x000fca0000010000 */
[----:B------:R-:W-:-:S07]  /*1cd0*/  MOV R20, R37 ;  /* 0x0000002500147202 */ /* 0x000fce0000000f00 */
[----:B------:R-:W-:Y:S05]  /*1ce0*/  WARPSYNC.COLLECTIVE R23, `(.L_x_1064) ;  /* 0x0000000017087348 */ /* 0x000fea0003c00000 */
[----:B------:R0:W1:Y:S02]  /*1cf0*/  SHFL.BFLY P0, R34, R20, R21, R22 ;  /* 0x0c00001514227389 */ /* 0x0000640000000016 */
[----:B01----:R-:W-:Y:S05]  /*1d00*/  ENDCOLLECTIVE ;  /* 0x000000000000791b */ /* 0x003fea0003800000 */
.L_x_1064:
[----:B------:R-:W-:Y:S02]  /*1d10*/  HFMA2 R21, -RZ, RZ, 0, 4.76837158203125e-07 ;  /* 0x00000008ff157431 */ /* 0x000fe400000001ff */
[----:B------:R-:W-:-:S05]  /*1d20*/  FADD.FTZ R37, R37, R34 ;  /* 0x0000002225257221 */ /* 0x000fca0000010000 */
[----:B------:R-:W-:-:S07]  /*1d30*/  MOV R20, R37 ;  /* 0x0000002500147202 */ /* 0x000fce0000000f00 */
[----:B------:R-:W-:Y:S05]  /*1d40*/  WARPSYNC.COLLECTIVE R23, `(.L_x_1065) ;  /* 0x0000000017087348 */ /* 0x000fea0003c00000 */
[----:B------:R0:W1:Y:S02]  /*1d50*/  SHFL.BFLY P0, R34, R20, R21, R22 ;  /* 0x0c00001514227389 */ /* 0x0000640000000016 */
[----:B01----:R-:W-:Y:S05]  /*1d60*/  ENDCOLLECTIVE ;  /* 0x000000000000791b */ /* 0x003fea0003800000 */
.L_x_1065:
[----:B------:R-:W-:Y:S02]  /*1d70*/  HFMA2 R21, -RZ, RZ, 0, 9.5367431640625e-07 ;  /* 0x00000010ff157431 */ /* 0x000fe400000001ff */
[----:B------:R-:W-:-:S05]  /*1d80*/  FADD.FTZ R33, R37, R34 ;  /* 0x0000002225217221 */ /* 0x000fca0000010000 */
[----:B------:R-:W-:-:S07]  /*1d90*/  MOV R20, R33 ;  /* 0x0000002100147202 */ /* 0x000fce0000000f00 */
[----:B------:R-:W-:Y:S05]  /*1da0*/  WARPSYNC.COLLECTIVE R23, `(.L_x_1066) ;  /* 0x0000000017087348 */ /* 0x000fea0003c00000 */
[----:B------:R0:W1:Y:S02]  /*1db0*/  SHFL.BFLY P0, R34, R20, R21, R22 ;  /* 0x0c00001514227389 */ /* 0x0000640000000016 */
[----:B01----:R-:W-:Y:S05]  /*1dc0*/  ENDCOLLECTIVE ;  /* 0x000000000000791b */ /* 0x003fea0003800000 */
.L_x_1066:
        /* <DEDUP_REMOVED lines=22> */
.L_x_1067:
[----:B------:R-:W-:Y:S02]  /*1f30*/  HFMA2 R21, -RZ, RZ, 0, 1.1920928955078125e-07 ;  /* 0x00000002ff157431 */ /* 0x000fe400000001ff */
[----:B------:R-:W-:-:S05]  /*1f40*/  FADD.FTZ R36, R20, R34 ;  /* 0x0000002214247221 */ /* 0x000fca0000010000 */
[----:B------:R-:W-:-:S07]  /*1f50*/  MOV R20, R36 ;  /* 0x0000002400147202 */ /* 0x000fce0000000f00 */
[----:B------:R-:W-:Y:S05]  /*1f60*/  WARPSYNC.COLLECTIVE R23, `(.L_x_1068) ;  /* 0x0000000017087348 */ /* 0x000fea0003c00000 */
[----:B------:R0:W1:Y:S02]  /*1f70*/  SHFL.BFLY P0, R34, R20, R21, R22 ;  /* 0x0c00001514227389 */ /* 0x0000640000000016 */
[----:B01----:R-:W-:Y:S05]  /*1f80*/  ENDCOLLECTIVE ;  /* 0x000000000000791b */ /* 0x003fea0003800000 */
.L_x_1068:
[----:B------:R-:W-:Y:S02]  /*1f90*/  HFMA2 R21, -RZ, RZ, 0, 2.384185791015625e-07 ;  /* 0x00000004ff157431 */ /* 0x000fe400000001ff */
[----:B------:R-:W-:-:S05]  /*1fa0*/  FADD.FTZ R37, R36, R34 ;  /* 0x0000002224257221 */ /* 0x000fca0000010000 */
[----:B------:R-:W-:-:S07]  /*1fb0*/  MOV R20, R37 ;  /* 0x0000002500147202 */ /* 0x000fce0000000f00 */
[----:B------:R-:W-:Y:S05]  /*1fc0*/  WARPSYNC.COLLECTIVE R23, `(.L_x_1069) ;  /* 0x0000000017087348 */ /* 0x000fea0003c00000 */
[----:B------:R0:W1:Y:S02]  /*1fd0*/  SHFL.BFLY P0, R34, R20, R21, R22 ;  /* 0x0c00001514227389 */ /* 0x0000640000000016 */
[----:B01----:R-:W-:Y:S05]  /*1fe0*/  ENDCOLLECTIVE ;  /* 0x000000000000791b */ /* 0x003fea0003800000 */
.L_x_1069:
[----:B------:R-:W-:Y:S02]  /*1ff0*/  HFMA2 R21, -RZ, RZ, 0, 4.76837158203125e-07 ;  /* 0x00000008ff157431 */ /* 0x000fe400000001ff */
[----:B------:R-:W-:-:S05]  /*2000*/  FADD.FTZ R37, R37, R34 ;  /* 0x0000002225257221 */ /* 0x000fca0000010000 */
[----:B------:R-:W-:-:S07]  /*2010*/  MOV R20, R37 ;  /* 0x0000002500147202 */ /* 0x000fce0000000f00 */
[----:B------:R-:W-:Y:S05]  /*2020*/  WARPSYNC.COLLECTIVE R23, `(.L_x_1070) ;  /* 0x0000000017087348 */ /* 0x000fea0003c00000 */
[----:B------:R0:W1:Y:S02]  /*2030*/  SHFL.BFLY P0, R34, R20, R21, R22 ;  /* 0x0c00001514227389 */ /* 0x0000640000000016 */
[----:B01----:R-:W-:Y:S05]  /*2040*/  ENDCOLLECTIVE ;  /* 0x000000000000791b */ /* 0x003fea0003800000 */
.L_x_1070:
[----:B------:R-:W-:Y:S02]  /*2050*/  HFMA2 R21, -RZ, RZ, 0, 9.5367431640625e-07 ;  /* 0x00000010ff157431 */ /* 0x000fe400000001ff */
[----:B------:R-:W-:-:S05]  /*2060*/  FADD.FTZ R36, R37, R34 ;  /* 0x0000002225247221 */ /* 0x000fca0000010000 */
[----:B------:R-:W-:-:S07]  /*2070*/  MOV R20, R36 ;  /* 0x0000002400147202 */ /* 0x000fce0000000f00 */
[----:B------:R-:W-:Y:S05]  /*2080*/  WARPSYNC.COLLECTIVE R23, `(.L_x_1071) ;  /* 0x0000000017087348 */ /* 0x000fea0003c00000 */
[----:B------:R0:W1:Y:S02]  /*2090*/  SHFL.BFLY P0, R34, R20, R21, R22 ;  /* 0x0c00001514227389 */ /* 0x0000640000000016 */
[----:B01----:R-:W-:Y:S05]  /*20a0*/  ENDCOLLECTIVE ;  /* 0x000000000000791b */ /* 0x003fea0003800000 */
.L_x_1071:
[----:B------:R-:W-:Y:S05]  /*20b0*/  BRA `(.L_x_1072) ;  /* 0xffffffe800647947 */ /* 0x000fea000383ffff */
.L_x_1058:
        /* <DEDUP_REMOVED lines=8> */
.L_x_1074:
[----:B------:R-:W-:Y:S05]  /*2140*/  BSYNC B0 ;  /* 0x0000000000007941 */ /* 0x000fea0003800000 */
.L_x_1073:
        /* <DEDUP_REMOVED lines=8> */
.L_x_1075:
[----:B------:R-:W-:Y:S02]  /*21d0*/  HFMA2 R21, -RZ, RZ, 0, 2.384185791015625e-07 ;  /* 0x00000004ff157431 */ /* 0x000fe400000001ff */
[----:B------:R-:W-:-:S05]  /*21e0*/  FADD.FTZ R36, R20, R34 ;  /* 0x0000002214247221 */ /* 0x000fca0000010000 */
[----:B------:R-:W-:-:S07]  /*21f0*/  MOV R20, R36 ;  /* 0x0000002400147202 */ /* 0x000fce0000000f00 */
[----:B------:R-:W-:Y:S05]  /*2200*/  WARPSYNC.COLLECTIVE R23, `(.L_x_1076) ;  /* 0x0000000017087348 */ /* 0x000fea0003c00000 */
[----:B------:R0:W1:Y:S02]  /*2210*/  SHFL.BFLY P0, R34, R20, R21, R22 ;  /* 0x0c00001514227389 */ /* 0x0000640000000016 */
[----:B01----:R-:W-:Y:S05]  /*2220*/  ENDCOLLECTIVE ;  /* 0x000000000000791b */ /* 0x003fea0003800000 */
.L_x_1076:
[----:B------:R-:W-:Y:S02]  /*2230*/  HFMA2 R21, -RZ, RZ, 0, 4.76837158203125e-07 ;  /* 0x00000008ff157431 */ /* 0x000fe400000001ff */
[----:B------:R-:W-:-:S05]  /*2240*/  FADD.FTZ R37, R36, R34 ;  /* 0x0000002224257221 */ /* 0x000fca0000010000 */
[----:B------:R-:W-:-:S07]  /*2250*/  MOV R20, R37 ;  /* 0x0000002500147202 */ /* 0x000fce0000000f00 */
[----:B------:R-:W-:Y:S05]  /*2260*/  WARPSYNC.COLLECTIVE R23, `(.L_x_1077) ;  /* 0x0000000017087348 */ /* 0x000fea0003c00000 */
[----:B------:R0:W1:Y:S02]  /*2270*/  SHFL.BFLY P0, R34, R20, R21, R22 ;  /* 0x0c00001514227389 */ /* 0x0000640000000016 */
[----:B01----:R-:W-:Y:S05]  /*2280*/  ENDCOLLECTIVE ;  /* 0x000000000000791b */ /* 0x003fea0003800000 */
.L_x_1077:
[----:B------:R-:W-:Y:S02]  /*2290*/  HFMA2 R21, -RZ, RZ, 0, 9.5367431640625e-07 ;  /* 0x00000010ff157431 */ /* 0x000fe400000001ff */
[----:B------:R-:W-:-:S05]  /*22a0*/  FADD.FTZ R37, R37, R34 ;  /* 0x0000002225257221 */ /* 0x000fca0000010000 */
[----:B------:R-:W-:-:S07]  /*22b0*/  MOV R20, R37 ;  /* 0x0000002500147202 */ /* 0x000fce0000000f00 */
[----:B------:R-:W-:Y:S05]  /*22c0*/  WARPSYNC.COLLECTIVE R23, `(.L_x_1078) ;  /* 0x0000000017087348 */ /* 0x000fea0003c00000 */
[----:B------:R0:W1:Y:S02]  /*22d0*/  SHFL.BFLY P0, R34, R20, R21, R22 ;  /* 0x0c00001514227389 */ /* 0x0000640000000016 */
[----:B01----:R-:W-:Y:S05]  /*22e0*/  ENDCOLLECTIVE ;  /* 0x000000000000791b */ /* 0x003fea0003800000 */
.L_x_1078:
        /* <DEDUP_REMOVED lines=22> */
.L_x_1079:
[----:B------:R-:W-:Y:S02]  /*2450*/  HFMA2 R21, -RZ, RZ, 0, 1.1920928955078125e-07 ;  /* 0x00000002ff157431 */ /* 0x000fe400000001ff */
[----:B------:R-:W-:-:S05]  /*2460*/  FADD.FTZ R36, R20, R34 ;  /* 0x0000002214247221 */ /* 0x000fca0000010000 */
[----:B------:R-:W-:-:S07]  /*2470*/  MOV R20, R36 ;  /* 0x0000002400147202 */ /* 0x000fce0000000f00 */
[----:B------:R-:W-:Y:S05]  /*2480*/  WARPSYNC.COLLECTIVE R23, `(.L_x_1080) ;  /* 0x0000000017087348 */ /* 0x000fea0003c00000 */
[----:B------:R0:W1:Y:S02]  /*2490*/  SHFL.BFLY P0, R34, R20, R21, R22 ;  /* 0x0c00001514227389 */ /* 0x0000640000000016 */
[----:B01----:R-:W-:Y:S05]  /*24a0*/  ENDCOLLECTIVE ;  /* 0x000000000000791b */ /* 0x003fea0003800000 */
.L_x_1080:
[----:B------:R-:W-:Y:S02]  /*24b0*/  HFMA2 R21, -RZ, RZ, 0, 2.384185791015625e-07 ;  /* 0x00000004ff157431 */ /* 0x000fe400000001ff */
[----:B------:R-:W-:-:S05]  /*24c0*/  FADD.FTZ R37, R36, R34 ;  /* 0x0000002224257221 */ /* 0x000fca0000010000 */
[----:B------:R-:W-:-:S07]  /*24d0*/  MOV R20, R37 ;  /* 0x0000002500147202 */ /* 0x000fce0000000f00 */
[----:B------:R-:W-:Y:S05]  /*24e0*/  WARPSYNC.COLLECTIVE R23, `(.L_x_1081) ;  /* 0x0000000017087348 */ /* 0x000fea0003c00000 */
[----:B------:R0:W1:Y:S02]  /*24f0*/  SHFL.BFLY P0, R34, R20, R21, R22 ;  /* 0x0c00001514227389 */ /* 0x0000640000000016 */
[----:B01----:R-:W-:Y:S05]  /*2500*/  ENDCOLLECTIVE ;  /* 0x000000000000791b */ /* 0x003fea0003800000 */
.L_x_1081:
[----:B------:R-:W-:Y:S02]  /*2510*/  HFMA2 R21, -RZ, RZ, 0, 4.76837158203125e-07 ;  /* 0x00000008ff157431 */ /* 0x000fe400000001ff */
[----:B------:R-:W-:-:S05]  /*2520*/  FADD.FTZ R37, R37, R34 ;  /* 0x0000002225257221 */ /* 0x000fca0000010000 */
[----:B------:R-:W-:-:S07]  /*2530*/  MOV R20, R37 ;  /* 0x0000002500147202 */ /* 0x000fce0000000f00 */
[----:B------:R-:W-:Y:S05]  /*2540*/  WARPSYNC.COLLECTIVE R23, `(.L_x_1082) ;  /* 0x0000000017087348 */ /* 0x000fea0003c00000 */
[----:B------:R0:W1:Y:S02]  /*2550*/  SHFL.BFLY P0, R34, R20, R21, R22 ;  /* 0x0c00001514227389 */ /* 0x0000640000000016 */
[----:B01----:R-:W-:Y:S05]  /*2560*/  ENDCOLLECTIVE ;  /* 0x000000000000791b */ /* 0x003fea0003800000 */
.L_x_1082:
[----:B------:R-:W-:Y:S02]  /*2570*/  HFMA2 R21, -RZ, RZ, 0, 9.5367431640625e-07 ;  /* 0x00000010ff157431 */ /* 0x000fe400000001ff */
[----:B------:R-:W-:-:S05]  /*2580*/  FADD.FTZ R36, R37, R34 ;  /* 0x0000002225247221 */ /* 0x000fca0000010000 */
[----:B------:R-:W-:-:S07]  /*2590*/  MOV R20, R36 ;  /* 0x0000002400147202 */ /* 0x000fce0000000f00 */
[----:B------:R-:W-:Y:S05]  /*25a0*/  WARPSYNC.COLLECTIVE R23, `(.L_x_1083) ;  /* 0x0000000017087348 */ /* 0x000fea0003c00000 */
[----:B------:R0:W1:Y:S02]  /*25b0*/  SHFL.BFLY P0, R34, R20, R21, R22 ;  /* 0x0c00001514227389 */ /* 0x0000640000000016 */
[----:B01----:R-:W-:Y:S05]  /*25c0*/  ENDCOLLECTIVE ;  /* 0x000000000000791b */ /* 0x003fea0003800000 */
.L_x_1083:
[----:B------:R-:W-:Y:S05]  /*25d0*/  BRA `(.L_x_1084) ;  /* 0xfffffff000407947 */ /* 0x000fea000383ffff */
.L_x_1085:
        /* <DEDUP_REMOVED lines=10> */
.L_x_9058:


//--------------------- .text._ZN10layer_norm13ln_fwd_kernelINS_13Kernel_traitsI6__halfS2_S2_S2_fjLj256ELj1ELj4ELj1ELj16ENS_18Kernel_traits_baseILj256ES2_S2_S2_S2_fjLj128EEEEELb1ELb0ELb0ELb0EEEvNS_9FwdParamsE --------------------------
	.section	.text._ZN10layer_norm13ln_fwd_kernelINS_13Kernel_traitsI6__halfS2_S2_S2_fjLj256ELj1ELj4ELj1ELj16ENS_18Kernel_traits_baseILj256ES2_S2_S2_S2_fjLj128EEEEELb1ELb0ELb0ELb0EEEvNS_9FwdParamsE,"ax",@progbits
	.align	128
        .global         _ZN10layer_norm13ln_fwd_kernelINS_13Kernel_traitsI6__halfS2_S2_S2_fjLj256ELj1ELj4ELj1ELj16ENS_18Kernel_traits_baseILj256ES2_S2_S2_S2_fjLj128EEEEELb1ELb0ELb0ELb0EEEvNS_9FwdParamsE
        .type           _ZN10layer_norm13ln_fwd_kernelINS_13Kernel_traitsI6__halfS2_S2_S2_fjLj256ELj1ELj4ELj1ELj16ENS_18Kernel_traits_baseILj256ES2_S2_S2_S2_fjLj128EEEEELb1ELb0ELb0ELb0EEEvNS_9FwdParamsE,@function
        .size           _ZN10layer_norm13ln_fwd_kernelINS_13Kernel_traitsI6__halfS2_S2_S2_fjLj256ELj1ELj4ELj1ELj16ENS_18Kernel_traits_baseILj256ES2_S2_S2_S2_fjLj128EEEEELb1ELb0ELb0ELb0EEEvNS_9FwdParamsE,(.L_x_9059 - _ZN10layer_norm13ln_fwd_kernelINS_13Kernel_traitsI6__halfS2_S2_S2_fjLj256ELj1ELj4ELj1ELj16ENS_18Kernel_traits_baseILj256ES2_S2_S2_S2_fjLj128EEEEELb1ELb0ELb0ELb0EEEvNS_9FwdParamsE)
        .other          _ZN10layer_norm13ln_fwd_kernelINS_13Kernel_traitsI6__halfS2_S2_S2_fjLj256ELj1ELj4ELj1ELj16ENS_18Kernel_traits_baseILj256ES2_S2_S2_S2_fjLj128EEEEELb1ELb0ELb0ELb0EEEvNS_9FwdParamsE,@"STO_CUDA_ENTRY STV_DEFAULT"
_ZN10layer_norm13ln_fwd_kernelINS_13Kernel_traitsI6__halfS2_S2_S2_fjLj256ELj1ELj4ELj1ELj16ENS_18Kernel_traits_baseILj256ES2_S2_S2_S2_fjLj128EEEEELb1ELb0ELb0ELb0EEEvNS_9FwdParamsE:
.text._ZN10layer_norm13ln_fwd_kernelINS_13Kernel_traitsI6__halfS2_S2_S2_fjLj256ELj1ELj4ELj1ELj16ENS_18Kernel_traits_baseILj256ES2_S2_S2_S2_fjLj128EEEEELb1ELb0ELb0ELb0EEEvNS_9FwdParamsE:
[----:B------:R-:W-:Y:S01]  /*0000*/  LDC R1, c[0x0][0x37c] ;  /* 0x0000df00ff017b82 */ /* 0x000fe20000000800 */
[----:B------:R-:W0:Y:S01]  /*0010*/  LDCU.U8 UR4, c[0x0][0x464] ;  /* 0x00008c80ff0477ac */ /* 0x000e220008000000 */
[----:B------:R-:W1:Y:S01]  /*0020*/  LDCU.64 UR6, c[0x0][0x450] ;  /* 0x00008a00ff0677ac */ /* 0x000e620008000a00 */
[----:B------:R-:W2:Y:S05]  /*0030*/  LDCU.64 UR8, c[0x0][0x358] ;  /* 0x00006b00ff0877ac */ /* 0x000eaa0008000a00 */
[----:B------:R-:W3:Y:S08]  /*0040*/  LDC R0, c[0x0][0x458] ;  /* 0x00011600ff007b82 */ /* 0x000ef00000000800 */
[----:B------:R-:W4:Y:S01]  /*0050*/  LDC R17, c[0x0][0x45c] ;  /* 0x00011700ff117b82 */ /* 0x000f220000000800 */
[----:B0-----:R-:W-:-:S02]  /*0060*/  ISETP.NE.AND P1, PT, RZ, UR4, PT ;  /* 0x00000004ff007c0c */ /* 0x001fc4000bf25270 */
[----:B-1----:R-:W-:Y:S01]  /*0070*/  MOV R4, UR6 ;  /* 0x0000000600047c02 */ /* 0x002fe20008000f00 */
        /* <DEDUP_REMOVED lines=8> */
[----:B-1----:R-:W-:Y:S01]  /*0100*/  SHF.R.S32.HI R6, RZ, 0x1f, R7 ;  /* 0x0000001fff067819 */ /* 0x002fe20000011407 */
[----:B------:R-:W-:Y:S03]  /*0110*/  BSSY.RECONVERGENT B0, `(.L_x_1086) ;  /* 0x0000020000007945 */ /* 0x000fe60003800200 */
[----:B------:R-:W-:-:S03]  /*0120*/  LEA.HI R6, R6, R7, RZ, 0x3 ;  /* 0x0000000706067211 */ /* 0x000fc600078f18ff */
        /* <DEDUP_REMOVED lines=30> */
.L_x_1087:
[----:B------:R-:W-:Y:S05]  /*0310*/  BSYNC.RECONVERGENT B0 ;  /* 0x0000000000007941 */ /* 0x000fea0003800200 */
.L_x_1086:
        /* <DEDUP_REMOVED lines=18> */
[----:B------:R-:W-:Y:S01]  /*0440*/  IMAD.HI.U32 R3, R25, -0x326172a9, RZ ;  /* 0xcd9e8d5719037827 */ /* 0x000fe200078e00ff */
[----:B------:R-:W-:Y:S01]  /*0450*/  SHF.R.U32.HI R6, RZ, 0x2, R17 ;  /* 0x00000002ff067819 */ /* 0x000fe20000011611 */
[----:B------:R-:W1:Y:S01]  /*0460*/  LDCU.64 UR10, c[0x0][0x3e0] ;  /* 0x00007c00ff0a77ac */ /* 0x000e620008000a00 */
[----:B------:R-:W-:Y:S01]  /*0470*/  BSSY B1, `(.L_x_1088) ;  /* 0x0000379000017945 */ /* 0x000fe20003800000 */
[C---:B------:R-:W-:Y:S01]  /*0480*/  IMAD.HI.U32 R2, R7.reuse, -0x2daee0ad, RZ ;  /* 0xd2511f5307027827 */ /* 0x040fe200078e00ff */
[----:B------:R-:W-:Y:S01]  /*0490*/  LOP3.LUT R3, R6, UR6, R3, 0x96, !PT ;  /* 0x0000000606037c12 */ /* 0x000fe2000f8e9603 */
[----:B------:R-:W2:Y:S01]  /*04a0*/  LDCU.U8 UR4, c[0x0][0x410] ;  /* 0x00008200ff0477ac */ /* 0x000ea20008000000 */
[----:B------:R-:W-:Y:S01]  /*04b0*/  LOP3.LUT R33, R0, 0x3, RZ, 0xc0, !PT ;  /* 0x0000000300217812 */ /* 0x000fe200078ec0ff */
[----:B------:R-:W-:Y:S01]  /*04c0*/  IMAD R17, R7, -0x2daee0ad, RZ ;  /* 0xd2511f5307117824 */ /* 0x000fe200078e02ff */
[----:B------:R-:W-:Y:S01]  /*04d0*/  LOP3.LUT R2, R2, UR7, RZ, 0x3c, !PT ;  /* 0x0000000702027c12 */ /* 0x000fe2000f8e3cff */
[----:B------:R-:W-:Y:S01]  /*04e0*/  IMAD.HI.U32 R16, R3, -0x2daee0ad, RZ ;  /* 0xd2511f5303107827 */ /* 0x000fe200078e00ff */
[----:B------:R-:W3:Y:S03]  /*04f0*/  LDCU UR33, c[0x0][0x388] ;  /* 0x00007100ff2177ac */ /* 0x000ee60008000800 */
[----:B0-----:R-:W-:Y:S01]  /*0500*/  IMAD R5, R25, -0x326172a9, RZ ;  /* 0xcd9e8d5719057824 */ /* 0x001fe200078e02ff */
[----:B------:R-:W-:Y:S01]  /*0510*/  LOP3.LUT R16, R17, UR16, R16, 0x96, !PT ;  /* 0x0000001011107c12 */ /* 0x000fe2000f8e9610 */
[C---:B------:R-:W-:Y:S01]  /*0520*/  IMAD.HI.U32 R4, R2.reuse, -0x326172a9, RZ ;  /* 0xcd9e8d5702047827 */ /* 0x040fe200078e00ff */
[----:B------:R-:W0:Y:S03]  /*0530*/  LDCU UR14, c[0x0][0x448] ;  /* 0x00008900ff0e77ac */ /* 0x000e260008000800 */
[----:B------:R-:W-:Y:S01]  /*0540*/  IMAD R18, R3, -0x2daee0ad, RZ ;  /* 0xd2511f5303127824 */ /* 0x000fe200078e02ff */
[----:B------:R-:W-:Y:S01]  /*0550*/  LOP3.LUT R4, R5, UR15, R4, 0x96, !PT ;  /* 0x0000000f05047c12 */ /* 0x000fe2000f8e9604 */
[----:B------:R-:W-:Y:S01]  /*0560*/  IMAD R5, R2, -0x326172a9, RZ ;  /* 0xcd9e8d5702057824 */ /* 0x000fe200078e02ff */
[----:B-1----:R-:W-:Y:S01]  /*0570*/  UISETP.NE.U32.AND UP0, UPT, UR10, URZ, UPT ;  /* 0x000000ff0a00728c */ /* 0x002fe2000bf05070 */
[----:B------:R-:W-:Y:S01]  /*0580*/  IMAD.HI.U32 R2, R16, -0x326172a9, RZ ;  /* 0xcd9e8d5710027827 */ /* 0x000fe200078e00ff */
[----:B------:R-:W1:Y:S03]  /*0590*/  LDCU.64 UR12, c[0x0][0x3a0] ;  /* 0x00007400ff0c77ac */ /* 0x000e660008000a00 */
[----:B------:R-:W-:Y:S01]  /*05a0*/  IMAD.HI.U32 R3, R4, -0x2daee0ad, RZ ;  /* 0xd2511f5304037827 */ /* 0x000fe200078e00ff */
[----:B------:R-:W-:Y:S01]  /*05b0*/  LOP3.LUT R2, R5, UR17, R2, 0x96, !PT ;  /* 0x0000001105027c12 */ /* 0x000fe2000f8e9602 */
[----:B------:R-:W-:-:S02]  /*05c0*/  UISETP.NE.AND.EX UP0, UPT, UR11, URZ, UPT, UP0 ;  /* 0x000000ff0b00728c */ /* 0x000fc4000bf05300 */
[----:B------:R-:W-:Y:S01]  /*05d0*/  IMAD R5, R16, -0x326172a9, RZ ;  /* 0xcd9e8d5710057824 */ /* 0x000fe200078e02ff */
[----:B------:R-:W-:Y:S01]  /*05e0*/  LOP3.LUT R3, R18, UR18, R3, 0x96, !PT ;  /* 0x0000001212037c12 */ /* 0x000fe2000f8e9603 */
[----:B------:R-:W-:Y:S01]  /*05f0*/  IMAD R18, R4, -0x2daee0ad, RZ ;  /* 0xd2511f5304127824 */ /* 0x000fe200078e02ff */
[----:B--2---:R-:W-:Y:S01]  /*0600*/  UISETP.NE.AND UP1, UPT, UR4, URZ, UPT ;  /* 0x000000ff0400728c */ /* 0x004fe2000bf25270 */
        /* <DEDUP_REMOVED lines=41> */
[----:B------:R-:W-:Y:S02]  /*08a0*/  IMAD.MOV.U32 R3, RZ, RZ, RZ ;  /* 0x000000ffff037224 */ /* 0x000fe400078e00ff */
[----:B01-3--:R-:W-:-:S07]  /*08b0*/  IMAD R2, R18, -0x2daee0ad, RZ ;  /* 0xd2511f5312027824 */ /* 0x00bfce00078e02ff */
.L_x_1134:
[----:B0-----:R-:W0:Y:S01]  /*08c0*/  @UP0 LDCU.64 UR4, c[0x0][0x3e0] ;  /* 0x00007c00ff0407ac */ /* 0x001e220008000a00 */
[----:B------:R-:W-:Y:S01]  /*08d0*/  PLOP3.LUT P0, PT, PT, PT, UP0, 0x80, 0x8 ;  /* 0x000000000008781c */ /* 0x000fe20003f0f008 */
[----:B------:R-:W-:Y:S01]  /*08e0*/  HFMA2 R21, -RZ, RZ, 0, 1.1920928955078125e-07 ;  /* 0x00000002ff157431 */ /* 0x000fe200000001ff */
[----:B------:R-:W-:-:S11]  /*08f0*/  PLOP3.LUT P1, PT, PT, PT, UP0, 0x80, 0x8 ;  /* 0x000000000008781c */ /* 0x000fd60003f2f008 */
[----:B0-----:R-:W-:-:S06]  /*0900*/  @P0 IMAD.WIDE R20, R24, R21, UR4 ;  /* 0x0000000418140e25 */ /* 0x001fcc000f8e0215 */
[----:B------:R-:W2:Y:S01]  /*0910*/  @P1 LDG.E.U16 R20, desc[UR8][R20.64] ;  /* 0x0000000814141981 */ /* 0x000ea2000c1e1500 */
[----:B------:R-:W-:Y:S01]  /*0920*/  ISETP.GT.U32.AND P0, PT, R26, -0x21, PT ;  /* 0xffffffdf1a00780c */ /* 0x000fe20003f04070 */
[----:B------:R-:W-:Y:S01]  /*0930*/  IMAD R22, R24, UR33, RZ ;  /* 0x0000002118167c24 */ /* 0x000fe2000f8e02ff */
[----:B------:R-:W-:Y:S01]  /*0940*/  PLOP3.LUT P1, PT, PT, PT, UP0, 0x80, 0x8 ;  /* 0x000000000008781c */ /* 0x000fe20003f2f008 */
[----:B------:R-:W-:Y:S01]  /*0950*/  BSSY.RECONVERGENT B0, `(.L_x_1089) ;  /* 0x00002b0000007945 */ /* 0x000fe20003800200 */
[----:B------:R-:W-:Y:S02]  /*0960*/  IMAD.MOV.U32 R37, RZ, RZ, 0x3f800000 ;  /* 0x3f800000ff257424 */ /* 0x000fe400078e00ff */
[----:B------:R-:W-:-:S04]  /*0970*/  SHF.R.S32.HI R23, RZ, 0x1f, R22 ;  /* 0x0000001fff177819 */ /* 0x000fc80000011416 */
[----:B------:R-:W-:-:S04]  /*0980*/  LEA.HI R34, R23, R22, RZ, 0x3 ;  /* 0x0000001617227211 */ /* 0x000fc800078f18ff */
[----:B------:R-:W-:Y:S01]  /*0990*/  LEA.HI.SX32 R34, R34, R27, 0x1d ;  /* 0x0000001b22227211 */ /* 0x000fe200078feaff */
[----:B--2---:R-:W-:Y:S01]  /*09a0*/  @P1 HADD2.F32 R37, -RZ, R20.H0_H0 ;  /* 0x20000014ff251230 */ /* 0x004fe20000004100 */
        /* <DEDUP_REMOVED lines=22> */
.L_x_1093:
        /* <DEDUP_REMOVED lines=13> */
.L_x_1095:
[----:B------:R-:W-:Y:S05]  /*0be0*/  BSYNC.RECONVERGENT B3 ;  /* 0x0000000000037941 */ /* 0x000fea0003800200 */
.L_x_1094:
        /* <DEDUP_REMOVED lines=43> */
.L_x_1092:
[----:B------:R-:W-:Y:S05]  /*0ea0*/  BSYNC.RECONVERGENT B2 ;  /* 0x0000000000027941 */ /* 0x000fea0003800200 */
.L_x_1091:
[----:B------:R-:W0:Y:S01]  /*0eb0*/  LDC R38, c[0x0][0x408] ;  /* 0x00010200ff267b82 */ /* 0x000e220000000800 */
[----:B------:R-:W-:Y:S01]  /*0ec0*/  I2FP.F32.U32 R29, R31 ;  /* 0x0000001f001d7245 */ /* 0x000fe20000201000 */
[----:B------:R-:W-:Y:S01]  /*0ed0*/  IMAD.MOV.U32 R40, RZ, RZ, 0x2f800000 ;  /* 0x2f800000ff287424 */ /* 0x000fe200078e00ff */
[----:B------:R-:W-:Y:S01]  /*0ee0*/  ISETP.NE.AND P2, PT, R30, 0x1, PT ;  /* 0x000000011e00780c */ /* 0x000fe20003f45270 */
[----:B-----5:R-:W-:Y:S01]  /*0ef0*/  HADD2.F32 R28, -RZ, R20.H0_H0 ;  /* 0x20000014ff1c7230 */ /* 0x020fe20000004100 */
[----:B------:R-:W-:Y:S01]  /*0f00*/  BSSY.RECONVERGENT B2, `(.L_x_1096) ;  /* 0x000004e000027945 */ /* 0x000fe20003800200 */
[----:B------:R-:W-:Y:S01]  /*0f10*/  FFMA.FTZ R32, R29, R40, 1.1641532182693481445e-10 ;  /* 0x2f0000001d207423 */ /* 0x000fe20000010028 */
[----:B------:R-:W-:Y:S01]  /*0f20*/  @P1 HADD2.F32 R31, -RZ, R16.H0_H0 ;  /* 0x20000010ff1f1230 */ /* 0x000fe20000004100 */
[----:B------:R-:W1:Y:S01]  /*0f30*/  LDC R39, c[0x0][0x404] ;  /* 0x00010100ff277b82 */ /* 0x000e620000000800 */
[----:B------:R-:W-:-:S04]  /*0f40*/  FMUL.FTZ R29, R28, R37 ;  /* 0x000000251c1d7220 */ /* 0x000fc80000410000 */
[----:B0-----:R-:W-:Y:S01]  /*0f50*/  FMUL.FTZ R29, R29, R38 ;  /* 0x000000261d1d7220 */ /* 0x001fe20000410000 */
[----:B-1----:R-:W-:Y:S02]  /*0f60*/  FSETP.GTU.FTZ.AND P3, PT, R32, R39, PT ;  /* 0x000000272000720b */ /* 0x002fe40003f7c000 */
[----:B------:R-:W-:Y:S02]  /*0f70*/  MOV R32, 0x2 ;  /* 0x0000000200207802 */ /* 0x000fe40000000f00 */
[----:B------:R-:W-:Y:S01]  /*0f80*/  FSEL R28, R29, RZ, !P3 ;  /* 0x000000ff1d1c7208 */ /* 0x000fe20005800000 */
[----:B------:R-:W-:Y:S01]  /*0f90*/  IMAD.MOV.U32 R29, RZ, RZ, R0 ;  /* 0x000000ffff1d7224 */ /* 0x000fe200078e0000 */
[----:B------:R-:W-:-:S03]  /*0fa0*/  P2R R41, PR, RZ, 0x8 ;  /* 0x00000008ff297803 */ /* 0x000fc60000000000 */
        /* <DEDUP_REMOVED lines=10> */
.L_x_1098:
        /* <DEDUP_REMOVED lines=13> */
.L_x_1100:
[----:B------:R-:W-:Y:S05]  /*1120*/  BSYNC.RECONVERGENT B3 ;  /* 0x0000000000037941 */ /* 0x000fea0003800200 */
.L_x_1099:
        /* <DEDUP_REMOVED lines=43> */
.L_x_1097:
[----:B------:R-:W-:Y:S05]  /*13e0*/  BSYNC.RECONVERGENT B2 ;  /* 0x0000000000027941 */ /* 0x000fea0003800200 */
.L_x_1096:
[----:B------:R-:W-:Y:S01]  /*13f0*/  I2FP.F32.U32 R29, R29 ;  /* 0x0000001d001d7245 */ /* 0x000fe20000201000 */
[----:B------:R-:W-:Y:S01]  /*1400*/  HADD2.F32 R20, -RZ, R20.H1_H1 ;  /* 0x30000014ff147230 */ /* 0x000fe20000004100 */
[----:B------:R-:W-:Y:S01]  /*1410*/  ISETP.NE.AND P2, PT, R32, 0x1, PT ;  /* 0x000000012000780c */ /* 0x000fe20003f45270 */
[----:B------:R-:W-:Y:S02]  /*1420*/  BSSY.RECONVERGENT B2, `(.L_x_1101) ;  /* 0x000004d000027945 */ /* 0x000fe40003800200 */
[----:B------:R-:W-:Y:S01]  /*1430*/  FFMA.FTZ R30, R29, R40, 1.1641532182693481445e-10 ;  /* 0x2f0000001d1e7423 */ /* 0x000fe20000010028 */
[----:B------:R-:W-:Y:S01]  /*1440*/  FMUL.FTZ R29, R20, R37 ;  /* 0x00000025141d7220 */ /* 0x000fe20000410000 */
[----:B------:R-:W-:-:S03]  /*1450*/  @P1 HADD2.F32 R20, -RZ, R16.H1_H1 ;  /* 0x30000010ff141230 */ /* 0x000fc60000004100 */
[----:B------:R-:W-:Y:S01]  /*1460*/  FMUL.FTZ R29, R29, R38 ;  /* 0x000000261d1d7220 */ /* 0x000fe20000410000 */
[----:B------:R-:W-:Y:S01]  /*1470*/  FSETP.GTU.FTZ.AND P3, PT, R30, R39, PT ;  /* 0x000000271e00720b */ /* 0x000fe20003f7c000 */
[----:B------:R-:W-:-:S03]  /*1480*/  IMAD.MOV.U32 R30, RZ, RZ, 0x2 ;  /* 0x00000002ff1e7424 */ /* 0x000fc600078e00ff */
[----:B------:R-:W-:Y:S02]  /*1490*/  FSEL R31, R29, RZ, !P3 ;  /* 0x000000ff1d1f7208 */ /* 0x000fe40005800000 */
[----:B------:R-:W-:-:S03]  /*14a0*/  P2R R43, PR, RZ, 0x8 ;  /* 0x00000008ff2b7803 */ /* 0x000fc60000000000 */
[----:B------:R-:W-:Y:S01]  /*14b0*/  @P1 FADD.FTZ R31, R20, R31 ;  /* 0x0000001f141f1221 */ /* 0x000fe20000010000 */
[----:B------:R-:W-:Y:S01]  /*14c0*/  MOV R20, R0 ;  /* 0x0000000000147202 */ /* 0x000fe20000000f00 */
[----:B------:R-:W-:Y:S06]  /*14d0*/  @!P2 BRA `(.L_x_1102) ;  /* 0x000000040004a947 */ /* 0x000fec0003800000 */
[----:B------:R-:W-:-:S13]  /*14e0*/  ISETP.NE.AND P2, PT, R32, 0x3, PT ;  /* 0x000000032000780c */ /* 0x000fda0003f45270 */
[----:B------:R-:W-:Y:S05]  /*14f0*/  @!P2 BRA `(.L_x_1103) ;  /* 0x000000000018a947 */ /* 0x000fea0003800000 */
[----:B------:R-:W-:-:S13]  /*1500*/  ISETP.NE.AND P2, PT, R32, 0x2, PT ;  /* 0x000000022000780c */ /* 0x000fda0003f45270 */
[----:B------:R-:W-:Y:S01]  /*1510*/  @!P2 MOV R30, 0x3 ;  /* 0x00000003001ea802 */ /* 0x000fe20000000f00 */
[----:B------:R-:W-:Y:S01]  /*1520*/  @!P2 IMAD.MOV.U32 R20, RZ, RZ, R5 ;  /* 0x000000ffff14a224 */ /* 0x000fe200078e0005 */
[----:B------:R-:W-:Y:S02]  /*1530*/  @P2 IADD3 R30, PT, PT, R32, 0x1, RZ ;  /* 0x00000001201e2810 */ /* 0x000fe40007ffe0ff */
[----:B------:R-:W-:Y:S01]  /*1540*/  @P2 MOV R20, R4 ;  /* 0x0000000400142202 */ /* 0x000fe20000000f00 */
[----:B------:R-:W-:Y:S06]  /*1550*/  BRA `(.L_x_1102) ;  /* 0x0000000000e47947 */ /* 0x000fec0003800000 */
.L_x_1103:
[----:B------:R-:W-:Y:S01]  /*1560*/  VIADD R7, R7, 0x1 ;  /* 0x0000000107077836 */ /* 0x000fe20000000000 */
[----:B------:R-:W-:Y:S03]  /*1570*/  BSSY.RECONVERGENT B3, `(.L_x_1104) ;  /* 0x000000c000037945 */ /* 0x000fe60003800200 */
[C---:B------:R-:W-:Y:S01]  /*1580*/  IMAD.WIDE.U32 R44, R7.reuse, -0x2daee0ad, RZ ;  /* 0xd2511f53072c7825 */ /* 0x040fe200078e00ff */
[----:B------:R-:W-:-:S13]  /*1590*/  ISETP.NE.AND P2, PT, R7, RZ, PT ;  /* 0x000000ff0700720c */ /* 0x000fda0003f45270 */
[----:B------:R-:W-:Y:S05]  /*15a0*/  @P2 BRA `(.L_x_1105) ;  /* 0x0000000000202947 */ /* 0x000fea0003800000 */
[----:B------:R-:W-:-:S04]  /*15b0*/  IADD3 R6, PT, PT, R6, 0x1, RZ ;  /* 0x0000000106067810 */ /* 0x000fc80007ffe0ff */
[----:B------:R-:W-:-:S13]  /*15c0*/  ISETP.NE.AND P2, PT, R6, RZ, PT ;  /* 0x000000ff0600720c */ /* 0x000fda0003f45270 */
[----:B------:R-:W-:Y:S01]  /*15d0*/  @!P2 IADD3 R25, PT, PT, R25, 0x1, RZ ;  /* 0x000000011919a810 */ /* 0x000fe20007ffe0ff */
[----:B------:R-:W-:Y:S01]  /*15e0*/  @!P2 VIADD R0, R3, 0x1 ;  /* 0x000000010300a836 */ /* 0x000fe20000000000 */
[----:B------:R-:W-:Y:S02]  /*15f0*/  @!P2 MOV R6, RZ ;  /* 0x000000ff0006a202 */ /* 0x000fe40000000f00 */
[----:B------:R-:W-:-:S13]  /*1600*/  ISETP.NE.AND P3, PT, R25, RZ, !P2 ;  /* 0x000000ff1900720c */ /* 0x000fda0005765270 */
[----:B------:R-:W-:-:S05]  /*1610*/  @P3 IADD3 R0, PT, PT, R3, RZ, RZ ;  /* 0x000000ff03003210 */ /* 0x000fca0007ffe0ff */
[----:B------:R-:W-:-:S07]  /*1620*/  @!P2 IMAD.MOV.U32 R3, RZ, RZ, R0 ;  /* 0x000000ffff03a224 */ /* 0x000fce00078e0000 */
.L_x_1105:
[----:B------:R-:W-:Y:S05]  /*1630*/  BSYNC.RECONVERGENT B3 ;  /* 0x0000000000037941 */ /* 0x000fea0003800200 */
.L_x_1104:
[----:B------:R-:W-:Y:S01]  /*1640*/  IMAD.WIDE.U32 R4, R25, -0x326172a9, RZ ;  /* 0xcd9e8d5719047825 */ /* 0x000fe200078e00ff */
[----:B------:R-:W-:-:S03]  /*1650*/  LOP3.LUT R32, R3, UR7, R45, 0x96, !PT ;  /* 0x0000000703207c12 */ /* 0x000fc6000f8e962d */
[----:B------:R-:W-:Y:S01]  /*1660*/  HFMA2 R30, -RZ, RZ, 0, 0 ;  /* 0x00000000ff1e7431 */ /* 0x000fe200000001ff */
        /* <DEDUP_REMOVED lines=39> */
[----:B------:R-:W-:-:S07]  /*18e0*/  LOP3.LUT R5, R44, UR32, R33, 0x96, !PT ;  /* 0x000000202c057c12 */ /* 0x000fce000f8e9621 */
.L_x_1102:
[----:B------:R-:W-:Y:S05]  /*18f0*/  BSYNC.RECONVERGENT B2 ;  /* 0x0000000000027941 */ /* 0x000fea0003800200 */
.L_x_1101:
[----:B------:R-:W-:Y:S01]  /*1900*/  I2FP.F32.U32 R29, R20 ;  /* 0x00000014001d7245 */ /* 0x000fe20000201000 */
[----:B------:R-:W-:Y:S01]  /*1910*/  HADD2.F32 R20, -RZ, R21.H0_H0 ;  /* 0x20000015ff147230 */ /* 0x000fe20000004100 */
[----:B------:R-:W-:Y:S01]  /*1920*/  ISETP.NE.AND P2, PT, R30, 0x1, PT ;  /* 0x000000011e00780c */ /* 0x000fe20003f45270 */
[----:B------:R-:W-:Y:S01]  /*1930*/  BSSY.RECONVERGENT B2, `(.L_x_1106) ;  /* 0x000004d000027945 */ /* 0x000fe20003800200 */
[----:B------:R-:W-:Y:S01]  /*1940*/  MOV R35, 0x2 ;  /* 0x0000000200237802 */ /* 0x000fe20000000f00 */
[----:B------:R-:W-:Y:S01]  /*1950*/  FFMA.FTZ R32, R29, R40, 1.1641532182693481445e-10 ;  /* 0x2f0000001d207423 */ /* 0x000fe20000010028 */
[----:B------:R-:W-:Y:S01]  /*1960*/  FMUL.FTZ R29, R20, R37 ;  /* 0x00000025141d7220 */ /* 0x000fe20000410000 */
[----:B------:R-:W-:-:S03]  /*1970*/  @P1 HADD2.F32 R20, -RZ, R17.H0_H0 ;  /* 0x20000011ff141230 */ /* 0x000fc60000004100 */
[----:B------:R-:W-:Y:S01]  /*1980*/  FMUL.FTZ R29, R29, R38 ;  /* 0x000000261d1d7220 */ /* 0x000fe20000410000 */
[----:B------:R-:W-:-:S04]  /*1990*/  FSETP.GTU.FTZ.AND P3, PT, R32, R39, PT ;  /* 0x000000272000720b */ /* 0x000fc80003f7c000 */
[----:B------:R-:W-:Y:S02]  /*19a0*/  FSEL R29, R29, RZ, !P3 ;  /* 0x000000ff1d1d7208 */ /* 0x000fe40005800000 */
[----:B------:R-:W-:-:S03]  /*19b0*/  P2R R42, PR, RZ, 0x8 ;  /* 0x00000008ff2a7803 */ /* 0x000fc60000000000 */
[----:B------:R-:W-:Y:S01]  /*19c0*/  @P1 FADD.FTZ R29, R20, R29 ;  /* 0x0000001d141d1221 */ /* 0x000fe20000010000 */
[----:B------:R-:W-:Y:S01]  /*19d0*/  IMAD.MOV.U32 R20, RZ, RZ, R0 ;  /* 0x000000ffff147224 */ /* 0x000fe200078e0000 */
[----:B------:R-:W-:Y:S06]  /*19e0*/  @!P2 BRA `(.L_x_1107) ;  /* 0x000000040004a947 */ /* 0x000fec0003800000 */
[----:B------:R-:W-:-:S13]  /*19f0*/  ISETP.NE.AND P2, PT, R30, 0x3, PT ;  /* 0x000000031e00780c */ /* 0x000fda0003f45270 */
[----:B------:R-:W-:Y:S05]  /*1a00*/  @!P2 BRA `(.L_x_1108) ;  /* 0x000000000018a947 */ /* 0x000fea0003800000 */
[----:B------:R-:W-:-:S13]  /*1a10*/  ISETP.NE.AND P2, PT, R30, 0x2, PT ;  /* 0x000000021e00780c */ /* 0x000fda0003f45270 */
[----:B------:R-:W-:Y:S01]  /*1a20*/  @!P2 MOV R35, 0x3 ;  /* 0x000000030023a802 */ /* 0x000fe20000000f00 */
[----:B------:R-:W-:Y:S01]  /*1a30*/  @P2 VIADD R35, R30, 0x1 ;  /* 0x000000011e232836 */ /* 0x000fe20000000000 */
[----:B------:R-:W-:Y:S02]  /*1a40*/  @!P2 MOV R20, R5 ;  /* 0x000000050014a202 */ /* 0x000fe40000000f00 */
[----:B------:R-:W-:Y:S01]  /*1a50*/  @P2 MOV R20, R4 ;  /* 0x0000000400142202 */ /* 0x000fe20000000f00 */
[----:B------:R-:W-:Y:S06]  /*1a60*/  BRA `(.L_x_1107) ;  /* 0x0000000000e47947 */ /* 0x000fec0003800000 */
.L_x_1108:
[----:B------:R-:W-:Y:S01]  /*1a70*/  IADD3 R7, PT, PT, R7, 0x1, RZ ;  /* 0x0000000107077810 */ /* 0x000fe20007ffe0ff */
[----:B------:R-:W-:Y:S03]  /*1a80*/  BSSY.RECONVERGENT B3, `(.L_x_1109) ;  /* 0x000000c000037945 */ /* 0x000fe60003800200 */
[C---:B------:R-:W-:Y:S01]  /*1a90*/  ISETP.NE.AND P2, PT, R7.reuse, RZ, PT ;  /* 0x000000ff0700720c */ /* 0x040fe20003f45270 */
[----:B------:R-:W-:-:S12]  /*1aa0*/  IMAD.WIDE.U32 R44, R7, -0x2daee0ad, RZ ;  /* 0xd2511f53072c7825 */ /* 0x000fd800078e00ff */
[----:B------:R-:W-:Y:S05]  /*1ab0*/  @P2 BRA `(.L_x_1110) ;  /* 0x0000000000202947 */ /* 0x000fea0003800000 */
[----:B------:R-:W-:-:S05]  /*1ac0*/  VIADD R6, R6, 0x1 ;  /* 0x0000000106067836 */ /* 0x000fca0000000000 */
[----:B------:R-:W-:-:S13]  /*1ad0*/  ISETP.NE.AND P2, PT, R6, RZ, PT ;  /* 0x000000ff0600720c */ /* 0x000fda0003f45270 */
[----:B------:R-:W-:Y:S02]  /*1ae0*/  @!P2 IADD3 R25, PT, PT, R25, 0x1, RZ ;  /* 0x000000011919a810 */ /* 0x000fe40007ffe0ff */
[----:B------:R-:W-:Y:S02]  /*1af0*/  @!P2 IADD3 R0, PT, PT, R3, 0x1, RZ ;  /* 0x000000010300a810 */ /* 0x000fe40007ffe0ff */
[----:B------:R-:W-:Y:S02]  /*1b00*/  ISETP.NE.AND P3, PT, R25, RZ, !P2 ;  /* 0x000000ff1900720c */ /* 0x000fe40005765270 */
[----:B------:R-:W-:-:S11]  /*1b10*/  @!P2 MOV R6, RZ ;  /* 0x000000ff0006a202 */ /* 0x000fd60000000f00 */
[----:B------:R-:W-:-:S05]  /*1b20*/  @P3 IMAD.MOV R0, RZ, RZ, R3 ;  /* 0x000000ffff003224 */ /* 0x000fca00078e0203 */
[----:B------:R-:W-:-:S07]  /*1b30*/  @!P2 MOV R3, R0 ;  /* 0x000000000003a202 */ /* 0x000fce0000000f00 */
.L_x_1110:
[----:B------:R-:W-:Y:S05]  /*1b40*/  BSYNC.RECONVERGENT B3 ;  /* 0x0000000000037941 */ /* 0x000fea0003800200 */
.L_x_1109:
[----:B------:R-:W-:Y:S01]  /*1b50*/  IMAD.WIDE.U32 R4, R25, -0x326172a9, RZ ;  /* 0xcd9e8d5719047825 */ /* 0x000fe200078e00ff */
[----:B------:R-:W-:Y:S02]  /*1b60*/  LOP3.LUT R32, R3, UR7, R45, 0x96, !PT ;  /* 0x0000000703207c12 */ /* 0x000fe4000f8e962d */
[----:B------:R-:W-:Y:S01]  /*1b70*/  MOV R20, R2 ;  /* 0x0000000200147202 */ /* 0x000fe20000000f00 */
        /* <DEDUP_REMOVED lines=39> */
[----:B------:R-:W-:-:S07]  /*1df0*/  MOV R2, R32 ;  /* 0x0000002000027202 */ /* 0x000fce0000000f00 */
.L_x_1107:
[----:B------:R-:W-:Y:S05]  /*1e00*/  BSYNC.RECONVERGENT B2 ;  /* 0x0000000000027941 */ /* 0x000fea0003800200 */
.L_x_1106:
[----:B------:R-:W-:Y:S01]  /*1e10*/  I2FP.F32.U32 R33, R20 ;  /* 0x0000001400217245 */ /* 0x000fe20000201000 */
[----:B------:R-:W-:Y:S01]  /*1e20*/  HADD2.F32 R20, -RZ, R21.H1_H1 ;  /* 0x30000015ff147230 */ /* 0x000fe20000004100 */
[----:B------:R-:W-:Y:S01]  /*1e30*/  ISETP.NE.AND P3, PT, R35, 0x1, PT ;  /* 0x000000012300780c */ /* 0x000fe20003f65270 */
[----:B------:R-:W-:Y:S01]  /*1e40*/  BSSY.RECONVERGENT B2, `(.L_x_1111) ;  /* 0x000004c000027945 */ /* 0x000fe20003800200 */
[----:B------:R-:W-:Y:S02]  /*1e50*/  HFMA2 R36, -RZ, RZ, 0, 1.1920928955078125e-07 ;  /* 0x00000002ff247431 */ /* 0x000fe400000001ff */
[----:B------:R-:W-:Y:S01]  /*1e60*/  FFMA.FTZ R30, R33, R40, 1.1641532182693481445e-10 ;  /* 0x2f000000211e7423 */ /* 0x000fe20000010028 */
[----:B------:R-:W-:Y:S01]  /*1e70*/  FMUL.FTZ R21, R20, R37 ;  /* 0x0000002514157220 */ /* 0x000fe20000410000 */
[----:B------:R-:W-:-:S03]  /*1e80*/  @P1 HADD2.F32 R33, -RZ, R17.H1_H1 ;  /* 0x30000011ff211230 */ /* 0x000fc60000004100 */
[----:B------:R-:W-:Y:S01]  /*1e90*/  FMUL.FTZ R21, R21, R38 ;  /* 0x0000002615157220 */ /* 0x000fe20000410000 */
[----:B------:R-:W-:-:S04]  /*1ea0*/  FSETP.GTU.FTZ.AND P2, PT, R30, R39, PT ;  /* 0x000000271e00720b */ /* 0x000fc80003f5c000 */
        /* <DEDUP_REMOVED lines=9> */
[----:B------:R-:W-:Y:S01]  /*1f40*/  @P3 IMAD.MOV.U32 R21, RZ, RZ, R4 ;  /* 0x000000ffff153224 */ /* 0x000fe200078e0004 */
[----:B------:R-:W-:Y:S01]  /*1f50*/  @P3 IADD3 R36, PT, PT, R35, 0x1, RZ ;  /* 0x0000000123243810 */ /* 0x000fe20007ffe0ff */
[----:B------:R-:W-:Y:S06]  /*1f60*/  BRA `(.L_x_1112) ;  /* 0x0000000000e47947 */ /* 0x000fec0003800000 */
.L_x_1113:
[----:B------:R-:W-:Y:S01]  /*1f70*/  IADD3 R7, PT, PT, R7, 0x1, RZ ;  /* 0x0000000107077810 */ /* 0x000fe20007ffe0ff */
[----:B------:R-:W-:Y:S03]  /*1f80*/  BSSY.RECONVERGENT B3, `(.L_x_1114) ;  /* 0x000000c000037945 */ /* 0x000fe60003800200 */
[C---:B------:R-:W-:Y:S01]  /*1f90*/  ISETP.NE.AND P3, PT, R7.reuse, RZ, PT ;  /* 0x000000ff0700720c */ /* 0x040fe20003f65270 */
[----:B------:R-:W-:-:S12]  /*1fa0*/  IMAD.WIDE.U32 R44, R7, -0x2daee0ad, RZ ;  /* 0xd2511f53072c7825 */ /* 0x000fd800078e00ff */
[----:B------:R-:W-:Y:S05]  /*1fb0*/  @P3 BRA `(.L_x_1115) ;  /* 0x0000000000203947 */ /* 0x000fea0003800000 */
[----:B------:R-:W-:-:S04]  /*1fc0*/  IADD3 R6, PT, PT, R6, 0x1, RZ ;  /* 0x0000000106067810 */ /* 0x000fc80007ffe0ff */
[----:B------:R-:W-:-:S13]  /*1fd0*/  ISETP.NE.AND P3, PT, R6, RZ, PT ;  /* 0x000000ff0600720c */ /* 0x000fda0003f65270 */
[----:B------:R-:W-:Y:S01]  /*1fe0*/  @!P3 VIADD R25, R25, 0x1 ;  /* 0x000000011919b836 */ /* 0x000fe20000000000 */
[----:B------:R-:W-:Y:S02]  /*1ff0*/  @!P3 IADD3 R0, PT, PT, R3, 0x1, RZ ;  /* 0x000000010300b810 */ /* 0x000fe40007ffe0ff */
[----:B------:R-:W-:Y:S02]  /*2000*/  @!P3 MOV R6, RZ ;  /* 0x000000ff0006b202 */ /* 0x000fe40000000f00 */
[----:B------:R-:W-:-:S13]  /*2010*/  ISETP.NE.AND P4, PT, R25, RZ, !P3 ;  /* 0x000000ff1900720c */ /* 0x000fda0005f85270 */
[----:B------:R-:W-:-:S05]  /*2020*/  @P4 IADD3 R0, PT, PT, R3, RZ, RZ ;  /* 0x000000ff03004210 */ /* 0x000fca0007ffe0ff */
[----:B------:R-:W-:-:S07]  /*2030*/  @!P3 IMAD.MOV.U32 R3, RZ, RZ, R0 ;  /* 0x000000ffff03b224 */ /* 0x000fce00078e0000 */
.L_x_1115:
[----:B------:R-:W-:Y:S05]  /*2040*/  BSYNC.RECONVERGENT B3 ;  /* 0x0000000000037941 */ /* 0x000fea0003800200 */
.L_x_1114:
        /* <DEDUP_REMOVED lines=43> */
.L_x_1112:
[----:B------:R-:W-:Y:S05]  /*2300*/  BSYNC.RECONVERGENT B2 ;  /* 0x0000000000027941 */ /* 0x000fea0003800200 */
.L_x_1111:
[----:B------:R-:W-:Y:S01]  /*2310*/  I2FP.F32.U32 R21, R21 ;  /* 0x0000001500157245 */ /* 0x000fe20000201000 */
[----:B------:R-:W-:Y:S01]  /*2320*/  HADD2.F32 R20, -RZ, R22.H0_H0 ;  /* 0x20000016ff147230 */ /* 0x000fe20000004100 */
[----:B------:R-:W-:Y:S01]  /*2330*/  ISETP.NE.AND P4, PT, R36, 0x1, PT ;  /* 0x000000012400780c */ /* 0x000fe20003f85270 */
[----:B------:R-:W-:Y:S01]  /*2340*/  @P1 HADD2.F32 R33, -RZ, R18.H0_H0 ;  /* 0x20000012ff211230 */ /* 0x000fe20000004100 */
[----:B------:R-:W-:Y:S01]  /*2350*/  BSSY.RECONVERGENT B2, `(.L_x_1116) ;  /* 0x000004b000027945 */ /* 0x000fe20003800200 */
[----:B------:R-:W-:Y:S01]  /*2360*/  FFMA.FTZ R30, R21, R40, 1.1641532182693481445e-10 ;  /* 0x2f000000151e7423 */ /* 0x000fe20000010028 */
[----:B------:R-:W-:Y:S01]  /*2370*/  FMUL.FTZ R21, R20, R37 ;  /* 0x0000002514157220 */ /* 0x000fe20000410000 */
[----:B------:R-:W-:-:S03]  /*2380*/  IMAD.MOV.U32 R20, RZ, RZ, 0x2 ;  /* 0x00000002ff147424 */ /* 0x000fc600078e00ff */
        /* <DEDUP_REMOVED lines=14> */
.L_x_1118:
        /* <DEDUP_REMOVED lines=13> */
.L_x_1120:
[----:B------:R-:W-:Y:S05]  /*2540*/  BSYNC.RECONVERGENT B3 ;  /* 0x0000000000037941 */ /* 0x000fea0003800200 */
.L_x_1119:
        /* <DEDUP_REMOVED lines=39> */
[----:B------:R-:W-:Y:S02]  /*27c0*/  LOP3.LUT R5, R44, UR32, R21, 0x96, !PT ;  /* 0x000000202c057c12 */ /* 0x000fe4000f8e9615 */
[----:B------:R-:W-:Y:S01]  /*27d0*/  MOV R21, R2 ;  /* 0x0000000200157202 */ /* 0x000fe20000000f00 */
[----:B------:R-:W-:Y:S02]  /*27e0*/  IMAD.MOV.U32 R2, RZ, RZ, R20 ;  /* 0x000000ffff027224 */ /* 0x000fe400078e0014 */
[----:B------:R-:W-:-:S07]  /*27f0*/  HFMA2 R20, -RZ, RZ, 0, 0 ;  /* 0x00000000ff147431 */ /* 0x000fce00000001ff */
.L_x_1117:
[----:B------:R-:W-:Y:S05]  /*2800*/  BSYNC.RECONVERGENT B2 ;  /* 0x0000000000027941 */ /* 0x000fea0003800200 */
.L_x_1116:
[----:B------:R-:W-:Y:S01]  /*2810*/  I2FP.F32.U32 R21, R21 ;  /* 0x0000001500157245 */ /* 0x000fe20000201000 */
[----:B------:R-:W-:Y:S01]  /*2820*/  HADD2.F32 R22, -RZ, R22.H1_H1 ;  /* 0x30000016ff167230 */ /* 0x000fe20000004100 */
[----:B------:R-:W-:Y:S01]  /*2830*/  ISETP.NE.AND P5, PT, R20, 0x1, PT ;  /* 0x000000011400780c */ /* 0x000fe20003fa5270 */
[----:B------:R-:W-:Y:S01]  /*2840*/  BSSY.RECONVERGENT B2, `(.L_x_1121) ;  /* 0x000004c000027945 */ /* 0x000fe20003800200 */
[----:B------:R-:W-:Y:S01]  /*2850*/  MOV R44, 0x2 ;  /* 0x00000002002c7802 */ /* 0x000fe20000000f00 */
[----:B------:R-:W-:Y:S01]  /*2860*/  FFMA.FTZ R36, R21, R40, 1.1641532182693481445e-10 ;  /* 0x2f00000015247423 */ /* 0x000fe20000010028 */
[----:B------:R-:W-:Y:S01]  /*2870*/  FMUL.FTZ R21, R22, R37 ;  /* 0x0000002516157220 */ /* 0x000fe20000410000 */
[----:B------:R-:W-:-:S03]  /*2880*/  @P1 HADD2.F32 R22, -RZ, R18.H1_H1 ;  /* 0x30000012ff161230 */ /* 0x000fc60000004100 */
[----:B------:R-:W-:Y:S01]  /*2890*/  FMUL.FTZ R21, R21, R38 ;  /* 0x0000002615157220 */ /* 0x000fe20000410000 */
[----:B------:R-:W-:-:S04]  /*28a0*/  FSETP.GTU.FTZ.AND P4, PT, R36, R39, PT ;  /* 0x000000272400720b */ /* 0x000fc80003f9c000 */
        /* <DEDUP_REMOVED lines=12> */
.L_x_1123:
        /* <DEDUP_REMOVED lines=13> */
.L_x_1125:
[----:B------:R-:W-:Y:S05]  /*2a40*/  BSYNC.RECONVERGENT B3 ;  /* 0x0000000000037941 */ /* 0x000fea0003800200 */
.L_x_1124:
        /* <DEDUP_REMOVED lines=40> */
[----:B------:R-:W-:Y:S01]  /*2cd0*/  IMAD.MOV.U32 R44, RZ, RZ, RZ ;  /* 0x000000ffff2c7224 */ /* 0x000fe200078e00ff */
[----:B------:R-:W-:Y:S02]  /*2ce0*/  MOV R21, R2 ;  /* 0x0000000200157202 */ /* 0x000fe40000000f00 */
[----:B------:R-:W-:-:S07]  /*2cf0*/  MOV R2, R20 ;  /* 0x0000001400027202 */ /* 0x000fce0000000f00 */
.L_x_1122:
[----:B------:R-:W-:Y:S05]  /*2d00*/  BSYNC.RECONVERGENT B2 ;  /* 0x0000000000027941 */ /* 0x000fea0003800200 */
.L_x_1121:
[----:B------:R-:W-:Y:S01]  /*2d10*/  I2FP.F32.U32 R21, R21 ;  /* 0x0000001500157245 */ /* 0x000fe20000201000 */
[----:B------:R-:W-:Y:S01]  /*2d20*/  HADD2.F32 R20, -RZ, R23.H0_H0 ;  /* 0x20000017ff147230 */ /* 0x000fe20000004100 */
[----:B------:R-:W-:Y:S01]  /*2d30*/  ISETP.NE.AND P6, PT, R44, 0x1, PT ;  /* 0x000000012c00780c */ /* 0x000fe20003fc5270 */
[----:B------:R-:W-:Y:S01]  /*2d40*/  @P1 HADD2.F32 R45, -RZ, R19.H0_H0 ;  /* 0x20000013ff2d1230 */ /* 0x000fe20000004100 */
[----:B------:R-:W-:Y:S01]  /*2d50*/  BSSY.RECONVERGENT B2, `(.L_x_1126) ;  /* 0x000004d000027945 */ /* 0x000fe20003800200 */
[----:B------:R-:W-:Y:S01]  /*2d60*/  FFMA.FTZ R22, R21, R40, 1.1641532182693481445e-10 ;  /* 0x2f00000015167423 */ /* 0x000fe20000010028 */
[----:B------:R-:W-:Y:S01]  /*2d70*/  FMUL.FTZ R21, R20, R37 ;  /* 0x0000002514157220 */ /* 0x000fe20000410000 */
[----:B------:R-:W-:-:S03]  /*2d80*/  HFMA2 R33, -RZ, RZ, 0, 1.1920928955078125e-07 ;  /* 0x00000002ff217431 */ /* 0x000fc600000001ff */
        /* <DEDUP_REMOVED lines=14> */
.L_x_1128:
[----:B------:R-:W-:Y:S01]  /*2e70*/  IADD3 R7, PT, PT, R7, 0x1, RZ ;  /* 0x0000000107077810 */ /* 0x000fe20007ffe0ff */
[----:B------:R-:W-:Y:S03]  /*2e80*/  BSSY.RECONVERGENT B3, `(.L_x_1129) ;  /* 0x000000e000037945 */ /* 0x000fe60003800200 */
[C---:B------:R-:W-:Y:S01]  /*2e90*/  ISETP.NE.AND P6, PT, R7.reuse, RZ, PT ;  /* 0x000000ff0700720c */ /* 0x040fe20003fc5270 */
[----:B------:R-:W-:-:S12]  /*2ea0*/  IMAD.WIDE.U32 R44, R7, -0x2daee0ad, RZ ;  /* 0xd2511f53072c7825 */ /* 0x000fd800078e00ff */
[----:B------:R-:W-:Y:S05]  /*2eb0*/  @P6 BRA `(.L_x_1130) ;  /* 0x0000000000286947 */ /* 0x000fea0003800000 */
[----:B------:R-:W-:Y:S02]  /*2ec0*/  IADD3 R6, PT, PT, R6, 0x1, RZ ;  /* 0x0000000106067810 */ /* 0x000fe40007ffe0ff */
[----:B------:R-:W-:Y:S02]  /*2ed0*/  P2R R0, PR, RZ, 0x1 ;  /* 0x00000001ff007803 */ /* 0x000fe40000000000 */
[----:B------:R-:W-:-:S13]  /*2ee0*/  ISETP.NE.AND P6, PT, R6, RZ, PT ;  /* 0x000000ff0600720c */ /* 0x000fda0003fc5270 */
[----:B------:R-:W-:Y:S01]  /*2ef0*/  @!P6 VIADD R25, R25, 0x1 ;  /* 0x000000011919e836 */ /* 0x000fe20000000000 */
[----:B------:R-:W-:Y:S01]  /*2f00*/  @!P6 IADD3 R4, PT, PT, R3, 0x1, RZ ;  /* 0x000000010304e810 */ /* 0x000fe20007ffe0ff */
[----:B------:R-:W-:-:S03]  /*2f10*/  @!P6 IMAD.MOV.U32 R6, RZ, RZ, RZ ;  /* 0x000000ffff06e224 */ /* 0x000fc600078e00ff */
[----:B------:R-:W-:-:S13]  /*2f20*/  ISETP.NE.AND P0, PT, R25, RZ, !P6 ;  /* 0x000000ff1900720c */ /* 0x000fda0007705270 */
[----:B------:R-:W-:Y:S02]  /*2f30*/  @P0 IADD3 R4, PT, PT, R3, RZ, RZ ;  /* 0x000000ff03040210 */ /* 0x000fe40007ffe0ff */
[----:B------:R-:W-:Y:S02]  /*2f40*/  ISETP.NE.AND P0, PT, R0, RZ, PT ;  /* 0x000000ff0000720c */ /* 0x000fe40003f05270 */
[----:B------:R-:W-:-:S11]  /*2f50*/  @!P6 MOV R3, R4 ;  /* 0x000000040003e202 */ /* 0x000fd60000000f00 */
.L_x_1130:
[----:B------:R-:W-:Y:S05]  /*2f60*/  BSYNC.RECONVERGENT B3 ;  /* 0x0000000000037941 */ /* 0x000fea0003800200 */
.L_x_1129:
        /* <DEDUP_REMOVED lines=43> */
.L_x_1127:
[----:B------:R-:W-:Y:S05]  /*3220*/  BSYNC.RECONVERGENT B2 ;  /* 0x0000000000027941 */ /* 0x000fea0003800200 */
.L_x_1126:
[----:B------:R-:W-:Y:S01]  /*3230*/  HADD2.F32 R20, -RZ, R23.H1_H1 ;  /* 0x30000017ff147230 */ /* 0x000fe20000004100 */
[----:B------:R-:W-:Y:S01]  /*3240*/  I2FP.F32.U32 R21, R21 ;  /* 0x0000001500157245 */ /* 0x000fe20000201000 */
[----:B------:R-:W0:Y:S01]  /*3250*/  LDC.64 R46, c[0x0][0x3b0] ;  /* 0x0000ec00ff2e7b82 */ /* 0x000e220000000a00 */
[----:B------:R-:W-:Y:S02]  /*3260*/  SEL R44, RZ, 0x100, P4 ;  /* 0x00000100ff2c7807 */ /* 0x000fe40002000000 */
[----:B------:R-:W-:Y:S01]  /*3270*/  FMUL.FTZ R37, R20, R37 ;  /* 0x0000002514257220 */ /* 0x000fe20000410000 */
[----:B------:R-:W-:Y:S01]  /*3280*/  FFMA.FTZ R40, R21, R40, 1.1641532182693481445e-10 ;  /* 0x2f00000015287423 */ /* 0x000fe20000010028 */
[----:B------:R-:W-:Y:S01]  /*3290*/  @P1 HADD2.F32 R20, -RZ, R19.H1_H1 ;  /* 0x30000013ff141230 */ /* 0x000fe20000004100 */
[----:B------:R-:W-:Y:S01]  /*32a0*/  ISETP.NE.AND P6, PT, R41, RZ, PT ;  /* 0x000000ff2900720c */ /* 0x000fe20003fc5270 */
[----:B------:R-:W-:Y:S01]  /*32b0*/  FMUL.FTZ R37, R37, R38 ;  /* 0x0000002625257220 */ /* 0x000fe20000410000 */
[----:B------:R-:W-:-:S02]  /*32c0*/  SEL R41, RZ, 0x10000, P5 ;  /* 0x00010000ff297807 */ /* 0x000fc40002800000 */
[----:B------:R-:W-:Y:S02]  /*32d0*/  FSETP.GTU.FTZ.AND P4, PT, R40, R39, PT ;  /* 0x000000272800720b */ /* 0x000fe40003f9c000 */
[----:B------:R-:W-:Y:S02]  /*32e0*/  ISETP.NE.AND P5, PT, R43, RZ, PT ;  /* 0x000000ff2b00720c */ /* 0x000fe40003fa5270 */
[----:B------:R-:W-:Y:S02]  /*32f0*/  FSEL R39, R37, RZ, !P4 ;  /* 0x000000ff25277208 */ /* 0x000fe40006000000 */
[----:B------:R-:W-:Y:S02]  /*3300*/  SEL R45, RZ, 0x1000000, P4 ;  /* 0x01000000ff2d7807 */ /* 0x000fe40002000000 */
[----:B------:R-:W-:Y:S01]  /*3310*/  SEL R38, RZ, 0x1000000, P2 ;  /* 0x01000000ff267807 */ /* 0x000fe20001000000 */
[----:B------:R-:W-:Y:S01]  /*3320*/  @P1 FADD.FTZ R39, R20, R39 ;  /* 0x0000002714271221 */ /* 0x000fe20000010000 */
[----:B------:R-:W-:-:S02]  /*3330*/  ISETP.NE.AND P1, PT, R42, RZ, PT ;  /* 0x000000ff2a00720c */ /* 0x000fc40003f25270 */
[----:B------:R-:W1:Y:S01]  /*3340*/  LDC.64 R42, c[0x0][0x3a8] ;  /* 0x0000ea00ff2a7b82 */ /* 0x000e620000000a00 */
[----:B------:R-:W-:Y:S01]  /*3350*/  SEL R40, RZ, 0x100, P5 ;  /* 0x00000100ff287807 */ /* 0x000fe20002800000 */
[----:B0-----:R-:W-:Y:S01]  /*3360*/  IMAD.WIDE.U32 R46, R34, 0x8, R46 ;  /* 0x00000008222e7825 */ /* 0x001fe200078e002e */
[----:B------:R-:W-:Y:S02]  /*3370*/  SEL R37, RZ, 0x10000, P1 ;  /* 0x00010000ff257807 */ /* 0x000fe40000800000 */
[----:B------:R-:W-:Y:S02]  /*3380*/  LOP3.LUT R44, R44, R45, R41, 0xfe, !PT ;  /* 0x0000002d2c2c7212 */ /* 0x000fe400078efe29 */
[----:B------:R-:W-:Y:S02]  /*3390*/  LOP3.LUT R40, R40, R38, R37, 0xfe, !PT ;  /* 0x0000002628287212 */ /* 0x000fe400078efe25 */
[----:B------:R-:W-:Y:S02]  /*33a0*/  SEL R41, RZ, 0x1, P6 ;  /* 0x00000001ff297807 */ /* 0x000fe40003000000 */
[----:B------:R-:W-:-:S02]  /*33b0*/  SEL R37, RZ, 0x1, P3 ;  /* 0x00000001ff257807 */ /* 0x000fc40001800000 */
[----:B------:R-:W-:Y:S02]  /*33c0*/  F2FP.F16.F32.PACK_AB R20, R31, R28 ;  /* 0x0000001c1f14723e */ /* 0x000fe400000000ff */
[----:B------:R-:W-:Y:S02]  /*33d0*/  F2FP.F16.F32.PACK_AB R21, R32, R29 ;  /* 0x0000001d2015723e */ /* 0x000fe400000000ff */
[----:B------:R-:W-:Y:S02]  /*33e0*/  F2FP.F16.F32.PACK_AB R22, R35, R30 ;  /* 0x0000001e2316723e */ /* 0x000fe400000000ff */
[----:B------:R-:W-:Y:S02]  /*33f0*/  F2FP.F16.F32.PACK_AB R23, R39, R36 ;  /* 0x000000242717723e */ /* 0x000fe400000000ff */
[----:B------:R-:W-:Y:S02]  /*3400*/  LOP3.LUT R40, R40, R41, RZ, 0xfc, !PT ;  /* 0x0000002928287212 */ /* 0x000fe400078efcff */
[----:B------:R-:W-:Y:S01]  /*3410*/  LOP3.LUT R41, R44, R37, RZ, 0xfc, !PT ;  /* 0x000000252c297212 */ /* 0x000fe200078efcff */
[----:B-1----:R-:W-:-:S05]  /*3420*/  IMAD.WIDE.U32 R42, R34, 0x10, R42 ;  /* 0x00000010222a7825 */ /* 0x002fca00078e002a */
[----:B------:R0:W-:Y:S04]  /*3430*/  STG.E.128 desc[UR8][R42.64], R20 ;  /* 0x000000142a007986 */ /* 0x0001e8000c101d08 */
[----:B------:R0:W-:Y:S02]  /*3440*/  STG.E.64 desc[UR8][R46.64], R40 ;  /* 0x000000282e007986 */ /* 0x0001e4000c101b08 */
.L_x_1090:
[----:B------:R-:W-:Y:S05]  /*3450*/  BSYNC.RECONVERGENT B0 ;  /* 0x0000000000007941 */ /* 0x000fea0003800200 */
.L_x_1089:
        /* <DEDUP_REMOVED lines=53> */
.L_x_1146:
        /* <DEDUP_REMOVED lines=16> */
[----:B-1----:R-:W-:Y:S02]  /*38b0*/  HADD2.F32 R21, -RZ, R12.H0_H0 ;  /* 0x2000000cff157230 */ /* 0x002fe40000004100 */
[----:B------:R-:W-:Y:S01]  /*38c0*/  HADD2.F32 R23, -RZ, R8.H0_H0 ;  /* 0x20000008ff177230 */ /* 0x000fe20000004100 */
[----:B------:R-:W-:Y:S01]  /*38d0*/  FSEL R41, R41, RZ, P0 ;  /* 0x000000ff29297208 */ /* 0x000fe20000000000 */
[----:B------:R-:W-:Y:S02]  /*38e0*/  HADD2.F32 R43, -RZ, R12.H1_H1 ;  /* 0x3000000cff2b7230 */ /* 0x000fe40000004100 */
[----:B------:R-:W-:Y:S02]  /*38f0*/  HADD2.F32 R40, -RZ, R9.H1_H1 ;  /* 0x30000009ff287230 */ /* 0x000fe40000004100 */
[--C-:B------:R-:W-:Y:S01]  /*3900*/  FADD.FTZ R20, R28, -R41.reuse ;  /* 0x800000291c147221 */ /* 0x100fe20000010000 */
[--C-:B------:R-:W-:Y:S01]  /*3910*/  FADD.FTZ R22, R31, -R41.reuse ;  /* 0x800000291f167221 */ /* 0x100fe20000010000 */
[----:B------:R-:W-:Y:S01]  /*3920*/  FADD.FTZ R38, R29, -R41 ;  /* 0x800000291d267221 */ /* 0x000fe20000010000 */
[----:B------:R-:W-:-:S02]  /*3930*/  HADD2.F32 R45, -RZ, R10.H0_H0 ;  /* 0x2000000aff2d7230 */ /* 0x000fc40000004100 */
[C---:B------:R-:W-:Y:S01]  /*3940*/  FMUL.FTZ R20, R37.reuse, R20 ;  /* 0x0000001425147220 */ /* 0x040fe20000410000 */
[C---:B------:R-:W-:Y:S01]  /*3950*/  FMUL.FTZ R22, R37.reuse, R22 ;  /* 0x0000001625167220 */ /* 0x040fe20000410000 */
[----:B------:R-:W-:Y:S01]  /*3960*/  FMUL.FTZ R38, R37, R38 ;  /* 0x0000002625267220 */ /* 0x000fe20000410000 */
[----:B------:R-:W-:Y:S02]  /*3970*/  HADD2.F32 R42, -RZ, R11.H0_H0 ;  /* 0x2000000bff2a7230 */ /* 0x000fe40000004100 */
[----:B------:R-:W-:Y:S01]  /*3980*/  FFMA.FTZ R20, R20, R21, R23 ;  /* 0x0000001514147223 */ /* 0x000fe20000010017 */
[----:B------:R-:W-:Y:S02]  /*3990*/  HADD2.F32 R21, -RZ, R8.H1_H1 ;  /* 0x30000008ff157230 */ /* 0x000fe40000004100 */
[----:B------:R-:W-:-:S03]  /*39a0*/  HADD2.F32 R23, -RZ, R9.H0_H0 ;  /* 0x20000009ff177230 */ /* 0x000fc60000004100 */
[----:B------:R-:W-:Y:S01]  /*39b0*/  FFMA.FTZ R43, R22, R43, R21 ;  /* 0x0000002b162b7223 */ /* 0x000fe20000010015 */
[--C-:B------:R-:W-:Y:S02]  /*39c0*/  HADD2.F32 R21, -RZ, R13.reuse.H0_H0 ;  /* 0x2000000dff157230 */ /* 0x100fe40000004100 */
[----:B------:R-:W-:Y:S02]  /*39d0*/  FADD.FTZ R22, R32, -R41 ;  /* 0x8000002920167221 */ /* 0x000fe40000010000 */
[----:B------:R-:W-:Y:S01]  /*39e0*/  F2FP.F16.F32.PACK_AB R20, R43, R20 ;  /* 0x000000142b14723e */ /* 0x000fe200000000ff */
[----:B------:R-:W-:Y:S01]  /*39f0*/  FFMA.FTZ R38, R38, R21, R23 ;  /* 0x0000001526267223 */ /* 0x000fe20000010017 */
[----:B------:R-:W-:Y:S01]  /*3a00*/  FMUL.FTZ R21, R37, R22 ;  /* 0x0000001625157220 */ /* 0x000fe20000410000 */
[----:B------:R-:W-:Y:S02]  /*3a10*/  HADD2.F32 R22, -RZ, R13.H1_H1 ;  /* 0x3000000dff167230 */ /* 0x000fe40000004100 */
[----:B------:R-:W-:-:S03]  /*3a20*/  HADD2.F32 R23, -RZ, R14.H0_H0 ;  /* 0x2000000eff177230 */ /* 0x000fc60000004100 */
[----:B------:R-:W-:Y:S01]  /*3a30*/  FFMA.FTZ R21, R21, R22, R40 ;  /* 0x0000001615157223 */ /* 0x000fe20000010028 */
[--C-:B------:R-:W-:Y:S01]  /*3a40*/  FADD.FTZ R22, R30, -R41.reuse ;  /* 0x800000291e167221 */ /* 0x100fe20000010000 */
[----:B------:R-:W-:-:S03]  /*3a50*/  FADD.FTZ R40, R35, -R41 ;  /* 0x8000002923287221 */ /* 0x000fc60000010000 */
[C---:B------:R-:W-:Y:S01]  /*3a60*/  FMUL.FTZ R22, R37.reuse, R22 ;  /* 0x0000001625167220 */ /* 0x040fe20000410000 */
[----:B------:R-:W-:Y:S01]  /*3a70*/  FMUL.FTZ R40, R37, R40 ;  /* 0x0000002825287220 */ /* 0x000fe20000410000 */
        /* <DEDUP_REMOVED lines=14> */
[----:B------:R-:W-:-:S05]  /*3b60*/  FFMA.FTZ R40, R40, R37, R41 ;  /* 0x0000002528287223 */ /* 0x000fca0000010029 */
[----:B------:R-:W-:Y:S02]  /*3b70*/  F2FP.F16.F32.PACK_AB R23, R40, R23 ;  /* 0x000000172817723e */ /* 0x000fe400000000ff */
[----:B------:R-:W1:Y:S02]  /*3b80*/  LDC.64 R40, c[0x0][0x428] ;  /* 0x00010a00ff287b82 */ /* 0x000e640000000a00 */
[----:B-1----:R-:W-:-:S05]  /*3b90*/  IMAD.WIDE.U32 R40, R34, 0x10, R40 ;  /* 0x0000001022287825 */ /* 0x002fca00078e0028 */
[----:B------:R2:W-:Y:S02]  /*3ba0*/  STG.E.128 desc[UR8][R40.64], R20 ;  /* 0x0000001428007986 */ /* 0x0005e4000c101d08 */
.L_x_1133:
[----:B------:R-:W-:Y:S05]  /*3bb0*/  BSYNC.RECONVERGENT B0 ;  /* 0x0000000000007941 */ /* 0x000fea0003800200 */
.L_x_1132:
[----:B-12---:R-:W1:Y:S02]  /*3bc0*/  LDC.64 R20, c[0x0][0x380] ;  /* 0x0000e000ff147b82 */ /* 0x006e640000000a00 */
[----:B-1----:R-:W-:-:S05]  /*3bd0*/  IMAD R24, R20, 0x4, R24 ;  /* 0x0000000414187824 */ /* 0x002fca00078e0218 */
[----:B------:R-:W-:-:S13]  /*3be0*/  ISETP.GE.AND P0, PT, R24, R21, PT ;  /* 0x000000151800720c */ /* 0x000fda0003f06270 */
[----:B------:R-:W-:Y:S05]  /*3bf0*/  @!P0 BRA `(.L_x_1134) ;  /* 0xffffffcc00308947 */ /* 0x000fea000383ffff */
[----:B------:R-:W-:Y:S05]  /*3c00*/  BSYNC B1 ;  /* 0x0000000000017941 */ /* 0x000fea0003800000 */
.L_x_1088:
[----:B------:R-:W-:Y:S05]  /*3c10*/  EXIT ;  /* 0x000000000000794d */ /* 0x000fea0003800000 */
.L_x_1131:
[----:B------:R-:W-:Y:S01]  /*3c20*/  HFMA2 R37, -RZ, RZ, 0, 5.9604644775390625e-08 ;  /* 0x00000001ff257431 */ /* 0x000fe200000001ff */
[----:B------:R-:W-:Y:S01]  /*3c30*/  BSSY B0, `(.L_x_1135) ;  /* 0x0000006000007945 */ /* 0x000fe20003800000 */
[----:B------:R-:W-:Y:S01]  /*3c40*/  MOV R23, 0x1f ;  /* 0x0000001f00177802 */ /* 0x000fe20000000f00 */
[----:B------:R-:W-:-:S07]  /*3c50*/  IMAD.MOV.U32 R22, RZ, RZ, -0x1 ;  /* 0xffffffffff167424 */ /* 0x000fce00078e00ff */
[----:B------:R-:W-:Y:S05]  /*3c60*/  WARPSYNC.COLLECTIVE R22, `(.L_x_1136) ;  /* 0x0000000016087348 */ /* 0x000fea0003c00000 */
[----:B------:R0:W1:Y:S02]  /*3c70*/  SHFL.BFLY P3, R20, R38, R37, R23 ;  /* 0x0c00002526147389 */ /* 0x0000640000060017 */
[----:B01----:R-:W-:Y:S05]  /*3c80*/  ENDCOLLECTIVE ;  /* 0x000000000000791b */ /* 0x003fea0003800000 */
.L_x_1136:
[----:B------:R-:W-:Y:S05]  /*3c90*/  BSYNC B0 ;  /* 0x0000000000007941 */ /* 0x000fea0003800000 */
.L_x_1135:
[----:B------:R-:W-:Y:S01]  /*3ca0*/  FADD.FTZ R40, R38, R20 ;  /* 0x0000001426287221 */ /* 0x000fe20000010000 */
[----:B------:R-:W-:Y:S02]  /*3cb0*/  HFMA2 R37, -RZ, RZ, 0, 1.1920928955078125e-07 ;  /* 0x00000002ff257431 */ /* 0x000fe400000001ff */
[----:B------:R-:W-:Y:S01]  /*3cc0*/  IMAD.MOV.U32 R23, RZ, RZ, 0x1f ;  /* 0x0000001fff177424 */ /* 0x000fe200078e00ff */
[----:B------:R-:W-:Y:S01]  /*3cd0*/  MOV R22, 0xffffffff ;  /* 0xffffffff00167802 */ /* 0x000fe20000000f00 */
[----:B------:R-:W0:Y:S01]  /*3ce0*/  LDC R21, c[0x0][0x400] ;  /* 0x00010000ff157b82 */ /* 0x000e220000000800 */
[----:B------:R-:W-:-:S07]  /*3cf0*/  MOV R38, R40 ;  /* 0x0000002800267202 */ /* 0x000fce0000000f00 */
[----:B0-----:R-:W-:Y:S05]  /*3d00*/  WARPSYNC.COLLECTIVE R22, `(.L_x_1137) ;  /* 0x0000000016087348 */ /* 0x001fea0003c00000 */
[----:B------:R1:W2:Y:S02]  /*3d10*/  SHFL.BFLY P3, R20, R38, R37, R23 ;  /* 0x0c00002526147389 */ /* 0x0002a40000060017 */
[----:B012---:R-:W-:Y:S05]  /*3d20*/  ENDCOLLECTIVE ;  /* 0x000000000000791b */ /* 0x007fea0003800000 */
.L_x_1137:
[----:B------:R-:W-:Y:S02]  /*3d30*/  IMAD.MOV.U32 R37, RZ, RZ, 0x4 ;  /* 0x00000004ff257424 */ /* 0x000fe400078e00ff */
[----:B------:R-:W-:-:S05]  /*3d40*/  FADD.FTZ R42, R40, R20 ;  /* 0x00000014282a7221 */ /* 0x000fca0000010000 */
[----:B------:R-:W-:-:S07]  /*3d50*/  MOV R38, R42 ;  /* 0x0000002a00267202 */ /* 0x000fce0000000f00 */
[----:B------:R-:W-:Y:S05]  /*3d60*/  WARPSYNC.COLLECTIVE R22, `(.L_x_1138) ;  /* 0x0000000016087348 */ /* 0x000fea0003c00000 */
[----:B------:R0:W1:Y:S02]  /*3d70*/  SHFL.BFLY P3, R20, R38, R37, R23 ;  /* 0x0c00002526147389 */ /* 0x0000640000060017 */
[----:B01----:R-:W-:Y:S05]  /*3d80*/  ENDCOLLECTIVE ;  /* 0x000000000000791b */ /* 0x003fea0003800000 */
.L_x_1138:
[----:B------:R-:W-:Y:S02]  /*3d90*/  HFMA2 R37, -RZ, RZ, 0, 4.76837158203125e-07 ;  /* 0x00000008ff257431 */ /* 0x000fe400000001ff */
[----:B------:R-:W-:-:S05]  /*3da0*/  FADD.FTZ R43, R42, R20 ;  /* 0x000000142a2b7221 */ /* 0x000fca0000010000 */
[----:B------:R-:W-:-:S07]  /*3db0*/  MOV R38, R43 ;  /* 0x0000002b00267202 */ /* 0x000fce0000000f00 */
[----:B------:R-:W-:Y:S05]  /*3dc0*/  WARPSYNC.COLLECTIVE R22, `(.L_x_1139) ;  /* 0x0000000016087348 */ /* 0x000fea0003c00000 */
[----:B------:R0:W1:Y:S02]  /*3dd0*/  SHFL.BFLY P3, R20, R38, R37, R23 ;  /* 0x0c00002526147389 */ /* 0x0000640000060017 */
[----:B01----:R-:W-:Y:S05]  /*3de0*/  ENDCOLLECTIVE ;  /* 0x000000000000791b */ /* 0x003fea0003800000 */
.L_x_1139:
[----:B------:R-:W-:Y:S01]  /*3df0*/  MOV R37, 0x10 ;  /* 0x0000001000257802 */ /* 0x000fe20000000f00 */
[----:B------:R-:W-:-:S04]  /*3e00*/  FADD.FTZ R44, R43, R20 ;  /* 0x000000142b2c7221 */ /* 0x000fc80000010000 */
[----:B------:R-:W-:-:S07]  /*3e10*/  IMAD.MOV.U32 R38, RZ, RZ, R44 ;  /* 0x000000ffff267224 */ /* 0x000fce00078e002c */
[----:B------:R-:W-:Y:S05]  /*3e20*/  WARPSYNC.COLLECTIVE R22, `(.L_x_1140) ;  /* 0x0000000016087348 */ /* 0x000fea0003c00000 */
[----:B------:R0:W1:Y:S02]  /*3e30*/  SHFL.BFLY P3, R20, R38, R37, R23 ;  /* 0x0c00002526147389 */ /* 0x0000640000060017 */
[----:B01----:R-:W-:Y:S05]  /*3e40*/  ENDCOLLECTIVE ;  /* 0x000000000000791b */ /* 0x003fea0003800000 */
.L_x_1140:
        /* <DEDUP_REMOVED lines=25> */
.L_x_1141:
[----:B------:R-:W-:Y:S02]  /*3fe0*/  HFMA2 R37, -RZ, RZ, 0, 1.1920928955078125e-07 ;  /* 0x00000002ff257431 */ /* 0x000fe400000001ff */
[----:B------:R-:W-:-:S05]  /*3ff0*/  FADD.FTZ R40, R38, R20 ;  /* 0x0000001426287221 */ /* 0x000fca0000010000 */
[----:B------:R-:W-:-:S07]  /*4000*/  MOV R38, R40 ;  /* 0x0000002800267202 */ /* 0x000fce0000000f00 */
[----:B------:R-:W-:Y:S05]  /*4010*/  WARPSYNC.COLLECTIVE R22, `(.L_x_1142) ;  /* 0x0000000016087348 */ /* 0x000fea0003c00000 */
[----:B------:R0:W1:Y:S02]  /*4020*/  SHFL.BFLY P3, R20, R38, R37, R23 ;  /* 0x0c00002526147389 */ /* 0x0000640000060017 */
[----:B01----:R-:W-:Y:S05]  /*4030*/  ENDCOLLECTIVE ;  /* 0x000000000000791b */ /* 0x003fea0003800000 */
.L_x_1142:
[----:B------:R-:W-:Y:S01]  /*4040*/  MOV R37, 0x4 ;  /* 0x0000000400257802 */ /* 0x000fe20000000f00 */
[----:B------:R-:W-:-:S04]  /*4050*/  FADD.FTZ R42, R40, R20 ;  /* 0x00000014282a7221 */ /* 0x000fc80000010000 */
[----:B------:R-:W-:-:S07]  /*4060*/  IMAD.MOV.U32 R38, RZ, RZ, R42 ;  /* 0x000000ffff267224 */ /* 0x000fce00078e002a */
[----:B------:R-:W-:Y:S05]  /*4070*/  WARPSYNC.COLLECTIVE R22, `(.L_x_1143) ;  /* 0x0000000016087348 */ /* 0x000fea0003c00000 */
[----:B------:R0:W1:Y:S02]  /*4080*/  SHFL.BFLY P3, R20, R38, R37, R23 ;  /* 0x0c00002526147389 */ /* 0x0000640000060017 */
[----:B01----:R-:W-:Y:S05]  /*4090*/  ENDCOLLECTIVE ;  /* 0x000000000000791b */ /* 0x003fea0003800000 */
.L_x_1143:
[----:B------:R-:W-:Y:S02]  /*40a0*/  IMAD.MOV.U32 R37, RZ, RZ, 0x8 ;  /* 0x00000008ff257424 */ /* 0x000fe400078e00ff */
[----:B------:R-:W-:-:S05]  /*40b0*/  FADD.FTZ R43, R42, R20 ;  /* 0x000000142a2b7221 */ /* 0x000fca0000010000 */
[----:B------:R-:W-:-:S07]  /*40c0*/  MOV R38, R43 ;  /* 0x0000002b00267202 */ /* 0x000fce0000000f00 */
[----:B------:R-:W-:Y:S05]  /*40d0*/  WARPSYNC.COLLECTIVE R22, `(.L_x_1144) ;  /* 0x0000000016087348 */ /* 0x000fea0003c00000 */
[----:B------:R0:W1:Y:S02]  /*40e0*/  SHFL.BFLY P3, R20, R38, R37, R23 ;  /* 0x0c00002526147389 */ /* 0x0000640000060017 */
[----:B01----:R-:W-:Y:S05]  /*40f0*/  ENDCOLLECTIVE ;  /* 0x000000000000791b */ /* 0x003fea0003800000 */
.L_x_1144:
[----:B------:R-:W-:Y:S02]  /*4100*/  HFMA2 R37, -RZ, RZ, 0, 9.5367431640625e-07 ;  /* 0x00000010ff257431 */ /* 0x000fe400000001ff */
[----:B------:R-:W-:-:S05]  /*4110*/  FADD.FTZ R44, R43, R20 ;  /* 0x000000142b2c7221 */ /* 0x000fca0000010000 */
[----:B------:R-:W-:-:S07]  /*4120*/  MOV R38, R44 ;  /* 0x0000002c00267202 */ /* 0x000fce0000000f00 */
[----:B------:R-:W-:Y:S05]  /*4130*/  WARPSYNC.COLLECTIVE R22, `(.L_x_1145) ;  /* 0x0000000016087348 */ /* 0x000fea0003c00000 */
[----:B------:R0:W1:Y:S02]  /*4140*/  SHFL.BFLY P3, R20, R38, R37, R23 ;  /* 0x0c00002526147389 */ /* 0x0000640000060017 */
[----:B01----:R-:W-:Y:S05]  /*4150*/  ENDCOLLECTIVE ;  /* 0x000000000000791b */ /* 0x003fea0003800000 */
.L_x_1145:
[----:B------:R-:W-:Y:S05]  /*4160*/  BRA `(.L_x_1146) ;  /* 0xfffffff400907947 */ /* 0x000fea000383ffff */
.L_x_1147:
        /* <DEDUP_REMOVED lines=9> */
.L_x_9059:


//--------------------- .text._ZN10layer_norm13ln_fwd_kernelINS_13Kernel_traitsI6__halfS2_S2_S2_fjLj256ELj1ELj4ELj1ELj16ENS_18Kernel_traits_baseILj256ES2_S2_S2_S2_fjLj128EEEEELb1ELb0ELb0ELb1EEEvNS_9FwdParamsE --------------------------
	.section	.text._ZN10layer_norm13ln_fwd_kernelINS_13Kernel_traitsI6__halfS2_S2_S2_fjLj256ELj1ELj4ELj1ELj16ENS_18Kernel_traits_baseILj256ES2_S2_S2_S2_fjLj128EEEEELb1ELb0ELb0ELb1EEEvNS_9FwdParamsE,"ax",@progbits
	.align	128
        .global         _ZN10layer_norm13ln_fwd_kernelINS_13Kernel_traitsI6__halfS2_S2_S2_fjLj256ELj1ELj4ELj1ELj16ENS_18Kernel_traits_baseILj256ES2_S2_S2_S2_fjLj128EEEEELb1ELb0ELb0ELb1EEEvNS_9FwdParamsE
        .type           _ZN10layer_norm13ln_fwd_kernelINS_13Kernel_traitsI6__halfS2_S2_S2_fjLj256ELj1ELj4ELj1ELj16ENS_18Kernel_traits_baseILj256ES2_S2_S2_S2_fjLj128EEEEELb1ELb0ELb0ELb1EEEvNS_9FwdParamsE,@function
        .size           _ZN10layer_norm13ln_fwd_kernelINS_13Kernel_traitsI6__halfS2_S2_S2_fjLj256ELj1ELj4ELj1ELj16ENS_18Kernel_traits_baseILj256ES2_S2_S2_S2_fjLj128EEEEELb1ELb0ELb0ELb1EEEvNS_9FwdParamsE,(.L_x_9060 - _ZN10layer_norm13ln_fwd_kernelINS_13Kernel_traitsI6__halfS2_S2_S2_fjLj256ELj1ELj4ELj1ELj16ENS_18Kernel_traits_baseILj256ES2_S2_S2_S2_fjLj128EEEEELb1ELb0ELb0ELb1EEEvNS_9FwdParamsE)
        .other          _ZN10layer_norm13ln_fwd_kernelINS_13Kernel_traitsI6__halfS2_S2_S2_fjLj256ELj1ELj4ELj1ELj16ENS_18Kernel_traits_baseILj256ES2_S2_S2_S2_fjLj128EEEEELb1ELb0ELb0ELb1EEEvNS_9FwdParamsE,@"STO_CUDA_ENTRY STV_DEFAULT"
_ZN10layer_norm13ln_fwd_kernelINS_13Kernel_traitsI6__halfS2_S2_S2_fjLj256ELj1ELj4ELj1ELj16ENS_18Kernel_traits_baseILj256ES2_S2_S2_S2_fjLj128EEEEELb1ELb0ELb0ELb1EEEvNS_9FwdParamsE:
.text._ZN10layer_norm13ln_fwd_kernelINS_13Kernel_traitsI6__halfS2_S2_S2_fjLj256ELj1ELj4ELj1ELj16ENS_18Kernel_traits_baseILj256ES2_S2_S2_S2_fjLj128EEEEELb1ELb0ELb0ELb1EEEvNS_9FwdParamsE:
        /* <DEDUP_REMOVED lines=39> */
[----:B------:R-:W-:Y:S02]  /*0270*/  UIADD3 UR18, UPT, UPT, UR7, 0x32370b8f, URZ ;  /* 0x32370b8f07127890 */ /* 0x000fe4000fffe0ff */
[----:B------:R-:W-:Y:S02]  /*0280*/  UIADD3 UR17, UPT, UPT, UR6, -0x255992d5, URZ ;  /* 0xdaa66d2b06117890 */ /* 0x000fe4000fffe0ff */
[----:B------:R-:W-:Y:S01]  /*0290*/  UIADD3 UR19, UPT, UPT, UR6, 0x78dde6e4, URZ ;  /* 0x78dde6e406137890 */ /* 0x000fe2000fffe0ff */
[----:B0-----:R-:W-:Y:S01]  /*02a0*/  IMAD.WIDE.U32 R16, R5, 0x10, R16 ;  /* 0x0000001005107825 */ /* 0x001fe200078e0010 */
[----:B------:R-:W-:-:S02]  /*02b0*/  UIADD3 UR20, UPT, UPT, UR7, -0x126145ec, URZ ;  /* 0xed9eba1407147890 */ /* 0x000fc4000fffe0ff */
[----:B------:R-:W-:Y:S02]  /*02c0*/  UIADD3 UR22, UPT, UPT, UR7, -0x56f99767, URZ ;  /* 0xa906689907167890 */ /* 0x000fe4000fffe0ff */
[----:B------:R-:W-:Y:S01]  /*02d0*/  UIADD3 UR21, UPT, UPT, UR6, 0x1715609d, URZ ;  /* 0x1715609d06157890 */ /* 0x000fe2000fffe0ff */
[----:B------:R-:W2:Y:S01]  /*02e0*/  LDG.E.128 R16, desc[UR8][R16.64] ;  /* 0x0000000810107981 */ /* 0x000ea2000c1e1d00 */
[----:B------:R-:W-:Y:S01]  /*02f0*/  UIADD3 UR23, UPT, UPT, UR6, -0x4ab325aa, URZ ;  /* 0xb54cda5606177890 */ /* 0x000fe2000fffe0ff */
[----:B-1---5:R-:W-:Y:S01]  /*0300*/  @P1 IADD3 R38, P0, PT, R8, R3, RZ ;  /* 0x0000000308261210 */ /* 0x022fe20007f1e0ff */
[----:B------:R-:W-:Y:S01]  /*0310*/  UIADD3 UR24, UPT, UPT, UR7, 0x646e171e, URZ ;  /* 0x646e171e07187890 */ /* 0x000fe2000fffe0ff */
[----:B------:R-:W-:Y:S01]  /*0320*/  BSSY B0, `(.L_x_1148) ;  /* 0x0000377000007945 */ /* 0x000fe20003800000 */
[----:B------:R-:W-:Y:S01]  /*0330*/  UIADD3 UR26, UPT, UPT, UR7, 0x1fd5c5a3, URZ ;  /* 0x1fd5c5a3071a7890 */ /* 0x000fe2000fffe0ff */
[----:B------:R-:W-:Y:S01]  /*0340*/  @P1 IADD3.X R39, PT, PT, RZ, R9, RZ, P0, !PT ;  /* 0x00000009ff271210 */ /* 0x000fe200007fe4ff */
[----:B------:R-:W-:Y:S01]  /*0350*/  IMAD R9, R4, -0x326172a9, RZ ;  /* 0xcd9e8d5704097824 */ /* 0x000fe200078e02ff */
[----:B------:R-:W-:Y:S01]  /*0360*/  UIADD3 UR25, UPT, UPT, UR6, 0x5384540f, URZ ;  /* 0x5384540f06197890 */ /* 0x000fe2000fffe0ff */
[----:B------:R-:W-:Y:S01]  /*0370*/  HADD2.F32 R23, -RZ, R15.H1_H1 ;  /* 0x3000000fff177230 */ /* 0x000fe20000004100 */
[C-C-:B------:R-:W-:Y:S01]  /*0380*/  SHF.R.U64 R3, R38.reuse, 0x2, R39.reuse ;  /* 0x0000000226037819 */ /* 0x140fe20000001227 */
[----:B------:R-:W-:Y:S01]  /*0390*/  UIADD3 UR28, UPT, UPT, UR7, -0x24c28bd8, URZ ;  /* 0xdb3d7428071c7890 */ /* 0x000fe2000fffe0ff */
[----:B------:R-:W-:Y:S01]  /*03a0*/  SHF.R.U32.HI R2, RZ, 0x2, R39 ;  /* 0x00000002ff027819 */ /* 0x000fe20000011627 */
[----:B------:R-:W-:Y:S01]  /*03b0*/  UIADD3 UR27, UPT, UPT, UR6, -0xe443238, URZ ;  /* 0xf1bbcdc8061b7890 */ /* 0x000fe2000fffe0ff */
[----:B------:R-:W-:Y:S01]  /*03c0*/  LOP3.LUT R38, R38, 0x3, RZ, 0xc0, !PT ;  /* 0x0000000326267812 */ /* 0x000fe200078ec0ff */
[----:B------:R-:W-:Y:S01]  /*03d0*/  IMAD.HI.U32 R0, R3, -0x2daee0ad, RZ ;  /* 0xd2511f5303007827 */ /* 0x000fe200078e00ff */
[----:B------:R-:W-:Y:S01]  /*03e0*/  LOP3.LUT R7, R2, UR6, R7, 0x96, !PT ;  /* 0x0000000602077c12 */ /* 0x000fe2000f8e9607 */
[----:B------:R-:W-:-:S02]  /*03f0*/  UIADD3 UR29, UPT, UPT, UR6, -0x700cb87f, URZ ;  /* 0x8ff34781061d7890 */ /* 0x000fc4000fffe0ff */
[----:B------:R-:W-:Y:S01]  /*0400*/  IMAD R11, R3, -0x2daee0ad, RZ ;  /* 0xd2511f53030b7824 */ /* 0x000fe200078e02ff */
[----:B------:R-:W-:Y:S01]  /*0410*/  LOP3.LUT R0, R0, UR7, RZ, 0x3c, !PT ;  /* 0x0000000700007c12 */ /* 0x000fe2000f8e3cff */
[----:B------:R-:W-:Y:S01]  /*0420*/  IMAD.HI.U32 R10, R7, -0x2daee0ad, RZ ;  /* 0xd2511f53070a7827 */ /* 0x000fe200078e00ff */
[----:B------:R-:W-:Y:S01]  /*0430*/  UIADD3 UR30, UPT, UPT, UR7, -0x695add53, URZ ;  /* 0x96a522ad071e7890 */ /* 0x000fe2000fffe0ff */
[----:B------:R-:W0:Y:S02]  /*0440*/  LDCU UR12, c[0x0][0x388] ;  /* 0x00007100ff0c77ac */ /* 0x000e240008000800 */
[C---:B------:R-:W-:Y:S01]  /*0450*/  IMAD.HI.U32 R8, R0.reuse, -0x326172a9, RZ ;  /* 0xcd9e8d5700087827 */ /* 0x040fe200078e00ff */
[----:B------:R-:W-:Y:S01]  /*0460*/  LOP3.LUT R10, R11, UR14, R10, 0x96, !PT ;  /* 0x0000000e0b0a7c12 */ /* 0x000fe2000f8e960a */
[----:B------:R-:W1:Y:S02]  /*0470*/  LDCU UR13, c[0x0][0x448] ;  /* 0x00008900ff0d77ac */ /* 0x000e640008000800 */
        /* <DEDUP_REMOVED lines=23> */
[----:B------:R-:W-:Y:S01]  /*05f0*/  IMAD R10, R8, -0x2daee0ad, RZ ;  /* 0xd2511f53080a7824 */ /* 0x000fe200078e02ff */
[----:B------:R-:W-:Y:S01]  /*0600*/  LOP3.LUT R0, R9, UR20, R0, 0x96, !PT ;  /* 0x0000001409007c12 */ /* 0x000fe2000f8e9600 */
[----:B------:R-:W-:-:S04]  /*0610*/  IMAD.HI.U32 R9, R7, -0x2daee0ad, RZ ;  /* 0xd2511f5307097827 */ /* 0x000fc800078e00ff */
[----:B------:R-:W-:Y:S01]  /*0620*/  IMAD R11, R11, -0x326172a9, RZ ;  /* 0xcd9e8d570b0b7824 */ /* 0x000fe200078e02ff */
[----:B------:R-:W-:Y:S01]  /*0630*/  LOP3.LUT R9, R10, UR22, R9, 0x96, !PT ;  /* 0x000000160a097c12 */ /* 0x000fe2000f8e9609 */
[----:B------:R-:W-:Y:S01]  /*0640*/  IMAD.HI.U32 R8, R0, -0x326172a9, RZ ;  /* 0xcd9e8d5700087827 */ /* 0x000fe200078e00ff */
[----:B---3--:R-:W-:-:S03]  /*0650*/  UISETP.NE.AND UP1, UPT, UR4, URZ, UPT ;  /* 0x000000ff0400728c */ /* 0x008fc6000bf25270 */
        /* <DEDUP_REMOVED lines=12> */
[----:B------:R-:W-:Y:S01]  /*0720*/  HADD2.F32 R10, -RZ, R13.H1_H1 ;  /* 0x3000000dff0a7230 */ /* 0x000fe20000004100 */
        /* <DEDUP_REMOVED lines=8> */
[----:B------:R-:W-:Y:S02]  /*07b0*/  HADD2.F32 R7, -RZ, R13.H0_H0 ;  /* 0x2000000dff077230 */ /* 0x000fe40000004100 */
[----:B------:R-:W-:-:S04]  /*07c0*/  IMAD.HI.U32 R22, R33, -0x326172a9, RZ ;  /* 0xcd9e8d5721167827 */ /* 0x000fc800078e00ff */
[----:B------:R-:W-:Y:S01]  /*07d0*/  IMAD R13, R11, -0x2daee0ad, RZ ;  /* 0xd2511f530b0d7824 */ /* 0x000fe200078e02ff */
[----:B------:R-:W-:Y:S01]  /*07e0*/  LOP3.LUT R22, R21, UR29, R22, 0x96, !PT ;  /* 0x0000001d15167c12 */ /* 0x000fe2000f8e9616 */
[----:B------:R-:W-:-:S04]  /*07f0*/  IMAD.HI.U32 R24, R34, -0x2daee0ad, RZ ;  /* 0xd2511f5322187827 */ /* 0x000fc800078e00ff */
[--C-:B------:R-:W-:Y:S01]  /*0800*/  HADD2.F32 R0, -RZ, R12.reuse.H0_H0 ;  /* 0x2000000cff007230 */ /* 0x100fe20000004100 */
[----:B------:R-:W-:Y:S01]  /*0810*/  LOP3.LUT R24, R13, UR30, R24, 0x96, !PT ;  /* 0x0000001e0d187c12 */ /* 0x000fe2000f8e9618 */
[----:B------:R-:W-:Y:S02]  /*0820*/  HADD2.F32 R8, -RZ, R12.H1_H1 ;  /* 0x3000000cff087230 */ /* 0x000fe40000004100 */
[--C-:B------:R-:W-:Y:S02]  /*0830*/  HADD2.F32 R9, -RZ, R14.reuse.H0_H0 ;  /* 0x2000000eff097230 */ /* 0x100fe40000004100 */
[----:B------:R-:W-:Y:S02]  /*0840*/  HADD2.F32 R20, -RZ, R14.H1_H1 ;  /* 0x3000000eff147230 */ /* 0x000fe40000004100 */
[----:B------:R-:W-:Y:S02]  /*0850*/  HADD2.F32 R11, -RZ, R15.H0_H0 ;  /* 0x2000000fff0b7230 */ /* 0x000fe40000004100 */
[----:B------:R-:W-:-:S02]  /*0860*/  IMAD.MOV.U32 R35, RZ, RZ, RZ ;  /* 0x000000ffff237224 */ /* 0x000fc400078e00ff */
[----:B------:R-:W-:Y:S02]  /*0870*/  IMAD R34, R34, -0x2daee0ad, RZ ;  /* 0xd2511f5322227824 */ /* 0x000fe400078e02ff */
[----:B------:R-:W-:Y:S02]  /*0880*/  IMAD R33, R33, -0x326172a9, RZ ;  /* 0xcd9e8d5721217824 */ /* 0x000fe400078e02ff */
[--C-:B--2---:R-:W-:Y:S02]  /*0890*/  HADD2.F32 R21, -RZ, R16.reuse.H0_H0 ;  /* 0x20000010ff157230 */ /* 0x104fe40000004100 */
[----:B------:R-:W-:Y:S02]  /*08a0*/  HADD2.F32 R26, -RZ, R16.H1_H1 ;  /* 0x30000010ff1a7230 */ /* 0x000fe40000004100 */
[--C-:B------:R-:W-:Y:S02]  /*08b0*/  HADD2.F32 R25, -RZ, R17.reuse.H0_H0 ;  /* 0x20000011ff197230 */ /* 0x100fe40000004100 */
[----:B------:R-:W-:-:S02]  /*08c0*/  HADD2.F32 R28, -RZ, R17.H1_H1 ;  /* 0x30000011ff1c7230 */ /* 0x000fc40000004100 */
[--C-:B------:R-:W-:Y:S02]  /*08d0*/  HADD2.F32 R27, -RZ, R18.reuse.H0_H0 ;  /* 0x20000012ff1b7230 */ /* 0x100fe40000004100 */
[----:B------:R-:W-:Y:S02]  /*08e0*/  HADD2.F32 R32, -RZ, R18.H1_H1 ;  /* 0x30000012ff207230 */ /* 0x000fe40000004100 */
[--C-:B------:R-:W-:Y:S02]  /*08f0*/  HADD2.F32 R29, -RZ, R19.reuse.H0_H0 ;  /* 0x20000013ff1d7230 */ /* 0x100fe40000004100 */
[----:B01--4-:R-:W-:-:S07]  /*0900*/  HADD2.F32 R36, -RZ, R19.H1_H1 ;  /* 0x30000013ff247230 */ /* 0x013fce0000004100 */
.L_x_1190:
        /* <DEDUP_REMOVED lines=22> */
[----:B------:R-:W-:Y:S01]  /*0a70*/  MOV R39, UR6 ;  /* 0x0000000600277c02 */ /* 0x000fe20008000f00 */
[----:B------:R-:W-:Y:S01]  /*0a80*/  IMAD.MOV.U32 R40, RZ, RZ, 0x2 ;  /* 0x00000002ff287424 */ /* 0x000fe200078e00ff */
[----:B0-----:R-:W-:-:S09]  /*0a90*/  MOV R31, R33 ;  /* 0x00000021001f7202 */ /* 0x001fd20000000f00 */
[----:B---3--:R-:W-:Y:S01]  /*0aa0*/  @P2 HADD2.F32 R47, -RZ, R30.H0_H0 ;  /* 0x2000001eff2f2230 */ /* 0x008fe20000004100 */
[----:B------:R-:W-:Y:S01]  /*0ab0*/  IADD3 R30, PT, PT, R39, -0x61c88647, RZ ;  /* 0x9e3779b9271e7810 */ /* 0x000fe20007ffe0ff */
[----:B-1----:R-:W-:Y:S06]  /*0ac0*/  @!P1 BRA `(.L_x_1150) ;  /* 0x0000000400049947 */ /* 0x002fec0003800000 */
        /* <DEDUP_REMOVED lines=8> */
.L_x_1151:
        /* <DEDUP_REMOVED lines=8> */
[----:B------:R-:W-:Y:S01]  /*0bd0*/  @!P1 IADD3 R22, PT, PT, R35, 0x1, RZ ;  /* 0x0000000123169810 */ /* 0x000fe20007ffe0ff */
[----:B------:R-:W-:-:S03]  /*0be0*/  @!P1 IMAD.MOV.U32 R2, RZ, RZ, RZ ;  /* 0x000000ffff029224 */ /* 0x000fc600078e00ff */
[----:B------:R-:W-:-:S13]  /*0bf0*/  ISETP.NE.AND P2, PT, R4, RZ, !P1 ;  /* 0x000000ff0400720c */ /* 0x000fda0004f45270 */
[----:B------:R-:W-:-:S04]  /*0c00*/  @P2 IADD3 R22, PT, PT, R35, RZ, RZ ;  /* 0x000000ff23162210 */ /* 0x000fc80007ffe0ff */
[----:B------:R-:W-:-:S07]  /*0c10*/  @!P1 MOV R35, R22 ;  /* 0x0000001600239202 */ /* 0x000fce0000000f00 */
.L_x_1153:
[----:B------:R-:W-:Y:S05]  /*0c20*/  BSYNC.RECONVERGENT B2 ;  /* 0x0000000000027941 */ /* 0x000fea0003800200 */
.L_x_1152:
        /* <DEDUP_REMOVED lines=41> */
[----:B------:R-:W-:Y:S01]  /*0ec0*/  HFMA2 R40, -RZ, RZ, 0, 0 ;  /* 0x00000000ff287431 */ /* 0x000fe200000001ff */
[----:B------:R-:W-:-:S07]  /*0ed0*/  MOV R34, R38 ;  /* 0x0000002600227202 */ /* 0x000fce0000000f00 */
.L_x_1150:
[----:B------:R-:W-:Y:S05]  /*0ee0*/  BSYNC.RECONVERGENT B1 ;  /* 0x0000000000017941 */ /* 0x000fea0003800200 */
.L_x_1149:
[----:B------:R-:W0:Y:S01]  /*0ef0*/  LDC R48, c[0x0][0x408] ;  /* 0x00010200ff307b82 */ /* 0x000e220000000800 */
[----:B------:R-:W-:Y:S01]  /*0f00*/  I2FP.F32.U32 R31, R31 ;  /* 0x0000001f001f7245 */ /* 0x000fe20000201000 */
[----:B------:R-:W-:Y:S01]  /*0f10*/  IMAD.MOV.U32 R50, RZ, RZ, 0x2f800000 ;  /* 0x2f800000ff327424 */ /* 0x000fe200078e00ff */
[----:B------:R-:W-:Y:S01]  /*0f20*/  ISETP.NE.AND P1, PT, R40, 0x1, PT ;  /* 0x000000012800780c */ /* 0x000fe20003f25270 */
[----:B-----5:R-:W-:Y:S01]  /*0f30*/  HADD2.F32 R38, -RZ, R16.H0_H0 ;  /* 0x20000010ff267230 */ /* 0x020fe20000004100 */
[----:B------:R-:W-:Y:S01]  /*0f40*/  BSSY.RECONVERGENT B1, `(.L_x_1154) ;  /* 0x000004e000017945 */ /* 0x000fe20003800200 */
[----:B------:R-:W-:Y:S02]  /*0f50*/  FFMA.FTZ R42, R31, R50, 1.1641532182693481445e-10 ;  /* 0x2f0000001f2a7423 */ /* 0x000fe40000010032 */
[----:B------:R-:W1:Y:S01]  /*0f60*/  LDC R49, c[0x0][0x404] ;  /* 0x00010100ff317b82 */ /* 0x000e620000000800 */
[----:B------:R-:W-:Y:S01]  /*0f70*/  FMUL.FTZ R31, R38, R47 ;  /* 0x0000002f261f7220 */ /* 0x000fe20000410000 */
[----:B------:R-:W-:-:S03]  /*0f80*/  @P0 HADD2.F32 R38, -RZ, R12.H0_H0 ;  /* 0x2000000cff260230 */ /* 0x000fc60000004100 */
[----:B0-----:R-:W-:Y:S01]  /*0f90*/  FMUL.FTZ R31, R31, R48 ;  /* 0x000000301f1f7220 */ /* 0x001fe20000410000 */
[----:B-1----:R-:W-:Y:S02]  /*0fa0*/  FSETP.GTU.FTZ.AND P2, PT, R42, R49, PT ;  /* 0x000000312a00720b */ /* 0x002fe40003f5c000 */
[----:B------:R-:W-:Y:S02]  /*0fb0*/  MOV R42, 0x2 ;  /* 0x00000002002a7802 */ /* 0x000fe40000000f00 */
[----:B------:R-:W-:Y:S02]  /*0fc0*/  FSEL R39, R31, RZ, !P2 ;  /* 0x000000ff1f277208 */ /* 0x000fe40005000000 */
[----:B------:R-:W-:Y:S02]  /*0fd0*/  P2R R46, PR, RZ, 0x4 ;  /* 0x00000004ff2e7803 */ /* 0x000fe40000000000 */
[----:B------:R-:W-:Y:S01]  /*0fe0*/  MOV R31, R33 ;  /* 0x00000021001f7202 */ /* 0x000fe20000000f00 */
        /* <DEDUP_REMOVED lines=10> */
.L_x_1156:
        /* <DEDUP_REMOVED lines=13> */
.L_x_1158:
[----:B------:R-:W-:Y:S05]  /*1160*/  BSYNC.RECONVERGENT B2 ;  /* 0x0000000000027941 */ /* 0x000fea0003800200 */
.L_x_1157:
        /* <DEDUP_REMOVED lines=43> */
.L_x_1155:
[----:B------:R-:W-:Y:S05]  /*1420*/  BSYNC.RECONVERGENT B1 ;  /* 0x0000000000017941 */ /* 0x000fea0003800200 */
.L_x_1154:
[----:B------:R-:W-:Y:S01]  /*1430*/  I2FP.F32.U32 R31, R31 ;  /* 0x0000001f001f7245 */ /* 0x000fe20000201000 */
[----:B------:R-:W-:Y:S01]  /*1440*/  HADD2.F32 R16, -RZ, R16.H1_H1 ;  /* 0x30000010ff107230 */ /* 0x000fe20000004100 */
[----:B------:R-:W-:Y:S01]  /*1450*/  ISETP.NE.AND P1, PT, R42, 0x1, PT ;  /* 0x000000012a00780c */ /* 0x000fe20003f25270 */
[----:B------:R-:W-:Y:S01]  /*1460*/  @P0 HADD2.F32 R41, -RZ, R12.H1_H1 ;  /* 0x3000000cff290230 */ /* 0x000fe20000004100 */
[----:B------:R-:W-:Y:S01]  /*1470*/  BSSY.RECONVERGENT B1, `(.L_x_1159) ;  /* 0x000004c000017945 */ /* 0x000fe20003800200 */
[----:B------:R-:W-:Y:S01]  /*1480*/  FFMA.FTZ R38, R31, R50, 1.1641532182693481445e-10 ;  /* 0x2f0000001f267423 */ /* 0x000fe20000010032 */
[----:B------:R-:W-:Y:S01]  /*1490*/  FMUL.FTZ R31, R16, R47 ;  /* 0x0000002f101f7220 */ /* 0x000fe20000410000 */
[----:B------:R-:W-:-:S03]  /*14a0*/  MOV R16, R33 ;  /* 0x0000002100107202 */ /* 0x000fc60000000f00 */
[----:B------:R-:W-:Y:S01]  /*14b0*/  FMUL.FTZ R31, R31, R48 ;  /* 0x000000301f1f7220 */ /* 0x000fe20000410000 */
[----:B------:R-:W-:Y:S01]  /*14c0*/  FSETP.GTU.FTZ.AND P2, PT, R38, R49, PT ;  /* 0x000000312600720b */ /* 0x000fe20003f5c000 */
[----:B------:R-:W-:-:S03]  /*14d0*/  IMAD.MOV.U32 R38, RZ, RZ, 0x2 ;  /* 0x00000002ff267424 */ /* 0x000fc600078e00ff */
[----:B------:R-:W-:Y:S02]  /*14e0*/  FSEL R40, R31, RZ, !P2 ;  /* 0x000000ff1f287208 */ /* 0x000fe40005000000 */
        /* <DEDUP_REMOVED lines=11> */
.L_x_1161:
        /* <DEDUP_REMOVED lines=13> */
.L_x_1163:
[----:B------:R-:W-:Y:S05]  /*1670*/  BSYNC.RECONVERGENT B2 ;  /* 0x0000000000027941 */ /* 0x000fea0003800200 */
.L_x_1162:
[----:B------:R-:W-:Y:S01]  /*1680*/  IMAD.WIDE.U32 R44, R4, -0x326172a9, RZ ;  /* 0xcd9e8d57042c7825 */ /* 0x000fe200078e00ff */
[----:B------:R-:W-:-:S03]  /*1690*/  LOP3.LUT R42, R35, UR7, R55, 0x96, !PT ;  /* 0x00000007232a7c12 */ /* 0x000fc6000f8e9637 */
[----:B------:R-:W-:Y:S01]  /*16a0*/  HFMA2 R38, -RZ, RZ, 0, 0 ;  /* 0x00000000ff267431 */ /* 0x000fe200000001ff */
        /* <DEDUP_REMOVED lines=40> */
.L_x_1160:
[----:B------:R-:W-:Y:S05]  /*1930*/  BSYNC.RECONVERGENT B1 ;  /* 0x0000000000017941 */ /* 0x000fea0003800200 */
.L_x_1159:
        /* <DEDUP_REMOVED lines=22> */
.L_x_1166:
        /* <DEDUP_REMOVED lines=13> */
.L_x_1168:
[----:B------:R-:W-:Y:S05]  /*1b70*/  BSYNC.RECONVERGENT B2 ;  /* 0x0000000000027941 */ /* 0x000fea0003800200 */
.L_x_1167:
        /* <DEDUP_REMOVED lines=42> */
[----:B------:R-:W-:-:S07]  /*1e20*/  MOV R34, R42 ;  /* 0x0000002a00227202 */ /* 0x000fce0000000f00 */
.L_x_1165:
[----:B------:R-:W-:Y:S05]  /*1e30*/  BSYNC.RECONVERGENT B1 ;  /* 0x0000000000017941 */ /* 0x000fea0003800200 */
.L_x_1164:
        /* <DEDUP_REMOVED lines=9> */
[----:B------:R-:W-:-:S03]  /*1ed0*/  HFMA2 R38, -RZ, RZ, 0, 1.1920928955078125e-07 ;  /* 0x00000002ff267431 */ /* 0x000fc600000001ff */
        /* <DEDUP_REMOVED lines=12> */
.L_x_1171:
        /* <DEDUP_REMOVED lines=13> */
.L_x_1173:
[----:B------:R-:W-:Y:S05]  /*2070*/  BSYNC.RECONVERGENT B2 ;  /* 0x0000000000027941 */ /* 0x000fea0003800200 */
.L_x_1172:
        /* <DEDUP_REMOVED lines=43> */
.L_x_1170:
[----:B------:R-:W-:Y:S05]  /*2330*/  BSYNC.RECONVERGENT B1 ;  /* 0x0000000000017941 */ /* 0x000fea0003800200 */
.L_x_1169:
[----:B------:R-:W-:Y:S01]  /*2340*/  I2FP.F32.U32 R17, R17 ;  /* 0x0000001100117245 */ /* 0x000fe20000201000 */
[----:B------:R-:W-:Y:S01]  /*2350*/  HADD2.F32 R16, -RZ, R18.H0_H0 ;  /* 0x20000012ff107230 */ /* 0x000fe20000004100 */
[----:B------:R-:W-:Y:S01]  /*2360*/  ISETP.NE.AND P4, PT, R38, 0x1, PT ;  /* 0x000000012600780c */ /* 0x000fe20003f85270 */
[----:B------:R-:W-:Y:S01]  /*2370*/  BSSY.RECONVERGENT B1, `(.L_x_1174) ;  /* 0x000004c000017945 */ /* 0x000fe20003800200 */
[----:B------:R-:W-:Y:S02]  /*2380*/  IMAD.MOV.U32 R31, RZ, RZ, 0x2 ;  /* 0x00000002ff1f7424 */ /* 0x000fe400078e00ff */
[----:B------:R-:W-:Y:S01]  /*2390*/  FFMA.FTZ R44, R17, R50, 1.1641532182693481445e-10 ;  /* 0x2f000000112c7423 */ /* 0x000fe20000010032 */
[----:B------:R-:W-:Y:S01]  /*23a0*/  FMUL.FTZ R17, R16, R47 ;  /* 0x0000002f10117220 */ /* 0x000fe20000410000 */
[----:B------:R-:W-:-:S03]  /*23b0*/  @P0 HADD2.F32 R16, -RZ, R14.H0_H0 ;  /* 0x2000000eff100230 */ /* 0x000fc60000004100 */
        /* <DEDUP_REMOVED lines=14> */
.L_x_1176:
        /* <DEDUP_REMOVED lines=8> */
[----:B------:R-:W-:Y:S02]  /*2520*/  @!P4 VIADD R16, R35, 0x1 ;  /* 0x000000012310c836 */ /* 0x000fe40000000000 */
[----:B------:R-:W-:Y:S01]  /*2530*/  @!P4 IMAD.MOV.U32 R2, RZ, RZ, RZ ;  /* 0x000000ffff02c224 */ /* 0x000fe200078e00ff */
[----:B------:R-:W-:-:S13]  /*2540*/  ISETP.NE.AND P5, PT, R4, RZ, !P4 ;  /* 0x000000ff0400720c */ /* 0x000fda00067a5270 */
[----:B------:R-:W-:-:S04]  /*2550*/  @P5 IADD3 R16, PT, PT, R35, RZ, RZ ;  /* 0x000000ff23105210 */ /* 0x000fc80007ffe0ff */
[----:B------:R-:W-:-:S07]  /*2560*/  @!P4 MOV R35, R16 ;  /* 0x000000100023c202 */ /* 0x000fce0000000f00 */
.L_x_1178:
[----:B------:R-:W-:Y:S05]  /*2570*/  BSYNC.RECONVERGENT B2 ;  /* 0x0000000000027941 */ /* 0x000fea0003800200 */
.L_x_1177:
        /* <DEDUP_REMOVED lines=42> */
[----:B------:R-:W-:-:S07]  /*2820*/  IMAD.MOV.U32 R34, RZ, RZ, R16 ;  /* 0x000000ffff227224 */ /* 0x000fce00078e0010 */
.L_x_1175:
[----:B------:R-:W-:Y:S05]  /*2830*/  BSYNC.RECONVERGENT B1 ;  /* 0x0000000000017941 */ /* 0x000fea0003800200 */
.L_x_1174:
[----:B------:R-:W-:Y:S01]  /*2840*/  I2FP.F32.U32 R17, R17 ;  /* 0x0000001100117245 */ /* 0x000fe20000201000 */
[----:B------:R-:W-:Y:S01]  /*2850*/  HADD2.F32 R18, -RZ, R18.H1_H1 ;  /* 0x30000012ff127230 */ /* 0x000fe20000004100 */
[----:B------:R-:W-:Y:S01]  /*2860*/  ISETP.NE.AND P5, PT, R31, 0x1, PT ;  /* 0x000000011f00780c */ /* 0x000fe20003fa5270 */
[----:B------:R-:W-:Y:S02]  /*2870*/  BSSY.RECONVERGENT B1, `(.L_x_1179) ;  /* 0x000004c000017945 */ /* 0x000fe40003800200 */
[----:B------:R-:W-:Y:S01]  /*2880*/  FFMA.FTZ R16, R17, R50, 1.1641532182693481445e-10 ;  /* 0x2f00000011107423 */ /* 0x000fe20000010032 */
[----:B------:R-:W-:Y:S01]  /*2890*/  FMUL.FTZ R17, R18, R47 ;  /* 0x0000002f12117220 */ /* 0x000fe20000410000 */
[----:B------:R-:W-:-:S03]  /*28a0*/  MOV R18, 0x2 ;  /* 0x0000000200127802 */ /* 0x000fc60000000f00 */
[----:B------:R-:W-:Y:S01]  /*28b0*/  FMUL.FTZ R17, R17, R48 ;  /* 0x0000003011117220 */ /* 0x000fe20000410000 */
[----:B------:R-:W-:Y:S01]  /*28c0*/  FSETP.GTU.FTZ.AND P4, PT, R16, R49, PT ;  /* 0x000000311000720b */ /* 0x000fe20003f9c000 */
[----:B------:R-:W-:-:S03]  /*28d0*/  @P0 HADD2.F32 R16, -RZ, R14.H1_H1 ;  /* 0x3000000eff100230 */ /* 0x000fc60000004100 */
        /* <DEDUP_REMOVED lines=12> */
.L_x_1181:
        /* <DEDUP_REMOVED lines=13> */
.L_x_1183:
[----:B------:R-:W-:Y:S05]  /*2a70*/  BSYNC.RECONVERGENT B2 ;  /* 0x0000000000027941 */ /* 0x000fea0003800200 */
.L_x_1182:
[----:B------:R-:W-:Y:S01]  /*2a80*/  IMAD.WIDE.U32 R52, R4, -0x326172a9, RZ ;  /* 0xcd9e8d5704347825 */ /* 0x000fe200078e00ff */
[----:B------:R-:W-:-:S03]  /*2a90*/  LOP3.LUT R16, R35, UR7, R57, 0x96, !PT ;  /* 0x0000000723107c12 */ /* 0x000fc6000f8e9639 */
[----:B------:R-:W-:Y:S01]  /*2aa0*/  IMAD.MOV.U32 R18, RZ, RZ, RZ ;  /* 0x000000ffff127224 */ /* 0x000fe200078e00ff */
        /* <DEDUP_REMOVED lines=38> */
[----:B------:R-:W-:Y:S02]  /*2d10*/  MOV R17, R34 ;  /* 0x0000002200117202 */ /* 0x000fe40000000f00 */
[----:B------:R-:W-:-:S07]  /*2d20*/  MOV R34, R16 ;  /* 0x0000001000227202 */ /* 0x000fce0000000f00 */
.L_x_1180:
[----:B------:R-:W-:Y:S05]  /*2d30*/  BSYNC.RECONVERGENT B1 ;  /* 0x0000000000017941 */ /* 0x000fea0003800200 */
.L_x_1179:
[----:B------:R-:W-:Y:S01]  /*2d40*/  HADD2.F32 R16, -RZ, R19.H0_H0 ;  /* 0x20000013ff107230 */ /* 0x000fe20000004100 */
[----:B------:R-:W-:Y:S01]  /*2d50*/  I2FP.F32.U32 R17, R17 ;  /* 0x0000001100117245 */ /* 0x000fe20000201000 */
[----:B------:R-:W-:Y:S01]  /*2d60*/  BSSY.RECONVERGENT B1, `(.L_x_1184) ;  /* 0x000004f000017945 */ /* 0x000fe20003800200 */
[----:B------:R-:W-:Y:S01]  /*2d70*/  ISETP.NE.AND P6, PT, R18, 0x1, PT ;  /* 0x000000011200780c */ /* 0x000fe20003fc5270 */
[----:B------:R-:W-:Y:S02]  /*2d80*/  HFMA2 R38, -RZ, RZ, 0, 1.1920928955078125e-07 ;  /* 0x00000002ff267431 */ /* 0x000fe400000001ff */
[----:B------:R-:W-:Y:S01]  /*2d90*/  FMUL.FTZ R31, R16, R47 ;  /* 0x0000002f101f7220 */ /* 0x000fe20000410000 */
[----:B------:R-:W-:Y:S01]  /*2da0*/  FFMA.FTZ R16, R17, R50, 1.1641532182693481445e-10 ;  /* 0x2f00000011107423 */ /* 0x000fe20000010032 */
[----:B------:R-:W-:Y:S02]  /*2db0*/  @P0 HADD2.F32 R17, -RZ, R15.H0_H0 ;  /* 0x2000000fff110230 */ /* 0x000fe40000004100 */
[----:B------:R-:W-:-:S02]  /*2dc0*/  FMUL.FTZ R31, R31, R48 ;  /* 0x000000301f1f7220 */ /* 0x000fc40000410000 */
        /* <DEDUP_REMOVED lines=13> */
.L_x_1186:
        /* <DEDUP_REMOVED lines=15> */
.L_x_1188:
[----:B------:R-:W-:Y:S05]  /*2f90*/  BSYNC.RECONVERGENT B2 ;  /* 0x0000000000027941 */ /* 0x000fea0003800200 */
.L_x_1187:
[----:B------:R-:W-:Y:S01]  /*2fa0*/  LOP3.LUT R16, R35, UR7, R55, 0x96, !PT ;  /* 0x0000000723107c12 */ /* 0x000fe2000f8e9637 */
[----:B------:R-:W-:-:S04]  /*2fb0*/  IMAD.WIDE.U32 R52, R4, -0x326172a9, RZ ;  /* 0xcd9e8d5704347825 */ /* 0x000fc800078e00ff */
[----:B------:R-:W-:Y:S02]  /*2fc0*/  HFMA2 R38, -RZ, RZ, 0, 0 ;  /* 0x00000000ff267431 */ /* 0x000fe400000001ff */
[----:B------:R-:W-:Y:S01]  /*2fd0*/  IMAD.WIDE.U32 R16, R16, -0x326172a9, RZ ;  /* 0xcd9e8d5710107825 */ /* 0x000fe200078e00ff */
[----:B------:R-:W-:-:S04]  /*2fe0*/  LOP3.LUT R53, R2, UR6, R53, 0x96, !PT ;  /* 0x0000000602357c12 */ /* 0x000fc8000f8e9635 */
[----:B------:R-:W-:Y:S01]  /*2ff0*/  LOP3.LUT R55, R30, R52, R17, 0x96, !PT ;  /* 0x000000341e377212 */ /* 0x000fe200078e9611 */
        /* <DEDUP_REMOVED lines=37> */
.L_x_1185:
[----:B------:R-:W-:Y:S05]  /*3250*/  BSYNC.RECONVERGENT B1 ;  /* 0x0000000000017941 */ /* 0x000fea0003800200 */
.L_x_1184:
[----:B------:R-:W-:Y:S01]  /*3260*/  I2FP.F32.U32 R17, R17 ;  /* 0x0000001100117245 */ /* 0x000fe20000201000 */
[----:B------:R-:W-:Y:S01]  /*3270*/  HADD2.F32 R16, -RZ, R19.H1_H1 ;  /* 0x30000013ff107230 */ /* 0x000fe20000004100 */
[----:B------:R-:W-:Y:S01]  /*3280*/  ISETP.NE.AND P6, PT, R46, RZ, PT ;  /* 0x000000ff2e00720c */ /* 0x000fe20003fc5270 */
[----:B------:R-:W0:Y:S01]  /*3290*/  LDC.64 R30, c[0x0][0x3b0] ;  /* 0x0000ec00ff1e7b82 */ /* 0x000e220000000a00 */
[----:B------:R-:W-:Y:S01]  /*32a0*/  SEL R46, RZ, 0x10000, P5 ;  /* 0x00010000ff2e7807 */ /* 0x000fe20002800000 */
[----:B------:R-:W-:Y:S01]  /*32b0*/  FFMA.FTZ R50, R17, R50, 1.1641532182693481445e-10 ;  /* 0x2f00000011327423 */ /* 0x000fe20000010032 */
[----:B------:R-:W-:Y:S01]  /*32c0*/  FMUL.FTZ R47, R16, R47 ;  /* 0x0000002f102f7220 */ /* 0x000fe20000410000 */
[----:B------:R-:W-:Y:S01]  /*32d0*/  @P0 HADD2.F32 R16, -RZ, R15.H1_H1 ;  /* 0x3000000fff100230 */ /* 0x000fe20000004100 */
[----:B------:R-:W-:Y:S01]  /*32e0*/  SEL R55, RZ, 0x100, P4 ;  /* 0x00000100ff377807 */ /* 0x000fe20002000000 */
[----:B------:R-:W-:Y:S01]  /*32f0*/  UMOV UR4, 0xffffffff ;  /* 0xffffffff00047882 */ /* 0x000fe20000000000 */
[----:B------:R-:W-:Y:S01]  /*3300*/  FMUL.FTZ R47, R47, R48 ;  /* 0x000000302f2f7220 */ /* 0x000fe20000410000 */
[----:B------:R-:W-:-:S02]  /*3310*/  FSETP.GTU.FTZ.AND P5, PT, R50, R49, PT ;  /* 0x000000313200720b */ /* 0x000fc40003fbc000 */
[----:B------:R-:W1:Y:S01]  /*3320*/  LDC.64 R48, c[0x0][0x3a8] ;  /* 0x0000ea00ff307b82 */ /* 0x000e620000000a00 */
[----:B------:R-:W-:Y:S02]  /*3330*/  SEL R52, RZ, 0x1000000, P2 ;  /* 0x01000000ff347807 */ /* 0x000fe40001000000 */
[----:B------:R-:W-:Y:S02]  /*3340*/  FSEL R47, R47, RZ, !P5 ;  /* 0x000000ff2f2f7208 */ /* 0x000fe40006800000 */
[----:B------:R-:W-:Y:S02]  /*3350*/  SEL R53, RZ, 0x1000000, P5 ;  /* 0x01000000ff357807 */ /* 0x000fe40002800000 */
[----:B------:R-:W-:Y:S01]  /*3360*/  F2FP.F16.F32.PACK_AB R17, R42, R41 ;  /* 0x000000292a11723e */ /* 0x000fe200000000ff */
[----:B------:R-:W-:Y:S01]  /*3370*/  @P0 FADD.FTZ R47, R47, R16 ;  /* 0x000000102f2f0221 */ /* 0x000fe20000010000 */
[----:B------:R-:W-:Y:S02]  /*3380*/  ISETP.NE.AND P0, PT, R51, RZ, PT ;  /* 0x000000ff3300720c */ /* 0x000fe40003f05270 */
[----:B------:R-:W-:-:S02]  /*3390*/  SEL R51, RZ, 0x10000, P1 ;  /* 0x00010000ff337807 */ /* 0x000fc40000800000 */
[----:B------:R-:W-:Y:S01]  /*33a0*/  SEL R50, RZ, 0x100, P0 ;  /* 0x00000100ff327807 */ /* 0x000fe20000000000 */
[----:B0-----:R-:W-:Y:S01]  /*33b0*/  IMAD.WIDE.U32 R30, R37, 0x8, R30 ;  /* 0x00000008251e7825 */ /* 0x001fe200078e001e */
[----:B------:R-:W-:Y:S02]  /*33c0*/  F2FP.F16.F32.PACK_AB R16, R40, R39 ;  /* 0x000000272810723e */ /* 0x000fe400000000ff */
[----:B------:R-:W-:Y:S02]  /*33d0*/  F2FP.F16.F32.PACK_AB R18, R45, R43 ;  /* 0x0000002b2d12723e */ /* 0x000fe400000000ff */
[----:B------:R-:W-:Y:S02]  /*33e0*/  F2FP.F16.F32.PACK_AB R19, R47, R44 ;  /* 0x0000002c2f13723e */ /* 0x000fe400000000ff */
[----:B------:R-:W-:Y:S02]  /*33f0*/  LOP3.LUT R55, R55, R53, R46, 0xfe, !PT ;  /* 0x0000003537377212 */ /* 0x000fe400078efe2e */
[----:B------:R-:W-:Y:S01]  /*3400*/  LOP3.LUT R50, R50, R52, R51, 0xfe, !PT ;  /* 0x0000003432327212 */ /* 0x000fe200078efe33 */
[----:B-1----:R-:W-:Y:S01]  /*3410*/  IMAD.WIDE.U32 R48, R37, 0x10, R48 ;  /* 0x0000001025307825 */ /* 0x002fe200078e0030 */
[----:B------:R-:W-:-:S03]  /*3420*/  SEL R53, RZ, 0x1, P6 ;  /* 0x00000001ff357807 */ /* 0x000fc60003000000 */
[----:B------:R-:W-:Y:S01]  /*3430*/  FADD.FTZ R51, RZ, R39 ;  /* 0x00000027ff337221 */ /* 0x000fe20000010000 */
[----:B------:R-:W-:Y:S01]  /*3440*/  SEL R46, RZ, 0x1, P3 ;  /* 0x00000001ff2e7807 */ /* 0x000fe20001800000 */
[----:B------:R0:W-:Y:S01]  /*3450*/  STG.E.128 desc[UR8][R48.64], R16 ;  /* 0x0000001030007986 */ /* 0x0001e2000c101d08 */
        /* <DEDUP_REMOVED lines=49> */
.L_x_1202:
        /* <DEDUP_REMOVED lines=22> */
[C---:B------:R-:W-:Y:S01]  /*38d0*/  FMUL.FTZ R30, R46.reuse, R51 ;  /* 0x000000332e1e7220 */ /* 0x040fe20000410000 */
[----:B------:R-:W-:-:S02]  /*38e0*/  FMUL.FTZ R50, R46, R47 ;  /* 0x0000002f2e327220 */ /* 0x000fc40000410000 */
[----:B------:R-:W0:Y:S01]  /*38f0*/  @!P0 LDC.64 R42, c[0x0][0x3c8] ;  /* 0x0000f200ff2a8b82 */ /* 0x000e220000000a00 */
[----:B------:R-:W-:Y:S01]  /*3900*/  FFMA.FTZ R18, R18, R27, R9 ;  /* 0x0000001b12127223 */ /* 0x000fe20000010009 */
[----:B------:R-:W-:Y:S01]  /*3910*/  FFMA.FTZ R30, R30, R29, R11 ;  /* 0x0000001d1e1e7223 */ /* 0x000fe2000001000b */
[----:B------:R-:W-:Y:S01]  /*3920*/  FFMA.FTZ R47, R50, R36, R23 ;  /* 0x00000024322f7223 */ /* 0x000fe20000010017 */
[----:B------:R-:W-:Y:S01]  /*3930*/  FFMA.FTZ R31, R19, R32, R20 ;  /* 0x00000020131f7223 */ /* 0x000fe20000010014 */
[----:B------:R-:W-:Y:S01]  /*3940*/  FFMA.FTZ R16, R16, R25, R7 ;  /* 0x0000001910107223 */ /* 0x000fe20000010007 */
[----:B------:R-:W-:Y:S01]  /*3950*/  FFMA.FTZ R17, R17, R28, R10 ;  /* 0x0000001c11117223 */ /* 0x000fe2000001000a */
[C---:B------:R-:W-:Y:S01]  /*3960*/  FMUL.FTZ R39, R46.reuse, R39 ;  /* 0x000000272e277220 */ /* 0x040fe20000410000 */
[----:B------:R-:W2:Y:S01]  /*3970*/  LDC.64 R40, c[0x0][0x428] ;  /* 0x00010a00ff287b82 */ /* 0x000ea20000000a00 */
[----:B------:R-:W-:Y:S01]  /*3980*/  F2FP.F16.F32.PACK_AB R19, R47, R30 ;  /* 0x0000001e2f13723e */ /* 0x000fe200000000ff */
[----:B------:R-:W-:Y:S01]  /*3990*/  FMUL.FTZ R49, R46, R49 ;  /* 0x000000312e317220 */ /* 0x000fe20000410000 */
[----:B------:R-:W-:Y:S01]  /*39a0*/  F2FP.F16.F32.PACK_AB R18, R31, R18 ;  /* 0x000000121f12723e */ /* 0x000fe200000000ff */
[----:B-1----:R-:W-:Y:S01]  /*39b0*/  @!P0 IMAD.WIDE R44, R6, 0x4, R44 ;  /* 0x00000004062c8825 */ /* 0x002fe200078e022c */
[----:B------:R-:W-:-:S03]  /*39c0*/  F2FP.F16.F32.PACK_AB R17, R17, R16 ;  /* 0x000000101111723e */ /* 0x000fc600000000ff */
[----:B------:R-:W-:Y:S01]  /*39d0*/  FFMA.FTZ R16, R39, R21, R0 ;  /* 0x0000001527107223 */ /* 0x000fe20000010000 */
[----:B------:R-:W-:Y:S01]  /*39e0*/  FFMA.FTZ R49, R49, R26, R8 ;  /* 0x0000001a31317223 */ /* 0x000fe20000010008 */
[----:B------:R-:W1:Y:S01]  /*39f0*/  LDC.64 R30, c[0x0][0x380] ;  /* 0x0000e000ff1e7b82 */ /* 0x000e620000000a00 */
[----:B------:R3:W-:Y:S03]  /*3a00*/  @!P0 STG.E desc[UR8][R44.64], R48 ;  /* 0x000000302c008986 */ /* 0x0007e6000c101908 */
[----:B------:R-:W-:Y:S01]  /*3a10*/  F2FP.F16.F32.PACK_AB R16, R49, R16 ;  /* 0x000000103110723e */ /* 0x000fe200000000ff */
[----:B0-----:R-:W-:-:S05]  /*3a20*/  @!P0 IMAD.WIDE R42, R6, 0x4, R42 ;  /* 0x00000004062a8825 */ /* 0x001fca00078e022a */
[----:B------:R3:W-:Y:S01]  /*3a30*/  @!P0 STG.E desc[UR8][R42.64], R46 ;  /* 0x0000002e2a008986 */ /* 0x0007e2000c101908 */
[----:B--2---:R-:W-:-:S05]  /*3a40*/  IMAD.WIDE.U32 R40, R37, 0x10, R40 ;  /* 0x0000001025287825 */ /* 0x004fca00078e0028 */
[----:B------:R3:W-:Y:S01]  /*3a50*/  STG.E.128 desc[UR8][R40.64], R16 ;  /* 0x0000001028007986 */ /* 0x0007e2000c101d08 */
[----:B-1----:R-:W-:-:S05]  /*3a60*/  IMAD R6, R30, 0x4, R6 ;  /* 0x000000041e067824 */ /* 0x002fca00078e0206 */
[----:B------:R-:W-:-:S13]  /*3a70*/  ISETP.GE.AND P0, PT, R6, R31, PT ;  /* 0x0000001f0600720c */ /* 0x000fda0003f06270 */
[----:B---3--:R-:W-:Y:S05]  /*3a80*/  @!P0 BRA `(.L_x_1190) ;  /* 0xffffffcc00a08947 */ /* 0x008fea000383ffff */
[----:B------:R-:W-:Y:S05]  /*3a90*/  BSYNC B0 ;  /* 0x0000000000007941 */ /* 0x000fea0003800000 */
.L_x_1148:
[----:B------:R-:W-:Y:S05]  /*3aa0*/  EXIT ;  /* 0x000000000000794d */ /* 0x000fea0003800000 */
.L_x_1189:
        /* <DEDUP_REMOVED lines=8> */
.L_x_1192:
[----:B------:R-:W-:Y:S05]  /*3b30*/  BSYNC B1 ;  /* 0x0000000000017941 */ /* 0x000fea0003800000 */
.L_x_1191:
        /* <DEDUP_REMOVED lines=9> */
.L_x_1193:
[----:B------:R-:W-:Y:S01]  /*3bd0*/  IMAD.MOV.U32 R30, RZ, RZ, 0x4 ;  /* 0x00000004ff1e7424 */ /* 0x000fe200078e00ff */
[----:B------:R-:W-:-:S05]  /*3be0*/  MOV R16, R52 ;  /* 0x0000003400107202 */ /* 0x000fca0000000f00 */
[----:B------:R-:W-:-:S05]  /*3bf0*/  FADD.FTZ R49, R31, R16 ;  /* 0x000000101f317221 */ /* 0x000fca0000010000 */
[----:B------:R-:W-:-:S07]  /*3c00*/  MOV R53, R49 ;  /* 0x0000003100357202 */ /* 0x000fce0000000f00 */
[----:B------:R-:W-:Y:S05]  /*3c10*/  WARPSYNC.COLLECTIVE R18, `(.L_x_1194) ;  /* 0x0000000012087348 */ /* 0x000fea0003c00000 */
[----:B------:R0:W1:Y:S02]  /*3c20*/  SHFL.BFLY P1, R52, R53, R30, R19 ;  /* 0x0c00001e35347389 */ /* 0x0000640000020013 */
[----:B01----:R-:W-:Y:S05]  /*3c30*/  ENDCOLLECTIVE ;  /* 0x000000000000791b */ /* 0x003fea0003800000 */
.L_x_1194:
[----:B------:R-:W-:Y:S01]  /*3c40*/  IMAD.MOV.U32 R30, RZ, RZ, 0x8 ;  /* 0x00000008ff1e7424 */ /* 0x000fe200078e00ff */
[----:B------:R-:W-:-:S05]  /*3c50*/  MOV R16, R52 ;  /* 0x0000003400107202 */ /* 0x000fca0000000f00 */
[----:B------:R-:W-:-:S05]  /*3c60*/  FADD.FTZ R50, R49, R16 ;  /* 0x0000001031327221 */ /* 0x000fca0000010000 */
[----:B------:R-:W-:-:S07]  /*3c70*/  MOV R53, R50 ;  /* 0x0000003200357202 */ /* 0x000fce0000000f00 */
[----:B------:R-:W-:Y:S05]  /*3c80*/  WARPSYNC.COLLECTIVE R18, `(.L_x_1195) ;  /* 0x0000000012087348 */ /* 0x000fea0003c00000 */
[----:B------:R0:W1:Y:S02]  /*3c90*/  SHFL.BFLY P1, R52, R53, R30, R19 ;  /* 0x0c00001e35347389 */ /* 0x0000640000020013 */
[----:B01----:R-:W-:Y:S05]  /*3ca0*/  ENDCOLLECTIVE ;  /* 0x000000000000791b */ /* 0x003fea0003800000 */
.L_x_1195:
        /* <DEDUP_REMOVED lines=8> */
.L_x_1196:
        /* <DEDUP_REMOVED lines=25> */
.L_x_1197:
[----:B------:R-:W-:Y:S01]  /*3ec0*/  HFMA2 R30, -RZ, RZ, 0, 1.1920928955078125e-07 ;  /* 0x00000002ff1e7431 */ /* 0x000fe200000001ff */
[----:B------:R-:W-:-:S05]  /*3ed0*/  MOV R31, R52 ;  /* 0x00000034001f7202 */ /* 0x000fca0000000f00 */
[----:B------:R-:W-:-:S04]  /*3ee0*/  FADD.FTZ R31, R16, R31 ;  /* 0x0000001f101f7221 */ /* 0x000fc80000010000 */
[----:B------:R-:W-:-:S07]  /*3ef0*/  IMAD.MOV.U32 R53, RZ, RZ, R31 ;  /* 0x000000ffff357224 */ /* 0x000fce00078e001f */
[----:B------:R-:W-:Y:S05]  /*3f00*/  WARPSYNC.COLLECTIVE R18, `(.L_x_1198) ;  /* 0x0000000012087348 */ /* 0x000fea0003c00000 */
[----:B------:R0:W1:Y:S02]  /*3f10*/  SHFL.BFLY P1, R52, R53, R30, R19 ;  /* 0x0c00001e35347389 */ /* 0x0000640000020013 */
[----:B01----:R-:W-:Y:S05]  /*3f20*/  ENDCOLLECTIVE ;  /* 0x000000000000791b */ /* 0x003fea0003800000 */
.L_x_1198:
[----:B------:R-:W-:Y:S01]  /*3f30*/  HFMA2 R30, -RZ, RZ, 0, 2.384185791015625e-07 ;  /* 0x00000004ff1e7431 */ /* 0x000fe200000001ff */
[----:B------:R-:W-:-:S05]  /*3f40*/  MOV R46, R52 ;  /* 0x00000034002e7202 */ /* 0x000fca0000000f00 */
[----:B------:R-:W-:-:S04]  /*3f50*/  FADD.FTZ R46, R31, R46 ;  /* 0x0000002e1f2e7221 */ /* 0x000fc80000010000 */
[----:B------:R-:W-:-:S07]  /*3f60*/  IMAD.MOV.U32 R53, RZ, RZ, R46 ;  /* 0x000000ffff357224 */ /* 0x000fce00078e002e */
[----:B------:R-:W-:Y:S05]  /*3f70*/  WARPSYNC.COLLECTIVE R18, `(.L_x_1199) ;  /* 0x0000000012087348 */ /* 0x000fea0003c00000 */
[----:B------:R0:W1:Y:S02]  /*3f80*/  SHFL.BFLY P1, R52, R53, R30, R19 ;  /* 0x0c00001e35347389 */ /* 0x0000640000020013 */
[----:B01----:R-:W-:Y:S05]  /*3f90*/  ENDCOLLECTIVE ;  /* 0x000000000000791b */ /* 0x003fea0003800000 */
.L_x_1199:
[----:B------:R-:W-:Y:S01]  /*3fa0*/  HFMA2 R30, -RZ, RZ, 0, 4.76837158203125e-07 ;  /* 0x00000008ff1e7431 */ /* 0x000fe200000001ff */
[----:B------:R-:W-:-:S05]  /*3fb0*/  MOV R49, R52 ;  /* 0x0000003400317202 */ /* 0x000fca0000000f00 */
[----:B------:R-:W-:-:S04]  /*3fc0*/  FADD.FTZ R49, R46, R49 ;  /* 0x000000312e317221 */ /* 0x000fc80000010000 */
[----:B------:R-:W-:-:S07]  /*3fd0*/  IMAD.MOV.U32 R53, RZ, RZ, R49 ;  /* 0x000000ffff357224 */ /* 0x000fce00078e0031 */
[----:B------:R-:W-:Y:S05]  /*3fe0*/  WARPSYNC.COLLECTIVE R18, `(.L_x_1200) ;  /* 0x0000000012087348 */ /* 0x000fea0003c00000 */
[----:B------:R0:W1:Y:S02]  /*3ff0*/  SHFL.BFLY P1, R52, R53, R30, R19 ;  /* 0x0c00001e35347389 */ /* 0x0000640000020013 */
[----:B01----:R-:W-:Y:S05]  /*4000*/  ENDCOLLECTIVE ;  /* 0x000000000000791b */ /* 0x003fea0003800000 */
.L_x_1200:
[----:B------:R-:W-:Y:S01]  /*4010*/  HFMA2 R30, -RZ, RZ, 0, 9.5367431640625e-07 ;  /* 0x00000010ff1e7431 */ /* 0x000fe200000001ff */
[----:B------:R-:W-:-:S05]  /*4020*/  MOV R50, R52 ;  /* 0x0000003400327202 */ /* 0x000fca0000000f00 */
[----:B------:R-:W-:-:S04]  /*4030*/  FADD.FTZ R50, R49, R50 ;  /* 0x0000003231327221 */ /* 0x000fc80000010000 */
[----:B------:R-:W-:-:S07]  /*4040*/  IMAD.MOV.U32 R53, RZ, RZ, R50 ;  /* 0x000000ffff357224 */ /* 0x000fce00078e0032 */
[----:B------:R-:W-:Y:S05]  /*4050*/  WARPSYNC.COLLECTIVE R18, `(.L_x_1201) ;  /* 0x0000000012087348 */ /* 0x000fea0003c00000 */
[----:B------:R0:W1:Y:S02]  /*4060*/  SHFL.BFLY P1, R52, R53, R30, R19 ;  /* 0x0c00001e35347389 */ /* 0x0000640000020013 */
[----:B01----:R-:W-:Y:S05]  /*4070*/  ENDCOLLECTIVE ;  /* 0x000000000000791b */ /* 0x003fea0003800000 */
.L_x_1201:
[----:B------:R-:W-:Y:S01]  /*4080*/  MOV R51, R52 ;  /* 0x0000003400337202 */ /* 0x000fe20000000f00 */
[----:B------:R-:W-:Y:S06]  /*4090*/  BRA `(.L_x_1202) ;  /* 0xfffffff400b47947 */ /* 0x000fec000383ffff */
.L_x_1203:
        /* <DEDUP_REMOVED lines=14> */
.L_x_9060:


//--------------------- .text._ZN10layer_norm13ln_fwd_kernelINS_13Kernel_traitsI6__halfS2_S2_S2_fjLj256ELj1ELj4ELj1ELj16ENS_18Kernel_traits_baseILj256ES2_S2_S2_S2_fjLj128EEEEELb1ELb0ELb1ELb0EEEvNS_9FwdParamsE --------------------------
	.section	.text._ZN10layer_norm13ln_fwd_kernelINS_13Kernel_traitsI6__halfS2_S2_S2_fjLj256ELj1ELj4ELj1ELj16ENS_18Kernel_traits_baseILj256ES2_S2_S2_S2_fjLj128EEEEELb1ELb0ELb1ELb0EEEvNS_9FwdParamsE,"ax",@progbits
	.align	128
        .global         _ZN10layer_norm13ln_fwd_kernelINS_13Kernel_traitsI6__halfS2_S2_S2_fjLj256ELj1ELj4ELj1ELj16ENS_18Kernel_traits_baseILj256ES2_S2_S2_S2_fjLj128EEEEELb1ELb0ELb1ELb0EEEvNS_9FwdParamsE
        .type           _ZN10layer_norm13ln_fwd_kernelINS_13Kernel_traitsI6__halfS2_S2_S2_fjLj256ELj1ELj4ELj1ELj16ENS_18Kernel_traits_baseILj256ES2_S2_S2_S2_fjLj128EEEEELb1ELb0ELb1ELb0EEEvNS_9FwdParamsE,@function
        .size           _ZN10layer_norm13ln_fwd_kernelINS_13Kernel_traitsI6__halfS2_S2_S2_fjLj256ELj1ELj4ELj1ELj16ENS_18Kernel_traits_baseILj256ES2_S2_S2_S2_fjLj128EEEEELb1ELb0ELb1ELb0EEEvNS_9FwdParamsE,(.L_x_9061 - _ZN10layer_norm13ln_fwd_kernelINS_13Kernel_traitsI6__halfS2_S2_S2_fjLj256ELj1ELj4ELj1ELj16ENS_18Kernel_traits_baseILj256ES2_S2_S2_S2_fjLj128EEEEELb1ELb0ELb1ELb0EEEvNS_9FwdParamsE)
        .other          _ZN10layer_norm13ln_fwd_kernelINS_13Kernel_traitsI6__halfS2_S2_S2_fjLj256ELj1ELj4ELj1ELj16ENS_18Kernel_traits_baseILj256ES2_S2_S2_S2_fjLj128EEEEELb1ELb0ELb1ELb0EEEvNS_9FwdParamsE,@"STO_CUDA_ENTRY STV_DEFAULT"
_ZN10layer_norm13ln_fwd_kernelINS_13Kernel_traitsI6__halfS2_S2_S2_fjLj256ELj1ELj4ELj1ELj16ENS_18Kernel_traits_baseILj256ES2_S2_S2_S2_fjLj128EEEEELb1ELb0ELb1ELb0EEEvNS_9FwdParamsE:
.text._ZN10layer_norm13ln_fwd_kernelINS_13Kernel_traitsI6__halfS2_S2_S2_fjLj256ELj1ELj4ELj1ELj16ENS_18Kernel_traits_baseILj256ES2_S2_S2_S2_fjLj128EEEEELb1ELb0ELb1ELb0EEEvNS_9FwdParamsE:
[----:B------:R-:W-:Y:S01]  /*0000*/  LDC R1, c[0x0][0x37c] ;  /* 0x0000df00ff017b82 */ /* 0x000fe20000000800 */
[----:B------:R-:W0:Y:S01]  /*0010*/  LDCU.U8 UR4, c[0x0][0x464] ;  /* 0x00008c80ff0477ac */ /* 0x000e220008000000 */
[----:B------:R-:W1:Y:S01]  /*0020*/  LDCU.64 UR6, c[0x0][0x450] ;  /* 0x00008a00ff0677ac */ /* 0x000e620008000a00 */
[----:B------:R-:W2:Y:S05]  /*0030*/  LDCU.64 UR8, c[0x0][0x358] ;  /* 0x00006b00ff0877ac */ /* 0x000eaa0008000a00 */
[----:B------:R-:W3:Y:S08]  /*0040*/  LDC R10, c[0x0][0x458] ;  /* 0x00011600ff0a7b82 */ /* 0x000ef00000000800 */
[----:B------:R-:W3:Y:S01]  /*0050*/  LDC R11, c[0x0][0x45c] ;  /* 0x00011700ff0b7b82 */ /* 0x000ee20000000800 */
[----:B0-----:R-:W-:-:S02]  /*0060*/  ISETP.NE.AND P1, PT, RZ, UR4, PT ;  /* 0x00000004ff007c0c */ /* 0x001fc4000bf25270 */
[----:B-1----:R-:W-:Y:S01]  /*0070*/  MOV R2, UR6 ;  /* 0x0000000600027c02 */ /* 0x002fe20008000f00 */
[----:B------:R-:W-:Y:S01]  /*0080*/  IMAD.U32 R3, RZ, RZ, UR7 ;  /* 0x00000007ff037e24 */ /* 0x000fe2000f8e00ff */
[----:B------:R-:W0:Y:S03]  /*0090*/  S2R R5, SR_TID.X ;  /* 0x0000000000057919 */ /* 0x000e260000002100 */
        /* <DEDUP_REMOVED lines=8> */
[----:B0-----:R-:W-:Y:S01]  /*0120*/  LOP3.LUT R0, R5, 0x1f, RZ, 0xc0, !PT ;  /* 0x0000001f05007812 */ /* 0x001fe200078ec0ff */
[----:B----4-:R-:W-:Y:S01]  /*0130*/  USHF.L.U32 UR4, UR5, 0x2, URZ ;  /* 0x0000000205047899 */ /* 0x010fe200080006ff */
[----:B--2---:R-:W-:Y:S02]  /*0140*/  @P1 R2UR UR6, R2 ;  /* 0x00000000020612ca */ /* 0x004fe400000e0000 */
[----:B------:R-:W-:Y:S02]  /*0150*/  @P1 R2UR UR7, R3 ;  /* 0x00000000030712ca */ /* 0x000fe400000e0000 */
[----:B------:R-:W-:Y:S02]  /*0160*/  LEA.HI R2, R4, R9, RZ, 0x3 ;  /* 0x0000000904027211 */ /* 0x000fe400078f18ff */
[----:B------:R-:W-:Y:S02]  /*0170*/  LOP3.LUT R3, RZ, R0, RZ, 0x33, !PT ;  /* 0x00000000ff037212 */ /* 0x000fe400078e33ff */
[----:B------:R-:W-:-:S02]  /*0180*/  SHF.R.U32.HI R4, RZ, 0x5, R5 ;  /* 0x00000005ff047819 */ /* 0x000fc40000011605 */
[----:B------:R-:W-:Y:S01]  /*0190*/  LEA.HI.SX32 R2, R2, R3, 0x1d ;  /* 0x0000000302027211 */ /* 0x000fe200078feaff */
[----:B---3--:R-:W-:Y:S01]  /*01a0*/  IMAD R3, R8, UR5, R5 ;  /* 0x0000000508037c24 */ /* 0x008fe2000f8e0205 */
[----:B------:R-:W-:Y:S01]  /*01b0*/  LOP3.LUT R4, R4, UR4, RZ, 0xfc, !PT ;  /* 0x0000000404047c12 */ /* 0x000fe2000f8efcff */
[----:B------:R-:W-:Y:S01]  /*01c0*/  UIADD3 UR10, UPT, UPT, UR6, -0x61c88647, URZ ;  /* 0x9e3779b9060a7890 */ /* 0x000fe2000fffe0ff */
[----:B------:R-:W-:Y:S01]  /*01d0*/  ISETP.GT.U32.AND P0, PT, R2, -0x21, PT ;  /* 0xffffffdf0200780c */ /* 0x000fe20003f04070 */
[----:B------:R-:W-:Y:S02]  /*01e0*/  UIADD3 UR17, UPT, UPT, UR7, -0x4498517b, URZ ;  /* 0xbb67ae8507117890 */ /* 0x000fe4000fffe0ff */
[----:B------:R-:W-:Y:S02]  /*01f0*/  UIADD3 UR18, UPT, UPT, UR6, 0x3c6ef372, URZ ;  /* 0x3c6ef37206127890 */ /* 0x000fe4000fffe0ff */
[----:B------:R-:W-:Y:S02]  /*0200*/  UIADD3 UR19, UPT, UPT, UR7, 0x76cf5d0a, URZ ;  /* 0x76cf5d0a07137890 */ /* 0x000fe4000fffe0ff */
[----:B------:R-:W-:-:S02]  /*0210*/  UIADD3 UR20, UPT, UPT, UR6, -0x255992d5, URZ ;  /* 0xdaa66d2b06147890 */ /* 0x000fc4000fffe0ff */
[----:B------:R-:W-:Y:S02]  /*0220*/  UIADD3 UR21, UPT, UPT, UR7, 0x32370b8f, URZ ;  /* 0x32370b8f07157890 */ /* 0x000fe4000fffe0ff */
[----:B------:R-:W-:Y:S02]  /*0230*/  UIADD3 UR22, UPT, UPT, UR6, 0x78dde6e4, URZ ;  /* 0x78dde6e406167890 */ /* 0x000fe4000fffe0ff */
[----:B-1----:R-:W-:Y:S10]  /*0240*/  @P0 BRA `(.L_x_1205) ;  /* 0x00000000002c0947 */ /* 0x002ff40003800000 */
        /* <DEDUP_REMOVED lines=11> */
.L_x_1205:
[----:B------:R-:W-:Y:S05]  /*0300*/  BSYNC.RECONVERGENT B0 ;  /* 0x0000000000007941 */ /* 0x000fea0003800200 */
.L_x_1204:
        /* <DEDUP_REMOVED lines=19> */
[----:B------:R-:W1:Y:S01]  /*0440*/  LDCU.U8 UR4, c[0x0][0x410] ;  /* 0x00008200ff0477ac */ /* 0x000e620008000000 */
[----:B------:R-:W-:Y:S02]  /*0450*/  BSSY B1, `(.L_x_1206) ;  /* 0x00003fb000017945 */ /* 0x000fe40003800000 */
[C---:B0-----:R-:W-:Y:S01]  /*0460*/  IMAD.HI.U32 R8, R5.reuse, -0x2daee0ad, RZ ;  /* 0xd2511f5305087827 */ /* 0x041fe200078e00ff */
[----:B------:R-:W-:Y:S01]  /*0470*/  LOP3.LUT R7, R6, UR6, R7, 0x96, !PT ;  /* 0x0000000606077c12 */ /* 0x000fe2000f8e9607 */
[----:B------:R-:W0:Y:S02]  /*0480*/  LDCU UR5, c[0x0][0x404] ;  /* 0x00008080ff0577ac */ /* 0x000e240008000800 */
[----:B------:R-:W-:Y:S01]  /*0490*/  IMAD R22, R5, -0x2daee0ad, RZ ;  /* 0xd2511f5305167824 */ /* 0x000fe200078e02ff */
[----:B------:R-:W-:Y:S01]  /*04a0*/  LOP3.LUT R8, R8, UR7, RZ, 0x3c, !PT ;  /* 0x0000000708087c12 */ /* 0x000fe2000f8e3cff */
[----:B------:R-:W-:Y:S01]  /*04b0*/  IMAD.HI.U32 R11, R7, -0x2daee0ad, RZ ;  /* 0xd2511f53070b7827 */ /* 0x000fe200078e00ff */
[----:B------:R-:W2:Y:S03]  /*04c0*/  LDCU UR16, c[0x0][0x448] ;  /* 0x00008900ff1077ac */ /* 0x000ea60008000800 */
[----:B------:R-:W-:Y:S01]  /*04d0*/  IMAD R20, R3, -0x326172a9, RZ ;  /* 0xcd9e8d5703147824 */ /* 0x000fe200078e02ff */
[----:B------:R-:W-:Y:S01]  /*04e0*/  LOP3.LUT R11, R22, UR17, R11, 0x96, !PT ;  /* 0x00000011160b7c12 */ /* 0x000fe2000f8e960b */
[----:B------:R-:W-:Y:S01]  /*04f0*/  IMAD.HI.U32 R9, R8, -0x326172a9, RZ ;  /* 0xcd9e8d5708097827 */ /* 0x000fe200078e00ff */
[----:B------:R-:W3:Y:S01]  /*0500*/  LDCU.64 UR12, c[0x0][0x408] ;  /* 0x00008100ff0c77ac */ /* 0x000ee20008000a00 */
[----:B-1----:R-:W-:-:S02]  /*0510*/  ISETP.NE.AND P1, PT, RZ, UR4, PT ;  /* 0x00000004ff007c0c */ /* 0x002fc4000bf25270 */
[----:B------:R-:W-:Y:S01]  /*0520*/  IMAD R21, R7, -0x2daee0ad, RZ ;  /* 0xd2511f5307157824 */ /* 0x000fe200078e02ff */
[----:B------:R-:W-:Y:S01]  /*0530*/  LOP3.LUT R9, R20, UR10, R9, 0x96, !PT ;  /* 0x0000000a14097c12 */ /* 0x000fe2000f8e9609 */
[----:B------:R-:W-:Y:S01]  /*0540*/  IMAD R8, R8, -0x326172a9, RZ ;  /* 0xcd9e8d5708087824 */ /* 0x000fe200078e02ff */
[----:B------:R-:W1:Y:S01]  /*0550*/  LDCU.64 UR10, c[0x0][0x3a0] ;  /* 0x00007400ff0a77ac */ /* 0x000e620008000a00 */
[----:B------:R-:W-:Y:S01]  /*0560*/  IMAD.HI.U32 R7, R11, -0x326172a9, RZ ;  /* 0xcd9e8d570b077827 */ /* 0x000fe200078e00ff */
[----:B------:R-:W4:Y:S03]  /*0570*/  LDCU.64 UR14, c[0x0][0x3b0] ;  /* 0x00007600ff0e77ac */ /* 0x000f260008000a00 */
        /* <DEDUP_REMOVED lines=46> */
[----:B------:R-:W-:Y:S01]  /*0860*/  IMAD R34, R24, -0x326172a9, RZ ;  /* 0xcd9e8d5718227824 */ /* 0x000fe200078e02ff */
[----:B------:R-:W-:Y:S01]  /*0870*/  LOP3.LUT R9, R10, 0x3, RZ, 0xc0, !PT ;  /* 0x000000030a097812 */ /* 0x000fe200078ec0ff */
[----:B01234-:R-:W-:-:S07]  /*0880*/  IMAD.MOV.U32 R10, RZ, RZ, RZ ;  /* 0x000000ffff0a7224 */ /* 0x01ffce00078e00ff */
.L_x_1276:
        /* <DEDUP_REMOVED lines=31> */
[----:B------:R-:W-:Y:S01]  /*0a80*/  MOV R59, UR6 ;  /* 0x00000006003b7c02 */ /* 0x000fe20008000f00 */
[----:B------:R-:W-:Y:S04]  /*0a90*/  BSSY.RECONVERGENT B2, `(.L_x_1209) ;  /* 0x000005f000027945 */ /* 0x000fe80003800200 */
[----:B------:R-:W-:Y:S01]  /*0aa0*/  VIADD R59, R59, 0x9e3779b9 ;  /* 0x9e3779b93b3b7836 */ /* 0x000fe20000000000 */
[----:B------:R-:W-:Y:S06]  /*0ab0*/  @!P2 BRA `(.L_x_1210) ;  /* 0x000000040058a947 */ /* 0x000fec0003800000 */
[----:B------:R-:W-:Y:S01]  /*0ac0*/  ISETP.NE.AND P4, PT, R9, 0x1, PT ;  /* 0x000000010900780c */ /* 0x000fe20003f85270 */
[----:B------:R-:W-:Y:S01]  /*0ad0*/  BSSY.RECONVERGENT B3, `(.L_x_1211) ;  /* 0x0000047000037945 */ /* 0x000fe20003800200 */
[----:B0-----:R-:W-:Y:S02]  /*0ae0*/  HFMA2 R28, -RZ, RZ, 0, 1.1920928955078125e-07 ;  /* 0x00000002ff1c7431 */ /* 0x001fe400000001ff */
        /* <DEDUP_REMOVED lines=13> */
.L_x_1213:
        /* <DEDUP_REMOVED lines=13> */
.L_x_1215:
[----:B------:R-:W-:Y:S05]  /*0c90*/  BSYNC.RECONVERGENT B4 ;  /* 0x0000000000047941 */ /* 0x000fea0003800200 */
.L_x_1214:
        /* <DEDUP_REMOVED lines=42> */
.L_x_1212:
[----:B------:R-:W-:Y:S05]  /*0f40*/  BSYNC.RECONVERGENT B3 ;  /* 0x0000000000037941 */ /* 0x000fea0003800200 */
.L_x_1211:
[----:B------:R-:W-:Y:S01]  /*0f50*/  I2FP.F32.U32 R9, R11 ;  /* 0x0000000b00097245 */ /* 0x000fe20000201000 */
[----:B-----5:R-:W-:Y:S02]  /*0f60*/  HADD2.F32 R11, -RZ, R20.H0_H0 ;  /* 0x20000014ff0b7230 */ /* 0x020fe40000004100 */
[----:B------:R-:W-:-:S03]  /*0f70*/  IMAD.MOV.U32 R30, RZ, RZ, 0x2f800000 ;  /* 0x2f800000ff1e7424 */ /* 0x000fc600078e00ff */
[----:B------:R-:W-:Y:S01]  /*0f80*/  FMUL.FTZ R11, R11, UR13 ;  /* 0x0000000d0b0b7c20 */ /* 0x000fe20008410000 */
[----:B------:R-:W-:-:S03]  /*0f90*/  FFMA.FTZ R9, R9, R30, 1.1641532182693481445e-10 ;  /* 0x2f00000009097423 */ /* 0x000fc6000001001e */
[----:B------:R-:W-:Y:S02]  /*0fa0*/  FMUL.FTZ R11, R11, UR12 ;  /* 0x0000000c0b0b7c20 */ /* 0x000fe40008410000 */
[----:B------:R-:W-:-:S04]  /*0fb0*/  FSETP.GTU.FTZ.AND P4, PT, R9, UR5, PT ;  /* 0x0000000509007c0b */ /* 0x000fc8000bf9c000 */
[----:B------:R-:W-:Y:S02]  /*0fc0*/  FSEL R11, R11, RZ, !P4 ;  /* 0x000000ff0b0b7208 */ /* 0x000fe40006000000 */
[----:B------:R-:W-:Y:S01]  /*0fd0*/  SEL R33, RZ, 0x1, P4 ;  /* 0x00000001ff217807 */ /* 0x000fe20002000000 */
[----:B------:R-:W-:Y:S06]  /*0fe0*/  @!P0 BRA `(.L_x_1216) ;  /* 0x0000000000248947 */ /* 0x000fec0003800000 */
[----:B------:R-:W-:-:S05]  /*0ff0*/  HADD2.F32 R30, -RZ, R24.H0_H0 ;  /* 0x20000018ff1e7230 */ /* 0x000fca0000004100 */
[----:B------:R-:W-:Y:S01]  /*1000*/  FADD.FTZ R11, R30, R11 ;  /* 0x0000000b1e0b7221 */ /* 0x000fe20000010000 */
[----:B------:R-:W-:Y:S06]  /*1010*/  BRA `(.L_x_1216) ;  /* 0x0000000000187947 */ /* 0x000fec0003800000 */
.L_x_1210:
[----:B------:R-:W-:Y:S01]  /*1020*/  HFMA2 R11, -RZ, RZ, 0, 0 ;  /* 0x00000000ff0b7431 */ /* 0x000fe200000001ff */
[----:B------:R-:W-:Y:S01]  /*1030*/  MOV R40, R32 ;  /* 0x0000002000287202 */ /* 0x000fe20000000f00 */
[----:B0-----:R-:W-:Y:S01]  /*1040*/  IMAD.MOV.U32 R28, RZ, RZ, R9 ;  /* 0x000000ffff1c7224 */ /* 0x001fe200078e0009 */
[----:B------:R-:W-:Y:S01]  /*1050*/  @P0 MOV R28, R9 ;  /* 0x00000009001c0202 */ /* 0x000fe20000000f00 */
[----:B------:R-:W-:Y:S02]  /*1060*/  @P0 IMAD.MOV.U32 R40, RZ, RZ, R32 ;  /* 0x000000ffff280224 */ /* 0x000fe400078e0020 */
[----:B-----5:R-:W-:-:S07]  /*1070*/  @P0 HADD2.F32 R11, -RZ, R24.H0_H0 ;  /* 0x20000018ff0b0230 */ /* 0x020fce0000004100 */
.L_x_1216:
[----:B------:R-:W-:Y:S05]  /*1080*/  BSYNC.RECONVERGENT B2 ;  /* 0x0000000000027941 */ /* 0x000fea0003800200 */
.L_x_1209:
[----:B------:R-:W-:Y:S01]  /*1090*/  ISETP.GT.AND P4, PT, R52, RZ, PT ;  /* 0x000000ff3400720c */ /* 0x000fe20003f84270 */
[----:B------:R-:W-:-:S12]  /*10a0*/  BSSY.RECONVERGENT B2, `(.L_x_1217) ;  /* 0x000005e000027945 */ /* 0x000fd80003800200 */
[----:B------:R-:W-:Y:S05]  /*10b0*/  @P4 BRA `(.L_x_1218) ;  /* 0x0000000000204947 */ /* 0x000fea0003800000 */
[----:B------:R-:W-:Y:S01]  /*10c0*/  IMAD.MOV.U32 R36, RZ, RZ, RZ ;  /* 0x000000ffff247224 */ /* 0x000fe200078e00ff */
[----:B------:R-:W-:Y:S01]  /*10d0*/  MOV R32, R40 ;  /* 0x0000002800207202 */ /* 0x000fe20000000f00 */
[----:B------:R-:W-:Y:S01]  /*10e0*/  IMAD.MOV.U32 R9, RZ, RZ, R28 ;  /* 0x000000ffff097224 */ /* 0x000fe200078e001c */
[----:B------:R-:W-:Y:S06]  /*10f0*/  @!P0 BRA `(.L_x_1219) ;  /* 0x0000000400608947 */ /* 0x000fec0003800000 */
[----:B------:R-:W-:Y:S01]  /*1100*/  MOV R32, R40 ;  /* 0x0000002800207202 */ /* 0x000fe20000000f00 */
[----:B------:R-:W-:Y:S02]  /*1110*/  IMAD.MOV.U32 R9, RZ, RZ, R28 ;  /* 0x000000ffff097224 */ /* 0x000fe400078e001c */
[----:B------:R-:W-:Y:S01]  /*1120*/  HADD2.F32 R36, -RZ, R24.H1_H1 ;  /* 0x30000018ff247230 */ /* 0x000fe20000004100 */
[----:B------:R-:W-:Y:S06]  /*1130*/  BRA `(.L_x_1219) ;  /* 0x0000000400507947 */ /* 0x000fec0003800000 */
.L_x_1218:
        /* <DEDUP_REMOVED lines=16> */
.L_x_1222:
        /* <DEDUP_REMOVED lines=13> */
.L_x_1224:
[----:B------:R-:W-:Y:S05]  /*1310*/  BSYNC.RECONVERGENT B4 ;  /* 0x0000000000047941 */ /* 0x000fea0003800200 */
.L_x_1223:
        /* <DEDUP_REMOVED lines=36> */
[----:B------:R-:W-:Y:S02]  /*1560*/  HFMA2 R9, -RZ, RZ, 0, 0 ;  /* 0x00000000ff097431 */ /* 0x000fe400000001ff */
[----:B------:R-:W-:Y:S01]  /*1570*/  IMAD.WIDE.U32 R28, R28, -0x2daee0ad, RZ ;  /* 0xd2511f531c1c7825 */ /* 0x000fe200078e00ff */
[----:B------:R-:W-:-:S04]  /*1580*/  LOP3.LUT R8, R8, UR32, R35, 0x96, !PT ;  /* 0x0000002008087c12 */ /* 0x000fc8000f8e9623 */
[----:B------:R-:W-:Y:S01]  /*1590*/  LOP3.LUT R7, R30, UR33, R29, 0x96, !PT ;  /* 0x000000211e077c12 */ /* 0x000fe2000f8e961d */
[----:B------:R-:W-:Y:S01]  /*15a0*/  IMAD.MOV.U32 R29, RZ, RZ, R40 ;  /* 0x000000ffff1d7224 */ /* 0x000fe200078e0028 */
[----:B------:R-:W-:-:S07]  /*15b0*/  MOV R32, R28 ;  /* 0x0000001c00207202 */ /* 0x000fce0000000f00 */
.L_x_1221:
[----:B------:R-:W-:Y:S05]  /*15c0*/  BSYNC.RECONVERGENT B3 ;  /* 0x0000000000037941 */ /* 0x000fea0003800200 */
.L_x_1220:
[----:B------:R-:W-:Y:S01]  /*15d0*/  I2FP.F32.U32 R28, R29 ;  /* 0x0000001d001c7245 */ /* 0x000fe20000201000 */
[----:B------:R-:W-:Y:S02]  /*15e0*/  HADD2.F32 R29, -RZ, R20.H1_H1 ;  /* 0x30000014ff1d7230 */ /* 0x000fe40000004100 */
[----:B------:R-:W-:-:S03]  /*15f0*/  IMAD.MOV.U32 R31, RZ, RZ, 0x2f800000 ;  /* 0x2f800000ff1f7424 */ /* 0x000fc600078e00ff */
[----:B------:R-:W-:Y:S01]  /*1600*/  FMUL.FTZ R29, R29, UR13 ;  /* 0x0000000d1d1d7c20 */ /* 0x000fe20008410000 */
[----:B------:R-:W-:Y:S01]  /*1610*/  FFMA.FTZ R28, R28, R31, 1.1641532182693481445e-10 ;  /* 0x2f0000001c1c7423 */ /* 0x000fe2000001001f */
[----:B------:R-:W-:Y:S02]  /*1620*/  @P0 HADD2.F32 R31, -RZ, R24.H1_H1 ;  /* 0x30000018ff1f0230 */ /* 0x000fe40000004100 */
[----:B------:R-:W-:Y:S02]  /*1630*/  FMUL.FTZ R29, R29, UR12 ;  /* 0x0000000c1d1d7c20 */ /* 0x000fe40008410000 */
[----:B------:R-:W-:-:S04]  /*1640*/  FSETP.GTU.FTZ.AND P5, PT, R28, UR5, PT ;  /* 0x000000051c007c0b */ /* 0x000fc8000bfbc000 */
[----:B------:R-:W-:Y:S02]  /*1650*/  FSEL R36, R29, RZ, !P5 ;  /* 0x000000ff1d247208 */ /* 0x000fe40006800000 */
[----:B------:R-:W-:-:S03]  /*1660*/  SEL R35, RZ, 0x1, P5 ;  /* 0x00000001ff237807 */ /* 0x000fc60002800000 */
[----:B------:R-:W-:-:S07]  /*1670*/  @P0 FADD.FTZ R36, R31, R36 ;  /* 0x000000241f240221 */ /* 0x000fce0000010000 */
.L_x_1219:
[----:B------:R-:W-:Y:S05]  /*1680*/  BSYNC.RECONVERGENT B2 ;  /* 0x0000000000027941 */ /* 0x000fea0003800200 */
.L_x_1217:
        /* <DEDUP_REMOVED lines=8> */
[----:B------:R-:W-:Y:S01]  /*1710*/  HADD2.F32 R37, -RZ, R25.H0_H0 ;  /* 0x20000019ff257230 */ /* 0x000fe20000004100 */
[----:B------:R-:W-:Y:S06]  /*1720*/  BRA `(.L_x_1227) ;  /* 0x0000000400507947 */ /* 0x000fec0003800000 */
.L_x_1226:
        /* <DEDUP_REMOVED lines=16> */
.L_x_1230:
        /* <DEDUP_REMOVED lines=13> */
.L_x_1232:
[----:B------:R-:W-:Y:S05]  /*1900*/  BSYNC.RECONVERGENT B4 ;  /* 0x0000000000047941 */ /* 0x000fea0003800200 */
.L_x_1231:
        /* <DEDUP_REMOVED lines=41> */
[----:B------:R-:W-:-:S07]  /*1ba0*/  IMAD.MOV.U32 R28, RZ, RZ, RZ ;  /* 0x000000ffff1c7224 */ /* 0x000fce00078e00ff */
.L_x_1229:
[----:B------:R-:W-:Y:S05]  /*1bb0*/  BSYNC.RECONVERGENT B3 ;  /* 0x0000000000037941 */ /* 0x000fea0003800200 */
.L_x_1228:
[----:B------:R-:W-:Y:S01]  /*1bc0*/  HFMA2 R30, -RZ, RZ, 0.1171875, 0 ;  /* 0x2f800000ff1e7431 */ /* 0x000fe200000001ff */
[----:B------:R-:W-:Y:S01]  /*1bd0*/  I2FP.F32.U32 R9, R29 ;  /* 0x0000001d00097245 */ /* 0x000fe20000201000 */
[----:B------:R-:W-:-:S05]  /*1be0*/  HADD2.F32 R29, -RZ, R21.H0_H0 ;  /* 0x20000015ff1d7230 */ /* 0x000fca0000004100 */
[----:B------:R-:W-:Y:S01]  /*1bf0*/  FMUL.FTZ R29, R29, UR13 ;  /* 0x0000000d1d1d7c20 */ /* 0x000fe20008410000 */
[----:B------:R-:W-:-:S03]  /*1c00*/  FFMA.FTZ R9, R9, R30, 1.1641532182693481445e-10 ;  /* 0x2f00000009097423 */ /* 0x000fc6000001001e */
[----:B------:R-:W-:Y:S01]  /*1c10*/  FMUL.FTZ R29, R29, UR12 ;  /* 0x0000000c1d1d7c20 */ /* 0x000fe20008410000 */
[----:B------:R-:W-:Y:S01]  /*1c20*/  @P0 HADD2.F32 R30, -RZ, R25.H0_H0 ;  /* 0x20000019ff1e0230 */ /* 0x000fe20000004100 */
[----:B------:R-:W-:-:S04]  /*1c30*/  FSETP.GTU.FTZ.AND P5, PT, R9, UR5, PT ;  /* 0x0000000509007c0b */ /* 0x000fc8000bfbc000 */
[----:B------:R-:W-:Y:S02]  /*1c40*/  FSEL R37, R29, RZ, !P5 ;  /* 0x000000ff1d257208 */ /* 0x000fe40006800000 */
[----:B------:R-:W-:-:S03]  /*1c50*/  SEL R38, RZ, 0x1, P5 ;  /* 0x00000001ff267807 */ /* 0x000fc60002800000 */
[----:B------:R-:W-:-:S07]  /*1c60*/  @P0 FADD.FTZ R37, R30, R37 ;  /* 0x000000251e250221 */ /* 0x000fce0000010000 */
.L_x_1227:
[----:B------:R-:W-:Y:S05]  /*1c70*/  BSYNC.RECONVERGENT B2 ;  /* 0x0000000000027941 */ /* 0x000fea0003800200 */
.L_x_1225:
[----:B------:R-:W-:Y:S04]  /*1c80*/  BSSY.RECONVERGENT B2, `(.L_x_1233) ;  /* 0x000005f000027945 */ /* 0x000fe80003800200 */
        /* <DEDUP_REMOVED lines=9> */
.L_x_1234:
        /* <DEDUP_REMOVED lines=16> */
.L_x_1238:
        /* <DEDUP_REMOVED lines=13> */
.L_x_1240:
[----:B------:R-:W-:Y:S05]  /*1ef0*/  BSYNC.RECONVERGENT B4 ;  /* 0x0000000000047941 */ /* 0x000fea0003800200 */
.L_x_1239:
        /* <DEDUP_REMOVED lines=43> */
.L_x_1237:
[----:B------:R-:W-:Y:S05]  /*21b0*/  BSYNC.RECONVERGENT B3 ;  /* 0x0000000000037941 */ /* 0x000fea0003800200 */
.L_x_1236:
[----:B------:R-:W-:Y:S01]  /*21c0*/  HFMA2 R31, -RZ, RZ, 0.1171875, 0 ;  /* 0x2f800000ff1f7431 */ /* 0x000fe200000001ff */
[----:B------:R-:W-:Y:S01]  /*21d0*/  I2FP.F32.U32 R28, R29 ;  /* 0x0000001d001c7245 */ /* 0x000fe20000201000 */
[----:B------:R-:W-:-:S05]  /*21e0*/  HADD2.F32 R29, -RZ, R21.H1_H1 ;  /* 0x30000015ff1d7230 */ /* 0x000fca0000004100 */
[----:B------:R-:W-:Y:S01]  /*21f0*/  FMUL.FTZ R29, R29, UR13 ;  /* 0x0000000d1d1d7c20 */ /* 0x000fe20008410000 */
[----:B------:R-:W-:-:S03]  /*2200*/  FFMA.FTZ R28, R28, R31, 1.1641532182693481445e-10 ;  /* 0x2f0000001c1c7423 */ /* 0x000fc6000001001f */
[----:B------:R-:W-:Y:S01]  /*2210*/  FMUL.FTZ R29, R29, UR12 ;  /* 0x0000000c1d1d7c20 */ /* 0x000fe20008410000 */
[----:B------:R-:W-:Y:S01]  /*2220*/  @P0 HADD2.F32 R31, -RZ, R25.H1_H1 ;  /* 0x30000019ff1f0230 */ /* 0x000fe20000004100 */
[----:B------:R-:W-:-:S04]  /*2230*/  FSETP.GTU.FTZ.AND P5, PT, R28, UR5, PT ;  /* 0x000000051c007c0b */ /* 0x000fc8000bfbc000 */
[----:B------:R-:W-:Y:S02]  /*2240*/  FSEL R40, R29, RZ, !P5 ;  /* 0x000000ff1d287208 */ /* 0x000fe40006800000 */
[----:B------:R-:W-:-:S03]  /*2250*/  SEL R39, RZ, 0x1, P5 ;  /* 0x00000001ff277807 */ /* 0x000fc60002800000 */
[----:B------:R-:W-:-:S07]  /*2260*/  @P0 FADD.FTZ R40, R31, R40 ;  /* 0x000000281f280221 */ /* 0x000fce0000010000 */
.L_x_1235:
[----:B------:R-:W-:Y:S05]  /*2270*/  BSYNC.RECONVERGENT B2 ;  /* 0x0000000000027941 */ /* 0x000fea0003800200 */
.L_x_1233:
[----:B------:R-:W-:Y:S04]  /*2280*/  BSSY.RECONVERGENT B2, `(.L_x_1241) ;  /* 0x000005f000027945 */ /* 0x000fe80003800200 */
[----:B------:R-:W-:Y:S05]  /*2290*/  @P4 BRA `(.L_x_1242) ;  /* 0x0000000000204947 */ /* 0x000fea0003800000 */
[----:B------:R-:W-:Y:S01]  /*22a0*/  IMAD.MOV.U32 R41, RZ, RZ, RZ ;  /* 0x000000ffff297224 */ /* 0x000fe200078e00ff */
[----:B------:R-:W-:Y:S02]  /*22b0*/  MOV R50, R32 ;  /* 0x0000002000327202 */ /* 0x000fe40000000f00 */
[----:B------:R-:W-:Y:S01]  /*22c0*/  MOV R28, R9 ;  /* 0x00000009001c7202 */ /* 0x000fe20000000f00 */
[----:B------:R-:W-:Y:S06]  /*22d0*/  @!P0 BRA `(.L_x_1243) ;  /* 0x0000000400648947 */ /* 0x000fec0003800000 */
[----:B------:R-:W-:Y:S01]  /*22e0*/  IMAD.MOV.U32 R50, RZ, RZ, R32 ;  /* 0x000000ffff327224 */ /* 0x000fe200078e0020 */
[----:B------:R-:W-:Y:S01]  /*22f0*/  MOV R28, R9 ;  /* 0x00000009001c7202 */ /* 0x000fe20000000f00 */
[----:B------:R-:W-:Y:S01]  /*2300*/  HADD2.F32 R41, -RZ, R26.H0_H0 ;  /* 0x2000001aff297230 */ /* 0x000fe20000004100 */
[----:B------:R-:W-:Y:S06]  /*2310*/  BRA `(.L_x_1243) ;  /* 0x0000000400547947 */ /* 0x000fec0003800000 */
.L_x_1242:
        /* <DEDUP_REMOVED lines=9> */
[----:B------:R-:W-:Y:S01]  /*23b0*/  @!P5 MOV R28, 0x3 ;  /* 0x00000003001cd802 */ /* 0x000fe20000000f00 */
[--C-:B------:R-:W-:Y:S01]  /*23c0*/  @!P5 IMAD.MOV.U32 R50, RZ, RZ, R32.reuse ;  /* 0x000000ffff32d224 */ /* 0x100fe200078e0020 */
[----:B------:R-:W-:Y:S01]  /*23d0*/  @!P5 MOV R29, R7 ;  /* 0x00000007001dd202 */ /* 0x000fe20000000f00 */
[----:B------:R-:W-:Y:S01]  /*23e0*/  @P5 IMAD.MOV.U32 R50, RZ, RZ, R32 ;  /* 0x000000ffff325224 */ /* 0x000fe200078e0020 */
[----:B------:R-:W-:Y:S02]  /*23f0*/  @P5 IADD3 R28, PT, PT, R9, 0x1, RZ ;  /* 0x00000001091c5810 */ /* 0x000fe40007ffe0ff */
[----:B------:R-:W-:Y:S01]  /*2400*/  @P5 MOV R29, R8 ;  /* 0x00000008001d5202 */ /* 0x000fe20000000f00 */
[----:B------:R-:W-:Y:S06]  /*2410*/  BRA `(.L_x_1245) ;  /* 0x0000000000e47947 */ /* 0x000fec0003800000 */
.L_x_1246:
        /* <DEDUP_REMOVED lines=13> */
.L_x_1248:
[----:B------:R-:W-:Y:S05]  /*24f0*/  BSYNC.RECONVERGENT B4 ;  /* 0x0000000000047941 */ /* 0x000fea0003800200 */
.L_x_1247:
        /* <DEDUP_REMOVED lines=41> */
[----:B------:R-:W-:Y:S01]  /*2790*/  IMAD.MOV.U32 R28, RZ, RZ, RZ ;  /* 0x000000ffff1c7224 */ /* 0x000fe200078e00ff */
[----:B------:R-:W-:-:S07]  /*27a0*/  MOV R29, R32 ;  /* 0x00000020001d7202 */ /* 0x000fce0000000f00 */
.L_x_1245:
[----:B------:R-:W-:Y:S05]  /*27b0*/  BSYNC.RECONVERGENT B3 ;  /* 0x0000000000037941 */ /* 0x000fea0003800200 */
.L_x_1244:
        /* <DEDUP_REMOVED lines=11> */
.L_x_1243:
[----:B------:R-:W-:Y:S05]  /*2870*/  BSYNC.RECONVERGENT B2 ;  /* 0x0000000000027941 */ /* 0x000fea0003800200 */
.L_x_1241:
[----:B------:R-:W-:Y:S04]  /*2880*/  BSSY.RECONVERGENT B2, `(.L_x_1249) ;  /* 0x000005f000027945 */ /* 0x000fe80003800200 */
[----:B------:R-:W-:Y:S05]  /*2890*/  @P4 BRA `(.L_x_1250) ;  /* 0x0000000000204947 */ /* 0x000fea0003800000 */
[----:B------:R-:W-:Y:S01]  /*28a0*/  MOV R46, RZ ;  /* 0x000000ff002e7202 */ /* 0x000fe20000000f00 */
[----:B------:R-:W-:Y:S01]  /*28b0*/  IMAD.MOV.U32 R32, RZ, RZ, R50 ;  /* 0x000000ffff207224 */ /* 0x000fe200078e0032 */
[----:B------:R-:W-:Y:S01]  /*28c0*/  MOV R9, R28 ;  /* 0x0000001c00097202 */ /* 0x000fe20000000f00 */
[----:B------:R-:W-:Y:S06]  /*28d0*/  @!P0 BRA `(.L_x_1251) ;  /* 0x0000000400648947 */ /* 0x000fec0003800000 */
[----:B------:R-:W-:Y:S01]  /*28e0*/  MOV R32, R50 ;  /* 0x0000003200207202 */ /* 0x000fe20000000f00 */
[----:B------:R-:W-:Y:S02]  /*28f0*/  IMAD.MOV.U32 R9, RZ, RZ, R28 ;  /* 0x000000ffff097224 */ /* 0x000fe400078e001c */
[----:B------:R-:W-:Y:S01]  /*2900*/  HADD2.F32 R46, -RZ, R26.H1_H1 ;  /* 0x3000001aff2e7230 */ /* 0x000fe20000004100 */
[----:B------:R-:W-:Y:S06]  /*2910*/  BRA `(.L_x_1251) ;  /* 0x0000000400547947 */ /* 0x000fec0003800000 */
.L_x_1250:
[----:B------:R-:W-:Y:S01]  /*2920*/  ISETP.NE.AND P5, PT, R28, 0x1, PT ;  /* 0x000000011c00780c */ /* 0x000fe20003fa5270 */
[----:B------:R-:W-:Y:S01]  /*2930*/  BSSY.RECONVERGENT B3, `(.L_x_1252) ;  /* 0x0000048000037945 */ /* 0x000fe20003800200 */
[----:B------:R-:W-:Y:S01]  /*2940*/  HFMA2 R9, -RZ, RZ, 0, 1.1920928955078125e-07 ;  /* 0x00000002ff097431 */ /* 0x000fe200000001ff */
        /* <DEDUP_REMOVED lines=8> */
[-C--:B------:R-:W-:Y:S01]  /*29d0*/  @!P5 MOV R32, R50.reuse ;  /* 0x000000320020d202 */ /* 0x080fe20000000f00 */
[----:B------:R-:W-:Y:S01]  /*29e0*/  @P5 IMAD.MOV.U32 R29, RZ, RZ, R8 ;  /* 0x000000ffff1d5224 */ /* 0x000fe200078e0008 */
[----:B------:R-:W-:Y:S02]  /*29f0*/  @P5 IADD3 R9, PT, PT, R28, 0x1, RZ ;  /* 0x000000011c095810 */ /* 0x000fe40007ffe0ff */
[----:B------:R-:W-:Y:S01]  /*2a00*/  @P5 MOV R32, R50 ;  /* 0x0000003200205202 */ /* 0x000fe20000000f00 */
[----:B------:R-:W-:Y:S06]  /*2a10*/  BRA `(.L_x_1253) ;  /* 0x0000000000e47947 */ /* 0x000fec0003800000 */
.L_x_1254:
        /* <DEDUP_REMOVED lines=13> */
.L_x_1256:
[----:B------:R-:W-:Y:S05]  /*2af0*/  BSYNC.RECONVERGENT B4 ;  /* 0x0000000000047941 */ /* 0x000fea0003800200 */
.L_x_1255:
        /* <DEDUP_REMOVED lines=38> */
[----:B------:R-:W-:Y:S02]  /*2d60*/  LOP3.LUT R8, R8, UR32, R47, 0x96, !PT ;  /* 0x0000002008087c12 */ /* 0x000fe4000f8e962f */
[----:B------:R-:W-:Y:S01]  /*2d70*/  MOV R34, R46 ;  /* 0x0000002e00227202 */ /* 0x000fe20000000f00 */
[----:B------:R-:W-:Y:S01]  /*2d80*/  IMAD.MOV.U32 R32, RZ, RZ, R28 ;  /* 0x000000ffff207224 */ /* 0x000fe200078e001c */
[----:B------:R-:W-:Y:S02]  /*2d90*/  LOP3.LUT R7, R30, UR33, R29, 0x96, !PT ;  /* 0x000000211e077c12 */ /* 0x000fe4000f8e961d */
[----:B------:R-:W-:-:S07]  /*2da0*/  MOV R29, R50 ;  /* 0x00000032001d7202 */ /* 0x000fce0000000f00 */
.L_x_1253:
[----:B------:R-:W-:Y:S05]  /*2db0*/  BSYNC.RECONVERGENT B3 ;  /* 0x0000000000037941 */ /* 0x000fea0003800200 */
.L_x_1252:
        /* <DEDUP_REMOVED lines=11> */
.L_x_1251:
[----:B------:R-:W-:Y:S05]  /*2e70*/  BSYNC.RECONVERGENT B2 ;  /* 0x0000000000027941 */ /* 0x000fea0003800200 */
.L_x_1249:
[----:B------:R-:W-:Y:S04]  /*2e80*/  BSSY.RECONVERGENT B2, `(.L_x_1257) ;  /* 0x000005f000027945 */ /* 0x000fe80003800200 */
[----:B------:R-:W-:Y:S05]  /*2e90*/  @P4 BRA `(.L_x_1258) ;  /* 0x0000000000204947 */ /* 0x000fea0003800000 */
[----:B------:R-:W-:Y:S01]  /*2ea0*/  MOV R47, RZ ;  /* 0x000000ff002f7202 */ /* 0x000fe20000000f00 */
[----:B------:R-:W-:Y:S01]  /*2eb0*/  IMAD.MOV.U32 R28, RZ, RZ, R9 ;  /* 0x000000ffff1c7224 */ /* 0x000fe200078e0009 */
[----:B------:R-:W-:Y:S01]  /*2ec0*/  MOV R54, R32 ;  /* 0x0000002000367202 */ /* 0x000fe20000000f00 */
[----:B------:R-:W-:Y:S06]  /*2ed0*/  @!P0 BRA `(.L_x_1259) ;  /* 0x0000000400648947 */ /* 0x000fec0003800000 */
[----:B------:R-:W-:Y:S01]  /*2ee0*/  MOV R54, R32 ;  /* 0x0000002000367202 */ /* 0x000fe20000000f00 */
[----:B------:R-:W-:Y:S01]  /*2ef0*/  HADD2.F32 R47, -RZ, R27.H0_H0 ;  /* 0x2000001bff2f7230 */ /* 0x000fe20000004100 */
[----:B------:R-:W-:Y:S01]  /*2f00*/  MOV R28, R9 ;  /* 0x00000009001c7202 */ /* 0x000fe20000000f00 */
[----:B------:R-:W-:Y:S06]  /*2f10*/  BRA `(.L_x_1259) ;  /* 0x0000000400547947 */ /* 0x000fec0003800000 */
.L_x_1258:
[----:B------:R-:W-:Y:S01]  /*2f20*/  ISETP.NE.AND P5, PT, R9, 0x1, PT ;  /* 0x000000010900780c */ /* 0x000fe20003fa5270 */
[----:B------:R-:W-:Y:S01]  /*2f30*/  BSSY.RECONVERGENT B3, `(.L_x_1260) ;  /* 0x0000048000037945 */ /* 0x000fe20003800200 */
[----:B------:R-:W-:Y:S01]  /*2f40*/  IMAD.MOV.U32 R28, RZ, RZ, 0x2 ;  /* 0x00000002ff1c7424 */ /* 0x000fe200078e00ff */
[----:B------:R-:W-:Y:S02]  /*2f50*/  MOV R29, R34 ;  /* 0x00000022001d7202 */ /* 0x000fe40000000f00 */
[----:B------:R-:W-:-:S08]  /*2f60*/  MOV R54, R32 ;  /* 0x0000002000367202 */ /* 0x000fd00000000f00 */
[----:B------:R-:W-:Y:S05]  /*2f70*/  @!P5 BRA `(.L_x_1261) ;  /* 0x00000004000cd947 */ /* 0x000fea0003800000 */
[----:B------:R-:W-:-:S13]  /*2f80*/  ISETP.NE.AND P5, PT, R9, 0x3, PT ;  /* 0x000000030900780c */ /* 0x000fda0003fa5270 */
[----:B------:R-:W-:Y:S05]  /*2f90*/  @!P5 BRA `(.L_x_1262) ;  /* 0x000000000020d947 */ /* 0x000fea0003800000 */
[----:B------:R-:W-:-:S13]  /*2fa0*/  ISETP.NE.AND P5, PT, R9, 0x2, PT ;  /* 0x000000020900780c */ /* 0x000fda0003fa5270 */
[----:B------:R-:W-:Y:S01]  /*2fb0*/  @!P5 IMAD.MOV.U32 R28, RZ, RZ, 0x3 ;  /* 0x00000003ff1cd424 */ /* 0x000fe200078e00ff */
[-C--:B------:R-:W-:Y:S01]  /*2fc0*/  @!P5 MOV R54, R32.reuse ;  /* 0x000000200036d202 */ /* 0x080fe20000000f00 */
[----:B------:R-:W-:Y:S01]  /*2fd0*/  @P5 VIADD R28, R9, 0x1 ;  /* 0x00000001091c5836 */ /* 0x000fe20000000000 */
[----:B------:R-:W-:Y:S02]  /*2fe0*/  @!P5 MOV R29, R7 ;  /* 0x00000007001dd202 */ /* 0x000fe40000000f00 */
[----:B------:R-:W-:Y:S02]  /*2ff0*/  @P5 MOV R54, R32 ;  /* 0x0000002000365202 */ /* 0x000fe40000000f00 */
[----:B------:R-:W-:Y:S01]  /*3000*/  @P5 MOV R29, R8 ;  /* 0x00000008001d5202 */ /* 0x000fe20000000f00 */
[----:B------:R-:W-:Y:S06]  /*3010*/  BRA `(.L_x_1261) ;  /* 0x0000000000e47947 */ /* 0x000fec0003800000 */
.L_x_1262:
        /* <DEDUP_REMOVED lines=13> */
.L_x_1264:
[----:B------:R-:W-:Y:S05]  /*30f0*/  BSYNC.RECONVERGENT B4 ;  /* 0x0000000000047941 */ /* 0x000fea0003800200 */
.L_x_1263:
        /* <DEDUP_REMOVED lines=40> */
[----:B------:R-:W-:Y:S01]  /*3380*/  HFMA2 R28, -RZ, RZ, 0, 0 ;  /* 0x00000000ff1c7431 */ /* 0x000fe200000001ff */
[----:B------:R-:W-:Y:S01]  /*3390*/  LOP3.LUT R7, R30, UR33, R29, 0x96, !PT ;  /* 0x000000211e077c12 */ /* 0x000fe2000f8e961d */
[----:B------:R-:W-:-:S07]  /*33a0*/  IMAD.MOV.U32 R29, RZ, RZ, R32 ;  /* 0x000000ffff1d7224 */ /* 0x000fce00078e0020 */
.L_x_1261:
[----:B------:R-:W-:Y:S05]  /*33b0*/  BSYNC.RECONVERGENT B3 ;  /* 0x0000000000037941 */ /* 0x000fea0003800200 */
.L_x_1260:
[----:B------:R-:W-:Y:S01]  /*33c0*/  I2FP.F32.U32 R9, R29 ;  /* 0x0000001d00097245 */ /* 0x000fe20000201000 */
[----:B------:R-:W-:Y:S01]  /*33d0*/  HADD2.F32 R29, -RZ, R23.H0_H0 ;  /* 0x20000017ff1d7230 */ /* 0x000fe20000004100 */
[----:B------:R-:W-:-:S04]  /*33e0*/  MOV R30, 0x2f800000 ;  /* 0x2f800000001e7802 */ /* 0x000fc80000000f00 */
[----:B------:R-:W-:Y:S01]  /*33f0*/  FMUL.FTZ R29, R29, UR13 ;  /* 0x0000000d1d1d7c20 */ /* 0x000fe20008410000 */
[----:B------:R-:W-:Y:S01]  /*3400*/  FFMA.FTZ R9, R9, R30, 1.1641532182693481445e-10 ;  /* 0x2f00000009097423 */ /* 0x000fe2000001001e */
[----:B------:R-:W-:Y:S02]  /*3410*/  @P0 HADD2.F32 R30, -RZ, R27.H0_H0 ;  /* 0x2000001bff1e0230 */ /* 0x000fe40000004100 */
[----:B------:R-:W-:Y:S02]  /*3420*/  FMUL.FTZ R29, R29, UR12 ;  /* 0x0000000c1d1d7c20 */ /* 0x000fe40008410000 */
[----:B------:R-:W-:-:S04]  /*3430*/  FSETP.GTU.FTZ.AND P5, PT, R9, UR5, PT ;  /* 0x0000000509007c0b */ /* 0x000fc8000bfbc000 */
[----:B------:R-:W-:Y:S02]  /*3440*/  FSEL R47, R29, RZ, !P5 ;  /* 0x000000ff1d2f7208 */ /* 0x000fe40006800000 */
[----:B------:R-:W-:-:S03]  /*3450*/  SEL R48, RZ, 0x1, P5 ;  /* 0x00000001ff307807 */ /* 0x000fc60002800000 */
[----:B------:R-:W-:-:S07]  /*3460*/  @P0 FADD.FTZ R47, R30, R47 ;  /* 0x0000002f1e2f0221 */ /* 0x000fce0000010000 */
.L_x_1259:
[----:B------:R-:W-:Y:S05]  /*3470*/  BSYNC.RECONVERGENT B2 ;  /* 0x0000000000027941 */ /* 0x000fea0003800200 */
.L_x_1257:
        /* <DEDUP_REMOVED lines=8> */
[----:B------:R-:W-:Y:S01]  /*3500*/  HADD2.F32 R50, -RZ, R27.H1_H1 ;  /* 0x3000001bff327230 */ /* 0x000fe20000004100 */
[----:B------:R-:W-:Y:S06]  /*3510*/  BRA `(.L_x_1267) ;  /* 0x0000000400547947 */ /* 0x000fec0003800000 */
.L_x_1266:
        /* <DEDUP_REMOVED lines=16> */
.L_x_1270:
        /* <DEDUP_REMOVED lines=13> */
.L_x_1272:
[----:B------:R-:W-:Y:S05]  /*36f0*/  BSYNC.RECONVERGENT B4 ;  /* 0x0000000000047941 */ /* 0x000fea0003800200 */
.L_x_1271:
        /* <DEDUP_REMOVED lines=43> */
.L_x_1269:
[----:B------:R-:W-:Y:S05]  /*39b0*/  BSYNC.RECONVERGENT B3 ;  /* 0x0000000000037941 */ /* 0x000fea0003800200 */
.L_x_1268:
        /* <DEDUP_REMOVED lines=11> */
.L_x_1267:
[----:B------:R-:W-:Y:S05]  /*3a70*/  BSYNC.RECONVERGENT B2 ;  /* 0x0000000000027941 */ /* 0x000fea0003800200 */
.L_x_1265:
[----:B------:R-:W0:Y:S01]  /*3a80*/  LDC.64 R52, c[0x0][0x3a8] ;  /* 0x0000ea00ff347b82 */ /* 0x000e220000000a00 */
[----:B------:R-:W-:Y:S02]  /*3a90*/  F2FP.F16.F32.PACK_AB R28, R36, R11 ;  /* 0x0000000b241c723e */ /* 0x000fe400000000ff */
[----:B------:R-:W-:Y:S02]  /*3aa0*/  F2FP.F16.F32.PACK_AB R29, R40, R37 ;  /* 0x00000025281d723e */ /* 0x000fe400000000ff */
[----:B------:R-:W-:Y:S02]  /*3ab0*/  F2FP.F16.F32.PACK_AB R30, R46, R41 ;  /* 0x000000292e1e723e */ /* 0x000fe400000000ff */
[----:B------:R-:W-:Y:S01]  /*3ac0*/  F2FP.F16.F32.PACK_AB R31, R50, R47 ;  /* 0x0000002f321f723e */ /* 0x000fe200000000ff */
        /* <DEDUP_REMOVED lines=11> */
[----:B------:R-:W-:Y:S02]  /*3b80*/  LOP3.LUT R57, R57, 0xff, R44, 0xf8, !PT ;  /* 0x000000ff39397812 */ /* 0x000fe400078ef82c */
[----:B------:R-:W-:Y:S02]  /*3b90*/  LOP3.LUT R30, R30, R52, R28, 0xfe, !PT ;  /* 0x000000341e1e7212 */ /* 0x000fe400078efe1c */
[----:B------:R-:W-:Y:S02]  /*3ba0*/  LOP3.LUT R53, R29, R57, R53, 0xfe, !PT ;  /* 0x000000391d357212 */ /* 0x000fe400078efe35 */
[----:B------:R-:W-:Y:S02]  /*3bb0*/  LEA R28, P0, R42, UR14, 0x3 ;  /* 0x0000000e2a1c7c11 */ /* 0x000fe4000f8018ff */
[----:B------:R-:W-:Y:S02]  /*3bc0*/  LOP3.LUT R30, R30, 0xff, R33, 0xf8, !PT ;  /* 0x000000ff1e1e7812 */ /* 0x000fe400078ef821 */
[----:B------:R-:W-:-:S02]  /*3bd0*/  LEA.HI.X R29, R42, UR15, R43, 0x3, P0 ;  /* 0x0000000f2a1d7c11 */ /* 0x000fc400080f1c2b */
[----:B------:R-:W-:-:S05]  /*3be0*/  LOP3.LUT R31, R53, R31, RZ, 0xfc, !PT ;  /* 0x0000001f351f7212 */ /* 0x000fca00078efcff */
[----:B------:R1:W-:Y:S02]  /*3bf0*/  STG.E.64 desc[UR8][R28.64], R30 ;  /* 0x0000001e1c007986 */ /* 0x0003e4000c101b08 */
.L_x_1208:
[----:B------:R-:W-:Y:S05]  /*3c00*/  BSYNC.RECONVERGENT B0 ;  /* 0x0000000000007941 */ /* 0x000fea0003800200 */
.L_x_1207:
        /* <DEDUP_REMOVED lines=53> */
.L_x_1288:
[----:B------:R-:W-:Y:S01]  /*3f60*/  FMUL.FTZ R52, R43, R43 ;  /* 0x0000002b2b347220 */ /* 0x000fe20000410000 */
[----:B-1----:R-:W-:Y:S01]  /*3f70*/  FADD.FTZ R59, R54, R59 ;  /* 0x0000003b363b7221 */ /* 0x002fe20000010000 */
[----:B------:R-:W1:Y:S01]  /*3f80*/  @!P2 LDC.64 R30, c[0x0][0x3c0] ;  /* 0x0000f000ff1eab82 */ /* 0x000e620000000a00 */
[----:B-----5:R-:W-:Y:S01]  /*3f90*/  ISETP.GE.AND P0, PT, R51, 0x1, PT ;  /* 0x000000013300780c */ /* 0x020fe20003f06270 */
[----:B------:R-:W-:Y:S01]  /*3fa0*/  BSSY.RECONVERGENT B0, `(.L_x_1274) ;  /* 0x0000041000007945 */ /* 0x000fe20003800200 */
        /* <DEDUP_REMOVED lines=11> */
[----:B0-----:R-:W-:Y:S01]  /*4060*/  FSEL R54, R43, RZ, !P1 ;  /* 0x000000ff2b367208 */ /* 0x001fe20004800000 */
[----:B-1----:R-:W-:Y:S02]  /*4070*/  HADD2.F32 R29, -RZ, R16.H0_H0 ;  /* 0x20000010ff1d7230 */ /* 0x002fe40000004100 */
[----:B------:R-:W-:Y:S02]  /*4080*/  HADD2.F32 R31, -RZ, R12.H0_H0 ;  /* 0x2000000cff1f7230 */ /* 0x000fe40000004100 */
[--C-:B------:R-:W-:Y:S01]  /*4090*/  FADD.FTZ R28, R11, -R54.reuse ;  /* 0x800000360b1c7221 */ /* 0x100fe20000010000 */
[--C-:B------:R-:W-:Y:S01]  /*40a0*/  FADD.FTZ R30, R37, -R54.reuse ;  /* 0x80000036251e7221 */ /* 0x100fe20000010000 */
[----:B------:R-:W-:Y:S02]  /*40b0*/  HADD2.F32 R43, -RZ, R17.H0_H0 ;  /* 0x20000011ff2b7230 */ /* 0x000fe40000004100 */
[----:B------:R-:W-:Y:S01]  /*40c0*/  FADD.FTZ R42, R40, -R54 ;  /* 0x80000036282a7221 */ /* 0x000fe20000010000 */
[C---:B------:R-:W-:Y:S01]  /*40d0*/  FMUL.FTZ R28, R53.reuse, R28 ;  /* 0x0000001c351c7220 */ /* 0x040fe20000410000 */
[----:B------:R-:W-:Y:S01]  /*40e0*/  FMUL.FTZ R30, R53, R30 ;  /* 0x0000001e351e7220 */ /* 0x000fe20000410000 */
[----:B------:R-:W-:-:S02]  /*40f0*/  HADD2.F32 R57, -RZ, R13.H1_H1 ;  /* 0x3000000dff397230 */ /* 0x000fc40000004100 */
[----:B------:R-:W-:Y:S01]  /*4100*/  FMUL.FTZ R42, R53, R42 ;  /* 0x0000002a352a7220 */ /* 0x000fe20000410000 */
[----:B------:R-:W-:Y:S01]  /*4110*/  FFMA.FTZ R28, R28, R29, R31 ;  /* 0x0000001d1c1c7223 */ /* 0x000fe2000001001f */
[----:B------:R-:W-:Y:S02]  /*4120*/  HADD2.F32 R29, -RZ, R13.H0_H0 ;  /* 0x2000000dff1d7230 */ /* 0x000fe40000004100 */
[----:B------:R-:W-:Y:S02]  /*4130*/  HADD2.F32 R31, -RZ, R17.H1_H1 ;  /* 0x30000011ff1f7230 */ /* 0x000fe40000004100 */
[----:B------:R-:W-:Y:S02]  /*4140*/  HADD2.F32 R56, -RZ, R15.H0_H0 ;  /* 0x2000000fff387230 */ /* 0x000fe40000004100 */
[----:B------:R-:W-:Y:S01]  /*4150*/  FFMA.FTZ R52, R30, R43, R29 ;  /* 0x0000002b1e347223 */ /* 0x000fe2000001001d */
[----:B------:R-:W-:Y:S01]  /*4160*/  FADD.FTZ R30, R41, -R54 ;  /* 0x80000036291e7221 */ /* 0x000fe20000010000 */
[----:B------:R-:W-:Y:S01]  /*4170*/  FFMA.FTZ R29, R42, R31, R57 ;  /* 0x0000001f2a1d7223 */ /* 0x000fe20000010039 */
[----:B------:R-:W-:-:S02]  /*4180*/  HADD2.F32 R57, -RZ, R18.H0_H0 ;  /* 0x20000012ff397230 */ /* 0x000fc40000004100 */
[--C-:B------:R-:W-:Y:S01]  /*4190*/  FADD.FTZ R42, R46, -R54.reuse ;  /* 0x800000362e2a7221 */ /* 0x100fe20000010000 */
[--C-:B------:R-:W-:Y:S02]  /*41a0*/  HADD2.F32 R31, -RZ, R14.reuse.H0_H0 ;  /* 0x2000000eff1f7230 */ /* 0x100fe40000004100 */
[----:B------:R-:W-:Y:S01]  /*41b0*/  FMUL.FTZ R30, R53, R30 ;  /* 0x0000001e351e7220 */ /* 0x000fe20000410000 */
[----:B------:R-:W-:Y:S01]  /*41c0*/  HADD2.F32 R43, -RZ, R14.H1_H1 ;  /* 0x3000000eff2b7230 */ /* 0x000fe20000004100 */
[----:B------:R-:W-:Y:S02]  /*41d0*/  F2FP.F16.F32.PACK_AB R29, R29, R52 ;  /* 0x000000341d1d723e */ /* 0x000fe400000000ff */
[----:B------:R-:W-:Y:S01]  /*41e0*/  FFMA.FTZ R57, R30, R57, R31 ;  /* 0x000000391e397223 */ /* 0x000fe2000001001f */
[----:B------:R-:W-:Y:S02]  /*41f0*/  HADD2.F32 R31, -RZ, R18.H1_H1 ;  /* 0x30000012ff1f7230 */ /* 0x000fe40000004100 */
[----:B------:R-:W-:Y:S01]  /*4200*/  FMUL.FTZ R30, R53, R42 ;  /* 0x0000002a351e7220 */ /* 0x000fe20000410000 */
[----:B------:R-:W-:-:S03]  /*4210*/  FADD.FTZ R42, R47, -R54 ;  /* 0x800000362f2a7221 */ /* 0x000fc60000010000 */
[----:B------:R-:W-:Y:S01]  /*4220*/  FFMA.FTZ R30, R30, R31, R43 ;  /* 0x0000001f1e1e7223 */ /* 0x000fe2000001002b */
[----:B------:R-:W-:Y:S01]  /*4230*/  FMUL.FTZ R31, R53, R42 ;  /* 0x0000002a351f7220 */ /* 0x000fe20000410000 */
[--C-:B------:R-:W-:Y:S02]  /*4240*/  HADD2.F32 R42, -RZ, R19.reuse.H0_H0 ;  /* 0x20000013ff2a7230 */ /* 0x100fe40000004100 */
[----:B------:R-:W-:Y:S01]  /*4250*/  HADD2.F32 R43, -RZ, R19.H1_H1 ;  /* 0x30000013ff2b7230 */ /* 0x000fe20000004100 */
[----:B------:R-:W-:Y:S02]  /*4260*/  F2FP.F16.F32.PACK_AB R30, R30, R57 ;  /* 0x000000391e1e723e */ /* 0x000fe400000000ff */
[----:B------:R-:W-:Y:S01]  /*4270*/  FFMA.FTZ R31, R31, R42, R56 ;  /* 0x0000002a1f1f7223 */ /* 0x000fe20000010038 */
[----:B------:R-:W-:Y:S01]  /*4280*/  FADD.FTZ R56, R50, -R54 ;  /* 0x8000003632387221 */ /* 0x000fe20000010000 */
[----:B------:R-:W-:Y:S01]  /*4290*/  IADD3 R42, PT, PT, R51, -0x1, RZ ;  /* 0xffffffff332a7810 */ /* 0x000fe20007ffe0ff */
[----:B------:R-:W-:-:S02]  /*42a0*/  HADD2.F32 R51, -RZ, R15.H1_H1 ;  /* 0x3000000fff337230 */ /* 0x000fc40000004100 */
[----:B------:R-:W-:Y:S01]  /*42b0*/  FADD.FTZ R54, R36, -R54 ;  /* 0x8000003624367221 */ /* 0x000fe20000010000 */
[C---:B------:R-:W-:Y:S01]  /*42c0*/  FMUL.FTZ R56, R53.reuse, R56 ;  /* 0x0000003835387220 */ /* 0x040fe20000410000 */
[----:B------:R-:W-:Y:S02]  /*42d0*/  IMAD R55, R42, R55, RZ ;  /* 0x000000372a377224 */ /* 0x000fe400078e02ff */
[----:B------:R-:W-:Y:S01]  /*42e0*/  FMUL.FTZ R54, R53, R54 ;  /* 0x0000003635367220 */ /* 0x000fe20000410000 */
[----:B------:R-:W-:Y:S01]  /*42f0*/  FFMA.FTZ R56, R56, R43, R51 ;  /* 0x0000002b38387223 */ /* 0x000fe20000010033 */
[----:B------:R-:W-:Y:S01]  /*4300*/  HADD2.F32 R51, -RZ, R16.H1_H1 ;  /* 0x30000010ff337230 */ /* 0x000fe20000004100 */
[----:B------:R-:W0:Y:S01]  /*4310*/  LDC.64 R42, c[0x0][0x428] ;  /* 0x00010a00ff2a7b82 */ /* 0x000e220000000a00 */
[----:B------:R-:W-:Y:S01]  /*4320*/  SHF.R.S32.HI R58, RZ, 0x1f, R55 ;  /* 0x0000001fff3a7819 */ /* 0x000fe20000011437 */
[----:B------:R-:W-:Y:S01]  /*4330*/  HADD2.F32 R53, -RZ, R12.H1_H1 ;  /* 0x3000000cff357230 */ /* 0x000fe20000004100 */
[----:B------:R-:W-:-:S02]  /*4340*/  F2FP.F16.F32.PACK_AB R31, R56, R31 ;  /* 0x0000001f381f723e */ /* 0x000fc400000000ff */
[----:B------:R-:W-:Y:S02]  /*4350*/  LEA.HI R55, R58, R55, RZ, 0x3 ;  /* 0x000000373a377211 */ /* 0x000fe400078f18ff */
[----:B------:R-:W-:Y:S02]  /*4360*/  FFMA.FTZ R51, R54, R51, R53 ;  /* 0x0000003336337223 */ /* 0x000fe40000010035 */
[----:B------:R-:W-:-:S03]  /*4370*/  LEA.HI.SX32 R55, R55, R0, 0x1d ;  /* 0x0000000037377211 */ /* 0x000fc600078feaff */
[----:B------:R-:W-:Y:S02]  /*4380*/  F2FP.F16.F32.PACK_AB R28, R51, R28 ;  /* 0x0000001c331c723e */ /* 0x000fe400000000ff */
[----:B0-----:R-:W-:-:S05]  /*4390*/  IMAD.WIDE.U32 R42, R55, 0x10, R42 ;  /* 0x00000010372a7825 */ /* 0x001fca00078e002a */
[----:B------:R2:W-:Y:S02]  /*43a0*/  STG.E.128 desc[UR8][R42.64], R28 ;  /* 0x0000001c2a007986 */ /* 0x0005e4000c101d08 */
.L_x_1275:
[----:B------:R-:W-:Y:S05]  /*43b0*/  BSYNC.RECONVERGENT B0 ;  /* 0x0000000000007941 */ /* 0x000fea0003800200 */
.L_x_1274:
[----:B-12---:R-:W1:Y:S02]  /*43c0*/  LDC.64 R28, c[0x0][0x380] ;  /* 0x0000e000ff1c7b82 */ /* 0x006e640000000a00 */
[----:B-1----:R-:W-:-:S04]  /*43d0*/  LEA R4, R28, R4, 0x2 ;  /* 0x000000041c047211 */ /* 0x002fc800078e10ff */
[----:B------:R-:W-:-:S13]  /*43e0*/  ISETP.GE.AND P0, PT, R4, R29, PT ;  /* 0x0000001d0400720c */ /* 0x000fda0003f06270 */
[----:B------:R-:W-:Y:S05]  /*43f0*/  @!P0 BRA `(.L_x_1276) ;  /* 0xffffffc400248947 */ /* 0x000fea000383ffff */
[----:B------:R-:W-:Y:S05]  /*4400*/  BSYNC B1 ;  /* 0x0000000000017941 */ /* 0x000fea0003800000 */
.L_x_1206:
[----:B------:R-:W-:Y:S05]  /*4410*/  EXIT ;  /* 0x000000000000794d */ /* 0x000fea0003800000 */
.L_x_1273:
[----:B------:R-:W-:Y:S01]  /*4420*/  HFMA2 R29, -RZ, RZ, 0, 5.9604644775390625e-08 ;  /* 0x00000001ff1d7431 */ /* 0x000fe200000001ff */
[----:B------:R-:W-:Y:S01]  /*4430*/  BSSY B0, `(.L_x_1277) ;  /* 0x0000007000007945 */ /* 0x000fe20003800000 */
[----:B------:R-:W-:Y:S01]  /*4440*/  IMAD.MOV.U32 R58, RZ, RZ, R28 ;  /* 0x000000ffff3a7224 */ /* 0x000fe200078e001c */
[----:B------:R-:W-:Y:S01]  /*4450*/  MOV R30, 0x1f ;  /* 0x0000001f001e7802 */ /* 0x000fe20000000f00 */
[----:B------:R-:W-:-:S07]  /*4460*/  IMAD.MOV.U32 R31, RZ, RZ, -0x1 ;  /* 0xffffffffff1f7424 */ /* 0x000fce00078e00ff */
[----:B-----5:R-:W-:Y:S05]  /*4470*/  WARPSYNC.COLLECTIVE R31, `(.L_x_1278) ;  /* 0x000000001f087348 */ /* 0x020fea0003c00000 */
[----:B------:R0:W1:Y:S02]  /*4480*/  SHFL.BFLY P4, R59, R58, R29, R30 ;  /* 0x0c00001d3a3b7389 */ /* 0x000064000008001e */
[----:B01---5:R-:W-:Y:S05]  /*4490*/  ENDCOLLECTIVE ;  /* 0x000000000000791b */ /* 0x023fea0003800000 */
.L_x_1278:
[----:B------:R-:W-:Y:S05]  /*44a0*/  BSYNC B0 ;  /* 0x0000000000007941 */ /* 0x000fea0003800000 */
.L_x_1277:
[----:B------:R-:W-:Y:S01]  /*44b0*/  MOV R29, R59 ;  /* 0x0000003b001d7202 */ /* 0x000fe20000000f00 */
[----:B------:R-:W-:Y:S01]  /*44c0*/  HFMA2 R30, -RZ, RZ, 0, 1.847743988037109375e-06 ;  /* 0x0000001fff1e7431 */ /* 0x000fe200000001ff */
[----:B------:R-:W-:-:S03]  /*44d0*/  MOV R31, 0xffffffff ;  /* 0xffffffff001f7802 */ /* 0x000fc60000000f00 */
[----:B------:R-:W-:Y:S01]  /*44e0*/  FADD.FTZ R52, R28, R29 ;  /* 0x0000001d1c347221 */ /* 0x000fe20000010000 */
[----:B------:R-:W-:-:S04]  /*44f0*/  IMAD.MOV.U32 R29, RZ, RZ, 0x2 ;  /* 0x00000002ff1d7424 */ /* 0x000fc800078e00ff */
[----:B------:R-:W-:-:S07]  /*4500*/  MOV R58, R52 ;  /* 0x00000034003a7202 */ /* 0x000fce0000000f00 */
[----:B------:R-:W-:Y:S05]  /*4510*/  WARPSYNC.COLLECTIVE R31, `(.L_x_1279) ;  /* 0x000000001f087348 */ /* 0x000fea0003c00000 */
[----:B------:R0:W1:Y:S02]  /*4520*/  SHFL.BFLY P4, R59, R58, R29, R30 ;  /* 0x0c00001d3a3b7389 */ /* 0x000064000008001e */
[----:B01----:R-:W-:Y:S05]  /*4530*/  ENDCOLLECTIVE ;  /* 0x000000000000791b */ /* 0x003fea0003800000 */
.L_x_1279:
[----:B------:R-:W-:Y:S02]  /*4540*/  HFMA2 R29, -RZ, RZ, 0, 2.384185791015625e-07 ;  /* 0x00000004ff1d7431 */ /* 0x000fe400000001ff */
[----:B------:R-:W-:-:S04]  /*4550*/  IMAD.MOV.U32 R43, RZ, RZ, R59 ;  /* 0x000000ffff2b7224 */ /* 0x000fc800078e003b */
[----:B------:R-:W-:-:S05]  /*4560*/  FADD.FTZ R53, R52, R43 ;  /* 0x0000002b34357221 */ /* 0x000fca0000010000 */
[----:B------:R-:W-:-:S07]  /*4570*/  MOV R58, R53 ;  /* 0x00000035003a7202 */ /* 0x000fce0000000f00 */
[----:B------:R-:W-:Y:S05]  /*4580*/  WARPSYNC.COLLECTIVE R31, `(.L_x_1280) ;  /* 0x000000001f087348 */ /* 0x000fea0003c00000 */
[----:B------:R0:W1:Y:S02]  /*4590*/  SHFL.BFLY P4, R59, R58, R29, R30 ;  /* 0x0c00001d3a3b7389 */ /* 0x000064000008001e */
[----:B01----:R-:W-:Y:S05]  /*45a0*/  ENDCOLLECTIVE ;  /* 0x000000000000791b */ /* 0x003fea0003800000 */
.L_x_1280:
[----:B------:R-:W-:Y:S02]  /*45b0*/  HFMA2 R29, -RZ, RZ, 0, 4.76837158203125e-07 ;  /* 0x00000008ff1d7431 */ /* 0x000fe400000001ff */
[----:B------:R-:W-:-:S04]  /*45c0*/  IMAD.MOV.U32 R42, RZ, RZ, R59 ;  /* 0x000000ffff2a7224 */ /* 0x000fc800078e003b */
[----:B------:R-:W-:Y:S02]  /*45d0*/  FADD.FTZ R54, R53, R42 ;  /* 0x0000002a35367221 */ /* 0x000fe40000010000 */
[----:B------:R-:W0:Y:S03]  /*45e0*/  LDC R42, c[0x0][0x400] ;  /* 0x00010000ff2a7b82 */ /* 0x000e260000000800 */
[----:B------:R-:W-:-:S07]  /*45f0*/  MOV R58, R54 ;  /* 0x00000036003a7202 */ /* 0x000fce0000000f00 */
[----:B0-----:R-:W-:Y:S05]  /*4600*/  WARPSYNC.COLLECTIVE R31, `(.L_x_1281) ;  /* 0x000000001f087348 */ /* 0x001fea0003c00000 */
[----:B------:R1:W2:Y:S02]  /*4610*/  SHFL.BFLY P4, R59, R58, R29, R30 ;  /* 0x0c00001d3a3b7389 */ /* 0x0002a4000008001e */
[----:B012---:R-:W-:Y:S05]  /*4620*/  ENDCOLLECTIVE ;  /* 0x000000000000791b */ /* 0x007fea0003800000 */
.L_x_1281:
[----:B------:R-:W-:Y:S02]  /*4630*/  HFMA2 R29, -RZ, RZ, 0, 9.5367431640625e-07 ;  /* 0x00000010ff1d7431 */ /* 0x000fe400000001ff */
[----:B------:R-:W-:-:S04]  /*4640*/  IMAD.MOV.U32 R43, RZ, RZ, R59 ;  /* 0x000000ffff2b7224 */ /* 0x000fc800078e003b */
[----:B------:R-:W-:-:S05]  /*4650*/  FADD.FTZ R56, R54, R43 ;  /* 0x0000002b36387221 */ /* 0x000fca0000010000 */
[----:B------:R-:W-:-:S07]  /*4660*/  MOV R58, R56 ;  /* 0x00000038003a7202 */ /* 0x000fce0000000f00 */
[----:B------:R-:W-:Y:S05]  /*4670*/  WARPSYNC.COLLECTIVE R31, `(.L_x_1282) ;  /* 0x000000001f087348 */ /* 0x000fea0003c00000 */
[----:B------:R0:W1:Y:S02]  /*4680*/  SHFL.BFLY P4, R59, R58, R29, R30 ;  /* 0x0c00001d3a3b7389 */ /* 0x000064000008001e */
[----:B01----:R-:W-:Y:S05]  /*4690*/  ENDCOLLECTIVE ;  /* 0x000000000000791b */ /* 0x003fea0003800000 */
.L_x_1282:
        /* <DEDUP_REMOVED lines=20> */
[----:B------:R-:W-:-:S04]  /*47e0*/  HFMA2 R29, -RZ, RZ, 0, 5.9604644775390625e-08 ;  /* 0x00000001ff1d7431 */ /* 0x000fc800000001ff */
[----:B------:R-:W-:-:S04]  /*47f0*/  FSEL R28, R28, RZ, !P0 ;  /* 0x000000ff1c1c7208 */ /* 0x000fc80004000000 */
[----:B------:R-:W-:-:S07]  /*4800*/  MOV R58, R28 ;  /* 0x0000001c003a7202 */ /* 0x000fce0000000f00 */
[----:B------:R-:W-:Y:S05]  /*4810*/  WARPSYNC.COLLECTIVE R31, `(.L_x_1283) ;  /* 0x000000001f087348 */ /* 0x000fea0003c00000 */
[----:B------:R0:W1:Y:S02]  /*4820*/  SHFL.BFLY P4, R59, R58, R29, R30 ;  /* 0x0c00001d3a3b7389 */ /* 0x000064000008001e */
[----:B01----:R-:W-:Y:S05]  /*4830*/  ENDCOLLECTIVE ;  /* 0x000000000000791b */ /* 0x003fea0003800000 */
.L_x_1283:
[----:B------:R-:W-:Y:S02]  /*4840*/  HFMA2 R29, -RZ, RZ, 0, 1.1920928955078125e-07 ;  /* 0x00000002ff1d7431 */ /* 0x000fe400000001ff */
[----:B------:R-:W-:-:S04]  /*4850*/  IMAD.MOV.U32 R53, RZ, RZ, R59 ;  /* 0x000000ffff357224 */ /* 0x000fc800078e003b */
[----:B------:R-:W-:-:S05]  /*4860*/  FADD.FTZ R53, R28, R53 ;  /* 0x000000351c357221 */ /* 0x000fca0000010000 */
[----:B------:R-:W-:-:S07]  /*4870*/  MOV R58, R53 ;  /* 0x00000035003a7202 */ /* 0x000fce0000000f00 */
[----:B------:R-:W-:Y:S05]  /*4880*/  WARPSYNC.COLLECTIVE R31, `(.L_x_1284) ;  /* 0x000000001f087348 */ /* 0x000fea0003c00000 */
[----:B------:R0:W1:Y:S02]  /*4890*/  SHFL.BFLY P4, R59, R58, R29, R30 ;  /* 0x0c00001d3a3b7389 */ /* 0x000064000008001e */
[----:B01----:R-:W-:Y:S05]  /*48a0*/  ENDCOLLECTIVE ;  /* 0x000000000000791b */ /* 0x003fea0003800000 */
.L_x_1284:
[----:B------:R-:W-:Y:S02]  /*48b0*/  HFMA2 R29, -RZ, RZ, 0, 2.384185791015625e-07 ;  /* 0x00000004ff1d7431 */ /* 0x000fe400000001ff */
[----:B------:R-:W-:-:S04]  /*48c0*/  IMAD.MOV.U32 R52, RZ, RZ, R59 ;  /* 0x000000ffff347224 */ /* 0x000fc800078e003b */
[----:B------:R-:W-:-:S05]  /*48d0*/  FADD.FTZ R52, R53, R52 ;  /* 0x0000003435347221 */ /* 0x000fca0000010000 */
[----:B------:R-:W-:-:S07]  /*48e0*/  MOV R58, R52 ;  /* 0x00000034003a7202 */ /* 0x000fce0000000f00 */
[----:B------:R-:W-:Y:S05]  /*48f0*/  WARPSYNC.COLLECTIVE R31, `(.L_x_1285) ;  /* 0x000000001f087348 */ /* 0x000fea0003c00000 */
[----:B------:R0:W1:Y:S02]  /*4900*/  SHFL.BFLY P4, R59, R58, R29, R30 ;  /* 0x0c00001d3a3b7389 */ /* 0x000064000008001e */
[----:B01----:R-:W-:Y:S05]  /*4910*/  ENDCOLLECTIVE ;  /* 0x000000000000791b */ /* 0x003fea0003800000 */
.L_x_1285:
[----:B------:R-:W-:Y:S02]  /*4920*/  HFMA2 R29, -RZ, RZ, 0, 4.76837158203125e-07 ;  /* 0x00000008ff1d7431 */ /* 0x000fe400000001ff */
[----:B------:R-:W-:-:S04]  /*4930*/  IMAD.MOV.U32 R57, RZ, RZ, R59 ;  /* 0x000000ffff397224 */ /* 0x000fc800078e003b */
[----:B------:R-:W-:-:S05]  /*4940*/  FADD.FTZ R57, R52, R57 ;  /* 0x0000003934397221 */ /* 0x000fca0000010000 */
[----:B------:R-:W-:-:S07]  /*4950*/  MOV R58, R57 ;  /* 0x00000039003a7202 */ /* 0x000fce0000000f00 */
[----:B------:R-:W-:Y:S05]  /*4960*/  WARPSYNC.COLLECTIVE R31, `(.L_x_1286) ;  /* 0x000000001f087348 */ /* 0x000fea0003c00000 */
[----:B------:R0:W1:Y:S02]  /*4970*/  SHFL.BFLY P4, R59, R58, R29, R30 ;  /* 0x0c00001d3a3b7389 */ /* 0x000064000008001e */
[----:B01----:R-:W-:Y:S05]  /*4980*/  ENDCOLLECTIVE ;  /* 0x000000000000791b */ /* 0x003fea0003800000 */
.L_x_1286:
[----:B------:R-:W-:Y:S02]  /*4990*/  HFMA2 R29, -RZ, RZ, 0, 9.5367431640625e-07 ;  /* 0x00000010ff1d7431 */ /* 0x000fe400000001ff */
[----:B------:R-:W-:-:S04]  /*49a0*/  IMAD.MOV.U32 R54, RZ, RZ, R59 ;  /* 0x000000ffff367224 */ /* 0x000fc800078e003b */
[----:B------:R-:W-:-:S05]  /*49b0*/  FADD.FTZ R54, R57, R54 ;  /* 0x0000003639367221 */ /* 0x000fca0000010000 */
[----:B------:R-:W-:-:S07]  /*49c0*/  MOV R58, R54 ;  /* 0x00000036003a7202 */ /* 0x000fce0000000f00 */
[----:B------:R-:W-:Y:S05]  /*49d0*/  WARPSYNC.COLLECTIVE R31, `(.L_x_1287) ;  /* 0x000000001f087348 */ /* 0x000fea0003c00000 */
[----:B------:R0:W1:Y:S02]  /*49e0*/  SHFL.BFLY P4, R59, R58, R29, R30 ;  /* 0x0c00001d3a3b7389 */ /* 0x000064000008001e */
[----:B01----:R-:W-:Y:S05]  /*49f0*/  ENDCOLLECTIVE ;  /* 0x000000000000791b */ /* 0x003fea0003800000 */
.L_x_1287:
[----:B------:R-:W-:Y:S05]  /*4a00*/  BRA `(.L_x_1288) ;  /* 0xfffffff400547947 */ /* 0x000fea000383ffff */
.L_x_1289:
        /* <DEDUP_REMOVED lines=15> */
.L_x_9061:


//--------------------- .text._ZN10layer_norm13ln_fwd_kernelINS_13Kernel_traitsI6__halfS2_S2_S2_fjLj256ELj1ELj4ELj1ELj16ENS_18Kernel_traits_baseILj256ES2_S2_S2_S2_fjLj128EEEEELb1ELb0ELb1ELb1EEEvNS_9FwdParamsE --------------------------
	.section	.text._ZN10layer_norm13ln_fwd_kernelINS_13Kernel_traitsI6__halfS2_S2_S2_fjLj256ELj1ELj4ELj1ELj16ENS_18Kernel_traits_baseILj256ES2_S2_S2_S2_fjLj128EEEEELb1ELb0ELb1ELb1EEEvNS_9FwdParamsE,"ax",@progbits
	.align	128
        .global         _ZN10layer_norm13ln_fwd_kernelINS_13Kernel_traitsI6__halfS2_S2_S2_fjLj256ELj1ELj4ELj1ELj16ENS_18Kernel_traits_baseILj256ES2_S2_S2_S2_fjLj128EEEEELb1ELb0ELb1ELb1EEEvNS_9FwdParamsE
        .type           _ZN10layer_norm13ln_fwd_kernelINS_13Kernel_traitsI6__halfS2_S2_S2_fjLj256ELj1ELj4ELj1ELj16ENS_18Kernel_traits_baseILj256ES2_S2_S2_S2_fjLj128EEEEELb1ELb0ELb1ELb1EEEvNS_9FwdParamsE,@function
        .size           _ZN10layer_norm13ln_fwd_kernelINS_13Kernel_traitsI6__halfS2_S2_S2_fjLj256ELj1ELj4ELj1ELj16ENS_18Kernel_traits_baseILj256ES2_S2_S2_S2_fjLj128EEEEELb1ELb0ELb1ELb1EEEvNS_9FwdParamsE,(.L_x_9062 - _ZN10layer_norm13ln_fwd_kernelINS_13Kernel_traitsI6__halfS2_S2_S2_fjLj256ELj1ELj4ELj1ELj16ENS_18Kernel_traits_baseILj256ES2_S2_S2_S2_fjLj128EEEEELb1ELb0ELb1ELb1EEEvNS_9FwdParamsE)
        .other          _ZN10layer_norm13ln_fwd_kernelINS_13Kernel_traitsI6__halfS2_S2_S2_fjLj256ELj1ELj4ELj1ELj16ENS_18Kernel_traits_baseILj256ES2_S2_S2_S2_fjLj128EEEEELb1ELb0ELb1ELb1EEEvNS_9FwdParamsE,@"STO_CUDA_ENTRY STV_DEFAULT"
_ZN10layer_norm13ln_fwd_kernelINS_13Kernel_traitsI6__halfS2_S2_S2_fjLj256ELj1ELj4ELj1ELj16ENS_18Kernel_traits_baseILj256ES2_S2_S2_S2_fjLj128EEEEELb1ELb0ELb1ELb1EEEvNS_9FwdParamsE:
.text._ZN10layer_norm13ln_fwd_kernelINS_13Kernel_traitsI6__halfS2_S2_S2_fjLj256ELj1ELj4ELj1ELj16ENS_18Kernel_traits_baseILj256ES2_S2_S2_S2_fjLj128EEEEELb1ELb0ELb1ELb1EEEvNS_9FwdParamsE:
        /* <DEDUP_REMOVED lines=43> */
[----:B------:R-:W-:Y:S01]  /*02b0*/  UIADD3 UR23, UPT, UPT, UR6, 0x78dde6e4, URZ ;  /* 0x78dde6e406177890 */ /* 0x000fe2000fffe0ff */
[----:B0-----:R-:W-:Y:S01]  /*02c0*/  IMAD.WIDE.U32 R16, R34, 0x10, R16 ;  /* 0x0000001022107825 */ /* 0x001fe200078e0010 */
[----:B------:R-:W-:-:S02]  /*02d0*/  UIADD3 UR24, UPT, UPT, UR7, -0x126145ec, URZ ;  /* 0xed9eba1407187890 */ /* 0x000fc4000fffe0ff */
[----:B------:R-:W-:Y:S02]  /*02e0*/  UIADD3 UR25, UPT, UPT, UR6, 0x1715609d, URZ ;  /* 0x1715609d06197890 */ /* 0x000fe4000fffe0ff */
[----:B------:R-:W-:Y:S01]  /*02f0*/  UIADD3 UR26, UPT, UPT, UR7, -0x56f99767, URZ ;  /* 0xa9066899071a7890 */ /* 0x000fe2000fffe0ff */
[----:B------:R-:W5:Y:S01]  /*0300*/  LDG.E.128 R16, desc[UR8][R16.64] ;  /* 0x0000000810107981 */ /* 0x000f62000c1e1d00 */
[----:B------:R-:W-:Y:S01]  /*0310*/  UIADD3 UR27, UPT, UPT, UR6, -0x4ab325aa, URZ ;  /* 0xb54cda56061b7890 */ /* 0x000fe2000fffe0ff */
[----:B-1---5:R-:W-:Y:S01]  /*0320*/  @P1 IADD3 R0, P0, PT, R4, R3, RZ ;  /* 0x0000000304001210 */ /* 0x022fe20007f1e0ff */
[----:B------:R-:W-:Y:S01]  /*0330*/  UIADD3 UR28, UPT, UPT, UR7, 0x646e171e, URZ ;  /* 0x646e171e071c7890 */ /* 0x000fe2000fffe0ff */
[----:B------:R-:W-:Y:S01]  /*0340*/  BSSY B0, `(.L_x_1290) ;  /* 0x00003ee000007945 */ /* 0x000fe20003800000 */
[----:B------:R-:W-:Y:S01]  /*0350*/  UIADD3 UR29, UPT, UPT, UR6, 0x5384540f, URZ ;  /* 0x5384540f061d7890 */ /* 0x000fe2000fffe0ff */
[----:B------:R-:W-:Y:S01]  /*0360*/  @P1 IADD3.X R11, PT, PT, RZ, R5, RZ, P0, !PT ;  /* 0x00000005ff0b1210 */ /* 0x000fe200007fe4ff */
[----:B------:R-:W-:Y:S01]  /*0370*/  IMAD R5, R33, -0x326172a9, RZ ;  /* 0xcd9e8d5721057824 */ /* 0x000fe200078e02ff */
[----:B------:R-:W-:-:S02]  /*0380*/  UIADD3 UR30, UPT, UPT, UR7, 0x1fd5c5a3, URZ ;  /* 0x1fd5c5a3071e7890 */ /* 0x000fc4000fffe0ff */
[--C-:B------:R-:W-:Y:S01]  /*0390*/  SHF.R.U64 R32, R0, 0x2, R11.reuse ;  /* 0x0000000200207819 */ /* 0x100fe2000000120b */
[----:B------:R-:W0:Y:S01]  /*03a0*/  LDCU.U8 UR4, c[0x0][0x410] ;  /* 0x00008200ff0477ac */ /* 0x000e220008000000 */
[----:B------:R-:W-:-:S03]  /*03b0*/  SHF.R.U32.HI R11, RZ, 0x2, R11 ;  /* 0x00000002ff0b7819 */ /* 0x000fc6000001160b */
[C---:B------:R-:W-:Y:S01]  /*03c0*/  IMAD.HI.U32 R3, R32.reuse, -0x2daee0ad, RZ ;  /* 0xd2511f5320037827 */ /* 0x040fe200078e00ff */
[----:B------:R-:W-:Y:S01]  /*03d0*/  LOP3.LUT R2, R11, UR6, R2, 0x96, !PT ;  /* 0x000000060b027c12 */ /* 0x000fe2000f8e9602 */
[----:B------:R-:W-:Y:S02]  /*03e0*/  UIADD3 UR31, UPT, UPT, UR6, -0xe443238, URZ ;  /* 0xf1bbcdc8061f7890 */ /* 0x000fe4000fffe0ff */
[----:B------:R-:W-:Y:S01]  /*03f0*/  IMAD R7, R32, -0x2daee0ad, RZ ;  /* 0xd2511f5320077824 */ /* 0x000fe200078e02ff */
[----:B------:R-:W-:Y:S01]  /*0400*/  LOP3.LUT R3, R3, UR7, RZ, 0x3c, !PT ;  /* 0x0000000703037c12 */ /* 0x000fe2000f8e3cff */
[----:B------:R-:W-:Y:S01]  /*0410*/  IMAD.HI.U32 R6, R2, -0x2daee0ad, RZ ;  /* 0xd2511f5302067827 */ /* 0x000fe200078e00ff */
[----:B------:R-:W-:Y:S02]  /*0420*/  UIADD3 UR32, UPT, UPT, UR7, -0x24c28bd8, URZ ;  /* 0xdb3d742807207890 */ /* 0x000fe4000fffe0ff */
[----:B------:R-:W-:Y:S01]  /*0430*/  UIADD3 UR33, UPT, UPT, UR6, -0x700cb87f, URZ ;  /* 0x8ff3478106217890 */ /* 0x000fe2000fffe0ff */
[----:B------:R-:W-:Y:S01]  /*0440*/  IMAD.HI.U32 R4, R3, -0x326172a9, RZ ;  /* 0xcd9e8d5703047827 */ /* 0x000fe200078e00ff */
[----:B------:R-:W-:Y:S01]  /*0450*/  LOP3.LUT R6, R7, UR18, R6, 0x96, !PT ;  /* 0x0000001207067c12 */ /* 0x000fe2000f8e9606 */
[----:B------:R-:W-:-:S02]  /*0460*/  UIADD3 UR34, UPT, UPT, UR7, -0x695add53, URZ ;  /* 0x96a522ad07227890 */ /* 0x000fc4000fffe0ff */
[----:B------:R-:W-:Y:S01]  /*0470*/  IMAD R8, R3, -0x326172a9, RZ ;  /* 0xcd9e8d5703087824 */ /* 0x000fe200078e02ff */
[----:B------:R-:W-:Y:S01]  /*0480*/  LOP3.LUT R4, R5, UR17, R4, 0x96, !PT ;  /* 0x0000001105047c12 */ /* 0x000fe2000f8e9604 */
[----:B------:R-:W-:Y:S01]  /*0490*/  IMAD R5, R2, -0x2daee0ad, RZ ;  /* 0xd2511f5302057824 */ /* 0x000fe200078e02ff */
[----:B0-----:R-:W-:Y:S01]  /*04a0*/  ISETP.NE.AND P1, PT, RZ, UR4, PT ;  /* 0x00000004ff007c0c */ /* 0x001fe2000bf25270 */
[----:B------:R-:W-:Y:S01]  /*04b0*/  IMAD.HI.U32 R3, R6, -0x326172a9, RZ ;  /* 0xcd9e8d5706037827 */ /* 0x000fe200078e00ff */
[----:B------:R-:W0:Y:S03]  /*04c0*/  LDCU UR5, c[0x0][0x404] ;  /* 0x00008080ff0577ac */ /* 0x000e260008000800 */
[----:B------:R-:W-:Y:S01]  /*04d0*/  IMAD.HI.U32 R2, R4, -0x2daee0ad, RZ ;  /* 0xd2511f5304027827 */ /* 0x000fe200078e00ff */
[----:B------:R-:W-:Y:S01]  /*04e0*/  LOP3.LUT R3, R8, UR19, R3, 0x96, !PT ;  /* 0x0000001308037c12 */ /* 0x000fe2000f8e9603 */
[----:B------:R-:W1:Y:S02]  /*04f0*/  LDCU UR16, c[0x0][0x448] ;  /* 0x00008900ff1077ac */ /* 0x000e640008000800 */
[----:B------:R-:W-:Y:S01]  /*0500*/  IMAD R8, R4, -0x2daee0ad, RZ ;  /* 0xd2511f5304087824 */ /* 0x000fe200078e02ff */
[----:B------:R-:W-:Y:S01]  /*0510*/  LOP3.LUT R2, R5, UR20, R2, 0x96, !PT ;  /* 0x0000001405027c12 */ /* 0x000fe2000f8e9602 */
[C---:B------:R-:W-:Y:S01]  /*0520*/  IMAD.HI.U32 R7, R3.reuse, -0x2daee0ad, RZ ;  /* 0xd2511f5303077827 */ /* 0x040fe200078e00ff */
[----:B------:R-:W2:Y:S03]  /*0530*/  LDCU.64 UR12, c[0x0][0x408] ;  /* 0x00008100ff0c77ac */ /* 0x000ea60008000a00 */
[----:B------:R-:W-:Y:S01]  /*0540*/  IMAD R5, R6, -0x326172a9, RZ ;  /* 0xcd9e8d5706057824 */ /* 0x000fe200078e02ff */
[----:B------:R-:W-:Y:S01]  /*0550*/  LOP3.LUT R7, R8, UR22, R7, 0x96, !PT ;  /* 0x0000001608077c12 */ /* 0x000fe2000f8e9607 */
[C---:B------:R-:W-:Y:S01]  /*0560*/  IMAD.HI.U32 R4, R2.reuse, -0x326172a9, RZ ;  /* 0xcd9e8d5702047827 */ /* 0x040fe200078e00ff */
[----:B------:R-:W3:Y:S03]  /*0570*/  LDCU.64 UR10, c[0x0][0x3a0] ;  /* 0x00007400ff0a77ac */ /* 0x000ee60008000a00 */
[----:B------:R-:W-:Y:S01]  /*0580*/  IMAD R6, R3, -0x2daee0ad, RZ ;  /* 0xd2511f5303067824 */ /* 0x000fe200078e02ff */
[----:B------:R-:W-:Y:S01]  /*0590*/  LOP3.LUT R4, R5, UR21, R4, 0x96, !PT ;  /* 0x0000001505047c12 */ /* 0x000fe2000f8e9604 */
[----:B------:R-:W-:Y:S01]  /*05a0*/  IMAD R5, R2, -0x326172a9, RZ ;  /* 0xcd9e8d5702057824 */ /* 0x000fe200078e02ff */
[----:B------:R-:W4:Y:S01]  /*05b0*/  LDCU.64 UR14, c[0x0][0x3b0] ;  /* 0x00007600ff0e77ac */ /* 0x000f220008000a00 */
        /* <DEDUP_REMOVED lines=30> */
[----:B------:R-:W-:Y:S01]  /*07a0*/  LOP3.LUT R7, R0, 0x3, RZ, 0xc0, !PT ;  /* 0x0000000300077812 */ /* 0x000fe200078ec0ff */
[----:B------:R-:W-:-:S04]  /*07b0*/  IMAD.HI.U32 R10, R2, -0x2daee0ad, RZ ;  /* 0xd2511f53020a7827 */ /* 0x000fc800078e00ff */
[----:B------:R-:W-:Y:S01]  /*07c0*/  IMAD.HI.U32 R9, R6, -0x326172a9, RZ ;  /* 0xcd9e8d5706097827 */ /* 0x000fe200078e00ff */
[----:B------:R-:W-:-:S03]  /*07d0*/  LOP3.LUT R10, R3, UR34, R10, 0x96, !PT ;  /* 0x00000022030a7c12 */ /* 0x000fc6000f8e960a */
[----:B------:R-:W-:Y:S01]  /*07e0*/  IMAD.MOV.U32 R5, RZ, RZ, RZ ;  /* 0x000000ffff057224 */ /* 0x000fe200078e00ff */
[----:B------:R-:W-:Y:S01]  /*07f0*/  LOP3.LUT R9, R4, UR33, R9, 0x96, !PT ;  /* 0x0000002104097c12 */ /* 0x000fe2000f8e9609 */
[----:B------:R-:W-:Y:S02]  /*0800*/  IMAD R8, R2, -0x2daee0ad, RZ ;  /* 0xd2511f5302087824 */ /* 0x000fe400078e02ff */
[----:B01234-:R-:W-:-:S07]  /*0810*/  IMAD R6, R6, -0x326172a9, RZ ;  /* 0xcd9e8d5706067824 */ /* 0x01ffce00078e02ff */
.L_x_1360:
[----:B------:R-:W0:Y:S01]  /*0820*/  LDC.64 R40, c[0x0][0x3f0] ;  /* 0x0000fc00ff287b82 */ /* 0x000e220000000a00 */
[----:B------:R-:W-:-:S07]  /*0830*/  ISETP.NE.U32.AND P0, PT, RZ, UR10, PT ;  /* 0x0000000aff007c0c */ /* 0x000fce000bf05070 */
[----:B------:R-:W1:Y:S08]  /*0840*/  LDC R44, c[0x0][0x388] ;  /* 0x0000e200ff2c7b82 */ /* 0x000e700000000800 */
[----:B------:R-:W2:Y:S01]  /*0850*/  LDC.64 R42, c[0x0][0x3f8] ;  /* 0x0000fe00ff2a7b82 */ /* 0x000ea20000000a00 */
[----:B0-----:R-:W-:-:S05]  /*0860*/  IMAD.WIDE R40, R35, 0x4, R40 ;  /* 0x0000000423287825 */ /* 0x001fca00078e0228 */
[----:B------:R-:W3:Y:S01]  /*0870*/  LDG.E R47, desc[UR8][R40.64] ;  /* 0x00000008282f7981 */ /* 0x000ee2000c1e1900 */
[----:B------:R-:W-:Y:S01]  /*0880*/  ISETP.NE.AND.EX P0, PT, RZ, UR11, PT, P0 ;  /* 0x0000000bff007c0c */ /* 0x000fe2000bf05300 */
[----:B--2---:R-:W-:-:S12]  /*0890*/  IMAD.WIDE R42, R35, 0x4, R42 ;  /* 0x00000004232a7825 */ /* 0x004fd800078e022a */
[----:B------:R-:W0:Y:S01]  /*08a0*/  @P0 LDC.64 R30, c[0x0][0x3a0] ;  /* 0x0000e800ff1e0b82 */ /* 0x000e220000000a00 */
[----:B---3--:R-:W-:-:S13]  /*08b0*/  ISETP.GE.AND P2, PT, R47, 0x1, PT ;  /* 0x000000012f00780c */ /* 0x008fda0003f46270 */
[----:B------:R-:W2:Y:S01]  /*08c0*/  @P2 LDC.64 R28, c[0x0][0x390] ;  /* 0x0000e400ff1c2b82 */ /* 0x000ea20000000a00 */
[----:B------:R-:W-:-:S05]  /*08d0*/  @P2 IADD3 R45, PT, PT, R47, -0x1, RZ ;  /* 0xffffffff2f2d2810 */ /* 0x000fca0007ffe0ff */
[-C--:B-1----:R-:W-:Y:S02]  /*08e0*/  @P2 IMAD R46, R45, R44.reuse, RZ ;  /* 0x0000002c2d2e2224 */ /* 0x082fe400078e02ff */
[----:B------:R-:W-:-:S03]  /*08f0*/  IMAD R45, R35, R44, RZ ;  /* 0x0000002c232d7224 */ /* 0x000fc600078e02ff */
[----:B------:R-:W-:Y:S02]  /*0900*/  @P2 SHF.R.S32.HI R41, RZ, 0x1f, R46 ;  /* 0x0000001fff292819 */ /* 0x000fe4000001142e */
[----:B------:R-:W-:Y:S02]  /*0910*/  SHF.R.S32.HI R40, RZ, 0x1f, R45 ;  /* 0x0000001fff287819 */ /* 0x000fe4000001142d */
[----:B------:R-:W-:Y:S02]  /*0920*/  @P2 LEA.HI R49, R41, R46, RZ, 0x3 ;  /* 0x0000002e29312211 */ /* 0x000fe400078f18ff */
[----:B------:R-:W-:Y:S02]  /*0930*/  LEA.HI R55, R40, R45, RZ, 0x3 ;  /* 0x0000002d28377211 */ /* 0x000fe400078f18ff */
[----:B------:R-:W-:Y:S01]  /*0940*/  CS2R R40, SRZ ;  /* 0x0000000000287805 */ /* 0x000fe2000001ff00 */
[----:B------:R1:W5:Y:S01]  /*0950*/  LDG.E R45, desc[UR8][R42.64] ;  /* 0x000000082a2d7981 */ /* 0x000362000c1e1900 */
[-C--:B------:R-:W-:Y:S01]  /*0960*/  @P2 LEA.HI.SX32 R40, R49, R34.reuse, 0x1d ;  /* 0x0000002231282211 */ /* 0x080fe200078feaff */
[----:B------:R-:W-:Y:S01]  /*0970*/  @P2 IMAD.MOV.U32 R41, RZ, RZ, RZ ;  /* 0x000000ffff292224 */ /* 0x000fe200078e00ff */
[----:B------:R-:W-:-:S02]  /*0980*/  LEA.HI.SX32 R55, R55, R34, 0x1d ;  /* 0x0000002237377211 */ /* 0x000fc400078feaff */
[----:B--2---:R-:W-:-:S03]  /*0990*/  @P2 LEA R28, P3, R40, R28, 0x4 ;  /* 0x0000001c281c2211 */ /* 0x004fc600078620ff */
[----:B0-----:R-:W-:Y:S01]  /*09a0*/  @P0 IMAD.WIDE.U32 R30, R55, 0x10, R30 ;  /* 0x00000010371e0825 */ /* 0x001fe200078e001e */
[----:B------:R-:W-:-:S04]  /*09b0*/  @P2 LEA.HI.X R29, R40, R29, R41, 0x4, P3 ;  /* 0x0000001d281d2211 */ /* 0x000fc800018f2429 */
[----:B------:R1:W5:Y:S04]  /*09c0*/  @P0 LDG.E.128 R20, desc[UR8][R30.64] ;  /* 0x000000081e140981 */ /* 0x000368000c1e1d00 */
[----:B------:R1:W5:Y:S01]  /*09d0*/  @P2 LDG.E.128 R24, desc[UR8][R28.64] ;  /* 0x000000081c182981 */ /* 0x000362000c1e1d00 */
[----:B------:R-:W-:Y:S04]  /*09e0*/  BSSY.RECONVERGENT B1, `(.L_x_1291) ;  /* 0x000005b000017945 */ /* 0x000fe80003800200 */
[----:B------:R-:W-:Y:S05]  /*09f0*/  @!P2 BRA `(.L_x_1292) ;  /* 0x000000040054a947 */ /* 0x000fea0003800000 */
[----:B------:R-:W-:Y:S01]  /*0a00*/  ISETP.NE.AND P3, PT, R7, 0x1, PT ;  /* 0x000000010700780c */ /* 0x000fe20003f65270 */
[----:B------:R-:W-:Y:S01]  /*0a10*/  BSSY.RECONVERGENT B2, `(.L_x_1293) ;  /* 0x0000046000027945 */ /* 0x000fe20003800200 */
[----:B-1----:R-:W-:Y:S02]  /*0a20*/  HFMA2 R28, -RZ, RZ, 0, 1.1920928955078125e-07 ;  /* 0x00000002ff1c7431 */ /* 0x002fe400000001ff */
        /* <DEDUP_REMOVED lines=13> */
.L_x_1295:
        /* <DEDUP_REMOVED lines=13> */
.L_x_1297:
[----:B------:R-:W-:Y:S05]  /*0bd0*/  BSYNC.RECONVERGENT B3 ;  /* 0x0000000000037941 */ /* 0x000fea0003800200 */
.L_x_1296:
        /* <DEDUP_REMOVED lines=40> */
[----:B------:R-:W-:-:S07]  /*0e60*/  IMAD.MOV.U32 R28, RZ, RZ, RZ ;  /* 0x000000ffff1c7224 */ /* 0x000fce00078e00ff */
.L_x_1294:
[----:B------:R-:W-:Y:S05]  /*0e70*/  BSYNC.RECONVERGENT B2 ;  /* 0x0000000000027941 */ /* 0x000fea0003800200 */
.L_x_1293:
[----:B------:R-:W-:Y:S01]  /*0e80*/  HFMA2 R29, -RZ, RZ, 0.1171875, 0 ;  /* 0x2f800000ff1d7431 */ /* 0x000fe200000001ff */
[----:B------:R-:W-:Y:S01]  /*0e90*/  I2FP.F32.U32 R4, R4 ;  /* 0x0000000400047245 */ /* 0x000fe20000201000 */
[----:B-----5:R-:W-:-:S05]  /*0ea0*/  HADD2.F32 R7, -RZ, R24.H0_H0 ;  /* 0x20000018ff077230 */ /* 0x020fca0000004100 */
        /* <DEDUP_REMOVED lines=10> */
.L_x_1292:
[----:B------:R-:W-:Y:S01]  /*0f50*/  IMAD.MOV.U32 R46, RZ, RZ, RZ ;  /* 0x000000ffff2e7224 */ /* 0x000fe200078e00ff */
[----:B-1----:R-:W-:Y:S01]  /*0f60*/  MOV R42, R8 ;  /* 0x00000008002a7202 */ /* 0x002fe20000000f00 */
[----:B------:R-:W-:Y:S02]  /*0f70*/  IMAD.MOV.U32 R28, RZ, RZ, R7 ;  /* 0x000000ffff1c7224 */ /* 0x000fe400078e0007 */
[----:B-----5:R-:W-:-:S07]  /*0f80*/  @P0 HADD2.F32 R46, -RZ, R20.H0_H0 ;  /* 0x20000014ff2e0230 */ /* 0x020fce0000004100 */
.L_x_1298:
[----:B------:R-:W-:Y:S05]  /*0f90*/  BSYNC.RECONVERGENT B1 ;  /* 0x0000000000017941 */ /* 0x000fea0003800200 */
.L_x_1291:
[----:B------:R-:W-:Y:S01]  /*0fa0*/  ISETP.GT.AND P3, PT, R47, RZ, PT ;  /* 0x000000ff2f00720c */ /* 0x000fe20003f64270 */
[----:B------:R-:W-:-:S12]  /*0fb0*/  BSSY.RECONVERGENT B1, `(.L_x_1299) ;  /* 0x000005d000017945 */ /* 0x000fd80003800200 */
[----:B------:R-:W-:Y:S05]  /*0fc0*/  @P3 BRA `(.L_x_1300) ;  /* 0x0000000000203947 */ /* 0x000fea0003800000 */
[----:B------:R-:W-:Y:S02]  /*0fd0*/  HFMA2 R47, -RZ, RZ, 0, 0 ;  /* 0x00000000ff2f7431 */ /* 0x000fe400000001ff */
[----:B------:R-:W-:Y:S01]  /*0fe0*/  IMAD.MOV.U32 R50, RZ, RZ, R42 ;  /* 0x000000ffff327224 */ /* 0x000fe200078e002a */
[----:B------:R-:W-:Y:S01]  /*0ff0*/  MOV R7, R28 ;  /* 0x0000001c00077202 */ /* 0x000fe20000000f00 */
[----:B------:R-:W-:Y:S06]  /*1000*/  @!P0 BRA `(.L_x_1301) ;  /* 0x00000004005c8947 */ /* 0x000fec0003800000 */
[----:B------:R-:W-:Y:S01]  /*1010*/  IMAD.MOV.U32 R50, RZ, RZ, R42 ;  /* 0x000000ffff327224 */ /* 0x000fe200078e002a */
[----:B------:R-:W-:Y:S01]  /*1020*/  MOV R7, R28 ;  /* 0x0000001c00077202 */ /* 0x000fe20000000f00 */
[----:B------:R-:W-:Y:S01]  /*1030*/  HADD2.F32 R47, -RZ, R20.H1_H1 ;  /* 0x30000014ff2f7230 */ /* 0x000fe20000004100 */
[----:B------:R-:W-:Y:S06]  /*1040*/  BRA `(.L_x_1301) ;  /* 0x00000004004c7947 */ /* 0x000fec0003800000 */
.L_x_1300:
        /* <DEDUP_REMOVED lines=16> */
.L_x_1304:
        /* <DEDUP_REMOVED lines=13> */
.L_x_1306:
[----:B------:R-:W-:Y:S05]  /*1220*/  BSYNC.RECONVERGENT B3 ;  /* 0x0000000000037941 */ /* 0x000fea0003800200 */
.L_x_1305:
        /* <DEDUP_REMOVED lines=39> */
[----:B------:R-:W-:Y:S01]  /*14a0*/  HFMA2 R7, -RZ, RZ, 0, 0 ;  /* 0x00000000ff077431 */ /* 0x000fe200000001ff */
[----:B------:R-:W-:-:S07]  /*14b0*/  LOP3.LUT R10, R8, UR34, R51, 0x96, !PT ;  /* 0x00000022080a7c12 */ /* 0x000fce000f8e9633 */
.L_x_1303:
[----:B------:R-:W-:Y:S05]  /*14c0*/  BSYNC.RECONVERGENT B2 ;  /* 0x0000000000027941 */ /* 0x000fea0003800200 */
.L_x_1302:
        /* <DEDUP_REMOVED lines=11> */
.L_x_1301:
[----:B------:R-:W-:Y:S05]  /*1580*/  BSYNC.RECONVERGENT B1 ;  /* 0x0000000000017941 */ /* 0x000fea0003800200 */
.L_x_1299:
        /* <DEDUP_REMOVED lines=10> */
.L_x_1308:
        /* <DEDUP_REMOVED lines=10> */
[----:B------:R-:W-:Y:S01]  /*16d0*/  @!P4 MOV R42, R50 ;  /* 0x00000032002ac202 */ /* 0x000fe20000000f00 */
[----:B------:R-:W-:Y:S01]  /*16e0*/  @P4 VIADD R8, R7, 0x1 ;  /* 0x0000000107084836 */ /* 0x000fe20000000000 */
[----:B------:R-:W-:Y:S02]  /*16f0*/  @!P4 MOV R2, R10 ;  /* 0x0000000a0002c202 */ /* 0x000fe40000000f00 */
[----:B------:R-:W-:Y:S02]  /*1700*/  @P4 MOV R42, R50 ;  /* 0x00000032002a4202 */ /* 0x000fe40000000f00 */
[----:B------:R-:W-:Y:S01]  /*1710*/  @P4 MOV R2, R9 ;  /* 0x0000000900024202 */ /* 0x000fe20000000f00 */
[----:B------:R-:W-:Y:S06]  /*1720*/  BRA `(.L_x_1311) ;  /* 0x0000000000dc7947 */ /* 0x000fec0003800000 */
.L_x_1312:
        /* <DEDUP_REMOVED lines=13> */
.L_x_1314:
[----:B------:R-:W-:Y:S05]  /*1800*/  BSYNC.RECONVERGENT B3 ;  /* 0x0000000000037941 */ /* 0x000fea0003800200 */
.L_x_1313:
        /* <DEDUP_REMOVED lines=40> */
[----:B------:R-:W-:-:S07]  /*1a90*/  HFMA2 R8, -RZ, RZ, 0, 0 ;  /* 0x00000000ff087431 */ /* 0x000fce00000001ff */
.L_x_1311:
[----:B------:R-:W-:Y:S05]  /*1aa0*/  BSYNC.RECONVERGENT B2 ;  /* 0x0000000000027941 */ /* 0x000fea0003800200 */
.L_x_1310:
[----:B------:R-:W-:Y:S01]  /*1ab0*/  I2FP.F32.U32 R2, R2 ;  /* 0x0000000200027245 */ /* 0x000fe20000201000 */
[----:B------:R-:W-:Y:S02]  /*1ac0*/  HADD2.F32 R7, -RZ, R25.H0_H0 ;  /* 0x20000019ff077230 */ /* 0x000fe40000004100 */
[----:B------:R-:W-:-:S03]  /*1ad0*/  IMAD.MOV.U32 R29, RZ, RZ, 0x2f800000 ;  /* 0x2f800000ff1d7424 */ /* 0x000fc600078e00ff */
        /* <DEDUP_REMOVED lines=8> */
.L_x_1309:
[----:B------:R-:W-:Y:S05]  /*1b60*/  BSYNC.RECONVERGENT B1 ;  /* 0x0000000000017941 */ /* 0x000fea0003800200 */
.L_x_1307:
[----:B------:R-:W-:Y:S04]  /*1b70*/  BSSY.RECONVERGENT B1, `(.L_x_1315) ;  /* 0x000005d000017945 */ /* 0x000fe80003800200 */
[----:B------:R-:W-:Y:S05]  /*1b80*/  @P3 BRA `(.L_x_1316) ;  /* 0x0000000000203947 */ /* 0x000fea0003800000 */
[----:B------:R-:W-:Y:S01]  /*1b90*/  MOV R49, RZ ;  /* 0x000000ff00317202 */ /* 0x000fe20000000f00 */
[----:B------:R-:W-:Y:S01]  /*1ba0*/  IMAD.MOV.U32 R7, RZ, RZ, R8 ;  /* 0x000000ffff077224 */ /* 0x000fe200078e0008 */
[----:B------:R-:W-:Y:S01]  /*1bb0*/  MOV R52, R42 ;  /* 0x0000002a00347202 */ /* 0x000fe20000000f00 */
[----:B------:R-:W-:Y:S06]  /*1bc0*/  @!P0 BRA `(.L_x_1317) ;  /* 0x00000004005c8947 */ /* 0x000fec0003800000 */
[----:B------:R-:W-:Y:S01]  /*1bd0*/  MOV R52, R42 ;  /* 0x0000002a00347202 */ /* 0x000fe20000000f00 */
[----:B------:R-:W-:Y:S01]  /*1be0*/  HADD2.F32 R49, -RZ, R21.H1_H1 ;  /* 0x30000015ff317230 */ /* 0x000fe20000004100 */
[----:B------:R-:W-:Y:S01]  /*1bf0*/  MOV R7, R8 ;  /* 0x0000000800077202 */ /* 0x000fe20000000f00 */
[----:B------:R-:W-:Y:S06]  /*1c00*/  BRA `(.L_x_1317) ;  /* 0x00000004004c7947 */ /* 0x000fec0003800000 */
.L_x_1316:
        /* <DEDUP_REMOVED lines=16> */
.L_x_1320:
        /* <DEDUP_REMOVED lines=13> */
.L_x_1322:
[----:B------:R-:W-:Y:S05]  /*1de0*/  BSYNC.RECONVERGENT B3 ;  /* 0x0000000000037941 */ /* 0x000fea0003800200 */
.L_x_1321:
        /* <DEDUP_REMOVED lines=41> */
.L_x_1319:
[----:B------:R-:W-:Y:S05]  /*2080*/  BSYNC.RECONVERGENT B2 ;  /* 0x0000000000027941 */ /* 0x000fea0003800200 */
.L_x_1318:
[----:B------:R-:W-:Y:S01]  /*2090*/  I2FP.F32.U32 R0, R0 ;  /* 0x0000000000007245 */ /* 0x000fe20000201000 */
[----:B------:R-:W-:Y:S02]  /*20a0*/  HADD2.F32 R8, -RZ, R25.H1_H1 ;  /* 0x30000019ff087230 */ /* 0x000fe40000004100 */
[----:B------:R-:W-:Y:S02]  /*20b0*/  IMAD.MOV.U32 R29, RZ, RZ, 0x2f800000 ;  /* 0x2f800000ff1d7424 */ /* 0x000fe400078e00ff */
[----:B------:R-:W-:Y:S02]  /*20c0*/  @P0 HADD2.F32 R28, -RZ, R21.H1_H1 ;  /* 0x30000015ff1c0230 */ /* 0x000fe40000004100 */
[----:B------:R-:W-:Y:S01]  /*20d0*/  FMUL.FTZ R8, R8, UR13 ;  /* 0x0000000d08087c20 */ /* 0x000fe20008410000 */
[----:B------:R-:W-:-:S03]  /*20e0*/  FFMA.FTZ R0, R0, R29, 1.1641532182693481445e-10 ;  /* 0x2f00000000007423 */ /* 0x000fc6000001001d */
[----:B------:R-:W-:Y:S02]  /*20f0*/  FMUL.FTZ R8, R8, UR12 ;  /* 0x0000000c08087c20 */ /* 0x000fe40008410000 */
[----:B------:R-:W-:-:S04]  /*2100*/  FSETP.GTU.FTZ.AND P4, PT, R0, UR5, PT ;  /* 0x0000000500007c0b */ /* 0x000fc8000bf9c000 */
[----:B------:R-:W-:Y:S02]  /*2110*/  FSEL R49, R8, RZ, !P4 ;  /* 0x000000ff08317208 */ /* 0x000fe40006000000 */
[----:B------:R-:W-:-:S03]  /*2120*/  SEL R0, RZ, 0x1, P4 ;  /* 0x00000001ff007807 */ /* 0x000fc60002000000 */
[----:B------:R-:W-:-:S07]  /*2130*/  @P0 FADD.FTZ R49, R49, R28 ;  /* 0x0000001c31310221 */ /* 0x000fce0000010000 */
.L_x_1317:
[----:B------:R-:W-:Y:S05]  /*2140*/  BSYNC.RECONVERGENT B1 ;  /* 0x0000000000017941 */ /* 0x000fea0003800200 */
.L_x_1315:
        /* <DEDUP_REMOVED lines=10> */
.L_x_1324:
        /* <DEDUP_REMOVED lines=16> */
.L_x_1328:
        /* <DEDUP_REMOVED lines=13> */
.L_x_1330:
[----:B------:R-:W-:Y:S05]  /*23c0*/  BSYNC.RECONVERGENT B3 ;  /* 0x0000000000037941 */ /* 0x000fea0003800200 */
.L_x_1329:
        /* <DEDUP_REMOVED lines=41> */
.L_x_1327:
[----:B------:R-:W-:Y:S05]  /*2660*/  BSYNC.RECONVERGENT B2 ;  /* 0x0000000000027941 */ /* 0x000fea0003800200 */
.L_x_1326:
[----:B------:R-:W-:Y:S01]  /*2670*/  I2FP.F32.U32 R7, R28 ;  /* 0x0000001c00077245 */ /* 0x000fe20000201000 */
[----:B------:R-:W-:Y:S02]  /*2680*/  HADD2.F32 R28, -RZ, R26.H0_H0 ;  /* 0x2000001aff1c7230 */ /* 0x000fe40000004100 */
[----:B------:R-:W-:-:S03]  /*2690*/  IMAD.MOV.U32 R30, RZ, RZ, 0x2f800000 ;  /* 0x2f800000ff1e7424 */ /* 0x000fc600078e00ff */
[----:B------:R-:W-:Y:S01]  /*26a0*/  FMUL.FTZ R28, R28, UR13 ;  /* 0x0000000d1c1c7c20 */ /* 0x000fe20008410000 */
[----:B------:R-:W-:-:S03]  /*26b0*/  FFMA.FTZ R7, R7, R30, 1.1641532182693481445e-10 ;  /* 0x2f00000007077423 */ /* 0x000fc6000001001e */
[----:B------:R-:W-:Y:S02]  /*26c0*/  FMUL.FTZ R28, R28, UR12 ;  /* 0x0000000c1c1c7c20 */ /* 0x000fe40008410000 */
[----:B------:R-:W-:Y:S01]  /*26d0*/  FSETP.GTU.FTZ.AND P4, PT, R7, UR5, PT ;  /* 0x0000000507007c0b */ /* 0x000fe2000bf9c000 */
[----:B------:R-:W-:-:S03]  /*26e0*/  @P0 HADD2.F32 R7, -RZ, R22.H0_H0 ;  /* 0x20000016ff070230 */ /* 0x000fc60000004100 */
[----:B------:R-:W-:Y:S02]  /*26f0*/  FSEL R50, R28, RZ, !P4 ;  /* 0x000000ff1c327208 */ /* 0x000fe40006000000 */
[----:B------:R-:W-:-:S03]  /*2700*/  SEL R36, RZ, 0x1, P4 ;  /* 0x00000001ff247807 */ /* 0x000fc60002000000 */
[----:B------:R-:W-:-:S07]  /*2710*/  @P0 FADD.FTZ R50, R50, R7 ;  /* 0x0000000732320221 */ /* 0x000fce0000010000 */
.L_x_1325:
[----:B------:R-:W-:Y:S05]  /*2720*/  BSYNC.RECONVERGENT B1 ;  /* 0x0000000000017941 */ /* 0x000fea0003800200 */
.L_x_1323:
        /* <DEDUP_REMOVED lines=10> */
.L_x_1332:
        /* <DEDUP_REMOVED lines=16> */
.L_x_1336:
        /* <DEDUP_REMOVED lines=13> */
.L_x_1338:
[----:B------:R-:W-:Y:S05]  /*29a0*/  BSYNC.RECONVERGENT B3 ;  /* 0x0000000000037941 */ /* 0x000fea0003800200 */
.L_x_1337:
        /* <DEDUP_REMOVED lines=39> */
[----:B------:R-:W-:Y:S02]  /*2c20*/  MOV R54, R28 ;  /* 0x0000001c00367202 */ /* 0x000fe40000000f00 */
[----:B------:R-:W-:Y:S02]  /*2c30*/  LOP3.LUT R10, R8, UR34, R29, 0x96, !PT ;  /* 0x00000022080a7c12 */ /* 0x000fe4000f8e961d */
[----:B------:R-:W-:-:S07]  /*2c40*/  MOV R28, R42 ;  /* 0x0000002a001c7202 */ /* 0x000fce0000000f00 */
.L_x_1335:
[----:B------:R-:W-:Y:S05]  /*2c50*/  BSYNC.RECONVERGENT B2 ;  /* 0x0000000000027941 */ /* 0x000fea0003800200 */
.L_x_1334:
[----:B------:R-:W-:Y:S01]  /*2c60*/  HFMA2 R29, -RZ, RZ, 0.1171875, 0 ;  /* 0x2f800000ff1d7431 */ /* 0x000fe200000001ff */
[----:B------:R-:W-:Y:S01]  /*2c70*/  I2FP.F32.U32 R8, R28 ;  /* 0x0000001c00087245 */ /* 0x000fe20000201000 */
[----:B------:R-:W-:-:S05]  /*2c80*/  HADD2.F32 R28, -RZ, R26.H1_H1 ;  /* 0x3000001aff1c7230 */ /* 0x000fca0000004100 */
[----:B------:R-:W-:Y:S01]  /*2c90*/  FMUL.FTZ R28, R28, UR13 ;  /* 0x0000000d1c1c7c20 */ /* 0x000fe20008410000 */
[----:B------:R-:W-:-:S03]  /*2ca0*/  FFMA.FTZ R8, R8, R29, 1.1641532182693481445e-10 ;  /* 0x2f00000008087423 */ /* 0x000fc6000001001d */
[----:B------:R-:W-:Y:S02]  /*2cb0*/  FMUL.FTZ R28, R28, UR12 ;  /* 0x0000000c1c1c7c20 */ /* 0x000fe40008410000 */
[----:B------:R-:W-:Y:S01]  /*2cc0*/  FSETP.GTU.FTZ.AND P4, PT, R8, UR5, PT ;  /* 0x0000000508007c0b */ /* 0x000fe2000bf9c000 */
[----:B------:R-:W-:-:S03]  /*2cd0*/  @P0 HADD2.F32 R8, -RZ, R22.H1_H1 ;  /* 0x30000016ff080230 */ /* 0x000fc60000004100 */
[----:B------:R-:W-:Y:S02]  /*2ce0*/  FSEL R51, R28, RZ, !P4 ;  /* 0x000000ff1c337208 */ /* 0x000fe40006000000 */
[----:B------:R-:W-:-:S03]  /*2cf0*/  SEL R37, RZ, 0x1, P4 ;  /* 0x00000001ff257807 */ /* 0x000fc60002000000 */
[----:B------:R-:W-:-:S07]  /*2d00*/  @P0 FADD.FTZ R51, R51, R8 ;  /* 0x0000000833330221 */ /* 0x000fce0000010000 */
.L_x_1333:
[----:B------:R-:W-:Y:S05]  /*2d10*/  BSYNC.RECONVERGENT B1 ;  /* 0x0000000000017941 */ /* 0x000fea0003800200 */
.L_x_1331:
        /* <DEDUP_REMOVED lines=8> */
[----:B------:R-:W-:Y:S01]  /*2da0*/  HADD2.F32 R52, -RZ, R23.H0_H0 ;  /* 0x20000017ff347230 */ /* 0x000fe20000004100 */
[----:B------:R-:W-:Y:S06]  /*2db0*/  BRA `(.L_x_1341) ;  /* 0x00000004004c7947 */ /* 0x000fec0003800000 */
.L_x_1340:
        /* <DEDUP_REMOVED lines=16> */
.L_x_1344:
        /* <DEDUP_REMOVED lines=13> */
.L_x_1346:
[----:B------:R-:W-:Y:S05]  /*2f90*/  BSYNC.RECONVERGENT B3 ;  /* 0x0000000000037941 */ /* 0x000fea0003800200 */
.L_x_1345:
        /* <DEDUP_REMOVED lines=41> */
.L_x_1343:
[----:B------:R-:W-:Y:S05]  /*3230*/  BSYNC.RECONVERGENT B2 ;  /* 0x0000000000027941 */ /* 0x000fea0003800200 */
.L_x_1342:
[----:B------:R-:W-:Y:S01]  /*3240*/  HFMA2 R30, -RZ, RZ, 0.1171875, 0 ;  /* 0x2f800000ff1e7431 */ /* 0x000fe200000001ff */
[----:B------:R-:W-:Y:S01]  /*3250*/  I2FP.F32.U32 R7, R8 ;  /* 0x0000000800077245 */ /* 0x000fe20000201000 */
[----:B------:R-:W-:-:S05]  /*3260*/  HADD2.F32 R8, -RZ, R27.H0_H0 ;  /* 0x2000001bff087230 */ /* 0x000fca0000004100 */
        /* <DEDUP_REMOVED lines=8> */
.L_x_1341:
[----:B------:R-:W-:Y:S05]  /*32f0*/  BSYNC.RECONVERGENT B1 ;  /* 0x0000000000017941 */ /* 0x000fea0003800200 */
.L_x_1339:
        /* <DEDUP_REMOVED lines=10> */
.L_x_1348:
        /* <DEDUP_REMOVED lines=16> */
.L_x_1352:
        /* <DEDUP_REMOVED lines=13> */
.L_x_1354:
[----:B------:R-:W-:Y:S05]  /*3570*/  BSYNC.RECONVERGENT B3 ;  /* 0x0000000000037941 */ /* 0x000fea0003800200 */
.L_x_1353:
        /* <DEDUP_REMOVED lines=39> */
[----:B------:R-:W-:Y:S01]  /*37f0*/  LOP3.LUT R10, R8, UR34, R29, 0x96, !PT ;  /* 0x00000022080a7c12 */ /* 0x000fe2000f8e961d */
[----:B------:R-:W-:Y:S01]  /*3800*/  IMAD.MOV.U32 R29, RZ, RZ, R42 ;  /* 0x000000ffff1d7224 */ /* 0x000fe200078e002a */
[----:B------:R-:W-:-:S07]  /*3810*/  MOV R8, R28 ;  /* 0x0000001c00087202 */ /* 0x000fce0000000f00 */
.L_x_1351:
[----:B------:R-:W-:Y:S05]  /*3820*/  BSYNC.RECONVERGENT B2 ;  /* 0x0000000000027941 */ /* 0x000fea0003800200 */
.L_x_1350:
[----:B------:R-:W-:Y:S01]  /*3830*/  I2FP.F32.U32 R28, R29 ;  /* 0x0000001d001c7245 */ /* 0x000fe20000201000 */
[----:B------:R-:W-:Y:S01]  /*3840*/  HADD2.F32 R29, -RZ, R27.H1_H1 ;  /* 0x3000001bff1d7230 */ /* 0x000fe20000004100 */
[----:B------:R-:W-:-:S04]  /*3850*/  MOV R31, 0x2f800000 ;  /* 0x2f800000001f7802 */ /* 0x000fc80000000f00 */
        /* <DEDUP_REMOVED lines=8> */
.L_x_1349:
[----:B------:R-:W-:Y:S05]  /*38e0*/  BSYNC.RECONVERGENT B1 ;  /* 0x0000000000017941 */ /* 0x000fea0003800200 */
.L_x_1347:
[----:B------:R-:W0:Y:S01]  /*38f0*/  LDC.64 R42, c[0x0][0x3a8] ;  /* 0x0000ea00ff2a7b82 */ /* 0x000e220000000a00 */
[----:B------:R-:W-:Y:S01]  /*3900*/  FADD.FTZ R28, RZ, R46 ;  /* 0x0000002eff1c7221 */ /* 0x000fe20000010000 */
[----:B------:R-:W-:Y:S01]  /*3910*/  F2FP.F16.F32.PACK_AB R29, R49, R48 ;  /* 0x00000030311d723e */ /* 0x000fe200000000ff */
[----:B------:R-:W-:Y:S01]  /*3920*/  BSSY.RECONVERGENT B1, `(.L_x_1355) ;  /* 0x000001e000017945 */ /* 0x000fe20003800200 */
[----:B------:R-:W-:Y:S01]  /*3930*/  F2FP.F16.F32.PACK_AB R30, R51, R50 ;  /* 0x00000032331e723e */ /* 0x000fe200000000ff */
[----:B------:R-:W-:Y:S01]  /*3940*/  FADD.FTZ R31, R28, R47 ;  /* 0x0000002f1c1f7221 */ /* 0x000fe20000010000 */
[----:B------:R-:W-:Y:S02]  /*3950*/  F2FP.F16.F32.PACK_AB R28, R47, R46 ;  /* 0x0000002e2f1c723e */ /* 0x000fe400000000ff */
[----:B------:R-:W-:Y:S01]  /*3960*/  ISETP.NE.AND P0, PT, R34, RZ, PT ;  /* 0x000000ff2200720c */ /* 0x000fe20003f05270 */
[----:B------:R-:W-:Y:S01]  /*3970*/  FADD.FTZ R54, R31, R48 ;  /* 0x000000301f367221 */ /* 0x000fe20000010000 */
[----:B------:R-:W-:Y:S01]  /*3980*/  F2FP.F16.F32.PACK_AB R31, R53, R52 ;  /* 0x00000034351f723e */ /* 0x000fe200000000ff */
[----:B0-----:R-:W-:-:S04]  /*3990*/  IMAD.WIDE.U32 R42, R55, 0x10, R42 ;  /* 0x00000010372a7825 */ /* 0x001fc800078e002a */
[----:B------:R-:W-:Y:S01]  /*39a0*/  FADD.FTZ R55, R54, R49 ;  /* 0x0000003136377221 */ /* 0x000fe20000010000 */
[----:B------:R0:W-:Y:S03]  /*39b0*/  STG.E.128 desc[UR8][R42.64], R28 ;  /* 0x0000001c2a007986 */ /* 0x0001e6000c101d08 */
[----:B------:R-:W-:-:S04]  /*39c0*/  FADD.FTZ R54, R55, R50 ;  /* 0x0000003237367221 */ /* 0x000fc80000010000 */
[----:B------:R-:W-:-:S04]  /*39d0*/  FADD.FTZ R55, R54, R51 ;  /* 0x0000003336377221 */ /* 0x000fc80000010000 */
[----:B------:R-:W-:Y:S01]  /*39e0*/  FADD.FTZ R54, R55, R52 ;  /* 0x0000003437367221 */ /* 0x000fe20000010000 */
[----:B------:R-:W-:Y:S06]  /*39f0*/  @!P2 BRA `(.L_x_1356) ;  /* 0x000000000040a947 */ /* 0x000fec0003800000 */
[----:B0-----:R-:W-:Y:S02]  /*3a00*/  IMAD.U32 R28, R38, 0x10000, RZ ;  /* 0x00010000261c7824 */ /* 0x001fe400078e00ff */
        /* <DEDUP_REMOVED lines=15> */
.L_x_1356:
[----:B------:R-:W-:Y:S05]  /*3b00*/  BSYNC.RECONVERGENT B1 ;  /* 0x0000000000017941 */ /* 0x000fea0003800200 */
.L_x_1355:
        /* <DEDUP_REMOVED lines=40> */
.L_x_1372:
        /* <DEDUP_REMOVED lines=13> */
[----:B------:R-:W-:-:S13]  /*3e60*/  ISETP.GE.AND P0, PT, R45, 0x1, PT ;  /* 0x000000012d00780c */ /* 0x000fda0003f06270 */
[----:B0-----:R-:W-:Y:S05]  /*3e70*/  @!P0 BRA `(.L_x_1359) ;  /* 0x0000000000d48947 */ /* 0x001fea0003800000 */
[----:B------:R-:W-:Y:S01]  /*3e80*/  FSEL R41, R41, RZ, !P1 ;  /* 0x000000ff29297208 */ /* 0x000fe20004800000 */
[----:B------:R-:W-:Y:S01]  /*3e90*/  HADD2.F32 R55, -RZ, R14.H0_H0 ;  /* 0x2000000eff377230 */ /* 0x000fe20000004100 */
[----:B------:R-:W-:Y:S01]  /*3ea0*/  IADD3 R45, PT, PT, R45, -0x1, RZ ;  /* 0xffffffff2d2d7810 */ /* 0x000fe20007ffe0ff */
[----:B------:R-:W-:Y:S02]  /*3eb0*/  HADD2.F32 R54, -RZ, R19.H1_H1 ;  /* 0x30000013ff367230 */ /* 0x000fe40000004100 */
[C---:B------:R-:W-:Y:S01]  /*3ec0*/  FADD.FTZ R30, -R41.reuse, R47 ;  /* 0x0000002f291e7221 */ /* 0x040fe20000010100 */
[C---:B------:R-:W-:Y:S01]  /*3ed0*/  FADD.FTZ R40, -R41.reuse, R49 ;  /* 0x0000003129287221 */ /* 0x040fe20000010100 */
[C---:B------:R-:W-:Y:S01]  /*3ee0*/  FADD.FTZ R28, -R41.reuse, R46 ;  /* 0x0000002e291c7221 */ /* 0x040fe20000010100 */
[----:B------:R-:W-:Y:S01]  /*3ef0*/  FADD.FTZ R42, -R41, R48 ;  /* 0x00000030292a7221 */ /* 0x000fe20000010100 */
[----:B------:R-:W-:Y:S01]  /*3f00*/  FMUL.FTZ R29, R43, R30 ;  /* 0x0000001e2b1d7220 */ /* 0x000fe20000410000 */
[C---:B------:R-:W-:Y:S01]  /*3f10*/  FADD.FTZ R50, -R41.reuse, R50 ;  /* 0x0000003229327221 */ /* 0x040fe20000010100 */
[C---:B------:R-:W-:Y:S01]  /*3f20*/  FADD.FTZ R46, -R41.reuse, R51 ;  /* 0x00000033292e7221 */ /* 0x040fe20000010100 */
[C---:B------:R-:W-:Y:S01]  /*3f30*/  FADD.FTZ R52, -R41.reuse, R52 ;  /* 0x0000003429347221 */ /* 0x040fe20000010100 */
[----:B------:R-:W-:Y:S01]  /*3f40*/  FADD.FTZ R48, -R41, R53 ;  /* 0x0000003529307221 */ /* 0x000fe20000010100 */
[----:B------:R-:W-:Y:S01]  /*3f50*/  FMUL.FTZ R30, R43, R40 ;  /* 0x000000282b1e7220 */ /* 0x000fe20000410000 */
[----:B------:R-:W-:Y:S01]  /*3f60*/  IMAD R44, R45, R44, RZ ;  /* 0x0000002c2d2c7224 */ /* 0x000fe200078e02ff */
[----:B------:R-:W0:Y:S01]  /*3f70*/  LDC.64 R40, c[0x0][0x428] ;  /* 0x00010a00ff287b82 */ /* 0x000e220000000a00 */
[----:B------:R-:W-:-:S02]  /*3f80*/  HADD2.F32 R45, -RZ, R16.H0_H0 ;  /* 0x20000010ff2d7230 */ /* 0x000fc40000004100 */
[C---:B------:R-:W-:Y:S01]  /*3f90*/  FMUL.FTZ R28, R43.reuse, R28 ;  /* 0x0000001c2b1c7220 */ /* 0x040fe20000410000 */
[----:B------:R-:W-:Y:S02]  /*3fa0*/  HADD2.F32 R47, -RZ, R12.H0_H0 ;  /* 0x2000000cff2f7230 */ /* 0x000fe40000004100 */
[C---:B------:R-:W-:Y:S01]  /*3fb0*/  FMUL.FTZ R42, R43.reuse, R42 ;  /* 0x0000002a2b2a7220 */ /* 0x040fe20000410000 */
[----:B------:R-:W-:Y:S02]  /*3fc0*/  HADD2.F32 R49, -RZ, R17.H0_H0 ;  /* 0x20000011ff317230 */ /* 0x000fe40000004100 */
[C---:B------:R-:W-:Y:S01]  /*3fd0*/  FMUL.FTZ R50, R43.reuse, R50 ;  /* 0x000000322b327220 */ /* 0x040fe20000410000 */
[----:B------:R-:W-:Y:S02]  /*3fe0*/  HADD2.F32 R51, -RZ, R13.H0_H0 ;  /* 0x2000000dff337230 */ /* 0x000fe40000004100 */
[----:B------:R-:W-:Y:S01]  /*3ff0*/  FFMA.FTZ R28, R28, R45, R47 ;  /* 0x0000002d1c1c7223 */ /* 0x000fe2000001002f */
[----:B------:R-:W-:Y:S01]  /*4000*/  HADD2.F32 R53, -RZ, R18.H0_H0 ;  /* 0x20000012ff357230 */ /* 0x000fe20000004100 */
[----:B------:R-:W-:Y:S01]  /*4010*/  SHF.R.S32.HI R47, RZ, 0x1f, R44 ;  /* 0x0000001fff2f7819 */ /* 0x000fe2000001142c */
[C---:B------:R-:W-:Y:S01]  /*4020*/  FMUL.FTZ R31, R43.reuse, R46 ;  /* 0x0000002e2b1f7220 */ /* 0x040fe20000410000 */
[C---:B------:R-:W-:Y:S01]  /*4030*/  FMUL.FTZ R46, R43.reuse, R52 ;  /* 0x000000342b2e7220 */ /* 0x040fe20000410000 */
[----:B------:R-:W-:Y:S01]  /*4040*/  FMUL.FTZ R43, R43, R48 ;  /* 0x000000302b2b7220 */ /* 0x000fe20000410000 */
[----:B------:R-:W-:Y:S01]  /*4050*/  FFMA.FTZ R42, R42, R49, R51 ;  /* 0x000000312a2a7223 */ /* 0x000fe20000010033 */
[----:B------:R-:W-:Y:S01]  /*4060*/  FFMA.FTZ R45, R50, R53, R55 ;  /* 0x00000035322d7223 */ /* 0x000fe20000010037 */
[----:B------:R-:W-:Y:S01]  /*4070*/  LEA.HI R47, R47, R44, RZ, 0x3 ;  /* 0x0000002c2f2f7211 */ /* 0x000fe200078f18ff */
[----:B------:R-:W-:-:S02]  /*4080*/  HADD2.F32 R56, -RZ, R15.H1_H1 ;  /* 0x3000000fff387230 */ /* 0x000fc40000004100 */
[----:B------:R-:W-:Y:S01]  /*4090*/  HADD2.F32 R57, -RZ, R19.H0_H0 ;  /* 0x20000013ff397230 */ /* 0x000fe20000004100 */
[----:B------:R-:W-:Y:S01]  /*40a0*/  LEA.HI.SX32 R47, R47, R34, 0x1d ;  /* 0x000000222f2f7211 */ /* 0x000fe200078feaff */
[----:B------:R-:W-:Y:S02]  /*40b0*/  HADD2.F32 R59, -RZ, R15.H0_H0 ;  /* 0x2000000fff3b7230 */ /* 0x000fe40000004100 */
[----:B------:R-:W-:Y:S01]  /*40c0*/  FFMA.FTZ R53, R43, R54, R56 ;  /* 0x000000362b357223 */ /* 0x000fe20000010038 */
[----:B------:R-:W-:Y:S02]  /*40d0*/  HADD2.F32 R44, -RZ, R16.H1_H1 ;  /* 0x30000010ff2c7230 */ /* 0x000fe40000004100 */
[----:B------:R-:W-:Y:S02]  /*40e0*/  HADD2.F32 R49, -RZ, R17.H1_H1 ;  /* 0x30000011ff317230 */ /* 0x000fe40000004100 */
[----:B------:R-:W-:Y:S01]  /*40f0*/  FFMA.FTZ R46, R46, R57, R59 ;  /* 0x000000392e2e7223 */ /* 0x000fe2000001003b */
[----:B------:R-:W-:-:S02]  /*4100*/  HADD2.F32 R50, -RZ, R18.H1_H1 ;  /* 0x30000012ff327230 */ /* 0x000fc40000004100 */
[----:B------:R-:W-:Y:S02]  /*4110*/  HADD2.F32 R52, -RZ, R14.H1_H1 ;  /* 0x3000000eff347230 */ /* 0x000fe40000004100 */
[----:B------:R-:W-:Y:S02]  /*4120*/  HADD2.F32 R51, -RZ, R13.H1_H1 ;  /* 0x3000000dff337230 */ /* 0x000fe40000004100 */
[----:B------:R-:W-:Y:S02]  /*4130*/  HADD2.F32 R48, -RZ, R12.H1_H1 ;  /* 0x3000000cff307230 */ /* 0x000fe40000004100 */
[----:B------:R-:W-:Y:S01]  /*4140*/  FFMA.FTZ R50, R31, R50, R52 ;  /* 0x000000321f327223 */ /* 0x000fe20000010034 */
[----:B0-----:R-:W-:-:S04]  /*4150*/  IMAD.WIDE.U32 R40, R47, 0x10, R40 ;  /* 0x000000102f287825 */ /* 0x001fc800078e0028 */
[----:B------:R-:W-:Y:S01]  /*4160*/  FFMA.FTZ R49, R30, R49, R51 ;  /* 0x000000311e317223 */ /* 0x000fe20000010033 */
[----:B------:R-:W-:Y:S01]  /*4170*/  F2FP.F16.F32.PACK_AB R31, R53, R46 ;  /* 0x0000002e351f723e */ /* 0x000fe200000000ff */
[----:B------:R-:W-:Y:S01]  /*4180*/  FFMA.FTZ R43, R29, R44, R48 ;  /* 0x0000002c1d2b7223 */ /* 0x000fe20000010030 */
[----:B------:R-:W-:Y:S02]  /*4190*/  F2FP.F16.F32.PACK_AB R30, R50, R45 ;  /* 0x0000002d321e723e */ /* 0x000fe400000000ff */
[----:B------:R-:W-:Y:S02]  /*41a0*/  F2FP.F16.F32.PACK_AB R29, R49, R42 ;  /* 0x0000002a311d723e */ /* 0x000fe400000000ff */
[----:B------:R-:W-:-:S05]  /*41b0*/  F2FP.F16.F32.PACK_AB R28, R43, R28 ;  /* 0x0000001c2b1c723e */ /* 0x000fca00000000ff */
[----:B------:R0:W-:Y:S02]  /*41c0*/  STG.E.128 desc[UR8][R40.64], R28 ;  /* 0x0000001c28007986 */ /* 0x0001e4000c101d08 */
.L_x_1359:
[----:B------:R-:W-:Y:S05]  /*41d0*/  BSYNC.RECONVERGENT B1 ;  /* 0x0000000000017941 */ /* 0x000fea0003800200 */
.L_x_1358:
[----:B0-----:R-:W0:Y:S02]  /*41e0*/  LDC.64 R28, c[0x0][0x380] ;  /* 0x0000e000ff1c7b82 */ /* 0x001e240000000a00 */
[----:B0-----:R-:W-:-:S05]  /*41f0*/  IMAD R35, R28, 0x4, R35 ;  /* 0x000000041c237824 */ /* 0x001fca00078e0223 */
[----:B------:R-:W-:-:S13]  /*4200*/  ISETP.GE.AND P0, PT, R35, R29, PT ;  /* 0x0000001d2300720c */ /* 0x000fda0003f06270 */
[----:B------:R-:W-:Y:S05]  /*4210*/  @!P0 BRA `(.L_x_1360) ;  /* 0xffffffc400808947 */ /* 0x000fea000383ffff */
[----:B------:R-:W-:Y:S05]  /*4220*/  BSYNC B0 ;  /* 0x0000000000007941 */ /* 0x000fea0003800000 */
.L_x_1290:
[----:B------:R-:W-:Y:S05]  /*4230*/  EXIT ;  /* 0x000000000000794d */ /* 0x000fea0003800000 */
.L_x_1357:
[----:B------:R-:W-:Y:S01]  /*4240*/  HFMA2 R56, -RZ, RZ, 0, 5.9604644775390625e-08 ;  /* 0x00000001ff387431 */ /* 0x000fe200000001ff */
[----:B------:R-:W-:Y:S01]  /*4250*/  BSSY B1, `(.L_x_1361) ;  /* 0x0000006000017945 */ /* 0x000fe20003800000 */
[----:B------:R-:W-:Y:S01]  /*4260*/  MOV R57, 0x1f ;  /* 0x0000001f00397802 */ /* 0x000fe20000000f00 */
[----:B------:R-:W-:-:S07]  /*4270*/  IMAD.MOV.U32 R55, RZ, RZ, -0x1 ;  /* 0xffffffffff377424 */ /* 0x000fce00078e00ff */
[----:B01----:R-:W-:Y:S05]  /*4280*/  WARPSYNC.COLLECTIVE R55, `(.L_x_1362) ;  /* 0x0000000037087348 */ /* 0x003fea0003c00000 */
[----:B0-----:R0:W2:Y:S02]  /*4290*/  SHFL.BFLY P2, R43, R54, R56, R57 ;  /* 0x0c000038362b7389 */ /* 0x0010a40000040039 */
[----:B012---:R-:W-:Y:S05]  /*42a0*/  ENDCOLLECTIVE ;  /* 0x000000000000791b */ /* 0x007fea0003800000 */
.L_x_1362:
[----:B------:R-:W-:Y:S05]  /*42b0*/  BSYNC B1 ;  /* 0x0000000000017941 */ /* 0x000fea0003800000 */
.L_x_1361:
        /* <DEDUP_REMOVED lines=10> */
.L_x_1363:
[----:B------:R-:W-:Y:S02]  /*4360*/  HFMA2 R56, -RZ, RZ, 0, 2.384185791015625e-07 ;  /* 0x00000004ff387431 */ /* 0x000fe400000001ff */
[----:B------:R-:W-:-:S04]  /*4370*/  IMAD.MOV.U32 R28, RZ, RZ, R43 ;  /* 0x000000ffff1c7224 */ /* 0x000fc800078e002b */
[----:B------:R-:W-:-:S05]  /*4380*/  FADD.FTZ R30, R29, R28 ;  /* 0x0000001c1d1e7221 */ /* 0x000fca0000010000 */
[----:B------:R-:W-:-:S07]  /*4390*/  MOV R54, R30 ;  /* 0x0000001e00367202 */ /* 0x000fce0000000f00 */
[----:B------:R-:W-:Y:S05]  /*43a0*/  WARPSYNC.COLLECTIVE R55, `(.L_x_1364) ;  /* 0x0000000037087348 */ /* 0x000fea0003c00000 */
[----:B------:R0:W1:Y:S02]  /*43b0*/  SHFL.BFLY P2, R43, R54, R56, R57 ;  /* 0x0c000038362b7389 */ /* 0x0000640000040039 */
[----:B01----:R-:W-:Y:S05]  /*43c0*/  ENDCOLLECTIVE ;  /* 0x000000000000791b */ /* 0x003fea0003800000 */
.L_x_1364:
[----:B------:R-:W-:Y:S02]  /*43d0*/  HFMA2 R56, -RZ, RZ, 0, 4.76837158203125e-07 ;  /* 0x00000008ff387431 */ /* 0x000fe400000001ff */
[----:B------:R-:W-:-:S04]  /*43e0*/  IMAD.MOV.U32 R31, RZ, RZ, R43 ;  /* 0x000000ffff1f7224 */ /* 0x000fc800078e002b */
[----:B------:R-:W-:-:S05]  /*43f0*/  FADD.FTZ R31, R30, R31 ;  /* 0x0000001f1e1f7221 */ /* 0x000fca0000010000 */
[----:B------:R-:W-:-:S07]  /*4400*/  MOV R54, R31 ;  /* 0x0000001f00367202 */ /* 0x000fce0000000f00 */
[----:B------:R-:W-:Y:S05]  /*4410*/  WARPSYNC.COLLECTIVE R55, `(.L_x_1365) ;  /* 0x0000000037087348 */ /* 0x000fea0003c00000 */
[----:B------:R0:W1:Y:S02]  /*4420*/  SHFL.BFLY P2, R43, R54, R56, R57 ;  /* 0x0c000038362b7389 */ /* 0x0000640000040039 */
[----:B01----:R-:W-:Y:S05]  /*4430*/  ENDCOLLECTIVE ;  /* 0x000000000000791b */ /* 0x003fea0003800000 */
.L_x_1365:
[----:B------:R-:W-:Y:S02]  /*4440*/  HFMA2 R56, -RZ, RZ, 0, 9.5367431640625e-07 ;  /* 0x00000010ff387431 */ /* 0x000fe400000001ff */
[----:B------:R-:W-:-:S04]  /*4450*/  IMAD.MOV.U32 R28, RZ, RZ, R43 ;  /* 0x000000ffff1c7224 */ /* 0x000fc800078e002b */
[----:B------:R-:W-:-:S05]  /*4460*/  FADD.FTZ R42, R31, R28 ;  /* 0x0000001c1f2a7221 */ /* 0x000fca0000010000 */
[----:B------:R-:W-:-:S07]  /*4470*/  MOV R54, R42 ;  /* 0x0000002a00367202 */ /* 0x000fce0000000f00 */
[----:B------:R-:W-:Y:S05]  /*4480*/  WARPSYNC.COLLECTIVE R55, `(.L_x_1366) ;  /* 0x0000000037087348 */ /* 0x000fea0003c00000 */
[----:B------:R0:W1:Y:S02]  /*4490*/  SHFL.BFLY P2, R43, R54, R56, R57 ;  /* 0x0c000038362b7389 */ /* 0x0000640000040039 */
[----:B01----:R-:W-:Y:S05]  /*44a0*/  ENDCOLLECTIVE ;  /* 0x000000000000791b */ /* 0x003fea0003800000 */
.L_x_1366:
        /* <DEDUP_REMOVED lines=24> */
.L_x_1367:
[----:B------:R-:W-:Y:S02]  /*4630*/  HFMA2 R56, -RZ, RZ, 0, 1.1920928955078125e-07 ;  /* 0x00000002ff387431 */ /* 0x000fe400000001ff */
[----:B------:R-:W-:-:S04]  /*4640*/  IMAD.MOV.U32 R29, RZ, RZ, R43 ;  /* 0x000000ffff1d7224 */ /* 0x000fc800078e002b */
[----:B------:R-:W-:-:S05]  /*4650*/  FADD.FTZ R29, R28, R29 ;  /* 0x0000001d1c1d7221 */ /* 0x000fca0000010000 */
[----:B------:R-:W-:-:S07]  /*4660*/  MOV R54, R29 ;  /* 0x0000001d00367202 */ /* 0x000fce0000000f00 */
[----:B------:R-:W-:Y:S05]  /*4670*/  WARPSYNC.COLLECTIVE R55, `(.L_x_1368) ;  /* 0x0000000037087348 */ /* 0x000fea0003c00000 */
[----:B------:R0:W1:Y:S02]  /*4680*/  SHFL.BFLY P2, R43, R54, R56, R57 ;  /* 0x0c000038362b7389 */ /* 0x0000640000040039 */
[----:B01----:R-:W-:Y:S05]  /*4690*/  ENDCOLLECTIVE ;  /* 0x000000000000791b */ /* 0x003fea0003800000 */
.L_x_1368:
[----:B------:R-:W-:Y:S02]  /*46a0*/  HFMA2 R56, -RZ, RZ, 0, 2.384185791015625e-07 ;  /* 0x00000004ff387431 */ /* 0x000fe400000001ff */
[----:B------:R-:W-:-:S04]  /*46b0*/  IMAD.MOV.U32 R30, RZ, RZ, R43 ;  /* 0x000000ffff1e7224 */ /* 0x000fc800078e002b */
[----:B------:R-:W-:-:S05]  /*46c0*/  FADD.FTZ R30, R29, R30 ;  /* 0x0000001e1d1e7221 */ /* 0x000fca0000010000 */
[----:B------:R-:W-:-:S07]  /*46d0*/  MOV R54, R30 ;  /* 0x0000001e00367202 */ /* 0x000fce0000000f00 */
[----:B------:R-:W-:Y:S05]  /*46e0*/  WARPSYNC.COLLECTIVE R55, `(.L_x_1369) ;  /* 0x0000000037087348 */ /* 0x000fea0003c00000 */
[----:B------:R0:W1:Y:S02]  /*46f0*/  SHFL.BFLY P2, R43, R54, R56, R57 ;  /* 0x0c000038362b7389 */ /* 0x0000640000040039 */
[----:B01----:R-:W-:Y:S05]  /*4700*/  ENDCOLLECTIVE ;  /* 0x000000000000791b */ /* 0x003fea0003800000 */
.L_x_1369:
[----:B------:R-:W-:Y:S02]  /*4710*/  HFMA2 R56, -RZ, RZ, 0, 4.76837158203125e-07 ;  /* 0x00000008ff387431 */ /* 0x000fe400000001ff */
[----:B------:R-:W-:-:S04]  /*4720*/  IMAD.MOV.U32 R31, RZ, RZ, R43 ;  /* 0x000000ffff1f7224 */ /* 0x000fc800078e002b */
[----:B------:R-:W-:-:S05]  /*4730*/  FADD.FTZ R31, R30, R31 ;  /* 0x0000001f1e1f7221 */ /* 0x000fca0000010000 */
[----:B------:R-:W-:-:S07]  /*4740*/  MOV R54, R31 ;  /* 0x0000001f00367202 */ /* 0x000fce0000000f00 */
[----:B------:R-:W-:Y:S05]  /*4750*/  WARPSYNC.COLLECTIVE R55, `(.L_x_1370) ;  /* 0x0000000037087348 */ /* 0x000fea0003c00000 */
[----:B------:R0:W1:Y:S02]  /*4760*/  SHFL.BFLY P2, R43, R54, R56, R57 ;  /* 0x0c000038362b7389 */ /* 0x0000640000040039 */
[----:B01----:R-:W-:Y:S05]  /*4770*/  ENDCOLLECTIVE ;  /* 0x000000000000791b */ /* 0x003fea0003800000 */
.L_x_1370:
[----:B------:R-:W-:Y:S02]  /*4780*/  HFMA2 R56, -RZ, RZ, 0, 9.5367431640625e-07 ;  /* 0x00000010ff387431 */ /* 0x000fe400000001ff */
[----:B------:R-:W-:-:S04]  /*4790*/  IMAD.MOV.U32 R42, RZ, RZ, R43 ;  /* 0x000000ffff2a7224 */ /* 0x000fc800078e002b */
[----:B------:R-:W-:-:S05]  /*47a0*/  FADD.FTZ R42, R31, R42 ;  /* 0x0000002a1f2a7221 */ /* 0x000fca0000010000 */
[----:B------:R-:W-:-:S07]  /*47b0*/  MOV R54, R42 ;  /* 0x0000002a00367202 */ /* 0x000fce0000000f00 */
[----:B------:R-:W-:Y:S05]  /*47c0*/  WARPSYNC.COLLECTIVE R55, `(.L_x_1371) ;  /* 0x0000000037087348 */ /* 0x000fea0003c00000 */
[----:B------:R0:W1:Y:S02]  /*47d0*/  SHFL.BFLY P2, R43, R54, R56, R57 ;  /* 0x0c000038362b7389 */ /* 0x0000640000040039 */
[----:B01----:R-:W-:Y:S05]  /*47e0*/  ENDCOLLECTIVE ;  /* 0x000000000000791b */ /* 0x003fea0003800000 */
.L_x_1371:
[----:B------:R-:W-:Y:S05]  /*47f0*/  BRA `(.L_x_1372) ;  /* 0xfffffff400647947 */ /* 0x000fea000383ffff */
.L_x_1373:
        /* <DEDUP_REMOVED lines=16> */
.L_x_9062:


//--------------------- .text._ZN10layer_norm13ln_fwd_kernelINS_13Kernel_traitsI6__halfS2_S2_S2_fjLj256ELj1ELj4ELj1ELj16ENS_18Kernel_traits_baseILj256ES2_S2_S2_S2_fjLj128EEEEELb1ELb1ELb0ELb0EEEvNS_9FwdParamsE --------------------------
	.section	.text._ZN10layer_norm13ln_fwd_kernelINS_13Kernel_traitsI6__halfS2_S2_S2_fjLj256ELj1ELj4ELj1ELj16ENS_18Kernel_traits_baseILj256ES2_S2_S2_S2_fjLj128EEEEELb1ELb1ELb0ELb0EEEvNS_9FwdParamsE,"ax",@progbits
	.align	128
        .global         _ZN10layer_norm13ln_fwd_kernelINS_13Kernel_traitsI6__halfS2_S2_S2_fjLj256ELj1ELj4ELj1ELj16ENS_18Kernel_traits_baseILj256ES2_S2_S2_S2_fjLj128EEEEELb1ELb1ELb0ELb0EEEvNS_9FwdParamsE
        .type           _ZN10layer_norm13ln_fwd_kernelINS_13Kernel_traitsI6__halfS2_S2_S2_fjLj256ELj1ELj4ELj1ELj16ENS_18Kernel_traits_baseILj256ES2_S2_S2_S2_fjLj128EEEEELb1ELb1ELb0ELb0EEEvNS_9FwdParamsE,@function
        .size           _ZN10layer_norm13ln_fwd_kernelINS_13Kernel_traitsI6__halfS2_S2_S2_fjLj256ELj1ELj4ELj1ELj16ENS_18Kernel_traits_baseILj256ES2_S2_S2_S2_fjLj128EEEEELb1ELb1ELb0ELb0EEEvNS_9FwdParamsE,(.L_x_9063 - _ZN10layer_norm13ln_fwd_kernelINS_13Kernel_traitsI6__halfS2_S2_S2_fjLj256ELj1ELj4ELj1ELj16ENS_18Kernel_traits_baseILj256ES2_S2_S2_S2_fjLj128EEEEELb1ELb1ELb0ELb0EEEvNS_9FwdParamsE)
        .other          _ZN10layer_norm13ln_fwd_kernelINS_13Kernel_traitsI6__halfS2_S2_S2_fjLj256ELj1ELj4ELj1ELj16ENS_18Kernel_traits_baseILj256ES2_S2_S2_S2_fjLj128EEEEELb1ELb1ELb0ELb0EEEvNS_9FwdParamsE,@"STO_CUDA_ENTRY STV_DEFAULT"
_ZN10layer_norm13ln_fwd_kernelINS_13Kernel_traitsI6__halfS2_S2_S2_fjLj256ELj1ELj4ELj1ELj16ENS_18Kernel_traits_baseILj256ES2_S2_S2_S2_fjLj128EEEEELb1ELb1ELb0ELb0EEEvNS_9FwdParamsE:
.text._ZN10layer_norm13ln_fwd_kernelINS_13Kernel_traitsI6__halfS2_S2_S2_fjLj256ELj1ELj4ELj1ELj16ENS_18Kernel_traits_baseILj256ES2_S2_S2_S2_fjLj128EEEEELb1ELb1ELb0ELb0EEEvNS_9FwdParamsE:
[----:B------:R-:W-:Y:S01]  /*0000*/  LDC R1, c[0x0][0x37c] ;  /* 0x0000df00ff017b82 */ /* 0x000fe20000000800 */
[----:B------:R-:W0:Y:S01]  /*0010*/  LDCU.U8 UR4, c[0x0][0x464] ;  /* 0x00008c80ff0477ac */ /* 0x000e220008000000 */
[----:B------:R-:W1:Y:S01]  /*0020*/  LDCU.64 UR6, c[0x0][0x450] ;  /* 0x00008a00ff0677ac */ /* 0x000e620008000a00 */
[----:B------:R-:W2:Y:S05]  /*0030*/  LDCU.64 UR8, c[0x0][0x358] ;  /* 0x00006b00ff0877ac */ /* 0x000eaa0008000a00 */
[----:B------:R-:W3:Y:S08]  /*0040*/  LDC R38, c[0x0][0x458] ;  /* 0x00011600ff267b82 */ /* 0x000ef00000000800 */
[----:B------:R-:W3:Y:S01]  /*0050*/  LDC R39, c[0x0][0x45c] ;  /* 0x00011700ff277b82 */ /* 0x000ee20000000800 */
[----:B0-----:R-:W-:-:S02]  /*0060*/  ISETP.NE.AND P1, PT, RZ, UR4, PT ;  /* 0x00000004ff007c0c */ /* 0x001fc4000bf25270 */
[----:B-1----:R-:W-:Y:S02]  /*0070*/  MOV R2, UR6 ;  /* 0x0000000600027c02 */ /* 0x002fe40008000f00 */
[----:B------:R-:W-:Y:S01]  /*0080*/  MOV R3, UR7 ;  /* 0x0000000700037c02 */ /* 0x000fe20008000f00 */
[----:B------:R-:W0:Y:S02]  /*0090*/  S2R R4, SR_TID.X ;  /* 0x0000000000047919 */ /* 0x000e240000002100 */
        /* <DEDUP_REMOVED lines=10> */
[----:B----4-:R-:W-:-:S03]  /*0140*/  USHF.L.U32 UR4, UR5, 0x2, URZ ;  /* 0x0000000205047899 */ /* 0x010fc600080006ff */
[----:B------:R-:W-:-:S04]  /*0150*/  LOP3.LUT R5, RZ, R6, RZ, 0x33, !PT ;  /* 0x00000006ff057212 */ /* 0x000fc800078e33ff */
[----:B------:R-:W-:-:S04]  /*0160*/  LEA.HI.SX32 R5, R0, R5, 0x1d ;  /* 0x0000000500057211 */ /* 0x000fc800078feaff */
[----:B------:R-:W-:Y:S02]  /*0170*/  ISETP.GT.U32.AND P0, PT, R5, -0x21, PT ;  /* 0xffffffdf0500780c */ /* 0x000fe40003f04070 */
[----:B--2---:R-:W-:Y:S02]  /*0180*/  @P1 R2UR UR6, R2 ;  /* 0x00000000020612ca */ /* 0x004fe400000e0000 */
[----:B------:R-:W-:Y:S02]  /*0190*/  @P1 R2UR UR7, R3 ;  /* 0x00000000030712ca */ /* 0x000fe400000e0000 */
[--C-:B------:R-:W-:Y:S01]  /*01a0*/  SHF.R.U32.HI R3, RZ, 0x5, R4.reuse ;  /* 0x00000005ff037819 */ /* 0x100fe20000011604 */
[----:B---3--:R-:W-:-:S03]  /*01b0*/  IMAD R4, R7, UR5, R4 ;  /* 0x0000000507047c24 */ /* 0x008fc6000f8e0204 */
[----:B------:R-:W-:-:S05]  /*01c0*/  LOP3.LUT R3, R3, UR4, RZ, 0xfc, !PT ;  /* 0x0000000403037c12 */ /* 0x000fca000f8efcff */
[----:B------:R-:W-:Y:S02]  /*01d0*/  UIADD3 UR15, UPT, UPT, UR6, -0x61c88647, URZ ;  /* 0x9e3779b9060f7890 */ /* 0x000fe4000fffe0ff */
[----:B------:R-:W-:Y:S02]  /*01e0*/  UIADD3 UR16, UPT, UPT, UR7, -0x4498517b, URZ ;  /* 0xbb67ae8507107890 */ /* 0x000fe4000fffe0ff */
[----:B------:R-:W-:Y:S02]  /*01f0*/  UIADD3 UR17, UPT, UPT, UR6, 0x3c6ef372, URZ ;  /* 0x3c6ef37206117890 */ /* 0x000fe4000fffe0ff */
[----:B------:R-:W-:Y:S02]  /*0200*/  UIADD3 UR18, UPT, UPT, UR7, 0x76cf5d0a, URZ ;  /* 0x76cf5d0a07127890 */ /* 0x000fe4000fffe0ff */
[----:B------:R-:W-:Y:S02]  /*0210*/  UIADD3 UR19, UPT, UPT, UR6, -0x255992d5, URZ ;  /* 0xdaa66d2b06137890 */ /* 0x000fe4000fffe0ff */
        /* <DEDUP_REMOVED lines=16> */
.L_x_1375:
[----:B------:R-:W-:Y:S05]  /*0320*/  BSYNC.RECONVERGENT B0 ;  /* 0x0000000000007941 */ /* 0x000fea0003800200 */
.L_x_1374:
        /* <DEDUP_REMOVED lines=20> */
[----:B------:R-:W1:Y:S02]  /*0470*/  LDCU.64 UR10, c[0x0][0x3e0] ;  /* 0x00007c00ff0a77ac */ /* 0x000e640008000a00 */
[----:B------:R-:W-:Y:S02]  /*0480*/  HFMA2 R28, -RZ, RZ, 0, 0 ;  /* 0x00000000ff1c7431 */ /* 0x000fe400000001ff */
[----:B------:R-:W-:Y:S01]  /*0490*/  IMAD.HI.U32 R20, R2, -0x2daee0ad, RZ ;  /* 0xd2511f5302147827 */ /* 0x000fe200078e00ff */
[----:B------:R-:W-:Y:S01]  /*04a0*/  LOP3.LUT R7, R0, UR6, R7, 0x96, !PT ;  /* 0x0000000600077c12 */ /* 0x000fe2000f8e9607 */
[----:B------:R-:W2:Y:S01]  /*04b0*/  LDCU.U8 UR4, c[0x0][0x410] ;  /* 0x00008200ff0477ac */ /* 0x000ea20008000000 */
[----:B------:R-:W-:Y:S01]  /*04c0*/  BSSY B1, `(.L_x_1376) ;  /* 0x0000382000017945 */ /* 0x000fe20003800000 */
[----:B------:R-:W-:Y:S01]  /*04d0*/  IMAD R24, R2, -0x2daee0ad, RZ ;  /* 0xd2511f5302187824 */ /* 0x000fe200078e02ff */
[----:B------:R-:W-:Y:S01]  /*04e0*/  LOP3.LUT R20, R20, UR7, RZ, 0x3c, !PT ;  /* 0x0000000714147c12 */ /* 0x000fe2000f8e3cff */
[C---:B0-----:R-:W-:Y:S01]  /*04f0*/  IMAD.HI.U32 R23, R7.reuse, -0x2daee0ad, RZ ;  /* 0xd2511f5307177827 */ /* 0x041fe200078e00ff */
[----:B------:R-:W-:Y:S01]  /*0500*/  LOP3.LUT R38, R38, 0x3, RZ, 0xc0, !PT ;  /* 0x0000000326267812 */ /* 0x000fe200078ec0ff */
[----:B------:R-:W0:Y:S02]  /*0510*/  LDCU UR33, c[0x0][0x388] ;  /* 0x00007100ff2177ac */ /* 0x000e240008000800 */
[----:B------:R-:W-:Y:S01]  /*0520*/  IMAD R22, R4, -0x326172a9, RZ ;  /* 0xcd9e8d5704167824 */ /* 0x000fe200078e02ff */
[----:B------:R-:W-:Y:S01]  /*0530*/  LOP3.LUT R23, R24, UR16, R23, 0x96, !PT ;  /* 0x0000001018177c12 */ /* 0x000fe2000f8e9617 */
[C---:B------:R-:W-:Y:S01]  /*0540*/  IMAD.HI.U32 R21, R20.reuse, -0x326172a9, RZ ;  /* 0xcd9e8d5714157827 */ /* 0x040fe200078e00ff */
[----:B------:R-:W3:Y:S03]  /*0550*/  LDCU UR14, c[0x0][0x448] ;  /* 0x00008900ff0e77ac */ /* 0x000ee60008000800 */
        /* <DEDUP_REMOVED lines=11> */
[----:B------:R-:W-:Y:S01]  /*0610*/  IMAD.HI.U32 R24, R20, -0x2daee0ad, RZ ;  /* 0xd2511f5314187827 */ /* 0x000fe200078e00ff */
[----:B--2---:R-:W-:-:S03]  /*0620*/  UISETP.NE.AND UP1, UPT, UR4, URZ, UPT ;  /* 0x000000ff0400728c */ /* 0x004fc6000bf25270 */
        /* <DEDUP_REMOVED lines=41> */
[----:B01-3--:R-:W-:-:S07]  /*08c0*/  IMAD R32, R20, -0x326172a9, RZ ;  /* 0xcd9e8d5714207824 */ /* 0x00bfce00078e02ff */
.L_x_1422:
        /* <DEDUP_REMOVED lines=37> */
.L_x_1381:
        /* <DEDUP_REMOVED lines=13> */
.L_x_1383:
[----:B------:R-:W-:Y:S05]  /*0bf0*/  BSYNC.RECONVERGENT B3 ;  /* 0x0000000000037941 */ /* 0x000fea0003800200 */
.L_x_1382:
[----:B------:R-:W-:Y:S01]  /*0c00*/  IMAD.WIDE.U32 R38, R4, -0x326172a9, RZ ;  /* 0xcd9e8d5704267825 */ /* 0x000fe200078e00ff */
[----:B------:R-:W-:-:S03]  /*0c10*/  LOP3.LUT R32, R28, UR7, R37, 0x96, !PT ;  /* 0x000000071c207c12 */ /* 0x000fc6000f8e9625 */
[----:B------:R-:W-:Y:S02]  /*0c20*/  HFMA2 R31, -RZ, RZ, 0, 0 ;  /* 0x00000000ff1f7431 */ /* 0x000fe400000001ff */
        /* <DEDUP_REMOVED lines=37> */
[----:B------:R-:W-:Y:S02]  /*0e80*/  LOP3.LUT R37, R34, UR32, R37, 0x96, !PT ;  /* 0x0000002022257c12 */ /* 0x000fe4000f8e9625 */
[----:B------:R-:W-:-:S07]  /*0e90*/  MOV R30, R36 ;  /* 0x00000024001e7202 */ /* 0x000fce0000000f00 */
.L_x_1380:
[----:B------:R-:W-:Y:S05]  /*0ea0*/  BSYNC.RECONVERGENT B2 ;  /* 0x0000000000027941 */ /* 0x000fea0003800200 */
.L_x_1379:
[----:B------:R-:W0:Y:S01]  /*0eb0*/  LDC R46, c[0x0][0x408] ;  /* 0x00010200ff2e7b82 */ /* 0x000e220000000800 */
[----:B------:R-:W-:Y:S01]  /*0ec0*/  I2FP.F32.U32 R29, R29 ;  /* 0x0000001d001d7245 */ /* 0x000fe20000201000 */
[----:B------:R-:W-:Y:S01]  /*0ed0*/  IMAD.MOV.U32 R48, RZ, RZ, 0x2f800000 ;  /* 0x2f800000ff307424 */ /* 0x000fe200078e00ff */
[----:B------:R-:W-:Y:S01]  /*0ee0*/  BSSY.RECONVERGENT B2, `(.L_x_1384) ;  /* 0x0000051000027945 */ /* 0x000fe20003800200 */
[----:B-----5:R-:W-:Y:S01]  /*0ef0*/  HADD2.F32 R34, -RZ, R24.H0_H0 ;  /* 0x20000018ff227230 */ /* 0x020fe20000004100 */
[----:B------:R-:W-:Y:S01]  /*0f00*/  MOV R35, 0x2 ;  /* 0x0000000200237802 */ /* 0x000fe20000000f00 */
[----:B------:R-:W-:Y:S01]  /*0f10*/  FFMA.FTZ R36, R29, R48, 1.1641532182693481445e-10 ;  /* 0x2f0000001d247423 */ /* 0x000fe20000010030 */
[----:B------:R-:W-:Y:S01]  /*0f20*/  MOV R33, R32 ;  /* 0x0000002000217202 */ /* 0x000fe20000000f00 */
[----:B------:R-:W1:Y:S01]  /*0f30*/  LDC R47, c[0x0][0x404] ;  /* 0x00010100ff2f7b82 */ /* 0x000e620000000800 */
[----:B------:R-:W-:Y:S01]  /*0f40*/  FMUL.FTZ R29, R34, R45 ;  /* 0x0000002d221d7220 */ /* 0x000fe20000410000 */
[----:B------:R-:W-:-:S03]  /*0f50*/  HADD2.F32 R34, -RZ, R16.H0_H0 ;  /* 0x20000010ff227230 */ /* 0x000fc60000004100 */
[----:B0-----:R-:W-:Y:S01]  /*0f60*/  FMUL.FTZ R29, R29, R46 ;  /* 0x0000002e1d1d7220 */ /* 0x001fe20000410000 */
[----:B-1----:R-:W-:Y:S01]  /*0f70*/  FSETP.GTU.FTZ.AND P2, PT, R36, R47, PT ;  /* 0x0000002f2400720b */ /* 0x002fe20003f5c000 */
[----:B------:R-:W-:-:S03]  /*0f80*/  @P1 HADD2.F32 R36, -RZ, R20.H0_H0 ;  /* 0x20000014ff241230 */ /* 0x000fc60000004100 */
        /* <DEDUP_REMOVED lines=14> */
.L_x_1386:
        /* <DEDUP_REMOVED lines=13> */
.L_x_1388:
[----:B------:R-:W-:Y:S05]  /*1140*/  BSYNC.RECONVERGENT B3 ;  /* 0x0000000000037941 */ /* 0x000fea0003800200 */
.L_x_1387:
        /* <DEDUP_REMOVED lines=41> */
[----:B------:R-:W-:-:S07]  /*13e0*/  HFMA2 R35, -RZ, RZ, 0, 0 ;  /* 0x00000000ff237431 */ /* 0x000fce00000001ff */
.L_x_1385:
[----:B------:R-:W-:Y:S05]  /*13f0*/  BSYNC.RECONVERGENT B2 ;  /* 0x0000000000027941 */ /* 0x000fea0003800200 */
.L_x_1384:
[----:B------:R-:W-:Y:S01]  /*1400*/  I2FP.F32.U32 R31, R33 ;  /* 0x00000021001f7245 */ /* 0x000fe20000201000 */
[----:B------:R-:W-:Y:S01]  /*1410*/  HADD2.F32 R24, -RZ, R24.H1_H1 ;  /* 0x30000018ff187230 */ /* 0x000fe20000004100 */
[----:B------:R-:W-:Y:S01]  /*1420*/  BSSY.RECONVERGENT B2, `(.L_x_1389) ;  /* 0x000004f000027945 */ /* 0x000fe20003800200 */
[----:B------:R-:W-:Y:S01]  /*1430*/  @P1 HADD2.F32 R33, -RZ, R20.H1_H1 ;  /* 0x30000014ff211230 */ /* 0x000fe20000004100 */
[----:B------:R-:W-:Y:S01]  /*1440*/  MOV R38, 0x2 ;  /* 0x0000000200267802 */ /* 0x000fe20000000f00 */
[----:B------:R-:W-:Y:S01]  /*1450*/  FFMA.FTZ R34, R31, R48, 1.1641532182693481445e-10 ;  /* 0x2f0000001f227423 */ /* 0x000fe20000010030 */
[----:B------:R-:W-:Y:S01]  /*1460*/  FMUL.FTZ R31, R24, R45 ;  /* 0x0000002d181f7220 */ /* 0x000fe20000410000 */
[----:B------:R-:W-:-:S03]  /*1470*/  IMAD.MOV.U32 R24, RZ, RZ, R32 ;  /* 0x000000ffff187224 */ /* 0x000fc600078e0020 */
[----:B------:R-:W-:Y:S01]  /*1480*/  FMUL.FTZ R31, R31, R46 ;  /* 0x0000002e1f1f7220 */ /* 0x000fe20000410000 */
[----:B------:R-:W-:Y:S01]  /*1490*/  FSETP.GTU.FTZ.AND P2, PT, R34, R47, PT ;  /* 0x0000002f2200720b */ /* 0x000fe20003f5c000 */
[----:B------:R-:W-:-:S03]  /*14a0*/  HADD2.F32 R34, -RZ, R16.H1_H1 ;  /* 0x30000010ff227230 */ /* 0x000fc60000004100 */
        /* <DEDUP_REMOVED lines=14> */
.L_x_1391:
        /* <DEDUP_REMOVED lines=13> */
.L_x_1393:
[----:B------:R-:W-:Y:S05]  /*1660*/  BSYNC.RECONVERGENT B3 ;  /* 0x0000000000037941 */ /* 0x000fea0003800200 */
.L_x_1392:
        /* <DEDUP_REMOVED lines=40> */
[----:B------:R-:W-:Y:S01]  /*18f0*/  HFMA2 R38, -RZ, RZ, 0, 0 ;  /* 0x00000000ff267431 */ /* 0x000fe200000001ff */
[----:B------:R-:W-:-:S07]  /*1900*/  MOV R30, R36 ;  /* 0x00000024001e7202 */ /* 0x000fce0000000f00 */
.L_x_1390:
[----:B------:R-:W-:Y:S05]  /*1910*/  BSYNC.RECONVERGENT B2 ;  /* 0x0000000000027941 */ /* 0x000fea0003800200 */
.L_x_1389:
[----:B------:R-:W-:Y:S01]  /*1920*/  I2FP.F32.U32 R31, R24 ;  /* 0x00000018001f7245 */ /* 0x000fe20000201000 */
[----:B------:R-:W-:Y:S01]  /*1930*/  HADD2.F32 R24, -RZ, R25.H0_H0 ;  /* 0x20000019ff187230 */ /* 0x000fe20000004100 */
[----:B------:R-:W-:Y:S01]  /*1940*/  BSSY.RECONVERGENT B2, `(.L_x_1394) ;  /* 0x000004f000027945 */ /* 0x000fe20003800200 */
[----:B------:R-:W-:Y:S02]  /*1950*/  IMAD.MOV.U32 R35, RZ, RZ, 0x2 ;  /* 0x00000002ff237424 */ /* 0x000fe400078e00ff */
[----:B------:R-:W-:Y:S01]  /*1960*/  FFMA.FTZ R36, R31, R48, 1.1641532182693481445e-10 ;  /* 0x2f0000001f247423 */ /* 0x000fe20000010030 */
[----:B------:R-:W-:Y:S01]  /*1970*/  FMUL.FTZ R31, R24, R45 ;  /* 0x0000002d181f7220 */ /* 0x000fe20000410000 */
[----:B------:R-:W-:-:S03]  /*1980*/  HADD2.F32 R24, -RZ, R17.H0_H0 ;  /* 0x20000011ff187230 */ /* 0x000fc60000004100 */
[----:B------:R-:W-:Y:S01]  /*1990*/  FMUL.FTZ R31, R31, R46 ;  /* 0x0000002e1f1f7220 */ /* 0x000fe20000410000 */
[----:B------:R-:W-:Y:S01]  /*19a0*/  FSETP.GTU.FTZ.AND P2, PT, R36, R47, PT ;  /* 0x0000002f2400720b */ /* 0x000fe20003f5c000 */
[----:B------:R-:W-:-:S03]  /*19b0*/  @P1 HADD2.F32 R36, -RZ, R21.H0_H0 ;  /* 0x20000015ff241230 */ /* 0x000fc60000004100 */
[----:B------:R-:W-:Y:S02]  /*19c0*/  P2R R50, PR, RZ, 0x4 ;  /* 0x00000004ff327803 */ /* 0x000fe40000000000 */
[----:B------:R-:W-:Y:S02]  /*19d0*/  FSEL R31, R31, RZ, !P2 ;  /* 0x000000ff1f1f7208 */ /* 0x000fe40005000000 */
[----:B------:R-:W-:-:S03]  /*19e0*/  ISETP.NE.AND P2, PT, R38, 0x1, PT ;  /* 0x000000012600780c */ /* 0x000fc60003f45270 */
[----:B------:R-:W-:Y:S01]  /*19f0*/  FMUL.FTZ R31, R31, R24 ;  /* 0x000000181f1f7220 */ /* 0x000fe20000410000 */
[----:B------:R-:W-:-:S03]  /*1a00*/  MOV R24, R32 ;  /* 0x0000002000187202 */ /* 0x000fc60000000f00 */
[----:B------:R-:W-:-:S06]  /*1a10*/  @P1 FADD.FTZ R31, R36, R31 ;  /* 0x0000001f241f1221 */ /* 0x000fcc0000010000 */
[----:B------:R-:W-:Y:S05]  /*1a20*/  @!P2 BRA `(.L_x_1395) ;  /* 0x000000040000a947 */ /* 0x000fea0003800000 */
        /* <DEDUP_REMOVED lines=8> */
.L_x_1396:
        /* <DEDUP_REMOVED lines=13> */
.L_x_1398:
[----:B------:R-:W-:Y:S05]  /*1b80*/  BSYNC.RECONVERGENT B3 ;  /* 0x0000000000037941 */ /* 0x000fea0003800200 */
.L_x_1397:
        /* <DEDUP_REMOVED lines=42> */
.L_x_1395:
[----:B------:R-:W-:Y:S05]  /*1e30*/  BSYNC.RECONVERGENT B2 ;  /* 0x0000000000027941 */ /* 0x000fea0003800200 */
.L_x_1394:
        /* <DEDUP_REMOVED lines=9> */
[----:B------:R-:W-:Y:S01]  /*1ed0*/  FSETP.GTU.FTZ.AND P2, PT, R36, R47, PT ;  /* 0x0000002f2400720b */ /* 0x000fe20003f5c000 */
[----:B------:R-:W-:-:S03]  /*1ee0*/  HADD2.F32 R36, -RZ, R17.H1_H1 ;  /* 0x30000011ff247230 */ /* 0x000fc60000004100 */
        /* <DEDUP_REMOVED lines=13> */
.L_x_1401:
        /* <DEDUP_REMOVED lines=13> */
.L_x_1403:
[----:B------:R-:W-:Y:S05]  /*2090*/  BSYNC.RECONVERGENT B3 ;  /* 0x0000000000037941 */ /* 0x000fea0003800200 */
.L_x_1402:
        /* <DEDUP_REMOVED lines=36> */
[----:B------:R-:W-:-:S04]  /*22e0*/  IMAD.WIDE.U32 R32, R32, -0x326172a9, RZ ;  /* 0xcd9e8d5720207825 */ /* 0x000fc800078e00ff */
[----:B------:R-:W-:Y:S01]  /*22f0*/  IMAD.WIDE.U32 R24, R24, -0x2daee0ad, RZ ;  /* 0xd2511f5318187825 */ /* 0x000fe200078e00ff */
[----:B------:R-:W-:-:S04]  /*2300*/  LOP3.LUT R7, R40, UR31, R33, 0x96, !PT ;  /* 0x0000001f28077c12 */ /* 0x000fc8000f8e9621 */
[----:B------:R-:W-:Y:S02]  /*2310*/  LOP3.LUT R37, R38, UR32, R25, 0x96, !PT ;  /* 0x0000002026257c12 */ /* 0x000fe4000f8e9619 */
[----:B------:R-:W-:Y:S01]  /*2320*/  MOV R25, R30 ;  /* 0x0000001e00197202 */ /* 0x000fe20000000f00 */
[----:B------:R-:W-:-:S07]  /*2330*/  IMAD.MOV.U32 R30, RZ, RZ, R24 ;  /* 0x000000ffff1e7224 */ /* 0x000fce00078e0018 */
.L_x_1400:
[----:B------:R-:W-:Y:S05]  /*2340*/  BSYNC.RECONVERGENT B2 ;  /* 0x0000000000027941 */ /* 0x000fea0003800200 */
.L_x_1399:
[----:B------:R-:W-:Y:S01]  /*2350*/  I2FP.F32.U32 R25, R25 ;  /* 0x0000001900197245 */ /* 0x000fe20000201000 */
[----:B------:R-:W-:Y:S01]  /*2360*/  HADD2.F32 R24, -RZ, R26.H0_H0 ;  /* 0x2000001aff187230 */ /* 0x000fe20000004100 */
[----:B------:R-:W-:Y:S01]  /*2370*/  ISETP.NE.AND P4, PT, R39, 0x1, PT ;  /* 0x000000012700780c */ /* 0x000fe20003f85270 */
[----:B------:R-:W-:Y:S02]  /*2380*/  BSSY.RECONVERGENT B2, `(.L_x_1404) ;  /* 0x000004e000027945 */ /* 0x000fe40003800200 */
[----:B------:R-:W-:Y:S01]  /*2390*/  FFMA.FTZ R38, R25, R48, 1.1641532182693481445e-10 ;  /* 0x2f00000019267423 */ /* 0x000fe20000010030 */
[----:B------:R-:W-:Y:S01]  /*23a0*/  FMUL.FTZ R25, R24, R45 ;  /* 0x0000002d18197220 */ /* 0x000fe20000410000 */
[----:B------:R-:W-:-:S03]  /*23b0*/  HADD2.F32 R24, -RZ, R18.H0_H0 ;  /* 0x20000012ff187230 */ /* 0x000fc60000004100 */
[----:B------:R-:W-:Y:S01]  /*23c0*/  FMUL.FTZ R25, R25, R46 ;  /* 0x0000002e19197220 */ /* 0x000fe20000410000 */
[----:B------:R-:W-:Y:S01]  /*23d0*/  FSETP.GTU.FTZ.AND P3, PT, R38, R47, PT ;  /* 0x0000002f2600720b */ /* 0x000fe20003f7c000 */
[----:B------:R-:W-:-:S03]  /*23e0*/  @P1 HADD2.F32 R38, -RZ, R22.H0_H0 ;  /* 0x20000016ff261230 */ /* 0x000fc60000004100 */
        /* <DEDUP_REMOVED lines=14> */
.L_x_1406:
        /* <DEDUP_REMOVED lines=13> */
.L_x_1408:
[----:B------:R-:W-:Y:S05]  /*25a0*/  BSYNC.RECONVERGENT B3 ;  /* 0x0000000000037941 */ /* 0x000fea0003800200 */
.L_x_1407:
        /* <DEDUP_REMOVED lines=41> */
[----:B------:R-:W-:Y:S01]  /*2840*/  MOV R30, R24 ;  /* 0x00000018001e7202 */ /* 0x000fe20000000f00 */
[----:B------:R-:W-:-:S07]  /*2850*/  IMAD.MOV.U32 R24, RZ, RZ, RZ ;  /* 0x000000ffff187224 */ /* 0x000fce00078e00ff */
.L_x_1405:
[----:B------:R-:W-:Y:S05]  /*2860*/  BSYNC.RECONVERGENT B2 ;  /* 0x0000000000027941 */ /* 0x000fea0003800200 */
.L_x_1404:
[----:B------:R-:W-:Y:S01]  /*2870*/  I2FP.F32.U32 R25, R25 ;  /* 0x0000001900197245 */ /* 0x000fe20000201000 */
[----:B------:R-:W-:Y:S01]  /*2880*/  HADD2.F32 R26, -RZ, R26.H1_H1 ;  /* 0x3000001aff1a7230 */ /* 0x000fe20000004100 */
[----:B------:R-:W-:Y:S01]  /*2890*/  ISETP.NE.AND P5, PT, R24, 0x1, PT ;  /* 0x000000011800780c */ /* 0x000fe20003fa5270 */
[----:B------:R-:W-:Y:S01]  /*28a0*/  HADD2.F32 R42, -RZ, R18.H1_H1 ;  /* 0x30000012ff2a7230 */ /* 0x000fe20000004100 */
[----:B------:R-:W-:Y:S01]  /*28b0*/  BSSY.RECONVERGENT B2, `(.L_x_1409) ;  /* 0x000004d000027945 */ /* 0x000fe20003800200 */
[----:B------:R-:W-:Y:S01]  /*28c0*/  FFMA.FTZ R38, R25, R48, 1.1641532182693481445e-10 ;  /* 0x2f00000019267423 */ /* 0x000fe20000010030 */
[----:B------:R-:W-:Y:S01]  /*28d0*/  FMUL.FTZ R25, R26, R45 ;  /* 0x0000002d1a197220 */ /* 0x000fe20000410000 */
[----:B------:R-:W-:Y:S02]  /*28e0*/  @P1 HADD2.F32 R35, -RZ, R22.H1_H1 ;  /* 0x30000016ff231230 */ /* 0x000fe40000004100 */
[----:B------:R-:W-:Y:S02]  /*28f0*/  HFMA2 R26, -RZ, RZ, 0, 1.1920928955078125e-07 ;  /* 0x00000002ff1a7431 */ /* 0x000fe400000001ff */
[----:B------:R-:W-:Y:S01]  /*2900*/  FMUL.FTZ R25, R25, R46 ;  /* 0x0000002e19197220 */ /* 0x000fe20000410000 */
[----:B------:R-:W-:-:S04]  /*2910*/  FSETP.GTU.FTZ.AND P4, PT, R38, R47, PT ;  /* 0x0000002f2600720b */ /* 0x000fc80003f9c000 */
        /* <DEDUP_REMOVED lines=13> */
.L_x_1411:
        /* <DEDUP_REMOVED lines=13> */
.L_x_1413:
[----:B------:R-:W-:Y:S05]  /*2ac0*/  BSYNC.RECONVERGENT B3 ;  /* 0x0000000000037941 */ /* 0x000fea0003800200 */
.L_x_1412:
        /* <DEDUP_REMOVED lines=43> */
.L_x_1410:
[----:B------:R-:W-:Y:S05]  /*2d80*/  BSYNC.RECONVERGENT B2 ;  /* 0x0000000000027941 */ /* 0x000fea0003800200 */
.L_x_1409:
[----:B------:R-:W-:Y:S01]  /*2d90*/  I2FP.F32.U32 R25, R25 ;  /* 0x0000001900197245 */ /* 0x000fe20000201000 */
[----:B------:R-:W-:Y:S01]  /*2da0*/  HADD2.F32 R24, -RZ, R27.H0_H0 ;  /* 0x2000001bff187230 */ /* 0x000fe20000004100 */
[----:B------:R-:W-:Y:S01]  /*2db0*/  ISETP.NE.AND P6, PT, R26, 0x1, PT ;  /* 0x000000011a00780c */ /* 0x000fe20003fc5270 */
[----:B------:R-:W-:Y:S01]  /*2dc0*/  @P1 HADD2.F32 R40, -RZ, R23.H0_H0 ;  /* 0x20000017ff281230 */ /* 0x000fe20000004100 */
[----:B------:R-:W-:Y:S01]  /*2dd0*/  BSSY.RECONVERGENT B2, `(.L_x_1414) ;  /* 0x000004f000027945 */ /* 0x000fe20003800200 */
[----:B------:R-:W-:Y:S01]  /*2de0*/  FFMA.FTZ R38, R25, R48, 1.1641532182693481445e-10 ;  /* 0x2f00000019267423 */ /* 0x000fe20000010030 */
[----:B------:R-:W-:Y:S01]  /*2df0*/  FMUL.FTZ R25, R24, R45 ;  /* 0x0000002d18197220 */ /* 0x000fe20000410000 */
[----:B------:R-:W-:-:S03]  /*2e00*/  HADD2.F32 R24, -RZ, R19.H0_H0 ;  /* 0x20000013ff187230 */ /* 0x000fc60000004100 */
[----:B------:R-:W-:Y:S01]  /*2e10*/  FMUL.FTZ R25, R25, R46 ;  /* 0x0000002e19197220 */ /* 0x000fe20000410000 */
[----:B------:R-:W-:Y:S01]  /*2e20*/  FSETP.GTU.FTZ.AND P5, PT, R38, R47, PT ;  /* 0x0000002f2600720b */ /* 0x000fe20003fbc000 */
[----:B------:R-:W-:-:S03]  /*2e30*/  IMAD.MOV.U32 R38, RZ, RZ, 0x2 ;  /* 0x00000002ff267424 */ /* 0x000fc600078e00ff */
        /* <DEDUP_REMOVED lines=13> */
.L_x_1416:
        /* <DEDUP_REMOVED lines=8> */
[----:B------:R-:W-:Y:S01]  /*2f90*/  @!P6 IADD3 R4, PT, PT, R4, 0x1, RZ ;  /* 0x000000010404e810 */ /* 0x000fe20007ffe0ff */
[----:B------:R-:W-:Y:S01]  /*2fa0*/  @!P6 VIADD R24, R28, 0x1 ;  /* 0x000000011c18e836 */ /* 0x000fe20000000000 */
[----:B------:R-:W-:Y:S02]  /*2fb0*/  @!P6 MOV R0, RZ ;  /* 0x000000ff0000e202 */ /* 0x000fe40000000f00 */
[----:B------:R-:W-:-:S13]  /*2fc0*/  ISETP.NE.AND P0, PT, R4, RZ, !P6 ;  /* 0x000000ff0400720c */ /* 0x000fda0007705270 */
[----:B------:R-:W-:Y:S02]  /*2fd0*/  @P0 IADD3 R24, PT, PT, R28, RZ, RZ ;  /* 0x000000ff1c180210 */ /* 0x000fe40007ffe0ff */
[----:B------:R-:W-:-:S03]  /*2fe0*/  ISETP.NE.AND P0, PT, R7, RZ, PT ;  /* 0x000000ff0700720c */ /* 0x000fc60003f05270 */
[----:B------:R-:W-:-:S10]  /*2ff0*/  @!P6 IMAD.MOV.U32 R28, RZ, RZ, R24 ;  /* 0x000000ffff1ce224 */ /* 0x000fd400078e0018 */
.L_x_1418:
[----:B------:R-:W-:Y:S05]  /*3000*/  BSYNC.RECONVERGENT B3 ;  /* 0x0000000000037941 */ /* 0x000fea0003800200 */
.L_x_1417:
        /* <DEDUP_REMOVED lines=43> */
.L_x_1415:
[----:B------:R-:W-:Y:S05]  /*32c0*/  BSYNC.RECONVERGENT B2 ;  /* 0x0000000000027941 */ /* 0x000fea0003800200 */
.L_x_1414:
[----:B------:R-:W-:Y:S01]  /*32d0*/  P2R R25, PR, RZ, 0x1 ;  /* 0x00000001ff197803 */ /* 0x000fe20000000000 */
[----:B------:R-:W0:Y:S01]  /*32e0*/  LDC.64 R40, c[0x0][0x3a8] ;  /* 0x0000ea00ff287b82 */ /* 0x000e220000000a00 */
[----:B------:R-:W-:Y:S02]  /*32f0*/  ISETP.NE.AND P0, PT, R50, RZ, PT ;  /* 0x000000ff3200720c */ /* 0x000fe40003f05270 */
[----:B------:R-:W-:Y:S02]  /*3300*/  ISETP.NE.AND P6, PT, R44, RZ, PT ;  /* 0x000000ff2c00720c */ /* 0x000fe40003fc5270 */
[----:B------:R-:W-:Y:S02]  /*3310*/  SEL R44, RZ, 0x1000000, P2 ;  /* 0x01000000ff2c7807 */ /* 0x000fe40001000000 */
[----:B------:R-:W-:Y:S02]  /*3320*/  ISETP.NE.AND P2, PT, R49, RZ, PT ;  /* 0x000000ff3100720c */ /* 0x000fe40003f45270 */
[----:B------:R-:W-:-:S02]  /*3330*/  SEL R39, RZ, 0x10000, P0 ;  /* 0x00010000ff277807 */ /* 0x000fc40000000000 */
[----:B------:R-:W-:Y:S02]  /*3340*/  ISETP.NE.AND P0, PT, R25, RZ, PT ;  /* 0x000000ff1900720c */ /* 0x000fe40003f05270 */
[----:B------:R-:W-:Y:S01]  /*3350*/  I2FP.F32.U32 R25, R24 ;  /* 0x0000001800197245 */ /* 0x000fe20000201000 */
[----:B------:R-:W-:Y:S01]  /*3360*/  HADD2.F32 R24, -RZ, R27.H1_H1 ;  /* 0x3000001bff187230 */ /* 0x000fe20000004100 */
[----:B------:R-:W-:Y:S01]  /*3370*/  SEL R26, RZ, 0x100, P2 ;  /* 0x00000100ff1a7807 */ /* 0x000fe20001000000 */
[----:B------:R-:W-:Y:S01]  /*3380*/  @P1 HADD2.F32 R27, -RZ, R23.H1_H1 ;  /* 0x30000017ff1b1230 */ /* 0x000fe20000004100 */
[----:B------:R-:W-:Y:S01]  /*3390*/  SEL R49, RZ, 0x1, P6 ;  /* 0x00000001ff317807 */ /* 0x000fe20003000000 */
[----:B------:R-:W-:Y:S01]  /*33a0*/  FFMA.FTZ R50, R25, R48, 1.1641532182693481445e-10 ;  /* 0x2f00000019327423 */ /* 0x000fe20000010030 */
[----:B------:R-:W-:Y:S01]  /*33b0*/  FMUL.FTZ R25, R24, R45 ;  /* 0x0000002d18197220 */ /* 0x000fe20000410000 */
[----:B------:R-:W-:Y:S02]  /*33c0*/  LOP3.LUT R48, R26, R44, R39, 0xfe, !PT ;  /* 0x0000002c1a307212 */ /* 0x000fe400078efe27 */
[----:B------:R-:W1:Y:S01]  /*33d0*/  LDC.64 R44, c[0x0][0x3b0] ;  /* 0x0000ec00ff2c7b82 */ /* 0x000e620000000a00 */
[----:B------:R-:W-:Y:S01]  /*33e0*/  FMUL.FTZ R25, R25, R46 ;  /* 0x0000002e19197220 */ /* 0x000fe20000410000 */
[----:B------:R-:W-:Y:S01]  /*33f0*/  FSETP.GTU.FTZ.AND P2, PT, R50, R47, PT ;  /* 0x0000002f3200720b */ /* 0x000fe20003f5c000 */
[----:B------:R-:W-:Y:S01]  /*3400*/  HADD2.F32 R46, -RZ, R19.H1_H1 ;  /* 0x30000013ff2e7230 */ /* 0x000fe20000004100 */
[----:B------:R-:W-:Y:S01]  /*3410*/  SEL R24, RZ, 0x10000, P5 ;  /* 0x00010000ff187807 */ /* 0x000fe20002800000 */
[----:B0-----:R-:W-:Y:S01]  /*3420*/  IMAD.WIDE.U32 R40, R43, 0x10, R40 ;  /* 0x000000102b287825 */ /* 0x001fe200078e0028 */
[----:B------:R-:W-:-:S02]  /*3430*/  FSEL R25, R25, RZ, !P2 ;  /* 0x000000ff19197208 */ /* 0x000fc40005000000 */
[----:B------:R-:W-:Y:S02]  /*3440*/  SEL R39, RZ, 0x100, P4 ;  /* 0x00000100ff277807 */ /* 0x000fe40002000000 */
[----:B------:R-:W-:Y:S01]  /*3450*/  SEL R26, RZ, 0x1000000, P2 ;  /* 0x01000000ff1a7807 */ /* 0x000fe20001000000 */
[----:B------:R-:W-:Y:S01]  /*3460*/  FMUL.FTZ R46, R25, R46 ;  /* 0x0000002e192e7220 */ /* 0x000fe20000410000 */
[----:B------:R-:W-:Y:S02]  /*3470*/  LOP3.LUT R48, R48, R49, RZ, 0xfc, !PT ;  /* 0x0000003130307212 */ /* 0x000fe400078efcff */
[----:B------:R-:W-:Y:S01]  /*3480*/  LOP3.LUT R39, R39, R26, R24, 0xfe, !PT ;  /* 0x0000001a27277212 */ /* 0x000fe200078efe18 */
[----:B------:R-:W-:Y:S01]  /*3490*/  @P1 FADD.FTZ R46, R27, R46 ;  /* 0x0000002e1b2e1221 */ /* 0x000fe20000010000 */
[----:B------:R-:W-:Y:S02]  /*34a0*/  SEL R24, RZ, 0x1, P3 ;  /* 0x00000001ff187807 */ /* 0x000fe40001800000 */
[----:B------:R-:W-:-:S02]  /*34b0*/  F2FP.F16.F32.PACK_AB R25, R36, R31 ;  /* 0x0000001f2419723e */ /* 0x000fc400000000ff */
[----:B------:R-:W-:Y:S02]  /*34c0*/  LOP3.LUT R49, R39, R24, RZ, 0xfc, !PT ;  /* 0x0000001827317212 */ /* 0x000fe400078efcff */
[----:B------:R-:W-:Y:S02]  /*34d0*/  F2FP.F16.F32.PACK_AB R24, R34, R29 ;  /* 0x0000001d2218723e */ /* 0x000fe400000000ff */
[----:B------:R-:W-:Y:S01]  /*34e0*/  F2FP.F16.F32.PACK_AB R26, R42, R33 ;  /* 0x000000212a1a723e */ /* 0x000fe200000000ff */
[----:B-1----:R-:W-:Y:S01]  /*34f0*/  IMAD.WIDE.U32 R44, R43, 0x8, R44 ;  /* 0x000000082b2c7825 */ /* 0x002fe200078e002c */
[----:B------:R-:W-:-:S05]  /*3500*/  F2FP.F16.F32.PACK_AB R27, R46, R35 ;  /* 0x000000232e1b723e */ /* 0x000fca00000000ff */
[----:B------:R0:W-:Y:S04]  /*3510*/  STG.E.128 desc[UR8][R40.64], R24 ;  /* 0x0000001828007986 */ /* 0x0001e8000c101d08 */
[----:B------:R0:W-:Y:S02]  /*3520*/  STG.E.64 desc[UR8][R44.64], R48 ;  /* 0x000000302c007986 */ /* 0x0001e4000c101b08 */
.L_x_1378:
[----:B------:R-:W-:Y:S05]  /*3530*/  BSYNC.RECONVERGENT B0 ;  /* 0x0000000000007941 */ /* 0x000fea0003800200 */
.L_x_1377:
        /* <DEDUP_REMOVED lines=53> */
.L_x_1434:
        /* <DEDUP_REMOVED lines=16> */
[----:B------:R-:W-:Y:S02]  /*3990*/  HADD2.F32 R45, -RZ, R9.H0_H0 ;  /* 0x20000009ff2d7230 */ /* 0x000fe40000004100 */
[----:B0-----:R-:W-:Y:S01]  /*39a0*/  HADD2.F32 R25, -RZ, R12.H0_H0 ;  /* 0x2000000cff197230 */ /* 0x001fe20000004100 */
[----:B------:R-:W-:Y:S01]  /*39b0*/  FSEL R47, R41, RZ, P0 ;  /* 0x000000ff292f7208 */ /* 0x000fe20000000000 */
[--C-:B------:R-:W-:Y:S02]  /*39c0*/  HADD2.F32 R41, -RZ, R13.reuse.H0_H0 ;  /* 0x2000000dff297230 */ /* 0x100fe40000004100 */
[----:B------:R-:W-:Y:S02]  /*39d0*/  HADD2.F32 R27, -RZ, R8.H0_H0 ;  /* 0x20000008ff1b7230 */ /* 0x000fe40000004100 */
[--C-:B------:R-:W-:Y:S01]  /*39e0*/  FADD.FTZ R26, R31, -R47.reuse ;  /* 0x8000002f1f1a7221 */ /* 0x100fe20000010000 */
[----:B------:R-:W-:Y:S01]  /*39f0*/  FADD.FTZ R24, R29, -R47 ;  /* 0x8000002f1d187221 */ /* 0x000fe20000010000 */
[----:B------:R-:W-:-:S02]  /*3a00*/  HADD2.F32 R40, -RZ, R13.H1_H1 ;  /* 0x3000000dff287230 */ /* 0x000fc40000004100 */
[----:B------:R-:W-:Y:S01]  /*3a10*/  FADD.FTZ R50, R33, -R47 ;  /* 0x8000002f21327221 */ /* 0x000fe20000010000 */
[C---:B------:R-:W-:Y:S01]  /*3a20*/  FMUL.FTZ R26, R39.reuse, R26 ;  /* 0x0000001a271a7220 */ /* 0x040fe20000410000 */
[C---:B------:R-:W-:Y:S01]  /*3a30*/  FMUL.FTZ R24, R39.reuse, R24 ;  /* 0x0000001827187220 */ /* 0x040fe20000410000 */
[----:B------:R-:W-:Y:S02]  /*3a40*/  HADD2.F32 R48, -RZ, R9.H1_H1 ;  /* 0x30000009ff307230 */ /* 0x000fe40000004100 */
[----:B------:R-:W-:Y:S01]  /*3a50*/  FFMA.FTZ R44, R26, R41, R45 ;  /* 0x000000291a2c7223 */ /* 0x000fe2000001002d */
[----:B------:R-:W-:Y:S01]  /*3a60*/  FADD.FTZ R26, R36, -R47 ;  /* 0x8000002f241a7221 */ /* 0x000fe20000010000 */
[----:B------:R-:W-:Y:S01]  /*3a70*/  FFMA.FTZ R24, R24, R25, R27 ;  /* 0x0000001918187223 */ /* 0x000fe2000001001b */
[----:B------:R-:W-:Y:S02]  /*3a80*/  HADD2.F32 R52, -RZ, R14.H0_H0 ;  /* 0x2000000eff347230 */ /* 0x000fe40000004100 */
[C---:B------:R-:W-:Y:S01]  /*3a90*/  FMUL.FTZ R45, R39.reuse, R50 ;  /* 0x00000032272d7220 */ /* 0x040fe20000410000 */
[----:B------:R-:W-:Y:S01]  /*3aa0*/  FMUL.FTZ R25, R39, R26 ;  /* 0x0000001a27197220 */ /* 0x000fe20000410000 */
[----:B------:R-:W-:-:S02]  /*3ab0*/  HADD2.F32 R26, -RZ, R10.H0_H0 ;  /* 0x2000000aff1a7230 */ /* 0x000fc40000004100 */
[--C-:B------:R-:W-:Y:S01]  /*3ac0*/  FADD.FTZ R50, R46, -R47.reuse ;  /* 0x8000002f2e327221 */ /* 0x100fe20000010000 */
[----:B------:R-:W-:Y:S02]  /*3ad0*/  HADD2.F32 R27, -RZ, R14.H1_H1 ;  /* 0x3000000eff1b7230 */ /* 0x000fe40000004100 */
[----:B------:R-:W-:Y:S01]  /*3ae0*/  FFMA.FTZ R25, R25, R40, R48 ;  /* 0x0000002819197223 */ /* 0x000fe20000010030 */
[--C-:B------:R-:W-:Y:S01]  /*3af0*/  FADD.FTZ R40, R42, -R47.reuse ;  /* 0x8000002f2a287221 */ /* 0x100fe20000010000 */
[----:B------:R-:W-:Y:S01]  /*3b00*/  FFMA.FTZ R45, R45, R52, R26 ;  /* 0x000000342d2d7223 */ /* 0x000fe2000001001a */
[----:B------:R-:W-:Y:S02]  /*3b10*/  HADD2.F32 R41, -RZ, R10.H1_H1 ;  /* 0x3000000aff297230 */ /* 0x000fe40000004100 */
[----:B------:R-:W-:Y:S01]  /*3b20*/  FMUL.FTZ R26, R39, R40 ;  /* 0x00000028271a7220 */ /* 0x000fe20000410000 */
[----:B------:R-:W-:Y:S01]  /*3b30*/  FADD.FTZ R40, R35, -R47 ;  /* 0x8000002f23287221 */ /* 0x000fe20000010000 */
[----:B------:R-:W-:Y:S01]  /*3b40*/  HADD2.F32 R52, -RZ, R11.H1_H1 ;  /* 0x3000000bff347230 */ /* 0x000fe20000004100 */
[----:B------:R-:W-:Y:S01]  /*3b50*/  F2FP.F16.F32.PACK_AB R25, R25, R44 ;  /* 0x0000002c1919723e */ /* 0x000fe200000000ff */
[----:B------:R-:W-:Y:S01]  /*3b60*/  FFMA.FTZ R26, R26, R27, R41 ;  /* 0x0000001b1a1a7223 */ /* 0x000fe20000010029 */
[----:B------:R-:W-:-:S02]  /*3b70*/  HADD2.F32 R27, -RZ, R15.H0_H0 ;  /* 0x2000000fff1b7230 */ /* 0x000fc40000004100 */
[----:B------:R-:W-:Y:S01]  /*3b80*/  FMUL.FTZ R40, R39, R40 ;  /* 0x0000002827287220 */ /* 0x000fe20000410000 */
[----:B------:R-:W-:Y:S01]  /*3b90*/  HADD2.F32 R41, -RZ, R11.H0_H0 ;  /* 0x2000000bff297230 */ /* 0x000fe20000004100 */
[----:B------:R-:W-:-:S04]  /*3ba0*/  F2FP.F16.F32.PACK_AB R26, R26, R45 ;  /* 0x0000002d1a1a723e */ /* 0x000fc800000000ff */
[----:B------:R-:W-:Y:S01]  /*3bb0*/  FFMA.FTZ R48, R40, R27, R41 ;  /* 0x0000001b28307223 */ /* 0x000fe20000010029 */
[----:B------:R-:W-:Y:S01]  /*3bc0*/  FMUL.FTZ R27, R39, R50 ;  /* 0x00000032271b7220 */ /* 0x000fe20000410000 */
[----:B------:R-:W0:Y:S01]  /*3bd0*/  LDC.64 R40, c[0x0][0x428] ;  /* 0x00010a00ff287b82 */ /* 0x000e220000000a00 */
[----:B------:R-:W-:-:S05]  /*3be0*/  HADD2.F32 R50, -RZ, R15.H1_H1 ;  /* 0x3000000fff327230 */ /* 0x000fca0000004100 */
[----:B------:R-:W-:Y:S01]  /*3bf0*/  FFMA.FTZ R27, R27, R50, R52 ;  /* 0x000000321b1b7223 */ /* 0x000fe20000010034 */
[----:B------:R-:W-:Y:S01]  /*3c00*/  FADD.FTZ R50, R34, -R47 ;  /* 0x8000002f22327221 */ /* 0x000fe20000010000 */
[----:B------:R-:W-:-:S03]  /*3c10*/  HADD2.F32 R47, -RZ, R8.H1_H1 ;  /* 0x30000008ff2f7230 */ /* 0x000fc60000004100 */
[----:B------:R-:W-:Y:S01]  /*3c20*/  FMUL.FTZ R50, R39, R50 ;  /* 0x0000003227327220 */ /* 0x000fe20000410000 */
[----:B------:R-:W-:Y:S01]  /*3c30*/  HADD2.F32 R39, -RZ, R12.H1_H1 ;  /* 0x3000000cff277230 */ /* 0x000fe20000004100 */
[----:B------:R-:W-:-:S04]  /*3c40*/  F2FP.F16.F32.PACK_AB R27, R27, R48 ;  /* 0x000000301b1b723e */ /* 0x000fc800000000ff */
[----:B------:R-:W-:-:S05]  /*3c50*/  FFMA.FTZ R39, R50, R39, R47 ;  /* 0x0000002732277223 */ /* 0x000fca000001002f */
[----:B------:R-:W-:Y:S01]  /*3c60*/  F2FP.F16.F32.PACK_AB R24, R39, R24 ;  /* 0x000000182718723e */ /* 0x000fe200000000ff */
[----:B0-----:R-:W-:-:S05]  /*3c70*/  IMAD.WIDE.U32 R40, R43, 0x10, R40 ;  /* 0x000000102b287825 */ /* 0x001fca00078e0028 */
[----:B------:R1:W-:Y:S02]  /*3c80*/  STG.E.128 desc[UR8][R40.64], R24 ;  /* 0x0000001828007986 */ /* 0x0003e4000c101d08 */
.L_x_1421:
[----:B------:R-:W-:Y:S05]  /*3c90*/  BSYNC.RECONVERGENT B0 ;  /* 0x0000000000007941 */ /* 0x000fea0003800200 */
.L_x_1420:
[----:B01----:R-:W0:Y:S02]  /*3ca0*/  LDC.64 R24, c[0x0][0x380] ;  /* 0x0000e000ff187b82 */ /* 0x003e240000000a00 */
[----:B0-----:R-:W-:-:S04]  /*3cb0*/  LEA R3, R24, R3, 0x2 ;  /* 0x0000000318037211 */ /* 0x001fc800078e10ff */
[----:B------:R-:W-:-:S13]  /*3cc0*/  ISETP.GE.AND P0, PT, R3, R25, PT ;  /* 0x000000190300720c */ /* 0x000fda0003f06270 */
[----:B------:R-:W-:Y:S05]  /*3cd0*/  @!P0 BRA `(.L_x_1422) ;  /* 0xffffffc800fc8947 */ /* 0x000fea000383ffff */
[----:B------:R-:W-:Y:S05]  /*3ce0*/  BSYNC B1 ;  /* 0x0000000000017941 */ /* 0x000fea0003800000 */
.L_x_1376:
[----:B------:R-:W-:Y:S05]  /*3cf0*/  EXIT ;  /* 0x000000000000794d */ /* 0x000fea0003800000 */
.L_x_1419:
[----:B------:R-:W-:Y:S01]  /*3d00*/  HFMA2 R49, -RZ, RZ, 0, 5.9604644775390625e-08 ;  /* 0x00000001ff317431 */ /* 0x000fe200000001ff */
[----:B------:R-:W-:Y:S01]  /*3d10*/  BSSY B0, `(.L_x_1423) ;  /* 0x0000007000007945 */ /* 0x000fe20003800000 */
[----:B------:R-:W-:Y:S01]  /*3d20*/  IMAD.MOV.U32 R48, RZ, RZ, R25 ;  /* 0x000000ffff307224 */ /* 0x000fe200078e0019 */
[----:B------:R-:W-:Y:S01]  /*3d30*/  MOV R50, 0x1f ;  /* 0x0000001f00327802 */ /* 0x000fe20000000f00 */
[----:B------:R-:W-:-:S07]  /*3d40*/  IMAD.MOV.U32 R47, RZ, RZ, -0x1 ;  /* 0xffffffffff2f7424 */ /* 0x000fce00078e00ff */
[----:B------:R-:W-:Y:S05]  /*3d50*/  WARPSYNC.COLLECTIVE R47, `(.L_x_1424) ;  /* 0x000000002f087348 */ /* 0x000fea0003c00000 */
[----:B------:R0:W1:Y:S02]  /*3d60*/  SHFL.BFLY P3, R45, R48, R49, R50 ;  /* 0x0c000031302d7389 */ /* 0x0000640000060032 */
[----:B01----:R-:W-:Y:S05]  /*3d70*/  ENDCOLLECTIVE ;  /* 0x000000000000791b */ /* 0x003fea0003800000 */
.L_x_1424:
[----:B------:R-:W-:Y:S05]  /*3d80*/  BSYNC B0 ;  /* 0x0000000000007941 */ /* 0x000fea0003800000 */
.L_x_1423:
[----:B------:R-:W-:Y:S01]  /*3d90*/  MOV R24, R45 ;  /* 0x0000002d00187202 */ /* 0x000fe20000000f00 */
[----:B------:R-:W-:Y:S02]  /*3da0*/  HFMA2 R50, -RZ, RZ, 0, 1.847743988037109375e-06 ;  /* 0x0000001fff327431 */ /* 0x000fe400000001ff */
[----:B------:R-:W-:Y:S01]  /*3db0*/  IMAD.MOV.U32 R49, RZ, RZ, 0x2 ;  /* 0x00000002ff317424 */ /* 0x000fe200078e00ff */
[----:B------:R-:W-:Y:S01]  /*3dc0*/  MOV R47, 0xffffffff ;  /* 0xffffffff002f7802 */ /* 0x000fe20000000f00 */
[----:B------:R-:W-:-:S05]  /*3dd0*/  FADD.FTZ R26, R25, R24 ;  /* 0x00000018191a7221 */ /* 0x000fca0000010000 */
[----:B------:R-:W-:-:S07]  /*3de0*/  MOV R48, R26 ;  /* 0x0000001a00307202 */ /* 0x000fce0000000f00 */
[----:B------:R-:W-:Y:S05]  /*3df0*/  WARPSYNC.COLLECTIVE R47, `(.L_x_1425) ;  /* 0x000000002f087348 */ /* 0x000fea0003c00000 */
[----:B------:R0:W1:Y:S02]  /*3e00*/  SHFL.BFLY P3, R45, R48, R49, R50 ;  /* 0x0c000031302d7389 */ /* 0x0000640000060032 */
[----:B01----:R-:W-:Y:S05]  /*3e10*/  ENDCOLLECTIVE ;  /* 0x000000000000791b */ /* 0x003fea0003800000 */
.L_x_1425:
[----:B------:R-:W-:Y:S02]  /*3e20*/  HFMA2 R49, -RZ, RZ, 0, 2.384185791015625e-07 ;  /* 0x00000004ff317431 */ /* 0x000fe400000001ff */
[----:B------:R-:W-:-:S04]  /*3e30*/  IMAD.MOV.U32 R27, RZ, RZ, R45 ;  /* 0x000000ffff1b7224 */ /* 0x000fc800078e002d */
[----:B------:R-:W-:-:S05]  /*3e40*/  FADD.FTZ R27, R26, R27 ;  /* 0x0000001b1a1b7221 */ /* 0x000fca0000010000 */
[----:B------:R-:W-:-:S07]  /*3e50*/  MOV R48, R27 ;  /* 0x0000001b00307202 */ /* 0x000fce0000000f00 */
[----:B------:R-:W-:Y:S05]  /*3e60*/  WARPSYNC.COLLECTIVE R47, `(.L_x_1426) ;  /* 0x000000002f087348 */ /* 0x000fea0003c00000 */
[----:B------:R0:W1:Y:S02]  /*3e70*/  SHFL.BFLY P3, R45, R48, R49, R50 ;  /* 0x0c000031302d7389 */ /* 0x0000640000060032 */
[----:B01----:R-:W-:Y:S05]  /*3e80*/  ENDCOLLECTIVE ;  /* 0x000000000000791b */ /* 0x003fea0003800000 */
.L_x_1426:
[----:B------:R-:W-:Y:S02]  /*3e90*/  HFMA2 R49, -RZ, RZ, 0, 4.76837158203125e-07 ;  /* 0x00000008ff317431 */ /* 0x000fe400000001ff */
[----:B------:R-:W-:-:S04]  /*3ea0*/  IMAD.MOV.U32 R24, RZ, RZ, R45 ;  /* 0x000000ffff187224 */ /* 0x000fc800078e002d */
[----:B------:R-:W-:-:S05]  /*3eb0*/  FADD.FTZ R40, R27, R24 ;  /* 0x000000181b287221 */ /* 0x000fca0000010000 */
[----:B------:R-:W-:-:S07]  /*3ec0*/  MOV R48, R40 ;  /* 0x0000002800307202 */ /* 0x000fce0000000f00 */
[----:B------:R-:W-:Y:S05]  /*3ed0*/  WARPSYNC.COLLECTIVE R47, `(.L_x_1427) ;  /* 0x000000002f087348 */ /* 0x000fea0003c00000 */
[----:B------:R0:W1:Y:S02]  /*3ee0*/  SHFL.BFLY P3, R45, R48, R49, R50 ;  /* 0x0c000031302d7389 */ /* 0x0000640000060032 */
[----:B01----:R-:W-:Y:S05]  /*3ef0*/  ENDCOLLECTIVE ;  /* 0x000000000000791b */ /* 0x003fea0003800000 */
.L_x_1427:
[----:B------:R-:W-:Y:S02]  /*3f00*/  HFMA2 R49, -RZ, RZ, 0, 9.5367431640625e-07 ;  /* 0x00000010ff317431 */ /* 0x000fe400000001ff */
[----:B------:R-:W-:-:S04]  /*3f10*/  IMAD.MOV.U32 R39, RZ, RZ, R45 ;  /* 0x000000ffff277224 */ /* 0x000fc800078e002d */
[----:B------:R-:W-:Y:S02]  /*3f20*/  FADD.FTZ R44, R40, R39 ;  /* 0x00000027282c7221 */ /* 0x000fe40000010000 */
[----:B------:R-:W0:Y:S03]  /*3f30*/  LDC R39, c[0x0][0x400] ;  /* 0x00010000ff277b82 */ /* 0x000e260000000800 */
[----:B------:R-:W-:-:S07]  /*3f40*/  MOV R48, R44 ;  /* 0x0000002c00307202 */ /* 0x000fce0000000f00 */
[----:B0-----:R-:W-:Y:S05]  /*3f50*/  WARPSYNC.COLLECTIVE R47, `(.L_x_1428) ;  /* 0x000000002f087348 */ /* 0x001fea0003c00000 */
[----:B------:R1:W2:Y:S02]  /*3f60*/  SHFL.BFLY P3, R45, R48, R49, R50 ;  /* 0x0c000031302d7389 */ /* 0x0002a40000060032 */
[----:B012---:R-:W-:Y:S05]  /*3f70*/  ENDCOLLECTIVE ;  /* 0x000000000000791b */ /* 0x007fea0003800000 */
.L_x_1428:
        /* <DEDUP_REMOVED lines=26> */
.L_x_1429:
[----:B------:R-:W-:Y:S02]  /*4120*/  HFMA2 R49, -RZ, RZ, 0, 1.1920928955078125e-07 ;  /* 0x00000002ff317431 */ /* 0x000fe400000001ff */
[----:B------:R-:W-:-:S04]  /*4130*/  IMAD.MOV.U32 R25, RZ, RZ, R45 ;  /* 0x000000ffff197224 */ /* 0x000fc800078e002d */
[----:B------:R-:W-:-:S05]  /*4140*/  FADD.FTZ R25, R24, R25 ;  /* 0x0000001918197221 */ /* 0x000fca0000010000 */
[----:B------:R-:W-:-:S07]  /*4150*/  MOV R48, R25 ;  /* 0x0000001900307202 */ /* 0x000fce0000000f00 */
[----:B------:R-:W-:Y:S05]  /*4160*/  WARPSYNC.COLLECTIVE R47, `(.L_x_1430) ;  /* 0x000000002f087348 */ /* 0x000fea0003c00000 */
[----:B------:R0:W1:Y:S02]  /*4170*/  SHFL.BFLY P3, R45, R48, R49, R50 ;  /* 0x0c000031302d7389 */ /* 0x0000640000060032 */
[----:B01----:R-:W-:Y:S05]  /*4180*/  ENDCOLLECTIVE ;  /* 0x000000000000791b */ /* 0x003fea0003800000 */
.L_x_1430:
[----:B------:R-:W-:Y:S02]  /*4190*/  HFMA2 R49, -RZ, RZ, 0, 2.384185791015625e-07 ;  /* 0x00000004ff317431 */ /* 0x000fe400000001ff */
[----:B------:R-:W-:-:S04]  /*41a0*/  IMAD.MOV.U32 R26, RZ, RZ, R45 ;  /* 0x000000ffff1a7224 */ /* 0x000fc800078e002d */
[----:B------:R-:W-:-:S05]  /*41b0*/  FADD.FTZ R26, R25, R26 ;  /* 0x0000001a191a7221 */ /* 0x000fca0000010000 */
[----:B------:R-:W-:-:S07]  /*41c0*/  MOV R48, R26 ;  /* 0x0000001a00307202 */ /* 0x000fce0000000f00 */
[----:B------:R-:W-:Y:S05]  /*41d0*/  WARPSYNC.COLLECTIVE R47, `(.L_x_1431) ;  /* 0x000000002f087348 */ /* 0x000fea0003c00000 */
[----:B------:R0:W1:Y:S02]  /*41e0*/  SHFL.BFLY P3, R45, R48, R49, R50 ;  /* 0x0c000031302d7389 */ /* 0x0000640000060032 */
[----:B01----:R-:W-:Y:S05]  /*41f0*/  ENDCOLLECTIVE ;  /* 0x000000000000791b */ /* 0x003fea0003800000 */
.L_x_1431:
[----:B------:R-:W-:Y:S02]  /*4200*/  HFMA2 R49, -RZ, RZ, 0, 4.76837158203125e-07 ;  /* 0x00000008ff317431 */ /* 0x000fe400000001ff */
[----:B------:R-:W-:-:S04]  /*4210*/  IMAD.MOV.U32 R27, RZ, RZ, R45 ;  /* 0x000000ffff1b7224 */ /* 0x000fc800078e002d */
[----:B------:R-:W-:-:S05]  /*4220*/  FADD.FTZ R27, R26, R27 ;  /* 0x0000001b1a1b7221 */ /* 0x000fca0000010000 */
[----:B------:R-:W-:-:S07]  /*4230*/  MOV R48, R27 ;  /* 0x0000001b00307202 */ /* 0x000fce0000000f00 */
[----:B------:R-:W-:Y:S05]  /*4240*/  WARPSYNC.COLLECTIVE R47, `(.L_x_1432) ;  /* 0x000000002f087348 */ /* 0x000fea0003c00000 */
[----:B------:R0:W1:Y:S02]  /*4250*/  SHFL.BFLY P3, R45, R48, R49, R50 ;  /* 0x0c000031302d7389 */ /* 0x0000640000060032 */
[----:B01----:R-:W-:Y:S05]  /*4260*/  ENDCOLLECTIVE ;  /* 0x000000000000791b */ /* 0x003fea0003800000 */
.L_x_1432:
[----:B------:R-:W-:Y:S02]  /*4270*/  HFMA2 R49, -RZ, RZ, 0, 9.5367431640625e-07 ;  /* 0x00000010ff317431 */ /* 0x000fe400000001ff */
[----:B------:R-:W-:-:S04]  /*4280*/  IMAD.MOV.U32 R40, RZ, RZ, R45 ;  /* 0x000000ffff287224 */ /* 0x000fc800078e002d */
[----:B------:R-:W-:-:S05]  /*4290*/  FADD.FTZ R40, R27, R40 ;  /* 0x000000281b287221 */ /* 0x000fca0000010000 */
[----:B------:R-:W-:-:S07]  /*42a0*/  MOV R48, R40 ;  /* 0x0000002800307202 */ /* 0x000fce0000000f00 */
[----:B------:R-:W-:Y:S05]  /*42b0*/  WARPSYNC.COLLECTIVE R47, `(.L_x_1433) ;  /* 0x000000002f087348 */ /* 0x000fea0003c00000 */
[----:B------:R0:W1:Y:S02]  /*42c0*/  SHFL.BFLY P3, R45, R48, R49, R50 ;  /* 0x0c000031302d7389 */ /* 0x0000640000060032 */
[----:B01----:R-:W-:Y:S05]  /*42d0*/  ENDCOLLECTIVE ;  /* 0x000000000000791b */ /* 0x003fea0003800000 */
.L_x_1433:
[----:B------:R-:W-:Y:S05]  /*42e0*/  BRA `(.L_x_1434) ;  /* 0xfffffff400687947 */ /* 0x000fea000383ffff */
.L_x_1435:
        /* <DEDUP_REMOVED lines=9> */
.L_x_9063:


//--------------------- .text._ZN10layer_norm13ln_fwd_kernelINS_13Kernel_traitsI6__halfS2_S2_S2_fjLj256ELj1ELj4ELj1ELj16ENS_18Kernel_traits_baseILj256ES2_S2_S2_S2_fjLj128EEEEELb1ELb1ELb0ELb1EEEvNS_9FwdParamsE --------------------------
	.section	.text._ZN10layer_norm13ln_fwd_kernelINS_13Kernel_traitsI6__halfS2_S2_S2_fjLj256ELj1ELj4ELj1ELj16ENS_18Kernel_traits_baseILj256ES2_S2_S2_S2_fjLj128EEEEELb1ELb1ELb0ELb1EEEvNS_9FwdParamsE,"ax",@progbits
	.align	128
        .global         _ZN10layer_norm13ln_fwd_kernelINS_13Kernel_traitsI6__halfS2_S2_S2_fjLj256ELj1ELj4ELj1ELj16ENS_18Kernel_traits_baseILj256ES2_S2_S2_S2_fjLj128EEEEELb1ELb1ELb0ELb1EEEvNS_9FwdParamsE
        .type           _ZN10layer_norm13ln_fwd_kernelINS_13Kernel_traitsI6__halfS2_S2_S2_fjLj256ELj1ELj4ELj1ELj16ENS_18Kernel_traits_baseILj256ES2_S2_S2_S2_fjLj128EEEEELb1ELb1ELb0ELb1EEEvNS_9FwdParamsE,@function
        .size           _ZN10layer_norm13ln_fwd_kernelINS_13Kernel_traitsI6__halfS2_S2_S2_fjLj256ELj1ELj4ELj1ELj16ENS_18Kernel_traits_baseILj256ES2_S2_S2_S2_fjLj128EEEEELb1ELb1ELb0ELb1EEEvNS_9FwdParamsE,(.L_x_9064 - _ZN10layer_norm13ln_fwd_kernelINS_13Kernel_traitsI6__halfS2_S2_S2_fjLj256ELj1ELj4ELj1ELj16ENS_18Kernel_traits_baseILj256ES2_S2_S2_S2_fjLj128EEEEELb1ELb1ELb0ELb1EEEvNS_9FwdParamsE)
        .other          _ZN10layer_norm13ln_fwd_kernelINS_13Kernel_traitsI6__halfS2_S2_S2_fjLj256ELj1ELj4ELj1ELj16ENS_18Kernel_traits_baseILj256ES2_S2_S2_S2_fjLj128EEEEELb1ELb1ELb0ELb1EEEvNS_9FwdParamsE,@"STO_CUDA_ENTRY STV_DEFAULT"
_ZN10layer_norm13ln_fwd_kernelINS_13Kernel_traitsI6__halfS2_S2_S2_fjLj256ELj1ELj4ELj1ELj16ENS_18Kernel_traits_baseILj256ES2_S2_S2_S2_fjLj128EEEEELb1ELb1ELb0ELb1EEEvNS_9FwdParamsE:
.text._ZN10layer_norm13ln_fwd_kernelINS_13Kernel_traitsI6__halfS2_S2_S2_fjLj256ELj1ELj4ELj1ELj16ENS_18Kernel_traits_baseILj256ES2_S2_S2_S2_fjLj128EEEEELb1ELb1ELb0ELb1EEEvNS_9FwdParamsE:
        /* <DEDUP_REMOVED lines=35> */
[----:B------:R-:W-:Y:S01]  /*0230*/  IMAD.HI.U32 R7, R4, -0x326172a9, RZ ;  /* 0xcd9e8d5704077827 */ /* 0x000fe200078e00ff */
[----:B------:R-:W-:-:S02]  /*0240*/  UIADD3 UR15, UPT, UPT, UR7, -0x4498517b, URZ ;  /* 0xbb67ae85070f7890 */ /* 0x000fc4000fffe0ff */
[----:B------:R-:W-:Y:S02]  /*0250*/  UIADD3 UR14, UPT, UPT, UR6, -0x61c88647, URZ ;  /* 0x9e3779b9060e7890 */ /* 0x000fe4000fffe0ff */
[----:B------:R-:W-:Y:S01]  /*0260*/  UIADD3 UR16, UPT, UPT, UR6, 0x3c6ef372, URZ ;  /* 0x3c6ef37206107890 */ /* 0x000fe2000fffe0ff */
[C---:B0-----:R-:W-:Y:S01]  /*0270*/  IMAD.WIDE.U32 R16, R5.reuse, 0x10, R16 ;  /* 0x0000001005107825 */ /* 0x041fe200078e0010 */
[----:B------:R-:W-:Y:S02]  /*0280*/  UIADD3 UR17, UPT, UPT, UR7, 0x76cf5d0a, URZ ;  /* 0x76cf5d0a07117890 */ /* 0x000fe4000fffe0ff */
[----:B------:R-:W-:Y:S02]  /*0290*/  UIADD3 UR19, UPT, UPT, UR7, 0x32370b8f, URZ ;  /* 0x32370b8f07137890 */ /* 0x000fe4000fffe0ff */
[----:B------:R-:W-:Y:S01]  /*02a0*/  UIADD3 UR18, UPT, UPT, UR6, -0x255992d5, URZ ;  /* 0xdaa66d2b06127890 */ /* 0x000fe2000fffe0ff */
[----:B------:R-:W3:Y:S01]  /*02b0*/  LDG.E.128 R16, desc[UR8][R16.64] ;  /* 0x0000000810107981 */ /* 0x000ee2000c1e1d00 */
[----:B------:R-:W-:Y:S01]  /*02c0*/  UIADD3 UR20, UPT, UPT, UR6, 0x78dde6e4, URZ ;  /* 0x78dde6e406147890 */ /* 0x000fe2000fffe0ff */
[----:B-1----:R-:W-:Y:S01]  /*02d0*/  IMAD.WIDE.U32 R20, R5, 0x10, R20 ;  /* 0x0000001005147825 */ /* 0x002fe200078e0014 */
[----:B------:R-:W-:-:S02]  /*02e0*/  UIADD3 UR21, UPT, UPT, UR7, -0x126145ec, URZ ;  /* 0xed9eba1407157890 */ /* 0x000fc4000fffe0ff */
[----:B------:R-:W-:Y:S02]  /*02f0*/  UIADD3 UR23, UPT, UPT, UR7, -0x56f99767, URZ ;  /* 0xa906689907177890 */ /* 0x000fe4000fffe0ff */
[----:B------:R-:W-:Y:S01]  /*0300*/  UIADD3 UR22, UPT, UPT, UR6, 0x1715609d, URZ ;  /* 0x1715609d06167890 */ /* 0x000fe2000fffe0ff */
[----:B------:R-:W4:Y:S01]  /*0310*/  LDG.E.128 R20, desc[UR8][R20.64] ;  /* 0x0000000814147981 */ /* 0x000f22000c1e1d00 */
[----:B------:R-:W-:Y:S01]  /*0320*/  UIADD3 UR24, UPT, UPT, UR6, -0x4ab325aa, URZ ;  /* 0xb54cda5606187890 */ /* 0x000fe2000fffe0ff */
[----:B--2--5:R-:W-:Y:S01]  /*0330*/  @P1 IADD3 R46, P0, PT, R8, R3, RZ ;  /* 0x00000003082e1210 */ /* 0x024fe20007f1e0ff */
[----:B------:R-:W-:Y:S01]  /*0340*/  UIADD3 UR25, UPT, UPT, UR7, 0x646e171e, URZ ;  /* 0x646e171e07197890 */ /* 0x000fe2000fffe0ff */
[----:B------:R-:W-:Y:S01]  /*0350*/  HFMA2 R43, -RZ, RZ, 0, 0 ;  /* 0x00000000ff2b7431 */ /* 0x000fe200000001ff */
[----:B------:R-:W0:Y:S01]  /*0360*/  LDCU.64 UR4, c[0x0][0x3e0] ;  /* 0x00007c00ff0477ac */ /* 0x000e220008000a00 */
[----:B------:R-:W-:Y:S01]  /*0370*/  BSSY B0, `(.L_x_1436) ;  /* 0x0000383000007945 */ /* 0x000fe20003800000 */
[----:B------:R-:W-:-:S02]  /*0380*/  @P1 IMAD.X R47, RZ, RZ, R9, P0 ;  /* 0x000000ffff2f1224 */ /* 0x000fc400000e0609 */
[----:B------:R-:W-:Y:S01]  /*0390*/  IMAD R9, R4, -0x326172a9, RZ ;  /* 0xcd9e8d5704097824 */ /* 0x000fe200078e02ff */
[----:B------:R-:W-:Y:S02]  /*03a0*/  UIADD3 UR27, UPT, UPT, UR7, 0x1fd5c5a3, URZ ;  /* 0x1fd5c5a3071b7890 */ /* 0x000fe4000fffe0ff */
[C-C-:B------:R-:W-:Y:S01]  /*03b0*/  SHF.R.U64 R3, R46.reuse, 0x2, R47.reuse ;  /* 0x000000022e037819 */ /* 0x140fe2000000122f */
[----:B------:R-:W-:Y:S01]  /*03c0*/  UIADD3 UR26, UPT, UPT, UR6, 0x5384540f, URZ ;  /* 0x5384540f061a7890 */ /* 0x000fe2000fffe0ff */
        /* <DEDUP_REMOVED lines=9> */
[----:B0-----:R-:W-:Y:S01]  /*0460*/  UISETP.NE.U32.AND UP0, UPT, UR4, URZ, UPT ;  /* 0x000000ff0400728c */ /* 0x001fe2000bf05070 */
[----:B------:R-:W0:Y:S02]  /*0470*/  LDCU.U8 UR4, c[0x0][0x410] ;  /* 0x00008200ff0477ac */ /* 0x000e240008000000 */
[C---:B------:R-:W-:Y:S01]  /*0480*/  IMAD.HI.U32 R8, R0.reuse, -0x326172a9, RZ ;  /* 0xcd9e8d5700087827 */ /* 0x040fe200078e00ff */
[----:B------:R-:W-:Y:S01]  /*0490*/  LOP3.LUT R10, R11, UR15, R10, 0x96, !PT ;  /* 0x0000000f0b0a7c12 */ /* 0x000fe2000f8e960a */
[----:B------:R-:W-:Y:S02]  /*04a0*/  UIADD3 UR31, UPT, UPT, UR7, -0x695add53, URZ ;  /* 0x96a522ad071f7890 */ /* 0x000fe4000fffe0ff */
[----:B------:R-:W-:Y:S01]  /*04b0*/  IMAD R24, R7, -0x2daee0ad, RZ ;  /* 0xd2511f5307187824 */ /* 0x000fe200078e02ff */
[----:B------:R-:W-:Y:S01]  /*04c0*/  LOP3.LUT R8, R9, UR14, R8, 0x96, !PT ;  /* 0x0000000e09087c12 */ /* 0x000fe2000f8e9608 */
[----:B------:R-:W-:Y:S01]  /*04d0*/  IMAD R9, R0, -0x326172a9, RZ ;  /* 0xcd9e8d5700097824 */ /* 0x000fe200078e02ff */
[----:B------:R-:W-:Y:S01]  /*04e0*/  UIADD3 UR30, UPT, UPT, UR6, -0x700cb87f, URZ ;  /* 0x8ff34781061e7890 */ /* 0x000fe2000fffe0ff */
[----:B------:R-:W-:Y:S01]  /*04f0*/  IMAD.HI.U32 R0, R10, -0x326172a9, RZ ;  /* 0xcd9e8d570a007827 */ /* 0x000fe200078e00ff */
[----:B------:R-:W-:Y:S01]  /*0500*/  UISETP.NE.AND.EX UP0, UPT, UR5, URZ, UPT, UP0 ;  /* 0x000000ff0500728c */ /* 0x000fe2000bf05300 */
[----:B------:R-:W1:Y:S02]  /*0510*/  LDCU UR12, c[0x0][0x388] ;  /* 0x00007100ff0c77ac */ /* 0x000e640008000800 */
[----:B------:R-:W-:Y:S01]  /*0520*/  IMAD.HI.U32 R7, R8, -0x2daee0ad, RZ ;  /* 0xd2511f5308077827 */ /* 0x000fe200078e00ff */
[----:B------:R-:W-:Y:S01]  /*0530*/  LOP3.LUT R0, R9, UR16, R0, 0x96, !PT ;  /* 0x0000001009007c12 */ /* 0x000fe2000f8e9600 */
[----:B------:R-:W2:Y:S02]  /*0540*/  LDCU UR13, c[0x0][0x448] ;  /* 0x00008900ff0d77ac */ /* 0x000ea40008000800 */
[----:B------:R-:W-:Y:S01]  /*0550*/  IMAD R9, R10, -0x326172a9, RZ ;  /* 0xcd9e8d570a097824 */ /* 0x000fe200078e02ff */
[----:B------:R-:W-:Y:S01]  /*0560*/  LOP3.LUT R7, R24, UR17, R7, 0x96, !PT ;  /* 0x0000001118077c12 */ /* 0x000fe2000f8e9607 */
[----:B------:R-:W-:Y:S01]  /*0570*/  IMAD R24, R8, -0x2daee0ad, RZ ;  /* 0xd2511f5308187824 */ /* 0x000fe200078e02ff */
[----:B------:R-:W1:Y:S01]  /*0580*/  LDCU.64 UR10, c[0x0][0x3a0] ;  /* 0x00007400ff0a77ac */ /* 0x000e620008000a00 */
[----:B------:R-:W-:Y:S01]  /*0590*/  IMAD.HI.U32 R11, R0, -0x2daee0ad, RZ ;  /* 0xd2511f53000b7827 */ /* 0x000fe200078e00ff */
[----:B0-----:R-:W-:-:S03]  /*05a0*/  UISETP.NE.AND UP1, UPT, UR4, URZ, UPT ;  /* 0x000000ff0400728c */ /* 0x001fc6000bf25270 */
        /* <DEDUP_REMOVED lines=29> */
[----:B------:R-:W-:-:S04]  /*0780*/  IMAD.HI.U32 R7, R24, -0x326172a9, RZ ;  /* 0xcd9e8d5718077827 */ /* 0x000fc800078e00ff */
[----:B------:R-:W-:Y:S01]  /*0790*/  IMAD R9, R0, -0x2daee0ad, RZ ;  /* 0xd2511f5300097824 */ /* 0x000fe200078e02ff */
[----:B------:R-:W-:Y:S01]  /*07a0*/  LOP3.LUT R42, R8, UR28, R7, 0x96, !PT ;  /* 0x0000001c082a7c12 */ /* 0x000fe2000f8e9607 */
[----:B------:R-:W-:-:S04]  /*07b0*/  IMAD.HI.U32 R0, R11, -0x2daee0ad, RZ ;  /* 0xd2511f530b007827 */ /* 0x000fc800078e00ff */
[----:B------:R-:W-:Y:S01]  /*07c0*/  HADD2.F32 R7, -RZ, R13.H0_H0 ;  /* 0x2000000dff077230 */ /* 0x000fe20000004100 */
[----:B------:R-:W-:Y:S01]  /*07d0*/  LOP3.LUT R41, R9, UR29, R0, 0x96, !PT ;  /* 0x0000001d09297c12 */ /* 0x000fe2000f8e9600 */
[----:B------:R-:W-:Y:S02]  /*07e0*/  IMAD R25, R24, -0x326172a9, RZ ;  /* 0xcd9e8d5718197824 */ /* 0x000fe400078e02ff */
[--C-:B------:R-:W-:Y:S02]  /*07f0*/  HADD2.F32 R0, -RZ, R12.reuse.H0_H0 ;  /* 0x2000000cff007230 */ /* 0x100fe40000004100 */
[----:B------:R-:W-:Y:S02]  /*0800*/  HADD2.F32 R8, -RZ, R12.H1_H1 ;  /* 0x3000000cff087230 */ /* 0x000fe40000004100 */
[----:B------:R-:W-:Y:S02]  /*0810*/  IMAD R13, R11, -0x2daee0ad, RZ ;  /* 0xd2511f530b0d7824 */ /* 0x000fe400078e02ff */
[----:B------:R-:W-:-:S04]  /*0820*/  IMAD.HI.U32 R24, R42, -0x2daee0ad, RZ ;  /* 0xd2511f532a187827 */ /* 0x000fc800078e00ff */
[----:B------:R-:W-:Y:S01]  /*0830*/  IMAD.HI.U32 R12, R41, -0x326172a9, RZ ;  /* 0xcd9e8d57290c7827 */ /* 0x000fe200078e00ff */
[----:B------:R-:W-:-:S03]  /*0840*/  LOP3.LUT R24, R13, UR31, R24, 0x96, !PT ;  /* 0x0000001f0d187c12 */ /* 0x000fc6000f8e9618 */
[--C-:B------:R-:W-:Y:S01]  /*0850*/  HADD2.F32 R9, -RZ, R14.reuse.H0_H0 ;  /* 0x2000000eff097230 */ /* 0x100fe20000004100 */
[----:B------:R-:W-:Y:S01]  /*0860*/  LOP3.LUT R13, R25, UR30, R12, 0x96, !PT ;  /* 0x0000001e190d7c12 */ /* 0x000fe2000f8e960c */
[--C-:B------:R-:W-:Y:S02]  /*0870*/  HADD2.F32 R11, -RZ, R15.reuse.H0_H0 ;  /* 0x2000000fff0b7230 */ /* 0x100fe40000004100 */
[----:B------:R-:W-:Y:S02]  /*0880*/  HADD2.F32 R14, -RZ, R14.H1_H1 ;  /* 0x3000000eff0e7230 */ /* 0x000fe40000004100 */
[----:B------:R-:W-:Y:S02]  /*0890*/  HADD2.F32 R15, -RZ, R15.H1_H1 ;  /* 0x3000000fff0f7230 */ /* 0x000fe40000004100 */
[----:B------:R-:W-:Y:S02]  /*08a0*/  IMAD R42, R42, -0x2daee0ad, RZ ;  /* 0xd2511f532a2a7824 */ /* 0x000fe400078e02ff */
[----:B------:R-:W-:-:S02]  /*08b0*/  IMAD R41, R41, -0x326172a9, RZ ;  /* 0xcd9e8d5729297824 */ /* 0x000fc400078e02ff */
[--C-:B---3--:R-:W-:Y:S02]  /*08c0*/  HADD2.F32 R12, -RZ, R16.reuse.H0_H0 ;  /* 0x20000010ff0c7230 */ /* 0x108fe40000004100 */
[----:B------:R-:W-:Y:S02]  /*08d0*/  HADD2.F32 R26, -RZ, R16.H1_H1 ;  /* 0x30000010ff1a7230 */ /* 0x000fe40000004100 */
[--C-:B------:R-:W-:Y:S02]  /*08e0*/  HADD2.F32 R25, -RZ, R17.reuse.H0_H0 ;  /* 0x20000011ff197230 */ /* 0x100fe40000004100 */
[----:B------:R-:W-:Y:S02]  /*08f0*/  HADD2.F32 R28, -RZ, R17.H1_H1 ;  /* 0x30000011ff1c7230 */ /* 0x000fe40000004100 */
[--C-:B------:R-:W-:Y:S02]  /*0900*/  HADD2.F32 R27, -RZ, R18.reuse.H0_H0 ;  /* 0x20000012ff1b7230 */ /* 0x100fe40000004100 */
[----:B------:R-:W-:-:S02]  /*0910*/  HADD2.F32 R30, -RZ, R18.H1_H1 ;  /* 0x30000012ff1e7230 */ /* 0x000fc40000004100 */
[--C-:B------:R-:W-:Y:S02]  /*0920*/  HADD2.F32 R29, -RZ, R19.reuse.H0_H0 ;  /* 0x20000013ff1d7230 */ /* 0x100fe40000004100 */
[----:B------:R-:W-:Y:S02]  /*0930*/  HADD2.F32 R32, -RZ, R19.H1_H1 ;  /* 0x30000013ff207230 */ /* 0x000fe40000004100 */
[--C-:B----4-:R-:W-:Y:S02]  /*0940*/  HADD2.F32 R31, -RZ, R20.reuse.H0_H0 ;  /* 0x20000014ff1f7230 */ /* 0x110fe40000004100 */
[----:B------:R-:W-:Y:S02]  /*0950*/  HADD2.F32 R36, -RZ, R20.H1_H1 ;  /* 0x30000014ff247230 */ /* 0x000fe40000004100 */
[--C-:B------:R-:W-:Y:S02]  /*0960*/  HADD2.F32 R33, -RZ, R21.reuse.H0_H0 ;  /* 0x20000015ff217230 */ /* 0x100fe40000004100 */
[----:B------:R-:W-:-:S02]  /*0970*/  HADD2.F32 R38, -RZ, R21.H1_H1 ;  /* 0x30000015ff267230 */ /* 0x000fc40000004100 */
[--C-:B------:R-:W-:Y:S02]  /*0980*/  HADD2.F32 R37, -RZ, R22.reuse.H0_H0 ;  /* 0x20000016ff257230 */ /* 0x100fe40000004100 */
[----:B------:R-:W-:Y:S02]  /*0990*/  HADD2.F32 R40, -RZ, R22.H1_H1 ;  /* 0x30000016ff287230 */ /* 0x000fe40000004100 */
[--C-:B------:R-:W-:Y:S02]  /*09a0*/  HADD2.F32 R39, -RZ, R23.reuse.H0_H0 ;  /* 0x20000017ff277230 */ /* 0x100fe40000004100 */
[----:B-12---:R-:W-:-:S07]  /*09b0*/  HADD2.F32 R44, -RZ, R23.H1_H1 ;  /* 0x30000017ff2c7230 */ /* 0x006fce0000004100 */
.L_x_1478:
[----:B------:R-:W-:Y:S01]  /*09c0*/  ISETP.NE.U32.AND P0, PT, RZ, UR10, PT ;  /* 0x0000000aff007c0c */ /* 0x000fe2000bf05070 */
[----:B------:R-:W0:Y:S01]  /*09d0*/  @UP0 LDCU.64 UR4, c[0x0][0x3e0] ;  /* 0x00007c00ff0407ac */ /* 0x000e220008000a00 */
[----:B------:R-:W1:Y:S01]  /*09e0*/  LDC.64 R22, c[0x0][0x390] ;  /* 0x0000e400ff167b82 */ /* 0x000e620000000a00 */
[----:B------:R-:W-:Y:S01]  /*09f0*/  PLOP3.LUT P1, PT, PT, PT, UP0, 0x80, 0x8 ;  /* 0x000000000008781c */ /* 0x000fe20003f2f008 */
[----:B------:R-:W-:Y:S01]  /*0a00*/  IMAD R34, R6, UR12, RZ ;  /* 0x0000000c06227c24 */ /* 0x000fe2000f8e02ff */
[----:B------:R-:W-:Y:S02]  /*0a10*/  ISETP.NE.AND.EX P0, PT, RZ, UR11, PT, P0 ;  /* 0x0000000bff007c0c */ /* 0x000fe4000bf05300 */
[----:B------:R-:W-:Y:S02]  /*0a20*/  PLOP3.LUT P2, PT, PT, PT, UP0, 0x80, 0x8 ;  /* 0x000000000008781c */ /* 0x000fe40003f4f008 */
[----:B------:R-:W-:Y:S02]  /*0a30*/  SHF.R.S32.HI R35, RZ, 0x1f, R34 ;  /* 0x0000001fff237819 */ /* 0x000fe40000011422 */
[----:B------:R-:W-:-:S02]  /*0a40*/  MOV R45, 0x2 ;  /* 0x00000002002d7802 */ /* 0x000fc40000000f00 */
        /* <DEDUP_REMOVED lines=13> */
[----:B------:R-:W-:Y:S02]  /*0b20*/  MOV R48, 0x2 ;  /* 0x0000000200307802 */ /* 0x000fe40000000f00 */
[----:B------:R-:W-:-:S09]  /*0b30*/  MOV R47, R41 ;  /* 0x00000029002f7202 */ /* 0x000fd20000000f00 */
[----:B---3--:R-:W-:Y:S01]  /*0b40*/  @P2 HADD2.F32 R55, -RZ, R34.H0_H0 ;  /* 0x20000022ff372230 */ /* 0x008fe20000004100 */
[----:B0-----:R-:W-:Y:S06]  /*0b50*/  @!P1 BRA `(.L_x_1438) ;  /* 0x0000000400049947 */ /* 0x001fec0003800000 */
        /* <DEDUP_REMOVED lines=8> */
.L_x_1439:
        /* <DEDUP_REMOVED lines=13> */
.L_x_1441:
[----:B------:R-:W-:Y:S05]  /*0cb0*/  BSYNC.RECONVERGENT B2 ;  /* 0x0000000000027941 */ /* 0x000fea0003800200 */
.L_x_1440:
        /* <DEDUP_REMOVED lines=36> */
[----:B------:R-:W-:-:S04]  /*0f00*/  IMAD.WIDE.U32 R48, R48, -0x326172a9, RZ ;  /* 0xcd9e8d5730307825 */ /* 0x000fc800078e00ff */
[----:B------:R-:W-:Y:S01]  /*0f10*/  IMAD.WIDE.U32 R34, R34, -0x2daee0ad, RZ ;  /* 0xd2511f5322227825 */ /* 0x000fe200078e00ff */
[----:B------:R-:W-:-:S03]  /*0f20*/  MOV R41, R48 ;  /* 0x0000003000297202 */ /* 0x000fc60000000f00 */
[----:B------:R-:W-:Y:S01]  /*0f30*/  HFMA2 R48, -RZ, RZ, 0, 0 ;  /* 0x00000000ff307431 */ /* 0x000fe200000001ff */
[----:B------:R-:W-:Y:S02]  /*0f40*/  LOP3.LUT R13, R50, UR30, R49, 0x96, !PT ;  /* 0x0000001e320d7c12 */ /* 0x000fe4000f8e9631 */
[----:B------:R-:W-:Y:S02]  /*0f50*/  LOP3.LUT R24, R46, UR31, R35, 0x96, !PT ;  /* 0x0000001f2e187c12 */ /* 0x000fe4000f8e9623 */
[----:B------:R-:W-:-:S07]  /*0f60*/  MOV R42, R34 ;  /* 0x00000022002a7202 */ /* 0x000fce0000000f00 */
.L_x_1438:
[----:B------:R-:W-:Y:S05]  /*0f70*/  BSYNC.RECONVERGENT B1 ;  /* 0x0000000000017941 */ /* 0x000fea0003800200 */
.L_x_1437:
[----:B------:R-:W0:Y:S01]  /*0f80*/  LDC R56, c[0x0][0x408] ;  /* 0x00010200ff387b82 */ /* 0x000e220000000800 */
[----:B------:R-:W-:Y:S01]  /*0f90*/  I2FP.F32.U32 R35, R47 ;  /* 0x0000002f00237245 */ /* 0x000fe20000201000 */
[----:B------:R-:W-:Y:S01]  /*0fa0*/  IMAD.MOV.U32 R58, RZ, RZ, 0x2f800000 ;  /* 0x2f800000ff3a7424 */ /* 0x000fe200078e00ff */
[----:B------:R-:W-:Y:S01]  /*0fb0*/  BSSY.RECONVERGENT B1, `(.L_x_1442) ;  /* 0x0000051000017945 */ /* 0x000fe20003800200 */
[----:B-----5:R-:W-:Y:S02]  /*0fc0*/  HADD2.F32 R34, -RZ, R20.H0_H0 ;  /* 0x20000014ff227230 */ /* 0x020fe40000004100 */
[----:B------:R-:W-:Y:S02]  /*0fd0*/  FFMA.FTZ R46, R35, R58, 1.1641532182693481445e-10 ;  /* 0x2f000000232e7423 */ /* 0x000fe4000001003a */
[----:B------:R-:W1:Y:S01]  /*0fe0*/  LDC R57, c[0x0][0x404] ;  /* 0x00010100ff397b82 */ /* 0x000e620000000800 */
[----:B------:R-:W-:Y:S01]  /*0ff0*/  FMUL.FTZ R35, R34, R55 ;  /* 0x0000003722237220 */ /* 0x000fe20000410000 */
[----:B------:R-:W-:-:S03]  /*1000*/  @P0 HADD2.F32 R34, -RZ, R16.H0_H0 ;  /* 0x20000010ff220230 */ /* 0x000fc60000004100 */
[----:B0-----:R-:W-:Y:S01]  /*1010*/  FMUL.FTZ R35, R35, R56 ;  /* 0x0000003823237220 */ /* 0x001fe20000410000 */
[----:B-1----:R-:W-:Y:S02]  /*1020*/  FSETP.GTU.FTZ.AND P1, PT, R46, R57, PT ;  /* 0x000000392e00720b */ /* 0x002fe40003f3c000 */
[----:B------:R-:W-:Y:S02]  /*1030*/  MOV R46, 0x2 ;  /* 0x00000002002e7802 */ /* 0x000fe40000000f00 */
        /* <DEDUP_REMOVED lines=15> */
.L_x_1444:
        /* <DEDUP_REMOVED lines=13> */
.L_x_1446:
[----:B------:R-:W-:Y:S05]  /*1200*/  BSYNC.RECONVERGENT B2 ;  /* 0x0000000000027941 */ /* 0x000fea0003800200 */
.L_x_1445:
        /* <DEDUP_REMOVED lines=43> */
.L_x_1443:
[----:B------:R-:W-:Y:S05]  /*14c0*/  BSYNC.RECONVERGENT B1 ;  /* 0x0000000000017941 */ /* 0x000fea0003800200 */
.L_x_1442:
[----:B------:R-:W-:Y:S01]  /*14d0*/  I2FP.F32.U32 R35, R35 ;  /* 0x0000002300237245 */ /* 0x000fe20000201000 */
[----:B------:R-:W-:Y:S01]  /*14e0*/  HADD2.F32 R20, -RZ, R20.H1_H1 ;  /* 0x30000014ff147230 */ /* 0x000fe20000004100 */
[----:B------:R-:W-:Y:S01]  /*14f0*/  BSSY.RECONVERGENT B1, `(.L_x_1447) ;  /* 0x000004f000017945 */ /* 0x000fe20003800200 */
[----:B------:R-:W-:Y:S02]  /*1500*/  @P0 HADD2.F32 R49, -RZ, R16.H1_H1 ;  /* 0x30000010ff310230 */ /* 0x000fe40000004100 */
[----:B------:R-:W-:Y:S01]  /*1510*/  FFMA.FTZ R34, R35, R58, 1.1641532182693481445e-10 ;  /* 0x2f00000023227423 */ /* 0x000fe2000001003a */
[----:B------:R-:W-:Y:S01]  /*1520*/  FMUL.FTZ R35, R20, R55 ;  /* 0x0000003714237220 */ /* 0x000fe20000410000 */
[----:B------:R-:W-:Y:S01]  /*1530*/  IMAD.MOV.U32 R50, RZ, RZ, 0x2 ;  /* 0x00000002ff327424 */ /* 0x000fe200078e00ff */
[----:B------:R-:W-:Y:S02]  /*1540*/  MOV R20, R41 ;  /* 0x0000002900147202 */ /* 0x000fe40000000f00 */
[----:B------:R-:W-:Y:S01]  /*1550*/  FMUL.FTZ R35, R35, R56 ;  /* 0x0000003823237220 */ /* 0x000fe20000410000 */
[----:B------:R-:W-:-:S04]  /*1560*/  FSETP.GTU.FTZ.AND P1, PT, R34, R57, PT ;  /* 0x000000392200720b */ /* 0x000fc80003f3c000 */
        /* <DEDUP_REMOVED lines=14> */
.L_x_1449:
        /* <DEDUP_REMOVED lines=13> */
.L_x_1451:
[----:B------:R-:W-:Y:S05]  /*1720*/  BSYNC.RECONVERGENT B2 ;  /* 0x0000000000027941 */ /* 0x000fea0003800200 */
.L_x_1450:
        /* <DEDUP_REMOVED lines=43> */
.L_x_1448:
[----:B------:R-:W-:Y:S05]  /*19e0*/  BSYNC.RECONVERGENT B1 ;  /* 0x0000000000017941 */ /* 0x000fea0003800200 */
.L_x_1447:
[----:B------:R-:W-:Y:S01]  /*19f0*/  I2FP.F32.U32 R35, R20 ;  /* 0x0000001400237245 */ /* 0x000fe20000201000 */
[----:B------:R-:W-:Y:S01]  /*1a00*/  HADD2.F32 R20, -RZ, R21.H0_H0 ;  /* 0x20000015ff147230 */ /* 0x000fe20000004100 */
[----:B------:R-:W-:Y:S01]  /*1a10*/  ISETP.NE.AND P2, PT, R50, 0x1, PT ;  /* 0x000000013200780c */ /* 0x000fe20003f45270 */
[----:B------:R-:W-:Y:S01]  /*1a20*/  BSSY.RECONVERGENT B1, `(.L_x_1452) ;  /* 0x000004d000017945 */ /* 0x000fe20003800200 */
[----:B------:R-:W-:Y:S01]  /*1a30*/  MOV R46, 0x2 ;  /* 0x00000002002e7802 */ /* 0x000fe20000000f00 */
[----:B------:R-:W-:Y:S01]  /*1a40*/  FFMA.FTZ R34, R35, R58, 1.1641532182693481445e-10 ;  /* 0x2f00000023227423 */ /* 0x000fe2000001003a */
[----:B------:R-:W-:-:S04]  /*1a50*/  FMUL.FTZ R35, R20, R55 ;  /* 0x0000003714237220 */ /* 0x000fc80000410000 */
[----:B------:R-:W-:Y:S01]  /*1a60*/  FMUL.FTZ R35, R35, R56 ;  /* 0x0000003823237220 */ /* 0x000fe20000410000 */
[----:B------:R-:W-:Y:S01]  /*1a70*/  FSETP.GTU.FTZ.AND P1, PT, R34, R57, PT ;  /* 0x000000392200720b */ /* 0x000fe20003f3c000 */
[----:B------:R-:W-:-:S03]  /*1a80*/  @P0 HADD2.F32 R34, -RZ, R17.H0_H0 ;  /* 0x20000011ff220230 */ /* 0x000fc60000004100 */
        /* <DEDUP_REMOVED lines=13> */
.L_x_1454:
        /* <DEDUP_REMOVED lines=13> */
.L_x_1456:
[----:B------:R-:W-:Y:S05]  /*1c30*/  BSYNC.RECONVERGENT B2 ;  /* 0x0000000000027941 */ /* 0x000fea0003800200 */
.L_x_1455:
        /* <DEDUP_REMOVED lines=43> */
.L_x_1453:
[----:B------:R-:W-:Y:S05]  /*1ef0*/  BSYNC.RECONVERGENT B1 ;  /* 0x0000000000017941 */ /* 0x000fea0003800200 */
.L_x_1452:
        /* <DEDUP_REMOVED lines=23> */
.L_x_1459:
        /* <DEDUP_REMOVED lines=13> */
.L_x_1461:
[----:B------:R-:W-:Y:S05]  /*2140*/  BSYNC.RECONVERGENT B2 ;  /* 0x0000000000027941 */ /* 0x000fea0003800200 */
.L_x_1460:
        /* <DEDUP_REMOVED lines=40> */
[----:B------:R-:W-:Y:S02]  /*23d0*/  HFMA2 R34, -RZ, RZ, 0, 0 ;  /* 0x00000000ff227431 */ /* 0x000fe400000001ff */
[----:B------:R-:W-:Y:S01]  /*23e0*/  IMAD.MOV.U32 R21, RZ, RZ, R42 ;  /* 0x000000ffff157224 */ /* 0x000fe200078e002a */
[----:B------:R-:W-:-:S07]  /*23f0*/  MOV R42, R20 ;  /* 0x00000014002a7202 */ /* 0x000fce0000000f00 */
.L_x_1458:
[----:B------:R-:W-:Y:S05]  /*2400*/  BSYNC.RECONVERGENT B1 ;  /* 0x0000000000017941 */ /* 0x000fea0003800200 */
.L_x_1457:
[----:B------:R-:W-:Y:S01]  /*2410*/  I2FP.F32.U32 R21, R21 ;  /* 0x0000001500157245 */ /* 0x000fe20000201000 */
[----:B------:R-:W-:Y:S01]  /*2420*/  HADD2.F32 R20, -RZ, R22.H0_H0 ;  /* 0x20000016ff147230 */ /* 0x000fe20000004100 */
[----:B------:R-:W-:Y:S01]  /*2430*/  ISETP.NE.AND P4, PT, R34, 0x1, PT ;  /* 0x000000012200780c */ /* 0x000fe20003f85270 */
[----:B------:R-:W-:Y:S02]  /*2440*/  BSSY.RECONVERGENT B1, `(.L_x_1462) ;  /* 0x000004d000017945 */ /* 0x000fe40003800200 */
[----:B------:R-:W-:Y:S01]  /*2450*/  FFMA.FTZ R46, R21, R58, 1.1641532182693481445e-10 ;  /* 0x2f000000152e7423 */ /* 0x000fe2000001003a */
[----:B------:R-:W-:-:S04]  /*2460*/  FMUL.FTZ R21, R20, R55 ;  /* 0x0000003714157220 */ /* 0x000fc80000410000 */
[----:B------:R-:W-:Y:S01]  /*2470*/  FMUL.FTZ R21, R21, R56 ;  /* 0x0000003815157220 */ /* 0x000fe20000410000 */
[----:B------:R-:W-:Y:S01]  /*2480*/  FSETP.GTU.FTZ.AND P3, PT, R46, R57, PT ;  /* 0x000000392e00720b */ /* 0x000fe20003f7c000 */
[----:B------:R-:W-:-:S03]  /*2490*/  @P0 HADD2.F32 R46, -RZ, R18.H0_H0 ;  /* 0x20000012ff2e0230 */ /* 0x000fc60000004100 */
[----:B------:R-:W-:Y:S02]  /*24a0*/  FSEL R20, R21, RZ, !P3 ;  /* 0x000000ff15147208 */ /* 0x000fe40005800000 */
[----:B------:R-:W-:-:S03]  /*24b0*/  MOV R21, R41 ;  /* 0x0000002900157202 */ /* 0x000fc60000000f00 */
[----:B------:R-:W-:Y:S01]  /*24c0*/  FMUL.FTZ R51, R27, R20 ;  /* 0x000000141b337220 */ /* 0x000fe20000410000 */
[----:B------:R-:W-:-:S03]  /*24d0*/  IMAD.MOV.U32 R20, RZ, RZ, 0x2 ;  /* 0x00000002ff147424 */ /* 0x000fc600078e00ff */
        /* <DEDUP_REMOVED lines=10> */
.L_x_1464:
        /* <DEDUP_REMOVED lines=11> */
[----:B------:R-:W-:-:S05]  /*2630*/  @P5 IADD3 R13, PT, PT, R43, RZ, RZ ;  /* 0x000000ff2b0d5210 */ /* 0x000fca0007ffe0ff */
[----:B------:R-:W-:-:S07]  /*2640*/  @!P4 IMAD.MOV.U32 R43, RZ, RZ, R13 ;  /* 0x000000ffff2bc224 */ /* 0x000fce00078e000d */
.L_x_1466:
[----:B------:R-:W-:Y:S05]  /*2650*/  BSYNC.RECONVERGENT B2 ;  /* 0x0000000000027941 */ /* 0x000fea0003800200 */
.L_x_1465:
        /* <DEDUP_REMOVED lines=43> */
.L_x_1463:
[----:B------:R-:W-:Y:S05]  /*2910*/  BSYNC.RECONVERGENT B1 ;  /* 0x0000000000017941 */ /* 0x000fea0003800200 */
.L_x_1462:
        /* <DEDUP_REMOVED lines=8> */
[----:B------:R-:W-:Y:S02]  /*29a0*/  FSETP.GTU.FTZ.AND P4, PT, R34, R57, PT ;  /* 0x000000392200720b */ /* 0x000fe40003f9c000 */
[----:B------:R-:W-:Y:S02]  /*29b0*/  MOV R34, 0x2 ;  /* 0x0000000200227802 */ /* 0x000fe40000000f00 */
        /* <DEDUP_REMOVED lines=9> */
[----:B------:R-:W-:Y:S02]  /*2a50*/  @!P5 MOV R21, R24 ;  /* 0x000000180015d202 */ /* 0x000fe40000000f00 */
[----:B------:R-:W-:Y:S02]  /*2a60*/  @P5 IADD3 R34, PT, PT, R20, 0x1, RZ ;  /* 0x0000000114225810 */ /* 0x000fe40007ffe0ff */
[----:B------:R-:W-:Y:S01]  /*2a70*/  @P5 MOV R21, R13 ;  /* 0x0000000d00155202 */ /* 0x000fe20000000f00 */
[----:B------:R-:W-:Y:S06]  /*2a80*/  BRA `(.L_x_1468) ;  /* 0x0000000000e47947 */ /* 0x000fec0003800000 */
.L_x_1469:
[----:B------:R-:W-:Y:S01]  /*2a90*/  VIADD R3, R3, 0x1 ;  /* 0x0000000103037836 */ /* 0x000fe20000000000 */
[----:B------:R-:W-:Y:S03]  /*2aa0*/  BSSY.RECONVERGENT B2, `(.L_x_1470) ;  /* 0x000000c000027945 */ /* 0x000fe60003800200 */
[C---:B------:R-:W-:Y:S01]  /*2ab0*/  IMAD.WIDE.U32 R62, R3.reuse, -0x2daee0ad, RZ ;  /* 0xd2511f53033e7825 */ /* 0x040fe200078e00ff */
[----:B------:R-:W-:-:S13]  /*2ac0*/  ISETP.NE.AND P5, PT, R3, RZ, PT ;  /* 0x000000ff0300720c */ /* 0x000fda0003fa5270 */
[----:B------:R-:W-:Y:S05]  /*2ad0*/  @P5 BRA `(.L_x_1471) ;  /* 0x0000000000205947 */ /* 0x000fea0003800000 */
[----:B------:R-:W-:-:S04]  /*2ae0*/  IADD3 R2, PT, PT, R2, 0x1, RZ ;  /* 0x0000000102027810 */ /* 0x000fc80007ffe0ff */
[----:B------:R-:W-:-:S13]  /*2af0*/  ISETP.NE.AND P5, PT, R2, RZ, PT ;  /* 0x000000ff0200720c */ /* 0x000fda0003fa5270 */
[----:B------:R-:W-:Y:S02]  /*2b00*/  @!P5 IADD3 R4, PT, PT, R4, 0x1, RZ ;  /* 0x000000010404d810 */ /* 0x000fe40007ffe0ff */
[----:B------:R-:W-:Y:S02]  /*2b10*/  @!P5 IADD3 R13, PT, PT, R43, 0x1, RZ ;  /* 0x000000012b0dd810 */ /* 0x000fe40007ffe0ff */
[----:B------:R-:W-:Y:S02]  /*2b20*/  ISETP.NE.AND P6, PT, R4, RZ, !P5 ;  /* 0x000000ff0400720c */ /* 0x000fe40006fc5270 */
[----:B------:R-:W-:-:S11]  /*2b30*/  @!P5 MOV R2, RZ ;  /* 0x000000ff0002d202 */ /* 0x000fd60000000f00 */
[----:B------:R-:W-:-:S05]  /*2b40*/  @P6 IMAD.MOV R13, RZ, RZ, R43 ;  /* 0x000000ffff0d6224 */ /* 0x000fca00078e022b */
[----:B------:R-:W-:-:S07]  /*2b50*/  @!P5 MOV R43, R13 ;  /* 0x0000000d002bd202 */ /* 0x000fce0000000f00 */
.L_x_1471:
[----:B------:R-:W-:Y:S05]  /*2b60*/  BSYNC.RECONVERGENT B2 ;  /* 0x0000000000027941 */ /* 0x000fea0003800200 */
.L_x_1470:
        /* <DEDUP_REMOVED lines=43> */
.L_x_1468:
[----:B------:R-:W-:Y:S05]  /*2e20*/  BSYNC.RECONVERGENT B1 ;  /* 0x0000000000017941 */ /* 0x000fea0003800200 */
.L_x_1467:
        /* <DEDUP_REMOVED lines=8> */
[----:B------:R-:W-:-:S04]  /*2eb0*/  FSETP.GTU.FTZ.AND P5, PT, R22, R57, PT ;  /* 0x000000391600720b */ /* 0x000fc80003fbc000 */
[----:B------:R-:W-:Y:S01]  /*2ec0*/  FSEL R52, R21, RZ, !P5 ;  /* 0x000000ff15347208 */ /* 0x000fe20006800000 */
[----:B------:R-:W-:-:S04]  /*2ed0*/  @P0 HADD2.F32 R21, -RZ, R19.H0_H0 ;  /* 0x20000013ff150230 */ /* 0x000fc80000004100 */
[----:B------:R-:W-:-:S04]  /*2ee0*/  FMUL.FTZ R52, R29, R52 ;  /* 0x000000341d347220 */ /* 0x000fc80000410000 */
[----:B------:R-:W-:Y:S01]  /*2ef0*/  @P0 FADD.FTZ R52, R52, R21 ;  /* 0x0000001534340221 */ /* 0x000fe20000010000 */
[----:B------:R-:W-:Y:S01]  /*2f00*/  IMAD.MOV.U32 R21, RZ, RZ, R41 ;  /* 0x000000ffff157224 */ /* 0x000fe200078e0029 */
[----:B------:R-:W-:Y:S06]  /*2f10*/  @!P6 BRA `(.L_x_1473) ;  /* 0x00000004000ce947 */ /* 0x000fec0003800000 */
[----:B------:R-:W-:-:S13]  /*2f20*/  ISETP.NE.AND P6, PT, R34, 0x3, PT ;  /* 0x000000032200780c */ /* 0x000fda0003fc5270 */
[----:B------:R-:W-:Y:S05]  /*2f30*/  @!P6 BRA `(.L_x_1474) ;  /* 0x000000000018e947 */ /* 0x000fea0003800000 */
[----:B------:R-:W-:-:S13]  /*2f40*/  ISETP.NE.AND P6, PT, R34, 0x2, PT ;  /* 0x000000022200780c */ /* 0x000fda0003fc5270 */
[----:B------:R-:W-:Y:S02]  /*2f50*/  @!P6 MOV R46, 0x3 ;  /* 0x00000003002ee802 */ /* 0x000fe40000000f00 */
[----:B------:R-:W-:Y:S01]  /*2f60*/  @!P6 MOV R21, R24 ;  /* 0x000000180015e202 */ /* 0x000fe20000000f00 */
[----:B------:R-:W-:Y:S01]  /*2f70*/  @P6 IMAD.MOV.U32 R21, RZ, RZ, R13 ;  /* 0x000000ffff156224 */ /* 0x000fe200078e000d */
[----:B------:R-:W-:Y:S01]  /*2f80*/  @P6 IADD3 R46, PT, PT, R34, 0x1, RZ ;  /* 0x00000001222e6810 */ /* 0x000fe20007ffe0ff */
[----:B------:R-:W-:Y:S06]  /*2f90*/  BRA `(.L_x_1473) ;  /* 0x0000000000ec7947 */ /* 0x000fec0003800000 */
.L_x_1474:
        /* <DEDUP_REMOVED lines=13> */
[----:B------:R-:W-:Y:S02]  /*3070*/  ISETP.NE.AND P0, PT, R13, RZ, PT ;  /* 0x000000ff0d00720c */ /* 0x000fe40003f05270 */
[----:B------:R-:W-:-:S11]  /*3080*/  @!P6 MOV R43, R20 ;  /* 0x00000014002be202 */ /* 0x000fd60000000f00 */
.L_x_1476:
[----:B------:R-:W-:Y:S05]  /*3090*/  BSYNC.RECONVERGENT B2 ;  /* 0x0000000000027941 */ /* 0x000fea0003800200 */
.L_x_1475:
        /* <DEDUP_REMOVED lines=43> */
.L_x_1473:
[----:B------:R-:W-:Y:S05]  /*3350*/  BSYNC.RECONVERGENT B1 ;  /* 0x0000000000017941 */ /* 0x000fea0003800200 */
.L_x_1472:
        /* <DEDUP_REMOVED lines=17> */
[----:B------:R-:W-:Y:S01]  /*3470*/  FMUL.FTZ R55, R32, R55 ;  /* 0x0000003720377220 */ /* 0x000fe20000410000 */
[----:B------:R-:W-:Y:S02]  /*3480*/  F2FP.F16.F32.PACK_AB R22, R53, R51 ;  /* 0x000000333516723e */ /* 0x000fe400000000ff */
[----:B------:R-:W-:Y:S01]  /*3490*/  LOP3.LUT R63, R63, R61, R54, 0xfe, !PT ;  /* 0x0000003d3f3f7212 */ /* 0x000fe200078efe36 */
[----:B------:R-:W-:Y:S01]  /*34a0*/  @P0 FADD.FTZ R55, R55, R20 ;  /* 0x0000001437370221 */ /* 0x000fe20000010000 */
[----:B------:R-:W-:Y:S01]  /*34b0*/  ISETP.NE.AND P0, PT, R59, RZ, PT ;  /* 0x000000ff3b00720c */ /* 0x000fe20003f05270 */
[----:B0-----:R-:W-:Y:S01]  /*34c0*/  IMAD.WIDE.U32 R34, R45, 0x8, R34 ;  /* 0x000000082d227825 */ /* 0x001fe200078e0022 */
[----:B------:R-:W-:-:S02]  /*34d0*/  SEL R59, RZ, 0x10000, P1 ;  /* 0x00010000ff3b7807 */ /* 0x000fc40000800000 */
[----:B------:R-:W-:Y:S02]  /*34e0*/  SEL R58, RZ, 0x100, P0 ;  /* 0x00000100ff3a7807 */ /* 0x000fe40000000000 */
[----:B------:R-:W-:Y:S02]  /*34f0*/  F2FP.F16.F32.PACK_AB R20, R48, R47 ;  /* 0x0000002f3014723e */ /* 0x000fe400000000ff */
[----:B------:R-:W-:Y:S02]  /*3500*/  F2FP.F16.F32.PACK_AB R23, R55, R52 ;  /* 0x000000343717723e */ /* 0x000fe400000000ff */
        /* <DEDUP_REMOVED lines=55> */
.L_x_1490:
        /* <DEDUP_REMOVED lines=51> */
.L_x_1436:
[----:B------:R-:W-:Y:S05]  /*3bb0*/  EXIT ;  /* 0x000000000000794d */ /* 0x000fea0003800000 */
.L_x_1477:
        /* <DEDUP_REMOVED lines=8> */
.L_x_1480:
[----:B------:R-:W-:Y:S05]  /*3c40*/  BSYNC B1 ;  /* 0x0000000000017941 */ /* 0x000fea0003800000 */
.L_x_1479:
[----:B------:R-:W-:Y:S01]  /*3c50*/  MOV R21, R60 ;  /* 0x0000003c00157202 */ /* 0x000fe20000000f00 */
[----:B------:R-:W-:Y:S02]  /*3c60*/  HFMA2 R34, -RZ, RZ, 0, 1.1920928955078125e-07 ;  /* 0x00000002ff227431 */ /* 0x000fe400000001ff */
[----:B------:R-:W-:Y:S01]  /*3c70*/  IMAD.MOV.U32 R23, RZ, RZ, 0x1f ;  /* 0x0000001fff177424 */ /* 0x000fe200078e00ff */
[----:B------:R-:W-:Y:S01]  /*3c80*/  MOV R22, 0xffffffff ;  /* 0xffffffff00167802 */ /* 0x000fe20000000f00 */
[----:B------:R-:W-:-:S05]  /*3c90*/  FADD.FTZ R35, R54, R21 ;  /* 0x0000001536237221 */ /* 0x000fca0000010000 */
[----:B------:R-:W-:-:S07]  /*3ca0*/  MOV R61, R35 ;  /* 0x00000023003d7202 */ /* 0x000fce0000000f00 */
[----:B------:R-:W-:Y:S05]  /*3cb0*/  WARPSYNC.COLLECTIVE R22, `(.L_x_1481) ;  /* 0x0000000016087348 */ /* 0x000fea0003c00000 */
[----:B------:R0:W1:Y:S02]  /*3cc0*/  SHFL.BFLY P1, R60, R61, R34, R23 ;  /* 0x0c0000223d3c7389 */ /* 0x0000640000020017 */
[----:B01----:R-:W-:Y:S05]  /*3cd0*/  ENDCOLLECTIVE ;  /* 0x000000000000791b */ /* 0x003fea0003800000 */
.L_x_1481:
[----:B------:R-:W-:Y:S01]  /*3ce0*/  IMAD.MOV.U32 R34, RZ, RZ, 0x4 ;  /* 0x00000004ff227424 */ /* 0x000fe200078e00ff */
[----:B------:R-:W-:-:S05]  /*3cf0*/  MOV R20, R60 ;  /* 0x0000003c00147202 */ /* 0x000fca0000000f00 */
[----:B------:R-:W-:-:S05]  /*3d00*/  FADD.FTZ R57, R35, R20 ;  /* 0x0000001423397221 */ /* 0x000fca0000010000 */
[----:B------:R-:W-:-:S07]  /*3d10*/  MOV R61, R57 ;  /* 0x00000039003d7202 */ /* 0x000fce0000000f00 */
[----:B------:R-:W-:Y:S05]  /*3d20*/  WARPSYNC.COLLECTIVE R22, `(.L_x_1482) ;  /* 0x0000000016087348 */ /* 0x000fea0003c00000 */
[----:B------:R0:W1:Y:S02]  /*3d30*/  SHFL.BFLY P1, R60, R61, R34, R23 ;  /* 0x0c0000223d3c7389 */ /* 0x0000640000020017 */
[----:B01----:R-:W-:Y:S05]  /*3d40*/  ENDCOLLECTIVE ;  /* 0x000000000000791b */ /* 0x003fea0003800000 */
.L_x_1482:
[----:B------:R-:W-:Y:S01]  /*3d50*/  HFMA2 R34, -RZ, RZ, 0, 4.76837158203125e-07 ;  /* 0x00000008ff227431 */ /* 0x000fe200000001ff */
[----:B------:R-:W-:-:S05]  /*3d60*/  MOV R20, R60 ;  /* 0x0000003c00147202 */ /* 0x000fca0000000f00 */
[----:B------:R-:W-:-:S05]  /*3d70*/  FADD.FTZ R58, R57, R20 ;  /* 0x00000014393a7221 */ /* 0x000fca0000010000 */
[----:B------:R-:W-:-:S07]  /*3d80*/  MOV R61, R58 ;  /* 0x0000003a003d7202 */ /* 0x000fce0000000f00 */
[----:B------:R-:W-:Y:S05]  /*3d90*/  WARPSYNC.COLLECTIVE R22, `(.L_x_1483) ;  /* 0x0000000016087348 */ /* 0x000fea0003c00000 */
[----:B------:R0:W1:Y:S02]  /*3da0*/  SHFL.BFLY P1, R60, R61, R34, R23 ;  /* 0x0c0000223d3c7389 */ /* 0x0000640000020017 */
[----:B01----:R-:W-:Y:S05]  /*3db0*/  ENDCOLLECTIVE ;  /* 0x000000000000791b */ /* 0x003fea0003800000 */
.L_x_1483:
        /* <DEDUP_REMOVED lines=8> */
.L_x_1484:
        /* <DEDUP_REMOVED lines=25> */
.L_x_1485:
[----:B------:R-:W-:Y:S01]  /*3fd0*/  HFMA2 R34, -RZ, RZ, 0, 1.1920928955078125e-07 ;  /* 0x00000002ff227431 */ /* 0x000fe200000001ff */
[----:B------:R-:W-:-:S05]  /*3fe0*/  MOV R35, R60 ;  /* 0x0000003c00237202 */ /* 0x000fca0000000f00 */
[----:B------:R-:W-:-:S04]  /*3ff0*/  FADD.FTZ R35, R20, R35 ;  /* 0x0000002314237221 */ /* 0x000fc80000010000 */
[----:B------:R-:W-:-:S07]  /*4000*/  IMAD.MOV.U32 R61, RZ, RZ, R35 ;  /* 0x000000ffff3d7224 */ /* 0x000fce00078e0023 */
[----:B------:R-:W-:Y:S05]  /*4010*/  WARPSYNC.COLLECTIVE R22, `(.L_x_1486) ;  /* 0x0000000016087348 */ /* 0x000fea0003c00000 */
[----:B------:R0:W1:Y:S02]  /*4020*/  SHFL.BFLY P1, R60, R61, R34, R23 ;  /* 0x0c0000223d3c7389 */ /* 0x0000640000020017 */
[----:B01----:R-:W-:Y:S05]  /*4030*/  ENDCOLLECTIVE ;  /* 0x000000000000791b */ /* 0x003fea0003800000 */
.L_x_1486:
[----:B------:R-:W-:Y:S01]  /*4040*/  IMAD.MOV.U32 R34, RZ, RZ, 0x4 ;  /* 0x00000004ff227424 */ /* 0x000fe200078e00ff */
[----:B------:R-:W-:-:S05]  /*4050*/  MOV R54, R60 ;  /* 0x0000003c00367202 */ /* 0x000fca0000000f00 */
[----:B------:R-:W-:-:S05]  /*4060*/  FADD.FTZ R54, R35, R54 ;  /* 0x0000003623367221 */ /* 0x000fca0000010000 */
[----:B------:R-:W-:-:S07]  /*4070*/  MOV R61, R54 ;  /* 0x00000036003d7202 */ /* 0x000fce0000000f00 */
[----:B------:R-:W-:Y:S05]  /*4080*/  WARPSYNC.COLLECTIVE R22, `(.L_x_1487) ;  /* 0x0000000016087348 */ /* 0x000fea0003c00000 */
[----:B------:R0:W1:Y:S02]  /*4090*/  SHFL.BFLY P1, R60, R61, R34, R23 ;  /* 0x0c0000223d3c7389 */ /* 0x0000640000020017 */
[----:B01----:R-:W-:Y:S05]  /*40a0*/  ENDCOLLECTIVE ;  /* 0x000000000000791b */ /* 0x003fea0003800000 */
.L_x_1487:
[----:B------:R-:W-:Y:S01]  /*40b0*/  HFMA2 R34, -RZ, RZ, 0, 4.76837158203125e-07 ;  /* 0x00000008ff227431 */ /* 0x000fe200000001ff */
[----:B------:R-:W-:-:S05]  /*40c0*/  MOV R57, R60 ;  /* 0x0000003c00397202 */ /* 0x000fca0000000f00 */
[----:B------:R-:W-:-:S05]  /*40d0*/  FADD.FTZ R57, R54, R57 ;  /* 0x0000003936397221 */ /* 0x000fca0000010000 */
[----:B------:R-:W-:-:S07]  /*40e0*/  MOV R61, R57 ;  /* 0x00000039003d7202 */ /* 0x000fce0000000f00 */
[----:B------:R-:W-:Y:S05]  /*40f0*/  WARPSYNC.COLLECTIVE R22, `(.L_x_1488) ;  /* 0x0000000016087348 */ /* 0x000fea0003c00000 */
[----:B------:R0:W1:Y:S02]  /*4100*/  SHFL.BFLY P1, R60, R61, R34, R23 ;  /* 0x0c0000223d3c7389 */ /* 0x0000640000020017 */
[----:B01----:R-:W-:Y:S05]  /*4110*/  ENDCOLLECTIVE ;  /* 0x000000000000791b */ /* 0x003fea0003800000 */
.L_x_1488:
[----:B------:R-:W-:Y:S02]  /*4120*/  HFMA2 R34, -RZ, RZ, 0, 9.5367431640625e-07 ;  /* 0x00000010ff227431 */ /* 0x000fe400000001ff */
[----:B------:R-:W-:-:S04]  /*4130*/  IMAD.MOV.U32 R58, RZ, RZ, R60 ;  /* 0x000000ffff3a7224 */ /* 0x000fc800078e003c */
[----:B------:R-:W-:-:S05]  /*4140*/  FADD.FTZ R58, R57, R58 ;  /* 0x0000003a393a7221 */ /* 0x000fca0000010000 */
[----:B------:R-:W-:-:S07]  /*4150*/  MOV R61, R58 ;  /* 0x0000003a003d7202 */ /* 0x000fce0000000f00 */
[----:B------:R-:W-:Y:S05]  /*4160*/  WARPSYNC.COLLECTIVE R22, `(.L_x_1489) ;  /* 0x0000000016087348 */ /* 0x000fea0003c00000 */
[----:B------:R0:W1:Y:S02]  /*4170*/  SHFL.BFLY P1, R60, R61, R34, R23 ;  /* 0x0c0000223d3c7389 */ /* 0x0000640000020017 */
[----:B01----:R-:W-:Y:S05]  /*4180*/  ENDCOLLECTIVE ;  /* 0x000000000000791b */ /* 0x003fea0003800000 */
.L_x_1489:
[----:B------:R-:W-:Y:S01]  /*4190*/  MOV R59, R60 ;  /* 0x0000003c003b7202 */ /* 0x000fe20000000f00 */
[----:B------:R-:W-:Y:S06]  /*41a0*/  BRA `(.L_x_1490) ;  /* 0xfffffff400b47947 */ /* 0x000fec000383ffff */
.L_x_1491:
        /* <DEDUP_REMOVED lines=13> */
.L_x_9064:


//--------------------- .text._ZN10layer_norm13ln_fwd_kernelINS_13Kernel_traitsI6__halfS2_S2_S2_fjLj256ELj1ELj4ELj1ELj16ENS_18Kernel_traits_baseILj256ES2_S2_S2_S2_fjLj128EEEEELb1ELb1ELb1ELb0EEEvNS_9FwdParamsE --------------------------
	.section	.text._ZN10layer_norm13ln_fwd_kernelINS_13Kernel_traitsI6__halfS2_S2_S2_fjLj256ELj1ELj4ELj1ELj16ENS_18Kernel_traits_baseILj256ES2_S2_S2_S2_fjLj128EEEEELb1ELb1ELb1ELb0EEEvNS_9FwdParamsE,"ax",@progbits
	.align	128
        .global         _ZN10layer_norm13ln_fwd_kernelINS_13Kernel_traitsI6__halfS2_S2_S2_fjLj256ELj1ELj4ELj1ELj16ENS_18Kernel_traits_baseILj256ES2_S2_S2_S2_fjLj128EEEEELb1ELb1ELb1ELb0EEEvNS_9FwdParamsE
        .type           _ZN10layer_norm13ln_fwd_kernelINS_13Kernel_traitsI6__halfS2_S2_S2_fjLj256ELj1ELj4ELj1ELj16ENS_18Kernel_traits_baseILj256ES2_S2_S2_S2_fjLj128EEEEELb1ELb1ELb1ELb0EEEvNS_9FwdParamsE,@function
        .size           _ZN10layer_norm13ln_fwd_kernelINS_13Kernel_traitsI6__halfS2_S2_S2_fjLj256ELj1ELj4ELj1ELj16ENS_18Kernel_traits_baseILj256ES2_S2_S2_S2_fjLj128EEEEELb1ELb1ELb1ELb0EEEvNS_9FwdParamsE,(.L_x_9065 - _ZN10layer_norm13ln_fwd_kernelINS_13Kernel_traitsI6__halfS2_S2_S2_fjLj256ELj1ELj4ELj1ELj16ENS_18Kernel_traits_baseILj256ES2_S2_S2_S2_fjLj128EEEEELb1ELb1ELb1ELb0EEEvNS_9FwdParamsE)
        .other          _ZN10layer_norm13ln_fwd_kernelINS_13Kernel_traitsI6__halfS2_S2_S2_fjLj256ELj1ELj4ELj1ELj16ENS_18Kernel_traits_baseILj256ES2_S2_S2_S2_fjLj128EEEEELb1ELb1ELb1ELb0EEEvNS_9FwdParamsE,@"STO_CUDA_ENTRY STV_DEFAULT"
_ZN10layer_norm13ln_fwd_kernelINS_13Kernel_traitsI6__halfS2_S2_S2_fjLj256ELj1ELj4ELj1ELj16ENS_18Kernel_traits_baseILj256ES2_S2_S2_S2_fjLj128EEEEELb1ELb1ELb1ELb0EEEvNS_9FwdParamsE:
.text._ZN10layer_norm13ln_fwd_kernelINS_13Kernel_traitsI6__halfS2_S2_S2_fjLj256ELj1ELj4ELj1ELj16ENS_18Kernel_traits_baseILj256ES2_S2_S2_S2_fjLj128EEEEELb1ELb1ELb1ELb0EEEvNS_9FwdParamsE:
        /* <DEDUP_REMOVED lines=53> */
.L_x_1493:
[----:B------:R-:W-:Y:S05]  /*0350*/  BSYNC.RECONVERGENT B0 ;  /* 0x0000000000007941 */ /* 0x000fea0003800200 */
.L_x_1492:
        /* <DEDUP_REMOVED lines=20> */
[----:B------:R-:W-:Y:S01]  /*04a0*/  BSSY B1, `(.L_x_1494) ;  /* 0x000040a000017945 */ /* 0x000fe20003800000 */
[----:B------:R-:W-:Y:S01]  /*04b0*/  LOP3.LUT R11, R0, 0x3, RZ, 0xc0, !PT ;  /* 0x00000003000b7812 */ /* 0x000fe200078ec0ff */
[----:B------:R-:W-:Y:S01]  /*04c0*/  IMAD.HI.U32 R2, R39, -0x2daee0ad, RZ ;  /* 0xd2511f5327027827 */ /* 0x000fe200078e00ff */
[----:B------:R-:W-:Y:S01]  /*04d0*/  LOP3.LUT R3, R38, UR6, R3, 0x96, !PT ;  /* 0x0000000626037c12 */ /* 0x000fe2000f8e9603 */
[----:B------:R-:W1:Y:S02]  /*04e0*/  LDCU UR5, c[0x0][0x404] ;  /* 0x00008080ff0577ac */ /* 0x000e640008000800 */
[----:B------:R-:W-:Y:S01]  /*04f0*/  IMAD R5, R41, -0x326172a9, RZ ;  /* 0xcd9e8d5729057824 */ /* 0x000fe200078e02ff */
[----:B------:R-:W-:Y:S01]  /*0500*/  LOP3.LUT R2, R2, UR7, RZ, 0x3c, !PT ;  /* 0x0000000702027c12 */ /* 0x000fe2000f8e3cff */
[----:B------:R-:W-:Y:S01]  /*0510*/  IMAD R7, R39, -0x2daee0ad, RZ ;  /* 0xd2511f5327077824 */ /* 0x000fe200078e02ff */
[----:B------:R-:W2:Y:S01]  /*0520*/  LDCU UR16, c[0x0][0x448] ;  /* 0x00008900ff1077ac */ /* 0x000ea20008000800 */
[----:B------:R-:W-:Y:S01]  /*0530*/  IMAD.HI.U32 R6, R3, -0x2daee0ad, RZ ;  /* 0xd2511f5303067827 */ /* 0x000fe200078e00ff */
[----:B------:R-:W3:Y:S03]  /*0540*/  LDCU.64 UR12, c[0x0][0x408] ;  /* 0x00008100ff0c77ac */ /* 0x000ee60008000a00 */
[----:B------:R-:W-:Y:S01]  /*0550*/  IMAD.HI.U32 R4, R2, -0x326172a9, RZ ;  /* 0xcd9e8d5702047827 */ /* 0x000fe200078e00ff */
[----:B------:R-:W-:-:S02]  /*0560*/  LOP3.LUT R6, R7, UR18, R6, 0x96, !PT ;  /* 0x0000001207067c12 */ /* 0x000fc4000f8e9606 */
[----:B0-----:R-:W-:Y:S01]  /*0570*/  ISETP.NE.AND P1, PT, RZ, UR4, PT ;  /* 0x00000004ff007c0c */ /* 0x001fe2000bf25270 */
[----:B------:R-:W-:Y:S01]  /*0580*/  IMAD R8, R3, -0x2daee0ad, RZ ;  /* 0xd2511f5303087824 */ /* 0x000fe200078e02ff */
[----:B------:R-:W-:Y:S01]  /*0590*/  LOP3.LUT R4, R5, UR17, R4, 0x96, !PT ;  /* 0x0000001105047c12 */ /* 0x000fe2000f8e9604 */
[----:B------:R-:W-:Y:S01]  /*05a0*/  IMAD R5, R2, -0x326172a9, RZ ;  /* 0xcd9e8d5702057824 */ /* 0x000fe200078e02ff */
[----:B------:R-:W0:Y:S01]  /*05b0*/  LDCU.64 UR10, c[0x0][0x3a0] ;  /* 0x00007400ff0a77ac */ /* 0x000e220008000a00 */
        /* <DEDUP_REMOVED lines=46> */
[----:B------:R-:W-:Y:S01]  /*08a0*/  IMAD.MOV.U32 R9, RZ, RZ, RZ ;  /* 0x000000ffff097224 */ /* 0x000fe200078e00ff */
[----:B------:R-:W-:Y:S01]  /*08b0*/  LOP3.LUT R36, R5, UR33, R36, 0x96, !PT ;  /* 0x0000002105247c12 */ /* 0x000fe2000f8e9624 */
[----:B------:R-:W-:Y:S02]  /*08c0*/  IMAD R10, R2, -0x2daee0ad, RZ ;  /* 0xd2511f53020a7824 */ /* 0x000fe400078e02ff */
[----:B01234-:R-:W-:-:S07]  /*08d0*/  IMAD R8, R4, -0x326172a9, RZ ;  /* 0xcd9e8d5704087824 */ /* 0x01ffce00078e02ff */
.L_x_1564:
        /* <DEDUP_REMOVED lines=18> */
[----:B------:R-:W-:-:S02]  /*0a00*/  @P2 LEA.HI.SX32 R58, R58, R45, 0x1d ;  /* 0x0000002d3a3a2211 */ /* 0x000fc400078feaff */
[----:B------:R-:W-:Y:S02]  /*0a10*/  LEA.HI.SX32 R35, R56, R45, 0x1d ;  /* 0x0000002d38237211 */ /* 0x000fe400078feaff */
[----:B------:R-:W-:Y:S01]  /*0a20*/  @P2 MOV R43, RZ ;  /* 0x000000ff002b2202 */ /* 0x000fe20000000f00 */
[----:B------:R-:W-:Y:S01]  /*0a30*/  @P2 IMAD.MOV.U32 R42, RZ, RZ, R58 ;  /* 0x000000ffff2a2224 */ /* 0x000fe200078e003a */
        /* <DEDUP_REMOVED lines=28> */
.L_x_1501:
        /* <DEDUP_REMOVED lines=13> */
.L_x_1503:
[----:B------:R-:W-:Y:S05]  /*0cd0*/  BSYNC.RECONVERGENT B4 ;  /* 0x0000000000047941 */ /* 0x000fea0003800200 */
.L_x_1502:
        /* <DEDUP_REMOVED lines=42> */
.L_x_1500:
[----:B------:R-:W-:Y:S05]  /*0f80*/  BSYNC.RECONVERGENT B3 ;  /* 0x0000000000037941 */ /* 0x000fea0003800200 */
.L_x_1499:
[----:B------:R-:W-:Y:S01]  /*0f90*/  HFMA2 R48, -RZ, RZ, 0.1171875, 0 ;  /* 0x2f800000ff307431 */ /* 0x000fe200000001ff */
[----:B------:R-:W-:Y:S01]  /*0fa0*/  I2FP.F32.U32 R7, R7 ;  /* 0x0000000700077245 */ /* 0x000fe20000201000 */
[----:B-----5:R-:W-:Y:S02]  /*0fb0*/  HADD2.F32 R10, -RZ, R24.H0_H0 ;  /* 0x20000018ff0a7230 */ /* 0x020fe40000004100 */
[----:B------:R-:W-:-:S03]  /*0fc0*/  HADD2.F32 R47, -RZ, R20.H0_H0 ;  /* 0x20000014ff2f7230 */ /* 0x000fc60000004100 */
[----:B------:R-:W-:Y:S01]  /*0fd0*/  FMUL.FTZ R10, R10, UR13 ;  /* 0x0000000d0a0a7c20 */ /* 0x000fe20008410000 */
[----:B------:R-:W-:-:S03]  /*0fe0*/  FFMA.FTZ R7, R7, R48, 1.1641532182693481445e-10 ;  /* 0x2f00000007077423 */ /* 0x000fc60000010030 */
[----:B------:R-:W-:Y:S02]  /*0ff0*/  FMUL.FTZ R10, R10, UR12 ;  /* 0x0000000c0a0a7c20 */ /* 0x000fe40008410000 */
[----:B------:R-:W-:-:S04]  /*1000*/  FSETP.GTU.FTZ.AND P4, PT, R7, UR5, PT ;  /* 0x0000000507007c0b */ /* 0x000fc8000bf9c000 */
[----:B------:R-:W-:Y:S02]  /*1010*/  FSEL R10, R10, RZ, !P4 ;  /* 0x000000ff0a0a7208 */ /* 0x000fe40006000000 */
[----:B------:R-:W-:-:S03]  /*1020*/  SEL R7, RZ, 0x1, P4 ;  /* 0x00000001ff077807 */ /* 0x000fc60002000000 */
[----:B------:R-:W-:Y:S01]  /*1030*/  FMUL.FTZ R47, R10, R47 ;  /* 0x0000002f0a2f7220 */ /* 0x000fe20000410000 */
[----:B------:R-:W-:Y:S06]  /*1040*/  @!P0 BRA `(.L_x_1504) ;  /* 0x0000000000248947 */ /* 0x000fec0003800000 */
[----:B------:R-:W-:-:S05]  /*1050*/  HADD2.F32 R10, -RZ, R28.H0_H0 ;  /* 0x2000001cff0a7230 */ /* 0x000fca0000004100 */
[----:B------:R-:W-:Y:S01]  /*1060*/  FADD.FTZ R47, R10, R47 ;  /* 0x0000002f0a2f7221 */ /* 0x000fe20000010000 */
[----:B------:R-:W-:Y:S06]  /*1070*/  BRA `(.L_x_1504) ;  /* 0x0000000000187947 */ /* 0x000fec0003800000 */
.L_x_1498:
[----:B------:R-:W-:Y:S01]  /*1080*/  IMAD.MOV.U32 R50, RZ, RZ, R10 ;  /* 0x000000ffff327224 */ /* 0x000fe200078e000a */
[----:B0-----:R-:W-:Y:S01]  /*1090*/  MOV R32, R11 ;  /* 0x0000000b00207202 */ /* 0x001fe20000000f00 */
[----:B------:R-:W-:Y:S01]  /*10a0*/  IMAD.MOV.U32 R47, RZ, RZ, RZ ;  /* 0x000000ffff2f7224 */ /* 0x000fe200078e00ff */
[----:B------:R-:W-:Y:S01]  /*10b0*/  @P0 MOV R50, R10 ;  /* 0x0000000a00320202 */ /* 0x000fe20000000f00 */
[----:B------:R-:W-:Y:S02]  /*10c0*/  @P0 IMAD.MOV.U32 R32, RZ, RZ, R11 ;  /* 0x000000ffff200224 */ /* 0x000fe400078e000b */
[----:B-----5:R-:W-:-:S07]  /*10d0*/  @P0 HADD2.F32 R47, -RZ, R28.H0_H0 ;  /* 0x2000001cff2f0230 */ /* 0x020fce0000004100 */
.L_x_1504:
[----:B------:R-:W-:Y:S05]  /*10e0*/  BSYNC.RECONVERGENT B2 ;  /* 0x0000000000027941 */ /* 0x000fea0003800200 */
.L_x_1497:
        /* <DEDUP_REMOVED lines=11> */
.L_x_1506:
        /* <DEDUP_REMOVED lines=16> */
.L_x_1510:
        /* <DEDUP_REMOVED lines=13> */
.L_x_1512:
[----:B------:R-:W-:Y:S05]  /*1370*/  BSYNC.RECONVERGENT B4 ;  /* 0x0000000000047941 */ /* 0x000fea0003800200 */
.L_x_1511:
        /* <DEDUP_REMOVED lines=39> */
[----:B------:R-:W-:-:S03]  /*15f0*/  LOP3.LUT R36, R36, UR33, R33, 0x96, !PT ;  /* 0x0000002124247c12 */ /* 0x000fc6000f8e9621 */
[----:B------:R-:W-:Y:S01]  /*1600*/  IMAD.MOV.U32 R8, RZ, RZ, R32 ;  /* 0x000000ffff087224 */ /* 0x000fe200078e0020 */
[----:B------:R-:W-:-:S07]  /*1610*/  LOP3.LUT R37, R10, UR34, R53, 0x96, !PT ;  /* 0x000000220a257c12 */ /* 0x000fce000f8e9635 */
.L_x_1509:
[----:B------:R-:W-:Y:S05]  /*1620*/  BSYNC.RECONVERGENT B3 ;  /* 0x0000000000037941 */ /* 0x000fea0003800200 */
.L_x_1508:
[----:B------:R-:W-:Y:S01]  /*1630*/  I2FP.F32.U32 R6, R6 ;  /* 0x0000000600067245 */ /* 0x000fe20000201000 */
[----:B------:R-:W-:Y:S02]  /*1640*/  HADD2.F32 R10, -RZ, R24.H1_H1 ;  /* 0x30000018ff0a7230 */ /* 0x000fe40000004100 */
[----:B------:R-:W-:Y:S02]  /*1650*/  IMAD.MOV.U32 R33, RZ, RZ, 0x2f800000 ;  /* 0x2f800000ff217424 */ /* 0x000fe400078e00ff */
[----:B------:R-:W-:Y:S02]  /*1660*/  @P0 HADD2.F32 R49, -RZ, R28.H1_H1 ;  /* 0x3000001cff310230 */ /* 0x000fe40000004100 */
[----:B------:R-:W-:Y:S01]  /*1670*/  FMUL.FTZ R10, R10, UR13 ;  /* 0x0000000d0a0a7c20 */ /* 0x000fe20008410000 */
[----:B------:R-:W-:Y:S01]  /*1680*/  FFMA.FTZ R6, R6, R33, 1.1641532182693481445e-10 ;  /* 0x2f00000006067423 */ /* 0x000fe20000010021 */
[----:B------:R-:W-:Y:S02]  /*1690*/  HADD2.F32 R33, -RZ, R20.H1_H1 ;  /* 0x30000014ff217230 */ /* 0x000fe40000004100 */
[----:B------:R-:W-:-:S02]  /*16a0*/  FMUL.FTZ R10, R10, UR12 ;  /* 0x0000000c0a0a7c20 */ /* 0x000fc40008410000 */
[----:B------:R-:W-:-:S04]  /*16b0*/  FSETP.GTU.FTZ.AND P5, PT, R6, UR5, PT ;  /* 0x0000000506007c0b */ /* 0x000fc8000bfbc000 */
[----:B------:R-:W-:Y:S02]  /*16c0*/  FSEL R10, R10, RZ, !P5 ;  /* 0x000000ff0a0a7208 */ /* 0x000fe40006800000 */
[----:B------:R-:W-:-:S03]  /*16d0*/  SEL R6, RZ, 0x1, P5 ;  /* 0x00000001ff067807 */ /* 0x000fc60002800000 */
[----:B------:R-:W-:-:S04]  /*16e0*/  FMUL.FTZ R48, R10, R33 ;  /* 0x000000210a307220 */ /* 0x000fc80000410000 */
[----:B------:R-:W-:-:S07]  /*16f0*/  @P0 FADD.FTZ R48, R49, R48 ;  /* 0x0000003031300221 */ /* 0x000fce0000010000 */
.L_x_1507:
[----:B------:R-:W-:Y:S05]  /*1700*/  BSYNC.RECONVERGENT B2 ;  /* 0x0000000000027941 */ /* 0x000fea0003800200 */
.L_x_1505:
        /* <DEDUP_REMOVED lines=10> */
.L_x_1514:
        /* <DEDUP_REMOVED lines=16> */
.L_x_1518:
        /* <DEDUP_REMOVED lines=13> */
.L_x_1520:
[----:B------:R-:W-:Y:S05]  /*1980*/  BSYNC.RECONVERGENT B4 ;  /* 0x0000000000047941 */ /* 0x000fea0003800200 */
.L_x_1519:
        /* <DEDUP_REMOVED lines=42> */
[----:B------:R-:W-:-:S07]  /*1c30*/  LOP3.LUT R37, R32, UR34, R11, 0x96, !PT ;  /* 0x0000002220257c12 */ /* 0x000fce000f8e960b */
.L_x_1517:
[----:B------:R-:W-:Y:S05]  /*1c40*/  BSYNC.RECONVERGENT B3 ;  /* 0x0000000000037941 */ /* 0x000fea0003800200 */
.L_x_1516:
[----:B------:R-:W-:Y:S01]  /*1c50*/  I2FP.F32.U32 R5, R5 ;  /* 0x0000000500057245 */ /* 0x000fe20000201000 */
[----:B------:R-:W-:Y:S01]  /*1c60*/  HADD2.F32 R11, -RZ, R25.H0_H0 ;  /* 0x20000019ff0b7230 */ /* 0x000fe20000004100 */
[----:B------:R-:W-:Y:S01]  /*1c70*/  MOV R32, 0x2f800000 ;  /* 0x2f80000000207802 */ /* 0x000fe20000000f00 */
[----:B------:R-:W-:-:S03]  /*1c80*/  @P0 HADD2.F32 R50, -RZ, R29.H0_H0 ;  /* 0x2000001dff320230 */ /* 0x000fc60000004100 */
[----:B------:R-:W-:Y:S01]  /*1c90*/  FMUL.FTZ R11, R11, UR13 ;  /* 0x0000000d0b0b7c20 */ /* 0x000fe20008410000 */
[----:B------:R-:W-:Y:S01]  /*1ca0*/  FFMA.FTZ R5, R5, R32, 1.1641532182693481445e-10 ;  /* 0x2f00000005057423 */ /* 0x000fe20000010020 */
[----:B------:R-:W-:Y:S02]  /*1cb0*/  HADD2.F32 R32, -RZ, R21.H0_H0 ;  /* 0x20000015ff207230 */ /* 0x000fe40000004100 */
[----:B------:R-:W-:Y:S02]  /*1cc0*/  FMUL.FTZ R11, R11, UR12 ;  /* 0x0000000c0b0b7c20 */ /* 0x000fe40008410000 */
[----:B------:R-:W-:-:S04]  /*1cd0*/  FSETP.GTU.FTZ.AND P5, PT, R5, UR5, PT ;  /* 0x0000000505007c0b */ /* 0x000fc8000bfbc000 */
[----:B------:R-:W-:Y:S02]  /*1ce0*/  FSEL R11, R11, RZ, !P5 ;  /* 0x000000ff0b0b7208 */ /* 0x000fe40006800000 */
[----:B------:R-:W-:-:S03]  /*1cf0*/  SEL R5, RZ, 0x1, P5 ;  /* 0x00000001ff057807 */ /* 0x000fc60002800000 */
[----:B------:R-:W-:-:S04]  /*1d00*/  FMUL.FTZ R49, R11, R32 ;  /* 0x000000200b317220 */ /* 0x000fc80000410000 */
[----:B------:R-:W-:-:S07]  /*1d10*/  @P0 FADD.FTZ R49, R50, R49 ;  /* 0x0000003132310221 */ /* 0x000fce0000010000 */
.L_x_1515:
[----:B------:R-:W-:Y:S05]  /*1d20*/  BSYNC.RECONVERGENT B2 ;  /* 0x0000000000027941 */ /* 0x000fea0003800200 */
.L_x_1513:
        /* <DEDUP_REMOVED lines=10> */
.L_x_1522:
        /* <DEDUP_REMOVED lines=16> */
.L_x_1526:
        /* <DEDUP_REMOVED lines=13> */
.L_x_1528:
[----:B------:R-:W-:Y:S05]  /*1fa0*/  BSYNC.RECONVERGENT B4 ;  /* 0x0000000000047941 */ /* 0x000fea0003800200 */
.L_x_1527:
        /* <DEDUP_REMOVED lines=43> */
.L_x_1525:
[----:B------:R-:W-:Y:S05]  /*2260*/  BSYNC.RECONVERGENT B3 ;  /* 0x0000000000037941 */ /* 0x000fea0003800200 */
.L_x_1524:
[----:B------:R-:W-:Y:S01]  /*2270*/  HFMA2 R33, -RZ, RZ, 0.1171875, 0 ;  /* 0x2f800000ff217431 */ /* 0x000fe200000001ff */
[----:B------:R-:W-:Y:S01]  /*2280*/  I2FP.F32.U32 R4, R4 ;  /* 0x0000000400047245 */ /* 0x000fe20000201000 */
[----:B------:R-:W-:Y:S02]  /*2290*/  HADD2.F32 R10, -RZ, R25.H1_H1 ;  /* 0x30000019ff0a7230 */ /* 0x000fe40000004100 */
[----:B------:R-:W-:-:S03]  /*22a0*/  @P0 HADD2.F32 R51, -RZ, R29.H1_H1 ;  /* 0x3000001dff330230 */ /* 0x000fc60000004100 */
[----:B------:R-:W-:Y:S01]  /*22b0*/  FMUL.FTZ R10, R10, UR13 ;  /* 0x0000000d0a0a7c20 */ /* 0x000fe20008410000 */
[----:B------:R-:W-:-:S03]  /*22c0*/  FFMA.FTZ R4, R4, R33, 1.1641532182693481445e-10 ;  /* 0x2f00000004047423 */ /* 0x000fc60000010021 */
[----:B------:R-:W-:Y:S01]  /*22d0*/  FMUL.FTZ R10, R10, UR12 ;  /* 0x0000000c0a0a7c20 */ /* 0x000fe20008410000 */
[----:B------:R-:W-:Y:S01]  /*22e0*/  HADD2.F32 R33, -RZ, R21.H1_H1 ;  /* 0x30000015ff217230 */ /* 0x000fe20000004100 */
[----:B------:R-:W-:-:S04]  /*22f0*/  FSETP.GTU.FTZ.AND P5, PT, R4, UR5, PT ;  /* 0x0000000504007c0b */ /* 0x000fc8000bfbc000 */
[----:B------:R-:W-:Y:S02]  /*2300*/  FSEL R10, R10, RZ, !P5 ;  /* 0x000000ff0a0a7208 */ /* 0x000fe40006800000 */
[----:B------:R-:W-:-:S03]  /*2310*/  SEL R4, RZ, 0x1, P5 ;  /* 0x00000001ff047807 */ /* 0x000fc60002800000 */
[----:B------:R-:W-:-:S04]  /*2320*/  FMUL.FTZ R50, R10, R33 ;  /* 0x000000210a327220 */ /* 0x000fc80000410000 */
[----:B------:R-:W-:-:S07]  /*2330*/  @P0 FADD.FTZ R50, R51, R50 ;  /* 0x0000003233320221 */ /* 0x000fce0000010000 */
.L_x_1523:
[----:B------:R-:W-:Y:S05]  /*2340*/  BSYNC.RECONVERGENT B2 ;  /* 0x0000000000027941 */ /* 0x000fea0003800200 */
.L_x_1521:
        /* <DEDUP_REMOVED lines=10> */
.L_x_1530:
        /* <DEDUP_REMOVED lines=16> */
.L_x_1534:
        /* <DEDUP_REMOVED lines=13> */
.L_x_1536:
[----:B------:R-:W-:Y:S05]  /*25c0*/  BSYNC.RECONVERGENT B4 ;  /* 0x0000000000047941 */ /* 0x000fea0003800200 */
.L_x_1535:
        /* <DEDUP_REMOVED lines=40> */
[----:B------:R-:W-:Y:S02]  /*2850*/  IMAD.MOV.U32 R34, RZ, RZ, R10 ;  /* 0x000000ffff227224 */ /* 0x000fe400078e000a */
[----:B------:R-:W-:Y:S01]  /*2860*/  HFMA2 R10, -RZ, RZ, 0, 0 ;  /* 0x00000000ff0a7431 */ /* 0x000fe200000001ff */
[----:B------:R-:W-:-:S07]  /*2870*/  LOP3.LUT R37, R32, UR34, R11, 0x96, !PT ;  /* 0x0000002220257c12 */ /* 0x000fce000f8e960b */
.L_x_1533:
[----:B------:R-:W-:Y:S05]  /*2880*/  BSYNC.RECONVERGENT B3 ;  /* 0x0000000000037941 */ /* 0x000fea0003800200 */
.L_x_1532:
[----:B------:R-:W-:Y:S01]  /*2890*/  I2FP.F32.U32 R3, R3 ;  /* 0x0000000300037245 */ /* 0x000fe20000201000 */
[----:B------:R-:W-:Y:S02]  /*28a0*/  HADD2.F32 R11, -RZ, R26.H0_H0 ;  /* 0x2000001aff0b7230 */ /* 0x000fe40000004100 */
[----:B------:R-:W-:Y:S02]  /*28b0*/  IMAD.MOV.U32 R32, RZ, RZ, 0x2f800000 ;  /* 0x2f800000ff207424 */ /* 0x000fe400078e00ff */
[----:B------:R-:W-:Y:S02]  /*28c0*/  @P0 HADD2.F32 R52, -RZ, R30.H0_H0 ;  /* 0x2000001eff340230 */ /* 0x000fe40000004100 */
[----:B------:R-:W-:Y:S01]  /*28d0*/  FMUL.FTZ R11, R11, UR13 ;  /* 0x0000000d0b0b7c20 */ /* 0x000fe20008410000 */
[----:B------:R-:W-:Y:S01]  /*28e0*/  FFMA.FTZ R3, R3, R32, 1.1641532182693481445e-10 ;  /* 0x2f00000003037423 */ /* 0x000fe20000010020 */
[----:B------:R-:W-:Y:S02]  /*28f0*/  HADD2.F32 R32, -RZ, R22.H0_H0 ;  /* 0x20000016ff207230 */ /* 0x000fe40000004100 */
[----:B------:R-:W-:-:S02]  /*2900*/  FMUL.FTZ R11, R11, UR12 ;  /* 0x0000000c0b0b7c20 */ /* 0x000fc40008410000 */
[----:B------:R-:W-:-:S04]  /*2910*/  FSETP.GTU.FTZ.AND P5, PT, R3, UR5, PT ;  /* 0x0000000503007c0b */ /* 0x000fc8000bfbc000 */
[----:B------:R-:W-:Y:S02]  /*2920*/  FSEL R11, R11, RZ, !P5 ;  /* 0x000000ff0b0b7208 */ /* 0x000fe40006800000 */
[----:B------:R-:W-:-:S03]  /*2930*/  SEL R3, RZ, 0x1, P5 ;  /* 0x00000001ff037807 */ /* 0x000fc60002800000 */
[----:B------:R-:W-:-:S04]  /*2940*/  FMUL.FTZ R51, R11, R32 ;  /* 0x000000200b337220 */ /* 0x000fc80000410000 */
[----:B------:R-:W-:-:S07]  /*2950*/  @P0 FADD.FTZ R51, R52, R51 ;  /* 0x0000003334330221 */ /* 0x000fce0000010000 */
.L_x_1531:
[----:B------:R-:W-:Y:S05]  /*2960*/  BSYNC.RECONVERGENT B2 ;  /* 0x0000000000027941 */ /* 0x000fea0003800200 */
.L_x_1529:
        /* <DEDUP_REMOVED lines=10> */
.L_x_1538:
        /* <DEDUP_REMOVED lines=16> */
.L_x_1542:
        /* <DEDUP_REMOVED lines=13> */
.L_x_1544:
[----:B------:R-:W-:Y:S05]  /*2be0*/  BSYNC.RECONVERGENT B4 ;  /* 0x0000000000047941 */ /* 0x000fea0003800200 */
.L_x_1543:
        /* <DEDUP_REMOVED lines=43> */
.L_x_1541:
[----:B------:R-:W-:Y:S05]  /*2ea0*/  BSYNC.RECONVERGENT B3 ;  /* 0x0000000000037941 */ /* 0x000fea0003800200 */
.L_x_1540:
[----:B------:R-:W-:Y:S01]  /*2eb0*/  I2FP.F32.U32 R2, R2 ;  /* 0x0000000200027245 */ /* 0x000fe20000201000 */
[----:B------:R-:W-:Y:S01]  /*2ec0*/  HADD2.F32 R10, -RZ, R26.H1_H1 ;  /* 0x3000001aff0a7230 */ /* 0x000fe20000004100 */
[----:B------:R-:W-:Y:S01]  /*2ed0*/  MOV R33, 0x2f800000 ;  /* 0x2f80000000217802 */ /* 0x000fe20000000f00 */
[----:B------:R-:W-:-:S03]  /*2ee0*/  @P0 HADD2.F32 R53, -RZ, R30.H1_H1 ;  /* 0x3000001eff350230 */ /* 0x000fc60000004100 */
[----:B------:R-:W-:Y:S01]  /*2ef0*/  FMUL.FTZ R10, R10, UR13 ;  /* 0x0000000d0a0a7c20 */ /* 0x000fe20008410000 */
[----:B------:R-:W-:Y:S01]  /*2f00*/  FFMA.FTZ R2, R2, R33, 1.1641532182693481445e-10 ;  /* 0x2f00000002027423 */ /* 0x000fe20000010021 */
[----:B------:R-:W-:Y:S02]  /*2f10*/  HADD2.F32 R33, -RZ, R22.H1_H1 ;  /* 0x30000016ff217230 */ /* 0x000fe40000004100 */
[----:B------:R-:W-:Y:S02]  /*2f20*/  FMUL.FTZ R10, R10, UR12 ;  /* 0x0000000c0a0a7c20 */ /* 0x000fe40008410000 */
[----:B------:R-:W-:-:S04]  /*2f30*/  FSETP.GTU.FTZ.AND P5, PT, R2, UR5, PT ;  /* 0x0000000502007c0b */ /* 0x000fc8000bfbc000 */
[----:B------:R-:W-:Y:S02]  /*2f40*/  FSEL R10, R10, RZ, !P5 ;  /* 0x000000ff0a0a7208 */ /* 0x000fe40006800000 */
[----:B------:R-:W-:-:S03]  /*2f50*/  SEL R2, RZ, 0x1, P5 ;  /* 0x00000001ff027807 */ /* 0x000fc60002800000 */
[----:B------:R-:W-:-:S04]  /*2f60*/  FMUL.FTZ R52, R10, R33 ;  /* 0x000000210a347220 */ /* 0x000fc80000410000 */
[----:B------:R-:W-:-:S07]  /*2f70*/  @P0 FADD.FTZ R52, R53, R52 ;  /* 0x0000003435340221 */ /* 0x000fce0000010000 */
.L_x_1539:
[----:B------:R-:W-:Y:S05]  /*2f80*/  BSYNC.RECONVERGENT B2 ;  /* 0x0000000000027941 */ /* 0x000fea0003800200 */
.L_x_1537:
        /* <DEDUP_REMOVED lines=10> */
.L_x_1546:
        /* <DEDUP_REMOVED lines=16> */
.L_x_1550:
        /* <DEDUP_REMOVED lines=13> */
.L_x_1552:
[----:B------:R-:W-:Y:S05]  /*3200*/  BSYNC.RECONVERGENT B4 ;  /* 0x0000000000047941 */ /* 0x000fea0003800200 */
.L_x_1551:
        /* <DEDUP_REMOVED lines=43> */
.L_x_1549:
[----:B------:R-:W-:Y:S05]  /*34c0*/  BSYNC.RECONVERGENT B3 ;  /* 0x0000000000037941 */ /* 0x000fea0003800200 */
.L_x_1548:
[----:B------:R-:W-:Y:S01]  /*34d0*/  HFMA2 R11, -RZ, RZ, 0.1171875, 0 ;  /* 0x2f800000ff0b7431 */ /* 0x000fe200000001ff */
[----:B------:R-:W-:Y:S01]  /*34e0*/  I2FP.F32.U32 R0, R0 ;  /* 0x0000000000007245 */ /* 0x000fe20000201000 */
[----:B------:R-:W-:Y:S02]  /*34f0*/  HADD2.F32 R10, -RZ, R27.H0_H0 ;  /* 0x2000001bff0a7230 */ /* 0x000fe40000004100 */
[----:B------:R-:W-:Y:S02]  /*3500*/  HADD2.F32 R53, -RZ, R23.H0_H0 ;  /* 0x20000017ff357230 */ /* 0x000fe40000004100 */
[----:B------:R-:W-:Y:S02]  /*3510*/  @P0 HADD2.F32 R54, -RZ, R31.H0_H0 ;  /* 0x2000001fff360230 */ /* 0x000fe40000004100 */
        /* <DEDUP_REMOVED lines=8> */
.L_x_1547:
[----:B------:R-:W-:Y:S05]  /*35a0*/  BSYNC.RECONVERGENT B2 ;  /* 0x0000000000027941 */ /* 0x000fea0003800200 */
.L_x_1545:
        /* <DEDUP_REMOVED lines=10> */
.L_x_1554:
        /* <DEDUP_REMOVED lines=16> */
.L_x_1558:
        /* <DEDUP_REMOVED lines=13> */
.L_x_1560:
[----:B------:R-:W-:Y:S05]  /*3820*/  BSYNC.RECONVERGENT B4 ;  /* 0x0000000000047941 */ /* 0x000fea0003800200 */
.L_x_1559:
        /* <DEDUP_REMOVED lines=38> */
[----:B------:R-:W-:Y:S02]  /*3a90*/  LOP3.LUT R36, R36, UR33, R59, 0x96, !PT ;  /* 0x0000002124247c12 */ /* 0x000fe4000f8e963b */
[----:B------:R-:W-:Y:S02]  /*3aa0*/  MOV R8, R58 ;  /* 0x0000003a00087202 */ /* 0x000fe40000000f00 */
[----:B------:R-:W-:Y:S01]  /*3ab0*/  LOP3.LUT R37, R32, UR34, R11, 0x96, !PT ;  /* 0x0000002220257c12 */ /* 0x000fe2000f8e960b */
[----:B------:R-:W-:-:S07]  /*3ac0*/  HFMA2 R11, -RZ, RZ, 0, 0 ;  /* 0x00000000ff0b7431 */ /* 0x000fce00000001ff */
.L_x_1557:
[----:B------:R-:W-:Y:S05]  /*3ad0*/  BSYNC.RECONVERGENT B3 ;  /* 0x0000000000037941 */ /* 0x000fea0003800200 */
.L_x_1556:
[----:B------:R-:W-:Y:S01]  /*3ae0*/  I2FP.F32.U32 R32, R33 ;  /* 0x0000002100207245 */ /* 0x000fe20000201000 */
[----:B------:R-:W-:Y:S01]  /*3af0*/  HADD2.F32 R33, -RZ, R27.H1_H1 ;  /* 0x3000001bff217230 */ /* 0x000fe20000004100 */
[----:B------:R-:W-:Y:S01]  /*3b00*/  MOV R59, 0x2f800000 ;  /* 0x2f800000003b7802 */ /* 0x000fe20000000f00 */
[----:B------:R-:W-:-:S03]  /*3b10*/  HADD2.F32 R54, -RZ, R23.H1_H1 ;  /* 0x30000017ff367230 */ /* 0x000fc60000004100 */
[----:B------:R-:W-:Y:S01]  /*3b20*/  FMUL.FTZ R33, R33, UR13 ;  /* 0x0000000d21217c20 */ /* 0x000fe20008410000 */
[----:B------:R-:W-:Y:S01]  /*3b30*/  FFMA.FTZ R32, R32, R59, 1.1641532182693481445e-10 ;  /* 0x2f00000020207423 */ /* 0x000fe2000001003b */
[----:B------:R-:W-:Y:S02]  /*3b40*/  @P0 HADD2.F32 R59, -RZ, R31.H1_H1 ;  /* 0x3000001fff3b0230 */ /* 0x000fe40000004100 */
[----:B------:R-:W-:Y:S02]  /*3b50*/  FMUL.FTZ R33, R33, UR12 ;  /* 0x0000000c21217c20 */ /* 0x000fe40008410000 */
[----:B------:R-:W-:-:S04]  /*3b60*/  FSETP.GTU.FTZ.AND P4, PT, R32, UR5, PT ;  /* 0x0000000520007c0b */ /* 0x000fc8000bf9c000 */
[----:B------:R-:W-:Y:S02]  /*3b70*/  FSEL R33, R33, RZ, !P4 ;  /* 0x000000ff21217208 */ /* 0x000fe40006000000 */
[----:B------:R-:W-:-:S03]  /*3b80*/  SEL R46, RZ, 0x1, P4 ;  /* 0x00000001ff2e7807 */ /* 0x000fc60002000000 */
[----:B------:R-:W-:-:S04]  /*3b90*/  FMUL.FTZ R54, R33, R54 ;  /* 0x0000003621367220 */ /* 0x000fc80000410000 */
[----:B------:R-:W-:-:S07]  /*3ba0*/  @P0 FADD.FTZ R54, R59, R54 ;  /* 0x000000363b360221 */ /* 0x000fce0000010000 */
.L_x_1555:
[----:B------:R-:W-:Y:S05]  /*3bb0*/  BSYNC.RECONVERGENT B2 ;  /* 0x0000000000027941 */ /* 0x000fea0003800200 */
.L_x_1553:
[----:B------:R-:W0:Y:S01]  /*3bc0*/  LDC.64 R58, c[0x0][0x3a8] ;  /* 0x0000ea00ff3a7b82 */ /* 0x000e220000000a00 */
[----:B------:R-:W-:Y:S02]  /*3bd0*/  F2FP.F16.F32.PACK_AB R32, R48, R47 ;  /* 0x0000002f3020723e */ /* 0x000fe400000000ff */
[----:B------:R-:W-:Y:S02]  /*3be0*/  F2FP.F16.F32.PACK_AB R33, R50, R49 ;  /* 0x000000313221723e */ /* 0x000fe400000000ff */
[----:B------:R-:W-:Y:S01]  /*3bf0*/  F2FP.F16.F32.PACK_AB R34, R52, R51 ;  /* 0x000000333422723e */ /* 0x000fe200000000ff */
[----:B0-----:R-:W-:Y:S01]  /*3c00*/  IMAD.WIDE.U32 R58, R35, 0x10, R58 ;  /* 0x00000010233a7825 */ /* 0x001fe200078e003a */
[----:B------:R-:W-:-:S05]  /*3c10*/  F2FP.F16.F32.PACK_AB R35, R54, R53 ;  /* 0x000000353623723e */ /* 0x000fca00000000ff */
        /* <DEDUP_REMOVED lines=9> */
[----:B------:R-:W-:-:S04]  /*3cb0*/  LOP3.LUT R33, R32, 0xff, R3, 0xf8, !PT ;  /* 0x000000ff20217812 */ /* 0x000fc800078ef803 */
[----:B------:R-:W-:Y:S01]  /*3cc0*/  LOP3.LUT R35, R35, R33, R59, 0xfe, !PT ;  /* 0x0000002123237212 */ /* 0x000fe200078efe3b */
[----:B------:R-:W-:-:S03]  /*3cd0*/  IMAD.WIDE.U32 R32, R6, 0x100, RZ ;  /* 0x0000010006207825 */ /* 0x000fc600078e00ff */
[----:B------:R-:W-:Y:S02]  /*3ce0*/  LOP3.LUT R34, R32, R58, R34, 0xfe, !PT ;  /* 0x0000003a20227212 */ /* 0x000fe400078efe22 */
[C---:B------:R-:W-:Y:S02]  /*3cf0*/  LEA R32, P0, R42.reuse, UR14, 0x3 ;  /* 0x0000000e2a207c11 */ /* 0x040fe4000f8018ff */
[----:B------:R-:W-:Y:S02]  /*3d00*/  LOP3.LUT R35, R35, R33, RZ, 0xfc, !PT ;  /* 0x0000002123237212 */ /* 0x000fe400078efcff */
[----:B------:R-:W-:Y:S02]  /*3d10*/  LEA.HI.X R33, R42, UR15, R43, 0x3, P0 ;  /* 0x0000000f2a217c11 */ /* 0x000fe400080f1c2b */
[----:B------:R-:W-:-:S05]  /*3d20*/  LOP3.LUT R34, R34, 0xff, R7, 0xf8, !PT ;  /* 0x000000ff22227812 */ /* 0x000fca00078ef807 */
[----:B------:R1:W-:Y:S02]  /*3d30*/  STG.E.64 desc[UR8][R32.64], R34 ;  /* 0x0000002220007986 */ /* 0x0003e4000c101b08 */
.L_x_1496:
[----:B------:R-:W-:Y:S05]  /*3d40*/  BSYNC.RECONVERGENT B0 ;  /* 0x0000000000007941 */ /* 0x000fea0003800200 */
.L_x_1495:
        /* <DEDUP_REMOVED lines=53> */
.L_x_1576:
        /* <DEDUP_REMOVED lines=17> */
[----:B0-----:R-:W-:Y:S02]  /*41b0*/  HADD2.F32 R61, -RZ, R16.H0_H0 ;  /* 0x20000010ff3d7230 */ /* 0x001fe40000004100 */
[--C-:B------:R-:W-:Y:S02]  /*41c0*/  HADD2.F32 R33, -RZ, R12.reuse.H0_H0 ;  /* 0x2000000cff217230 */ /* 0x100fe40000004100 */
[--C-:B------:R-:W-:Y:S01]  /*41d0*/  FADD.FTZ R32, R47, -R43.reuse ;  /* 0x8000002b2f207221 */ /* 0x100fe20000010000 */
[----:B------:R-:W-:Y:S01]  /*41e0*/  FADD.FTZ R34, R48, -R43 ;  /* 0x8000002b30227221 */ /* 0x000fe20000010000 */
[----:B------:R-:W-:Y:S02]  /*41f0*/  HADD2.F32 R35, -RZ, R12.H1_H1 ;  /* 0x3000000cff237230 */ /* 0x000fe40000004100 */
[----:B------:R-:W-:Y:S01]  /*4200*/  FMUL.FTZ R32, R59, R32 ;  /* 0x000000203b207220 */ /* 0x000fe20000410000 */
[----:B------:R-:W-:-:S02]  /*4210*/  HADD2.F32 R42, -RZ, R13.H0_H0 ;  /* 0x2000000dff2a7230 */ /* 0x000fc40000004100 */
[----:B------:R-:W-:Y:S02]  /*4220*/  HADD2.F32 R58, -RZ, R15.H0_H0 ;  /* 0x2000000fff3a7230 */ /* 0x000fe40000004100 */
        /* <DEDUP_REMOVED lines=13> */
[----:B------:R-:W-:Y:S02]  /*4300*/  FMUL.FTZ R42, R59, R42 ;  /* 0x0000002a3b2a7220 */ /* 0x000fe40000410000 */
[----:B------:R-:W-:Y:S02]  /*4310*/  IMAD R57, R34, R57, RZ ;  /* 0x0000003922397224 */ /* 0x000fe400078e02ff */
[----:B------:R-:W-:Y:S01]  /*4320*/  FADD.FTZ R34, R51, -R43 ;  /* 0x8000002b33227221 */ /* 0x000fe20000010000 */
[----:B------:R-:W-:Y:S01]  /*4330*/  FFMA.FTZ R56, R42, R35, R55 ;  /* 0x000000232a387223 */ /* 0x000fe20000010037 */
[----:B------:R-:W-:Y:S02]  /*4340*/  HADD2.F32 R55, -RZ, R18.H0_H0 ;  /* 0x20000012ff377230 */ /* 0x000fe40000004100 */
[--C-:B------:R-:W-:Y:S02]  /*4350*/  HADD2.F32 R35, -RZ, R14.reuse.H0_H0 ;  /* 0x2000000eff237230 */ /* 0x100fe40000004100 */
[----:B------:R-:W-:Y:S01]  /*4360*/  FMUL.FTZ R34, R59, R34 ;  /* 0x000000223b227220 */ /* 0x000fe20000410000 */
[----:B------:R-:W-:Y:S01]  /*4370*/  HADD2.F32 R42, -RZ, R14.H1_H1 ;  /* 0x3000000eff2a7230 */ /* 0x000fe20000004100 */
[----:B------:R-:W-:-:S02]  /*4380*/  F2FP.F16.F32.PACK_AB R33, R56, R33 ;  /* 0x000000213821723e */ /* 0x000fc400000000ff */
[----:B------:R-:W-:Y:S01]  /*4390*/  FFMA.FTZ R55, R34, R55, R35 ;  /* 0x0000003722377223 */ /* 0x000fe20000010023 */
[----:B------:R-:W-:Y:S01]  /*43a0*/  FADD.FTZ R34, R52, -R43 ;  /* 0x8000002b34227221 */ /* 0x000fe20000010000 */
[----:B------:R-:W-:-:S03]  /*43b0*/  HADD2.F32 R35, -RZ, R18.H1_H1 ;  /* 0x30000012ff237230 */ /* 0x000fc60000004100 */
[----:B------:R-:W-:-:S04]  /*43c0*/  FMUL.FTZ R34, R59, R34 ;  /* 0x000000223b227220 */ /* 0x000fc80000410000 */
        /* <DEDUP_REMOVED lines=12> */
[----:B------:R-:W-:-:S04]  /*4490*/  SHF.R.S32.HI R42, RZ, 0x1f, R57 ;  /* 0x0000001fff2a7819 */ /* 0x000fc80000011439 */
[----:B------:R-:W-:Y:S02]  /*44a0*/  LEA.HI R58, R42, R57, RZ, 0x3 ;  /* 0x000000392a3a7211 */ /* 0x000fe400078f18ff */
[----:B------:R-:W0:Y:S02]  /*44b0*/  LDC.64 R42, c[0x0][0x428] ;  /* 0x00010a00ff2a7b82 */ /* 0x000e240000000a00 */
[----:B------:R-:W-:-:S05]  /*44c0*/  LEA.HI.SX32 R55, R58, R45, 0x1d ;  /* 0x0000002d3a377211 */ /* 0x000fca00078feaff */
[----:B0-----:R-:W-:-:S05]  /*44d0*/  IMAD.WIDE.U32 R42, R55, 0x10, R42 ;  /* 0x00000010372a7825 */ /* 0x001fca00078e002a */
[----:B------:R2:W-:Y:S02]  /*44e0*/  STG.E.128 desc[UR8][R42.64], R32 ;  /* 0x000000202a007986 */ /* 0x0005e4000c101d08 */
.L_x_1563:
[----:B------:R-:W-:Y:S05]  /*44f0*/  BSYNC.RECONVERGENT B0 ;  /* 0x0000000000007941 */ /* 0x000fea0003800200 */
.L_x_1562:
[----:B-12---:R-:W1:Y:S02]  /*4500*/  LDC.64 R32, c[0x0][0x380] ;  /* 0x0000e000ff207b82 */ /* 0x006e640000000a00 */
[----:B-1----:R-:W-:-:S05]  /*4510*/  IMAD R40, R32, 0x4, R40 ;  /* 0x0000000420287824 */ /* 0x002fca00078e0228 */
[----:B------:R-:W-:-:S13]  /*4520*/  ISETP.GE.AND P0, PT, R40, R33, PT ;  /* 0x000000212800720c */ /* 0x000fda0003f06270 */
[----:B------:R-:W-:Y:S05]  /*4530*/  @!P0 BRA `(.L_x_1564) ;  /* 0xffffffc000e88947 */ /* 0x000fea000383ffff */
[----:B------:R-:W-:Y:S05]  /*4540*/  BSYNC B1 ;  /* 0x0000000000017941 */ /* 0x000fea0003800000 */
.L_x_1494:
[----:B------:R-:W-:Y:S05]  /*4550*/  EXIT ;  /* 0x000000000000794d */ /* 0x000fea0003800000 */
.L_x_1561:
[----:B------:R-:W-:Y:S01]  /*4560*/  HFMA2 R42, -RZ, RZ, 0, 5.9604644775390625e-08 ;  /* 0x00000001ff2a7431 */ /* 0x000fe200000001ff */
[----:B------:R-:W-:Y:S01]  /*4570*/  BSSY B0, `(.L_x_1565) ;  /* 0x0000007000007945 */ /* 0x000fe20003800000 */
[----:B------:R-:W-:Y:S01]  /*4580*/  MOV R56, R43 ;  /* 0x0000002b00387202 */ /* 0x000fe20000000f00 */
[----:B------:R-:W-:Y:S01]  /*4590*/  IMAD.MOV.U32 R35, RZ, RZ, 0x1f ;  /* 0x0000001fff237424 */ /* 0x000fe200078e00ff */
[----:B------:R-:W-:-:S07]  /*45a0*/  MOV R34, 0xffffffff ;  /* 0xffffffff00227802 */ /* 0x000fce0000000f00 */
[----:B-----5:R-:W-:Y:S05]  /*45b0*/  WARPSYNC.COLLECTIVE R34, `(.L_x_1566) ;  /* 0x0000000022087348 */ /* 0x020fea0003c00000 */
[----:B------:R0:W1:Y:S02]  /*45c0*/  SHFL.BFLY P4, R32, R56, R42, R35 ;  /* 0x0c00002a38207389 */ /* 0x0000640000080023 */
[----:B01---5:R-:W-:Y:S05]  /*45d0*/  ENDCOLLECTIVE ;  /* 0x000000000000791b */ /* 0x023fea0003800000 */
.L_x_1566:
[----:B------:R-:W-:Y:S05]  /*45e0*/  BSYNC B0 ;  /* 0x0000000000007941 */ /* 0x000fea0003800000 */
.L_x_1565:
        /* <DEDUP_REMOVED lines=8> */
.L_x_1567:
[----:B------:R-:W-:Y:S02]  /*4670*/  IMAD.MOV.U32 R42, RZ, RZ, 0x4 ;  /* 0x00000004ff2a7424 */ /* 0x000fe400078e00ff */
[----:B------:R-:W-:-:S05]  /*4680*/  FADD.FTZ R58, R56, R32 ;  /* 0x00000020383a7221 */ /* 0x000fca0000010000 */
[----:B------:R-:W-:-:S07]  /*4690*/  MOV R56, R58 ;  /* 0x0000003a00387202 */ /* 0x000fce0000000f00 */
[----:B------:R-:W-:Y:S05]  /*46a0*/  WARPSYNC.COLLECTIVE R34, `(.L_x_1568) ;  /* 0x0000000022087348 */ /* 0x000fea0003c00000 */
[----:B------:R0:W1:Y:S02]  /*46b0*/  SHFL.BFLY P4, R32, R56, R42, R35 ;  /* 0x0c00002a38207389 */ /* 0x0000640000080023 */
[----:B01----:R-:W-:Y:S05]  /*46c0*/  ENDCOLLECTIVE ;  /* 0x000000000000791b */ /* 0x003fea0003800000 */
.L_x_1568:
[----:B------:R-:W-:Y:S02]  /*46d0*/  HFMA2 R42, -RZ, RZ, 0, 4.76837158203125e-07 ;  /* 0x00000008ff2a7431 */ /* 0x000fe400000001ff */
[----:B------:R-:W-:-:S05]  /*46e0*/  FADD.FTZ R59, R58, R32 ;  /* 0x000000203a3b7221 */ /* 0x000fca0000010000 */
[----:B------:R-:W-:-:S07]  /*46f0*/  MOV R56, R59 ;  /* 0x0000003b00387202 */ /* 0x000fce0000000f00 */
[----:B------:R-:W-:Y:S05]  /*4700*/  WARPSYNC.COLLECTIVE R34, `(.L_x_1569) ;  /* 0x0000000022087348 */ /* 0x000fea0003c00000 */
[----:B------:R0:W1:Y:S02]  /*4710*/  SHFL.BFLY P4, R32, R56, R42, R35 ;  /* 0x0c00002a38207389 */ /* 0x0000640000080023 */
[----:B01----:R-:W-:Y:S05]  /*4720*/  ENDCOLLECTIVE ;  /* 0x000000000000791b */ /* 0x003fea0003800000 */
.L_x_1569:
[----:B------:R-:W-:Y:S01]  /*4730*/  MOV R42, 0x10 ;  /* 0x00000010002a7802 */ /* 0x000fe20000000f00 */
[----:B------:R-:W-:-:S04]  /*4740*/  FADD.FTZ R60, R59, R32 ;  /* 0x000000203b3c7221 */ /* 0x000fc80000010000 */
[----:B------:R-:W-:-:S07]  /*4750*/  IMAD.MOV.U32 R56, RZ, RZ, R60 ;  /* 0x000000ffff387224 */ /* 0x000fce00078e003c */
[----:B------:R-:W-:Y:S05]  /*4760*/  WARPSYNC.COLLECTIVE R34, `(.L_x_1570) ;  /* 0x0000000022087348 */ /* 0x000fea0003c00000 */
[----:B------:R0:W1:Y:S02]  /*4770*/  SHFL.BFLY P4, R32, R56, R42, R35 ;  /* 0x0c00002a38207389 */ /* 0x0000640000080023 */
[----:B01----:R-:W-:Y:S05]  /*4780*/  ENDCOLLECTIVE ;  /* 0x000000000000791b */ /* 0x003fea0003800000 */
.L_x_1570:
        /* <DEDUP_REMOVED lines=25> */
.L_x_1571:
[----:B------:R-:W-:Y:S02]  /*4920*/  HFMA2 R42, -RZ, RZ, 0, 1.1920928955078125e-07 ;  /* 0x00000002ff2a7431 */ /* 0x000fe400000001ff */
[----:B------:R-:W-:-:S05]  /*4930*/  FADD.FTZ R58, R56, R32 ;  /* 0x00000020383a7221 */ /* 0x000fca0000010000 */
[----:B------:R-:W-:-:S07]  /*4940*/  MOV R56, R58 ;  /* 0x0000003a00387202 */ /* 0x000fce0000000f00 */
[----:B------:R-:W-:Y:S05]  /*4950*/  WARPSYNC.COLLECTIVE R34, `(.L_x_1572) ;  /* 0x0000000022087348 */ /* 0x000fea0003c00000 */
[----:B------:R0:W1:Y:S02]  /*4960*/  SHFL.BFLY P4, R32, R56, R42, R35 ;  /* 0x0c00002a38207389 */ /* 0x0000640000080023 */
[----:B01----:R-:W-:Y:S05]  /*4970*/  ENDCOLLECTIVE ;  /* 0x000000000000791b */ /* 0x003fea0003800000 */
.L_x_1572:
[----:B------:R-:W-:Y:S01]  /*4980*/  MOV R42, 0x4 ;  /* 0x00000004002a7802 */ /* 0x000fe20000000f00 */
[----:B------:R-:W-:-:S04]  /*4990*/  FADD.FTZ R59, R58, R32 ;  /* 0x000000203a3b7221 */ /* 0x000fc80000010000 */
[----:B------:R-:W-:-:S07]  /*49a0*/  IMAD.MOV.U32 R56, RZ, RZ, R59 ;  /* 0x000000ffff387224 */ /* 0x000fce00078e003b */
[----:B------:R-:W-:Y:S05]  /*49b0*/  WARPSYNC.COLLECTIVE R34, `(.L_x_1573) ;  /* 0x0000000022087348 */ /* 0x000fea0003c00000 */
[----:B------:R0:W1:Y:S02]  /*49c0*/  SHFL.BFLY P4, R32, R56, R42, R35 ;  /* 0x0c00002a38207389 */ /* 0x0000640000080023 */
[----:B01----:R-:W-:Y:S05]  /*49d0*/  ENDCOLLECTIVE ;  /* 0x000000000000791b */ /* 0x003fea0003800000 */
.L_x_1573:
[----:B------:R-:W-:Y:S02]  /*49e0*/  IMAD.MOV.U32 R42, RZ, RZ, 0x8 ;  /* 0x00000008ff2a7424 */ /* 0x000fe400078e00ff */
[----:B------:R-:W-:-:S05]  /*49f0*/  FADD.FTZ R60, R59, R32 ;  /* 0x000000203b3c7221 */ /* 0x000fca0000010000 */
[----:B------:R-:W-:-:S07]  /*4a00*/  MOV R56, R60 ;  /* 0x0000003c00387202 */ /* 0x000fce0000000f00 */
[----:B------:R-:W-:Y:S05]  /*4a10*/  WARPSYNC.COLLECTIVE R34, `(.L_x_1574) ;  /* 0x0000000022087348 */ /* 0x000fea0003c00000 */
[----:B------:R0:W1:Y:S02]  /*4a20*/  SHFL.BFLY P4, R32, R56, R42, R35 ;  /* 0x0c00002a38207389 */ /* 0x0000640000080023 */
[----:B01----:R-:W-:Y:S05]  /*4a30*/  ENDCOLLECTIVE ;  /* 0x000000000000791b */ /* 0x003fea0003800000 */
.L_x_1574:
[----:B------:R-:W-:Y:S02]  /*4a40*/  HFMA2 R42, -RZ, RZ, 0, 9.5367431640625e-07 ;  /* 0x00000010ff2a7431 */ /* 0x000fe400000001ff */
[----:B------:R-:W-:-:S05]  /*4a50*/  FADD.FTZ R61, R60, R32 ;  /* 0x000000203c3d7221 */ /* 0x000fca0000010000 */
[----:B------:R-:W-:-:S07]  /*4a60*/  MOV R56, R61 ;  /* 0x0000003d00387202 */ /* 0x000fce0000000f00 */
[----:B------:R-:W-:Y:S05]  /*4a70*/  WARPSYNC.COLLECTIVE R34, `(.L_x_1575) ;  /* 0x0000000022087348 */ /* 0x000fea0003c00000 */
[----:B------:R0:W1:Y:S02]  /*4a80*/  SHFL.BFLY P4, R32, R56, R42, R35 ;  /* 0x0c00002a38207389 */ /* 0x0000640000080023 */
[----:B01----:R-:W-:Y:S05]  /*4a90*/  ENDCOLLECTIVE ;  /* 0x000000000000791b */ /* 0x003fea0003800000 */
.L_x_1575:
[----:B------:R-:W-:Y:S05]  /*4aa0*/  BRA `(.L_x_1576) ;  /* 0xfffffff4007c7947 */ /* 0x000fea000383ffff */
.L_x_1577:
        /* <DEDUP_REMOVED lines=13> */
.L_x_9065:


//--------------------- .text._ZN10layer_norm13ln_fwd_kernelINS_13Kernel_traitsI6__halfS2_S2_S2_fjLj256ELj1ELj4ELj1ELj16ENS_18Kernel_traits_baseILj256ES2_S2_S2_S2_fjLj128EEEEELb1ELb1ELb1ELb1EEEvNS_9FwdParamsE --------------------------
	.section	.text._ZN10layer_norm13ln_fwd_kernelINS_13Kernel_traitsI6__halfS2_S2_S2_fjLj256ELj1ELj4ELj1ELj16ENS_18Kernel_traits_baseILj256ES2_S2_S2_S2_fjLj128EEEEELb1ELb1ELb1ELb1EEEvNS_9FwdParamsE,"ax",@progbits
	.align	128
        .global         _ZN10layer_norm13ln_fwd_kernelINS_13Kernel_traitsI6__halfS2_S2_S2_fjLj256ELj1ELj4ELj1ELj16ENS_18Kernel_traits_baseILj256ES2_S2_S2_S2_fjLj128EEEEELb1ELb1ELb1ELb1EEEvNS_9FwdParamsE
        .type           _ZN10layer_norm13ln_fwd_kernelINS_13Kernel_traitsI6__halfS2_S2_S2_fjLj256ELj1ELj4ELj1ELj16ENS_18Kernel_traits_baseILj256ES2_S2_S2_S2_fjLj128EEEEELb1ELb1ELb1ELb1EEEvNS_9FwdParamsE,@function
        .size           _ZN10layer_norm13ln_fwd_kernelINS_13Kernel_traitsI6__halfS2_S2_S2_fjLj256ELj1ELj4ELj1ELj16ENS_18Kernel_traits_baseILj256ES2_S2_S2_S2_fjLj128EEEEELb1ELb1ELb1ELb1EEEvNS_9FwdParamsE,(.L_x_9066 - _ZN10layer_norm13ln_fwd_kernelINS_13Kernel_traitsI6__halfS2_S2_S2_fjLj256ELj1ELj4ELj1ELj16ENS_18Kernel_traits_baseILj256ES2_S2_S2_S2_fjLj128EEEEELb1ELb1ELb1ELb1EEEvNS_9FwdParamsE)
        .other          _ZN10layer_norm13ln_fwd_kernelINS_13Kernel_traitsI6__halfS2_S2_S2_fjLj256ELj1ELj4ELj1ELj16ENS_18Kernel_traits_baseILj256ES2_S2_S2_S2_fjLj128EEEEELb1ELb1ELb1ELb1EEEvNS_9FwdParamsE,@"STO_CUDA_ENTRY STV_DEFAULT"
_ZN10layer_norm13ln_fwd_kernelINS_13Kernel_traitsI6__halfS2_S2_S2_fjLj256ELj1ELj4ELj1ELj16ENS_18Kernel_traits_baseILj256ES2_S2_S2_S2_fjLj128EEEEELb1ELb1ELb1ELb1EEEvNS_9FwdParamsE:
.text._ZN10layer_norm13ln_fwd_kernelINS_13Kernel_traitsI6__halfS2_S2_S2_fjLj256ELj1ELj4ELj1ELj16ENS_18Kernel_traits_baseILj256ES2_S2_S2_S2_fjLj128EEEEELb1ELb1ELb1ELb1EEEvNS_9FwdParamsE:
        /* <DEDUP_REMOVED lines=13> */
[----:B------:R-:W-:-:S07]  /*00d0*/  MOV R3, UR7 ;  /* 0x0000000700037c02 */ /* 0x000fce0008000f00 */
[----:B------:R-:W3:Y:S01]  /*00e0*/  @P0 LDC.64 R6, c[0x0][0x438] ;  /* 0x00010e00ff060b82 */ /* 0x000ee20000000a00 */
[----:B-1----:R-:W-:Y:S01]  /*00f0*/  LOP3.LUT R36, R11, 0x1f, RZ, 0xc0, !PT ;  /* 0x0000001f0b247812 */ /* 0x002fe200078ec0ff */
[----:B----4-:R-:W4:Y:S01]  /*0100*/  @P1 LDG.E.64 R2, desc[UR8][R2.64] ;  /* 0x0000000802021981 */ /* 0x010f22000c1e1b00 */
[----:B------:R-:W-:Y:S02]  /*0110*/  @!P0 CS2R R12, SRZ ;  /* 0x00000000000c8805 */ /* 0x000fe4000001ff00 */
[----:B------:R-:W-:Y:S01]  /*0120*/  @!P0 CS2R R14, SRZ ;  /* 0x00000000000e8805 */ /* 0x000fe2000001ff00 */
[----:B0-----:R-:W-:Y:S01]  /*0130*/  @P1 IMAD.MOV.U32 R4, RZ, RZ, R0 ;  /* 0x000000ffff041224 */ /* 0x001fe200078e0000 */
[----:B--2---:R-:W-:-:S06]  /*0140*/  @P1 MOV R5, R9 ;  /* 0x0000000900051202 */ /* 0x004fcc0000000f00 */
        /* <DEDUP_REMOVED lines=24> */
[----:B------:R-:W5:Y:S01]  /*02d0*/  LDG.E.128 R16, desc[UR8][R16.64] ;  /* 0x0000000810107981 */ /* 0x000f62000c1e1d00 */
[----:B------:R-:W-:Y:S01]  /*02e0*/  UIADD3 UR23, UPT, UPT, UR6, 0x78dde6e4, URZ ;  /* 0x78dde6e406177890 */ /* 0x000fe2000fffe0ff */
[----:B-1----:R-:W-:Y:S01]  /*02f0*/  IMAD.WIDE.U32 R20, R36, 0x10, R20 ;  /* 0x0000001024147825 */ /* 0x002fe200078e0014 */
[----:B------:R-:W-:-:S02]  /*0300*/  UIADD3 UR24, UPT, UPT, UR7, -0x126145ec, URZ ;  /* 0xed9eba1407187890 */ /* 0x000fc4000fffe0ff */
[----:B------:R-:W-:Y:S02]  /*0310*/  UIADD3 UR26, UPT, UPT, UR7, -0x56f99767, URZ ;  /* 0xa9066899071a7890 */ /* 0x000fe4000fffe0ff */
[----:B------:R-:W-:Y:S01]  /*0320*/  UIADD3 UR25, UPT, UPT, UR6, 0x1715609d, URZ ;  /* 0x1715609d06197890 */ /* 0x000fe2000fffe0ff */
[----:B------:R-:W5:Y:S01]  /*0330*/  LDG.E.128 R20, desc[UR8][R20.64] ;  /* 0x0000000814147981 */ /* 0x000f62000c1e1d00 */
[----:B------:R-:W-:Y:S01]  /*0340*/  UIADD3 UR27, UPT, UPT, UR6, -0x4ab325aa, URZ ;  /* 0xb54cda56061b7890 */ /* 0x000fe2000fffe0ff */
[----:B--2--5:R-:W-:Y:S01]  /*0350*/  @P1 IADD3 R0, P0, PT, R4, R3, RZ ;  /* 0x0000000304001210 */ /* 0x024fe20007f1e0ff */
[----:B------:R-:W-:Y:S02]  /*0360*/  UIADD3 UR28, UPT, UPT, UR7, 0x646e171e, URZ ;  /* 0x646e171e071c7890 */ /* 0x000fe4000fffe0ff */
[----:B------:R-:W-:Y:S02]  /*0370*/  UIADD3 UR30, UPT, UPT, UR7, 0x1fd5c5a3, URZ ;  /* 0x1fd5c5a3071e7890 */ /* 0x000fe4000fffe0ff */
[----:B------:R-:W-:Y:S01]  /*0380*/  @P1 IMAD.X R9, RZ, RZ, R5, P0 ;  /* 0x000000ffff091224 */ /* 0x000fe200000e0605 */
[----:B------:R-:W-:-:S02]  /*0390*/  UIADD3 UR29, UPT, UPT, UR6, 0x5384540f, URZ ;  /* 0x5384540f061d7890 */ /* 0x000fc4000fffe0ff */
[----:B------:R-:W-:Y:S02]  /*03a0*/  UIADD3 UR31, UPT, UPT, UR6, -0xe443238, URZ ;  /* 0xf1bbcdc8061f7890 */ /* 0x000fe4000fffe0ff */
[--C-:B------:R-:W-:Y:S01]  /*03b0*/  SHF.R.U64 R10, R0, 0x2, R9.reuse ;  /* 0x00000002000a7819 */ /* 0x100fe20000001209 */
[----:B------:R-:W0:Y:S01]  /*03c0*/  LDCU.U8 UR4, c[0x0][0x410] ;  /* 0x00008200ff0477ac */ /* 0x000e220008000000 */
[----:B------:R-:W-:-:S03]  /*03d0*/  SHF.R.U32.HI R9, RZ, 0x2, R9 ;  /* 0x00000002ff097819 */ /* 0x000fc60000011609 */
[C---:B------:R-:W-:Y:S01]  /*03e0*/  IMAD.HI.U32 R3, R10.reuse, -0x2daee0ad, RZ ;  /* 0xd2511f530a037827 */ /* 0x040fe200078e00ff */
[----:B------:R-:W-:Y:S01]  /*03f0*/  LOP3.LUT R2, R9, UR6, R2, 0x96, !PT ;  /* 0x0000000609027c12 */ /* 0x000fe2000f8e9602 */
[----:B------:R-:W-:Y:S02]  /*0400*/  UIADD3 UR32, UPT, UPT, UR7, -0x24c28bd8, URZ ;  /* 0xdb3d742807207890 */ /* 0x000fe4000fffe0ff */
[----:B------:R-:W-:Y:S02]  /*0410*/  UIADD3 UR34, UPT, UPT, UR7, -0x695add53, URZ ;  /* 0x96a522ad07227890 */ /* 0x000fe4000fffe0ff */
[----:B------:R-:W-:Y:S01]  /*0420*/  LOP3.LUT R3, R3, UR7, RZ, 0x3c, !PT ;  /* 0x0000000703037c12 */ /* 0x000fe2000f8e3cff */
[----:B------:R-:W-:Y:S01]  /*0430*/  IMAD R7, R10, -0x2daee0ad, RZ ;  /* 0xd2511f530a077824 */ /* 0x000fe200078e02ff */
[----:B------:R-:W-:Y:S01]  /*0440*/  UIADD3 UR33, UPT, UPT, UR6, -0x700cb87f, URZ ;  /* 0x8ff3478106217890 */ /* 0x000fe2000fffe0ff */
[----:B------:R-:W-:Y:S01]  /*0450*/  IMAD.HI.U32 R6, R2, -0x2daee0ad, RZ ;  /* 0xd2511f5302067827 */ /* 0x000fe200078e00ff */
[----:B------:R-:W1:Y:S03]  /*0460*/  LDCU UR5, c[0x0][0x404] ;  /* 0x00008080ff0577ac */ /* 0x000e660008000800 */
[----:B------:R-:W-:Y:S01]  /*0470*/  IMAD R5, R11, -0x326172a9, RZ ;  /* 0xcd9e8d570b057824 */ /* 0x000fe200078e02ff */
[----:B------:R-:W2:Y:S01]  /*0480*/  LDCU UR16, c[0x0][0x448] ;  /* 0x00008900ff1077ac */ /* 0x000ea20008000800 */
[----:B------:R-:W-:Y:S01]  /*0490*/  IMAD.HI.U32 R4, R3, -0x326172a9, RZ ;  /* 0xcd9e8d5703047827 */ /* 0x000fe200078e00ff */
[----:B------:R-:W-:Y:S01]  /*04a0*/  LOP3.LUT R6, R7, UR18, R6, 0x96, !PT ;  /* 0x0000001207067c12 */ /* 0x000fe2000f8e9606 */
[----:B------:R-:W3:Y:S03]  /*04b0*/  LDCU.64 UR12, c[0x0][0x408] ;  /* 0x00008100ff0c77ac */ /* 0x000ee60008000a00 */
[----:B------:R-:W-:Y:S01]  /*04c0*/  LOP3.LUT R4, R5, UR17, R4, 0x96, !PT ;  /* 0x0000001105047c12 */ /* 0x000fe2000f8e9604 */
[----:B------:R-:W-:Y:S01]  /*04d0*/  IMAD R8, R3, -0x326172a9, RZ ;  /* 0xcd9e8d5703087824 */ /* 0x000fe200078e02ff */
[----:B------:R-:W4:Y:S01]  /*04e0*/  LDCU.64 UR10, c[0x0][0x3a0] ;  /* 0x00007400ff0a77ac */ /* 0x000f220008000a00 */
[----:B------:R-:W-:Y:S01]  /*04f0*/  IMAD.HI.U32 R3, R6, -0x326172a9, RZ ;  /* 0xcd9e8d5706037827 */ /* 0x000fe200078e00ff */
[----:B------:R-:W0:Y:S03]  /*0500*/  LDCU.64 UR14, c[0x0][0x3b0] ;  /* 0x00007600ff0e77ac */ /* 0x000e260008000a00 */
[----:B------:R-:W-:-:S02]  /*0510*/  IMAD R5, R2, -0x2daee0ad, RZ ;  /* 0xd2511f5302057824 */ /* 0x000fc400078e02ff */
        /* <DEDUP_REMOVED lines=43> */
[----:B------:R-:W-:-:S03]  /*07d0*/  LOP3.LUT R8, R3, UR34, R8, 0x96, !PT ;  /* 0x0000002203087c12 */ /* 0x000fc6000f8e9608 */
[----:B------:R-:W-:Y:S01]  /*07e0*/  HFMA2 R3, -RZ, RZ, 0, 0 ;  /* 0x00000000ff037431 */ /* 0x000fe200000001ff */
[----:B------:R-:W-:Y:S01]  /*07f0*/  BSSY B0, `(.L_x_1578) ;  /* 0x00003b9000007945 */ /* 0x000fe20003800000 */
[----:B0-----:R-:W-:Y:S01]  /*0800*/  ISETP.NE.AND P1, PT, RZ, UR4, PT ;  /* 0x00000004ff007c0c */ /* 0x001fe2000bf25270 */
[----:B------:R-:W-:Y:S01]  /*0810*/  IMAD R6, R2, -0x2daee0ad, RZ ;  /* 0xd2511f5302067824 */ /* 0x000fe200078e02ff */
[----:B------:R-:W-:Y:S01]  /*0820*/  LOP3.LUT R7, R4, UR33, R7, 0x96, !PT ;  /* 0x0000002104077c12 */ /* 0x000fe2000f8e9607 */
[----:B------:R-:W-:Y:S01]  /*0830*/  IMAD R4, R24, -0x326172a9, RZ ;  /* 0xcd9e8d5718047824 */ /* 0x000fe200078e02ff */
[----:B-1234-:R-:W-:-:S09]  /*0840*/  LOP3.LUT R5, R0, 0x3, RZ, 0xc0, !PT ;  /* 0x0000000300057812 */ /* 0x01efd200078ec0ff */
.L_x_1648:
        /* <DEDUP_REMOVED lines=12> */
[----:B------:R-:W-:-:S05]  /*0910*/  @P2 IADD3 R35, PT, PT, R52, -0x1, RZ ;  /* 0xffffffff34232810 */ /* 0x000fca0007ffe0ff */
[----:B------:R-:W-:Y:S01]  /*0920*/  @P2 IMAD R42, R35, R48, RZ ;  /* 0x00000030232a2224 */ /* 0x000fe200078e02ff */
[----:B------:R-:W-:-:S04]  /*0930*/  SHF.R.S32.HI R35, RZ, 0x1f, R34 ;  /* 0x0000001fff237819 */ /* 0x000fc80000011422 */
[----:B------:R-:W-:Y:S02]  /*0940*/  @P2 SHF.R.S32.HI R43, RZ, 0x1f, R42 ;  /* 0x0000001fff2b2819 */ /* 0x000fe4000001142a */
[----:B------:R-:W-:Y:S02]  /*0950*/  LEA.HI R35, R35, R34, RZ, 0x3 ;  /* 0x0000002223237211 */ /* 0x000fe400078f18ff */
[----:B------:R-:W-:Y:S02]  /*0960*/  @P2 LEA.HI R49, R43, R42, RZ, 0x3 ;  /* 0x0000002a2b312211 */ /* 0x000fe400078f18ff */
[----:B------:R-:W-:Y:S02]  /*0970*/  CS2R R42, SRZ ;  /* 0x00000000002a7805 */ /* 0x000fe4000001ff00 */
[-C--:B------:R-:W-:Y:S01]  /*0980*/  LEA.HI.SX32 R35, R35, R36.reuse, 0x1d ;  /* 0x0000002423237211 */ /* 0x080fe200078feaff */
[----:B------:R-:W-:Y:S01]  /*0990*/  @P2 IMAD.MOV.U32 R43, RZ, RZ, RZ ;  /* 0x000000ffff2b2224 */ /* 0x000fe200078e00ff */
[----:B------:R-:W-:-:S02]  /*09a0*/  @P2 LEA.HI.SX32 R42, R49, R36, 0x1d ;  /* 0x00000024312a2211 */ /* 0x000fc400078feaff */
[----:B------:R2:W5:Y:S01]  /*09b0*/  LDG.E R49, desc[UR8][R50.64] ;  /* 0x0000000832317981 */ /* 0x000562000c1e1900 */
[----:B0-----:R-:W-:Y:S01]  /*09c0*/  @P0 IMAD.WIDE.U32 R44, R35, 0x10, R44 ;  /* 0x00000010232c0825 */ /* 0x001fe200078e002c */
[----:B-1----:R-:W-:-:S04]  /*09d0*/  @P2 LEA R32, P3, R42, R32, 0x4 ;  /* 0x000000202a202211 */ /* 0x002fc800078620ff */
[----:B------:R2:W5:Y:S01]  /*09e0*/  @P0 LDG.E.128 R24, desc[UR8][R44.64] ;  /* 0x000000082c180981 */ /* 0x000562000c1e1d00 */
[----:B------:R-:W-:-:S05]  /*09f0*/  @P2 LEA.HI.X R33, R42, R33, R43, 0x4, P3 ;  /* 0x000000212a212211 */ /* 0x000fca00018f242b */
[----:B------:R2:W5:Y:S01]  /*0a00*/  @P2 LDG.E.128 R28, desc[UR8][R32.64] ;  /* 0x00000008201c2981 */ /* 0x000562000c1e1d00 */
[----:B------:R-:W-:Y:S04]  /*0a10*/  BSSY.RECONVERGENT B1, `(.L_x_1579) ;  /* 0x000005e000017945 */ /* 0x000fe80003800200 */
[----:B------:R-:W-:Y:S05]  /*0a20*/  @!P2 BRA `(.L_x_1580) ;  /* 0x000000040060a947 */ /* 0x000fea0003800000 */
[----:B------:R-:W-:Y:S01]  /*0a30*/  ISETP.NE.AND P3, PT, R5, 0x1, PT ;  /* 0x000000010500780c */ /* 0x000fe20003f65270 */
[----:B------:R-:W-:Y:S01]  /*0a40*/  BSSY.RECONVERGENT B2, `(.L_x_1581) ;  /* 0x0000047000027945 */ /* 0x000fe20003800200 */
[----:B--2---:R-:W-:Y:S01]  /*0a50*/  MOV R32, 0x2 ;  /* 0x0000000200207802 */ /* 0x004fe20000000f00 */
[----:B------:R-:W-:Y:S01]  /*0a60*/  IMAD.MOV.U32 R34, RZ, RZ, R6 ;  /* 0x000000ffff227224 */ /* 0x000fe200078e0006 */
[----:B------:R-:W-:-:S09]  /*0a70*/  MOV R2, R4 ;  /* 0x0000000400027202 */ /* 0x000fd20000000f00 */
        /* <DEDUP_REMOVED lines=11> */
.L_x_1583:
        /* <DEDUP_REMOVED lines=13> */
.L_x_1585:
[----:B------:R-:W-:Y:S05]  /*0c00*/  BSYNC.RECONVERGENT B3 ;  /* 0x0000000000037941 */ /* 0x000fea0003800200 */
.L_x_1584:
        /* <DEDUP_REMOVED lines=40> */
[----:B------:R-:W-:Y:S01]  /*0e90*/  HFMA2 R32, -RZ, RZ, 0, 0 ;  /* 0x00000000ff207431 */ /* 0x000fe200000001ff */
[----:B------:R-:W-:-:S07]  /*0ea0*/  LOP3.LUT R8, R44, UR34, R33, 0x96, !PT ;  /* 0x000000222c087c12 */ /* 0x000fce000f8e9621 */
.L_x_1582:
[----:B------:R-:W-:Y:S05]  /*0eb0*/  BSYNC.RECONVERGENT B2 ;  /* 0x0000000000027941 */ /* 0x000fea0003800200 */
.L_x_1581:
[----:B------:R-:W-:Y:S01]  /*0ec0*/  I2FP.F32.U32 R2, R2 ;  /* 0x0000000200027245 */ /* 0x000fe20000201000 */
[----:B-----5:R-:W-:Y:S01]  /*0ed0*/  HADD2.F32 R5, -RZ, R28.H0_H0 ;  /* 0x2000001cff057230 */ /* 0x020fe20000004100 */
[----:B------:R-:W-:Y:S01]  /*0ee0*/  MOV R33, 0x2f800000 ;  /* 0x2f80000000217802 */ /* 0x000fe20000000f00 */
        /* <DEDUP_REMOVED lines=12> */
.L_x_1580:
[----:B--2---:R-:W-:Y:S01]  /*0fb0*/  IMAD.MOV.U32 R50, RZ, RZ, RZ ;  /* 0x000000ffff327224 */ /* 0x004fe200078e00ff */
[----:B------:R-:W-:Y:S01]  /*0fc0*/  MOV R34, R6 ;  /* 0x0000000600227202 */ /* 0x000fe20000000f00 */
[----:B-----5:R-:W-:Y:S01]  /*0fd0*/  @P0 HADD2.F32 R50, -RZ, R24.H0_H0 ;  /* 0x20000018ff320230 */ /* 0x020fe20000004100 */
[----:B------:R-:W-:-:S07]  /*0fe0*/  MOV R32, R5 ;  /* 0x0000000500207202 */ /* 0x000fce0000000f00 */
.L_x_1586:
[----:B------:R-:W-:Y:S05]  /*0ff0*/  BSYNC.RECONVERGENT B1 ;  /* 0x0000000000017941 */ /* 0x000fea0003800200 */
.L_x_1579:
[----:B------:R-:W-:Y:S01]  /*1000*/  ISETP.GT.AND P3, PT, R52, RZ, PT ;  /* 0x000000ff3400720c */ /* 0x000fe20003f64270 */
[----:B------:R-:W-:-:S12]  /*1010*/  BSSY.RECONVERGENT B1, `(.L_x_1587) ;  /* 0x000005f000017945 */ /* 0x000fd80003800200 */
        /* <DEDUP_REMOVED lines=9> */
.L_x_1588:
        /* <DEDUP_REMOVED lines=16> */
.L_x_1592:
        /* <DEDUP_REMOVED lines=13> */
.L_x_1594:
[----:B------:R-:W-:Y:S05]  /*1280*/  BSYNC.RECONVERGENT B3 ;  /* 0x0000000000037941 */ /* 0x000fea0003800200 */
.L_x_1593:
        /* <DEDUP_REMOVED lines=41> */
.L_x_1591:
[----:B------:R-:W-:Y:S05]  /*1520*/  BSYNC.RECONVERGENT B2 ;  /* 0x0000000000027941 */ /* 0x000fea0003800200 */
.L_x_1590:
[----:B------:R-:W-:Y:S01]  /*1530*/  I2FP.F32.U32 R0, R0 ;  /* 0x0000000000007245 */ /* 0x000fe20000201000 */
[----:B------:R-:W-:Y:S01]  /*1540*/  HADD2.F32 R6, -RZ, R28.H1_H1 ;  /* 0x3000001cff067230 */ /* 0x000fe20000004100 */
[----:B------:R-:W-:Y:S01]  /*1550*/  MOV R33, 0x2f800000 ;  /* 0x2f80000000217802 */ /* 0x000fe20000000f00 */
[----:B------:R-:W-:Y:S02]  /*1560*/  HADD2.F32 R51, -RZ, R20.H1_H1 ;  /* 0x30000014ff337230 */ /* 0x000fe40000004100 */
[----:B------:R-:W-:Y:S02]  /*1570*/  @P0 HADD2.F32 R32, -RZ, R24.H1_H1 ;  /* 0x30000018ff200230 */ /* 0x000fe40000004100 */
        /* <DEDUP_REMOVED lines=8> */
.L_x_1589:
[----:B------:R-:W-:Y:S05]  /*1600*/  BSYNC.RECONVERGENT B1 ;  /* 0x0000000000017941 */ /* 0x000fea0003800200 */
.L_x_1587:
        /* <DEDUP_REMOVED lines=10> */
.L_x_1596:
        /* <DEDUP_REMOVED lines=16> */
.L_x_1600:
        /* <DEDUP_REMOVED lines=13> */
.L_x_1602:
[----:B------:R-:W-:Y:S05]  /*1880*/  BSYNC.RECONVERGENT B3 ;  /* 0x0000000000037941 */ /* 0x000fea0003800200 */
.L_x_1601:
        /* <DEDUP_REMOVED lines=42> */
.L_x_1599:
[----:B------:R-:W-:Y:S05]  /*1b30*/  BSYNC.RECONVERGENT B2 ;  /* 0x0000000000027941 */ /* 0x000fea0003800200 */
.L_x_1598:
[----:B------:R-:W-:Y:S01]  /*1b40*/  I2FP.F32.U32 R5, R32 ;  /* 0x0000002000057245 */ /* 0x000fe20000201000 */
[----:B------:R-:W-:Y:S02]  /*1b50*/  HADD2.F32 R32, -RZ, R29.H0_H0 ;  /* 0x2000001dff207230 */ /* 0x000fe40000004100 */
[----:B------:R-:W-:Y:S02]  /*1b60*/  IMAD.MOV.U32 R38, RZ, RZ, 0x2f800000 ;  /* 0x2f800000ff267424 */ /* 0x000fe400078e00ff */
[----:B------:R-:W-:Y:S02]  /*1b70*/  @P0 HADD2.F32 R33, -RZ, R25.H0_H0 ;  /* 0x20000019ff210230 */ /* 0x000fe40000004100 */
[----:B------:R-:W-:Y:S01]  /*1b80*/  FMUL.FTZ R32, R32, UR13 ;  /* 0x0000000d20207c20 */ /* 0x000fe20008410000 */
[----:B------:R-:W-:-:S03]  /*1b90*/  FFMA.FTZ R5, R5, R38, 1.1641532182693481445e-10 ;  /* 0x2f00000005057423 */ /* 0x000fc60000010026 */
[----:B------:R-:W-:Y:S02]  /*1ba0*/  FMUL.FTZ R32, R32, UR12 ;  /* 0x0000000c20207c20 */ /* 0x000fe40008410000 */
[----:B------:R-:W-:Y:S01]  /*1bb0*/  FSETP.GTU.FTZ.AND P4, PT, R5, UR5, PT ;  /* 0x0000000505007c0b */ /* 0x000fe2000bf9c000 */
[----:B------:R-:W-:-:S03]  /*1bc0*/  HADD2.F32 R5, -RZ, R21.H0_H0 ;  /* 0x20000015ff057230 */ /* 0x000fc60000004100 */
[----:B------:R-:W-:Y:S02]  /*1bd0*/  FSEL R32, R32, RZ, !P4 ;  /* 0x000000ff20207208 */ /* 0x000fe40006000000 */
[----:B------:R-:W-:-:S03]  /*1be0*/  SEL R38, RZ, 0x1, P4 ;  /* 0x00000001ff267807 */ /* 0x000fc60002000000 */
[----:B------:R-:W-:-:S04]  /*1bf0*/  FMUL.FTZ R52, R32, R5 ;  /* 0x0000000520347220 */ /* 0x000fc80000410000 */
[----:B------:R-:W-:-:S07]  /*1c00*/  @P0 FADD.FTZ R52, R52, R33 ;  /* 0x0000002134340221 */ /* 0x000fce0000010000 */
.L_x_1597:
[----:B------:R-:W-:Y:S05]  /*1c10*/  BSYNC.RECONVERGENT B1 ;  /* 0x0000000000017941 */ /* 0x000fea0003800200 */
.L_x_1595:
        /* <DEDUP_REMOVED lines=10> */
.L_x_1604:
        /* <DEDUP_REMOVED lines=16> */
.L_x_1608:
        /* <DEDUP_REMOVED lines=13> */
.L_x_1610:
[----:B------:R-:W-:Y:S05]  /*1e90*/  BSYNC.RECONVERGENT B3 ;  /* 0x0000000000037941 */ /* 0x000fea0003800200 */
.L_x_1609:
        /* <DEDUP_REMOVED lines=39> */
[----:B------:R-:W-:Y:S02]  /*2110*/  MOV R32, R34 ;  /* 0x0000002200207202 */ /* 0x000fe40000000f00 */
[----:B------:R-:W-:-:S07]  /*2120*/  LOP3.LUT R8, R6, UR34, R57, 0x96, !PT ;  /* 0x0000002206087c12 */ /* 0x000fce000f8e9639 */
.L_x_1607:
[----:B------:R-:W-:Y:S05]  /*2130*/  BSYNC.RECONVERGENT B2 ;  /* 0x0000000000027941 */ /* 0x000fea0003800200 */
.L_x_1606:
[----:B------:R-:W-:Y:S01]  /*2140*/  I2FP.F32.U32 R6, R32 ;  /* 0x0000002000067245 */ /* 0x000fe20000201000 */
[----:B------:R-:W-:Y:S02]  /*2150*/  HADD2.F32 R32, -RZ, R29.H1_H1 ;  /* 0x3000001dff207230 */ /* 0x000fe40000004100 */
[----:B------:R-:W-:Y:S02]  /*2160*/  IMAD.MOV.U32 R33, RZ, RZ, 0x2f800000 ;  /* 0x2f800000ff217424 */ /* 0x000fe400078e00ff */
[----:B------:R-:W-:Y:S02]  /*2170*/  HADD2.F32 R53, -RZ, R21.H1_H1 ;  /* 0x30000015ff357230 */ /* 0x000fe40000004100 */
[----:B------:R-:W-:Y:S01]  /*2180*/  FMUL.FTZ R32, R32, UR13 ;  /* 0x0000000d20207c20 */ /* 0x000fe20008410000 */
[----:B------:R-:W-:-:S03]  /*2190*/  FFMA.FTZ R6, R6, R33, 1.1641532182693481445e-10 ;  /* 0x2f00000006067423 */ /* 0x000fc60000010021 */
[----:B------:R-:W-:Y:S02]  /*21a0*/  FMUL.FTZ R32, R32, UR12 ;  /* 0x0000000c20207c20 */ /* 0x000fe40008410000 */
[----:B------:R-:W-:Y:S01]  /*21b0*/  FSETP.GTU.FTZ.AND P4, PT, R6, UR5, PT ;  /* 0x0000000506007c0b */ /* 0x000fe2000bf9c000 */
[----:B------:R-:W-:-:S03]  /*21c0*/  @P0 HADD2.F32 R6, -RZ, R25.H1_H1 ;  /* 0x30000019ff060230 */ /* 0x000fc60000004100 */
[----:B------:R-:W-:Y:S02]  /*21d0*/  FSEL R32, R32, RZ, !P4 ;  /* 0x000000ff20207208 */ /* 0x000fe40006000000 */
[----:B------:R-:W-:-:S03]  /*21e0*/  SEL R39, RZ, 0x1, P4 ;  /* 0x00000001ff277807 */ /* 0x000fc60002000000 */
[----:B------:R-:W-:-:S04]  /*21f0*/  FMUL.FTZ R53, R32, R53 ;  /* 0x0000003520357220 */ /* 0x000fc80000410000 */
[----:B------:R-:W-:-:S07]  /*2200*/  @P0 FADD.FTZ R53, R53, R6 ;  /* 0x0000000635350221 */ /* 0x000fce0000010000 */
.L_x_1605:
[----:B------:R-:W-:Y:S05]  /*2210*/  BSYNC.RECONVERGENT B1 ;  /* 0x0000000000017941 */ /* 0x000fea0003800200 */
.L_x_1603:
        /* <DEDUP_REMOVED lines=10> */
.L_x_1612:
        /* <DEDUP_REMOVED lines=16> */
.L_x_1616:
        /* <DEDUP_REMOVED lines=13> */
.L_x_1618:
[----:B------:R-:W-:Y:S05]  /*2490*/  BSYNC.RECONVERGENT B3 ;  /* 0x0000000000037941 */ /* 0x000fea0003800200 */
.L_x_1617:
        /* <DEDUP_REMOVED lines=39> */
[----:B------:R-:W-:Y:S01]  /*2710*/  IMAD.MOV.U32 R6, RZ, RZ, RZ ;  /* 0x000000ffff067224 */ /* 0x000fe200078e00ff */
[----:B------:R-:W-:Y:S02]  /*2720*/  MOV R34, R32 ;  /* 0x0000002000227202 */ /* 0x000fe40000000f00 */
[----:B------:R-:W-:-:S07]  /*2730*/  MOV R32, R56 ;  /* 0x0000003800207202 */ /* 0x000fce0000000f00 */
.L_x_1615:
[----:B------:R-:W-:Y:S05]  /*2740*/  BSYNC.RECONVERGENT B2 ;  /* 0x0000000000027941 */ /* 0x000fea0003800200 */
.L_x_1614:
[----:B------:R-:W-:Y:S01]  /*2750*/  HFMA2 R40, -RZ, RZ, 0.1171875, 0 ;  /* 0x2f800000ff287431 */ /* 0x000fe200000001ff */
[----:B------:R-:W-:Y:S01]  /*2760*/  I2FP.F32.U32 R5, R32 ;  /* 0x0000002000057245 */ /* 0x000fe20000201000 */
[----:B------:R-:W-:Y:S02]  /*2770*/  HADD2.F32 R32, -RZ, R30.H0_H0 ;  /* 0x2000001eff207230 */ /* 0x000fe40000004100 */
[----:B------:R-:W-:-:S03]  /*2780*/  @P0 HADD2.F32 R33, -RZ, R26.H0_H0 ;  /* 0x2000001aff210230 */ /* 0x000fc60000004100 */
        /* <DEDUP_REMOVED lines=9> */
.L_x_1613:
[----:B------:R-:W-:Y:S05]  /*2820*/  BSYNC.RECONVERGENT B1 ;  /* 0x0000000000017941 */ /* 0x000fea0003800200 */
.L_x_1611:
        /* <DEDUP_REMOVED lines=10> */
.L_x_1620:
        /* <DEDUP_REMOVED lines=16> */
.L_x_1624:
        /* <DEDUP_REMOVED lines=13> */
.L_x_1626:
[----:B------:R-:W-:Y:S05]  /*2aa0*/  BSYNC.RECONVERGENT B3 ;  /* 0x0000000000037941 */ /* 0x000fea0003800200 */
.L_x_1625:
        /* <DEDUP_REMOVED lines=41> */
.L_x_1623:
[----:B------:R-:W-:Y:S05]  /*2d40*/  BSYNC.RECONVERGENT B2 ;  /* 0x0000000000027941 */ /* 0x000fea0003800200 */
.L_x_1622:
[----:B------:R-:W-:Y:S01]  /*2d50*/  HFMA2 R33, -RZ, RZ, 0.1171875, 0 ;  /* 0x2f800000ff217431 */ /* 0x000fe200000001ff */
[----:B------:R-:W-:Y:S01]  /*2d60*/  I2FP.F32.U32 R6, R32 ;  /* 0x0000002000067245 */ /* 0x000fe20000201000 */
[----:B------:R-:W-:Y:S02]  /*2d70*/  HADD2.F32 R32, -RZ, R30.H1_H1 ;  /* 0x3000001eff207230 */ /* 0x000fe40000004100 */
[----:B------:R-:W-:-:S03]  /*2d80*/  HADD2.F32 R55, -RZ, R22.H1_H1 ;  /* 0x30000016ff377230 */ /* 0x000fc60000004100 */
        /* <DEDUP_REMOVED lines=9> */
.L_x_1621:
[----:B------:R-:W-:Y:S05]  /*2e20*/  BSYNC.RECONVERGENT B1 ;  /* 0x0000000000017941 */ /* 0x000fea0003800200 */
.L_x_1619:
        /* <DEDUP_REMOVED lines=10> */
.L_x_1628:
        /* <DEDUP_REMOVED lines=16> */
.L_x_1632:
        /* <DEDUP_REMOVED lines=13> */
.L_x_1634:
[----:B------:R-:W-:Y:S05]  /*30a0*/  BSYNC.RECONVERGENT B3 ;  /* 0x0000000000037941 */ /* 0x000fea0003800200 */
.L_x_1633:
        /* <DEDUP_REMOVED lines=40> */
[----:B------:R-:W-:Y:S01]  /*3330*/  LOP3.LUT R8, R6, UR34, R33, 0x96, !PT ;  /* 0x0000002206087c12 */ /* 0x000fe2000f8e9621 */
[----:B------:R-:W-:-:S07]  /*3340*/  IMAD.MOV.U32 R6, RZ, RZ, R58 ;  /* 0x000000ffff067224 */ /* 0x000fce00078e003a */
.L_x_1631:
[----:B------:R-:W-:Y:S05]  /*3350*/  BSYNC.RECONVERGENT B2 ;  /* 0x0000000000027941 */ /* 0x000fea0003800200 */
.L_x_1630:
[----:B------:R-:W-:Y:S01]  /*3360*/  I2FP.F32.U32 R5, R6 ;  /* 0x0000000600057245 */ /* 0x000fe20000201000 */
[----:B------:R-:W-:Y:S01]  /*3370*/  HADD2.F32 R6, -RZ, R31.H0_H0 ;  /* 0x2000001fff067230 */ /* 0x000fe20000004100 */
[----:B------:R-:W-:Y:S01]  /*3380*/  MOV R44, 0x2f800000 ;  /* 0x2f800000002c7802 */ /* 0x000fe20000000f00 */
        /* <DEDUP_REMOVED lines=10> */
.L_x_1629:
[----:B------:R-:W-:Y:S05]  /*3430*/  BSYNC.RECONVERGENT B1 ;  /* 0x0000000000017941 */ /* 0x000fea0003800200 */
.L_x_1627:
        /* <DEDUP_REMOVED lines=10> */
.L_x_1636:
        /* <DEDUP_REMOVED lines=16> */
.L_x_1640:
        /* <DEDUP_REMOVED lines=13> */
.L_x_1642:
[----:B------:R-:W-:Y:S05]  /*36b0*/  BSYNC.RECONVERGENT B3 ;  /* 0x0000000000037941 */ /* 0x000fea0003800200 */
.L_x_1641:
        /* <DEDUP_REMOVED lines=42> */
.L_x_1639:
[----:B------:R-:W-:Y:S05]  /*3960*/  BSYNC.RECONVERGENT B2 ;  /* 0x0000000000027941 */ /* 0x000fea0003800200 */
.L_x_1638:
[----:B------:R-:W-:Y:S01]  /*3970*/  I2FP.F32.U32 R32, R33 ;  /* 0x0000002100207245 */ /* 0x000fe20000201000 */
[----:B------:R-:W-:Y:S02]  /*3980*/  HADD2.F32 R33, -RZ, R31.H1_H1 ;  /* 0x3000001fff217230 */ /* 0x000fe40000004100 */
[----:B------:R-:W-:Y:S02]  /*3990*/  IMAD.MOV.U32 R45, RZ, RZ, 0x2f800000 ;  /* 0x2f800000ff2d7424 */ /* 0x000fe400078e00ff */
[----:B------:R-:W-:Y:S02]  /*39a0*/  @P0 HADD2.F32 R34, -RZ, R27.H1_H1 ;  /* 0x3000001bff220230 */ /* 0x000fe40000004100 */
[----:B------:R-:W-:Y:S01]  /*39b0*/  FMUL.FTZ R33, R33, UR13 ;  /* 0x0000000d21217c20 */ /* 0x000fe20008410000 */
[----:B------:R-:W-:-:S03]  /*39c0*/  FFMA.FTZ R32, R32, R45, 1.1641532182693481445e-10 ;  /* 0x2f00000020207423 */ /* 0x000fc6000001002d */
[----:B------:R-:W-:Y:S02]  /*39d0*/  FMUL.FTZ R33, R33, UR12 ;  /* 0x0000000c21217c20 */ /* 0x000fe40008410000 */
[----:B------:R-:W-:Y:S01]  /*39e0*/  FSETP.GTU.FTZ.AND P3, PT, R32, UR5, PT ;  /* 0x0000000520007c0b */ /* 0x000fe2000bf7c000 */
[----:B------:R-:W-:-:S03]  /*39f0*/  HADD2.F32 R32, -RZ, R23.H1_H1 ;  /* 0x30000017ff207230 */ /* 0x000fc60000004100 */
[----:B------:R-:W-:Y:S02]  /*3a00*/  FSEL R33, R33, RZ, !P3 ;  /* 0x000000ff21217208 */ /* 0x000fe40005800000 */
[----:B------:R-:W-:-:S03]  /*3a10*/  SEL R47, RZ, 0x1, P3 ;  /* 0x00000001ff2f7807 */ /* 0x000fc60001800000 */
[----:B------:R-:W-:-:S04]  /*3a20*/  FMUL.FTZ R57, R33, R32 ;  /* 0x0000002021397220 */ /* 0x000fc80000410000 */
[----:B------:R-:W-:-:S07]  /*3a30*/  @P0 FADD.FTZ R57, R57, R34 ;  /* 0x0000002239390221 */ /* 0x000fce0000010000 */
.L_x_1637:
[----:B------:R-:W-:Y:S05]  /*3a40*/  BSYNC.RECONVERGENT B1 ;  /* 0x0000000000017941 */ /* 0x000fea0003800200 */
.L_x_1635:
[----:B------:R-:W0:Y:S01]  /*3a50*/  LDC.64 R44, c[0x0][0x3a8] ;  /* 0x0000ea00ff2c7b82 */ /* 0x000e220000000a00 */
[----:B------:R-:W-:Y:S01]  /*3a60*/  F2FP.F16.F32.PACK_AB R32, R51, R50 ;  /* 0x000000323320723e */ /* 0x000fe200000000ff */
[----:B------:R-:W-:Y:S01]  /*3a70*/  BSSY.RECONVERGENT B1, `(.L_x_1643) ;  /* 0x0000017000017945 */ /* 0x000fe20003800200 */
[----:B------:R-:W-:Y:S02]  /*3a80*/  F2FP.F16.F32.PACK_AB R33, R53, R52 ;  /* 0x000000343521723e */ /* 0x000fe400000000ff */
[----:B------:R-:W-:Y:S01]  /*3a90*/  F2FP.F16.F32.PACK_AB R34, R55, R54 ;  /* 0x000000363722723e */ /* 0x000fe200000000ff */
[----:B0-----:R-:W-:Y:S01]  /*3aa0*/  IMAD.WIDE.U32 R44, R35, 0x10, R44 ;  /* 0x00000010232c7825 */ /* 0x001fe200078e002c */
[----:B------:R-:W-:-:S05]  /*3ab0*/  F2FP.F16.F32.PACK_AB R35, R57, R56 ;  /* 0x000000383923723e */ /* 0x000fca00000000ff */
[----:B------:R0:W-:Y:S01]  /*3ac0*/  STG.E.128 desc[UR8][R44.64], R32 ;  /* 0x000000202c007986 */ /* 0x0001e2000c101d08 */
[----:B------:R-:W-:Y:S05]  /*3ad0*/  @!P2 BRA `(.L_x_1644) ;  /* 0x000000000040a947 */ /* 0x000fea0003800000 */
[----:B0-----:R-:W-:-:S04]  /*3ae0*/  SHF.L.U32 R32, R46, 0x10, RZ ;  /* 0x000000102e207819 */ /* 0x001fc800000006ff */
[----:B------:R-:W-:Y:S02]  /*3af0*/  LOP3.LUT R34, R32, 0xff0000, RZ, 0xc0, !PT ;  /* 0x00ff000020227812 */ /* 0x000fe400078ec0ff */
[----:B------:R-:W-:Y:S02]  /*3b00*/  SHF.L.U32 R32, R41, 0x8, RZ ;  /* 0x0000000829207819 */ /* 0x000fe400000006ff */
[----:B------:R-:W-:Y:S01]  /*3b10*/  PRMT R45, R34, 0x4210, R47 ;  /* 0x00004210222d7816 */ /* 0x000fe2000000002f */
[----:B------:R-:W-:-:S03]  /*3b20*/  IMAD.WIDE.U32 R34, R38, 0x10000, RZ ;  /* 0x0001000026227825 */ /* 0x000fc600078e00ff */
[----:B------:R-:W-:Y:S01]  /*3b30*/  LOP3.LUT R45, R45, 0xff00, R32, 0xf8, !PT ;  /* 0x0000ff002d2d7812 */ /* 0x000fe200078ef820 */
[----:B------:R-:W-:-:S03]  /*3b40*/  IMAD.WIDE.U32 R32, R39, 0x1000000, RZ ;  /* 0x0100000027207825 */ /* 0x000fc600078e00ff */
        /* <DEDUP_REMOVED lines=9> */
.L_x_1644:
[----:B------:R-:W-:Y:S05]  /*3be0*/  BSYNC.RECONVERGENT B1 ;  /* 0x0000000000017941 */ /* 0x000fea0003800200 */
.L_x_1643:
[----:B01----:R-:W-:Y:S01]  /*3bf0*/  FADD.FTZ R32, RZ, R50 ;  /* 0x00000032ff207221 */ /* 0x003fe20000010000 */
[----:B------:R-:W-:Y:S01]  /*3c00*/  UMOV UR4, 0xffffffff ;  /* 0xffffffff00047882 */ /* 0x000fe20000000000 */
[----:B------:R-:W-:Y:S02]  /*3c10*/  ISETP.NE.AND P0, PT, R36, RZ, PT ;  /* 0x000000ff2400720c */ /* 0x000fe40003f05270 */
[----:B------:R-:W-:-:S04]  /*3c20*/  FADD.FTZ R33, R32, R51 ;  /* 0x0000003320217221 */ /* 0x000fc80000010000 */
[----:B------:R-:W-:-:S04]  /*3c30*/  FADD.FTZ R32, R33, R52 ;  /* 0x0000003421207221 */ /* 0x000fc80000010000 */
[----:B------:R-:W-:-:S04]  /*3c40*/  FADD.FTZ R33, R32, R53 ;  /* 0x0000003520217221 */ /* 0x000fc80000010000 */
[----:B------:R-:W-:-:S04]  /*3c50*/  FADD.FTZ R32, R33, R54 ;  /* 0x0000003621207221 */ /* 0x000fc80000010000 */
[----:B------:R-:W-:-:S04]  /*3c60*/  FADD.FTZ R33, R32, R55 ;  /* 0x0000003720217221 */ /* 0x000fc80000010000 */
[----:B------:R-:W-:-:S04]  /*3c70*/  FADD.FTZ R32, R33, R56 ;  /* 0x0000003821207221 */ /* 0x000fc80000010000 */
[----:B------:R-:W-:Y:S01]  /*3c80*/  FADD.FTZ R43, R32, R57 ;  /* 0x00000039202b7221 */ /* 0x000fe20000010000 */
        /* <DEDUP_REMOVED lines=38> */
.L_x_1660:
        /* <DEDUP_REMOVED lines=16> */
[----:B------:R-:W-:Y:S02]  /*3ff0*/  HADD2.F32 R32, -RZ, R17.H0_H0 ;  /* 0x20000011ff207230 */ /* 0x000fe40000004100 */
[----:B------:R-:W-:Y:S02]  /*4000*/  HADD2.F32 R42, -RZ, R13.H0_H0 ;  /* 0x2000000dff2a7230 */ /* 0x000fe40000004100 */
[C---:B------:R-:W-:Y:S01]  /*4010*/  FADD.FTZ R52, -R34.reuse, R52 ;  /* 0x0000003422347221 */ /* 0x040fe20000010100 */
[C---:B------:R-:W-:Y:S01]  /*4020*/  FADD.FTZ R50, -R34.reuse, R50 ;  /* 0x0000003222327221 */ /* 0x040fe20000010100 */
[----:B------:R-:W-:Y:S02]  /*4030*/  HADD2.F32 R33, -RZ, R16.H0_H0 ;  /* 0x20000010ff217230 */ /* 0x000fe40000004100 */
[----:B------:R-:W-:Y:S01]  /*4040*/  FADD.FTZ R54, -R34, R54 ;  /* 0x0000003622367221 */ /* 0x000fe20000010100 */
[----:B------:R-:W-:Y:S01]  /*4050*/  FMUL.FTZ R45, R43, R52 ;  /* 0x000000342b2d7220 */ /* 0x000fe20000410000 */
[----:B------:R-:W-:-:S02]  /*4060*/  HADD2.F32 R35, -RZ, R12.H0_H0 ;  /* 0x2000000cff237230 */ /* 0x000fc40000004100 */
[----:B------:R-:W-:Y:S01]  /*4070*/  FMUL.FTZ R44, R43, R50 ;  /* 0x000000322b2c7220 */ /* 0x000fe20000410000 */
[----:B------:R-:W-:Y:S02]  /*4080*/  VIADD R49, R49, 0xffffffff ;  /* 0xffffffff31317836 */ /* 0x000fe40000000000 */
[----:B------:R-:W-:Y:S01]  /*4090*/  FFMA.FTZ R45, R45, R32, R42 ;  /* 0x000000202d2d7223 */ /* 0x000fe2000001002a */
[----:B------:R-:W-:Y:S01]  /*40a0*/  FADD.FTZ R32, -R34, R55 ;  /* 0x0000003722207221 */ /* 0x000fe20000010100 */
[----:B------:R-:W-:Y:S01]  /*40b0*/  FFMA.FTZ R44, R44, R33, R35 ;  /* 0x000000212c2c7223 */ /* 0x000fe20000010023 */
[----:B------:R-:W-:Y:S02]  /*40c0*/  HADD2.F32 R33, -RZ, R18.H0_H0 ;  /* 0x20000012ff217230 */ /* 0x000fe40000004100 */
[C---:B------:R-:W-:Y:S01]  /*40d0*/  FMUL.FTZ R54, R43.reuse, R54 ;  /* 0x000000362b367220 */ /* 0x040fe20000410000 */
[----:B------:R-:W-:Y:S02]  /*40e0*/  HADD2.F32 R35, -RZ, R14.H0_H0 ;  /* 0x2000000eff237230 */ /* 0x000fe40000004100 */
[----:B------:R-:W-:Y:S01]  /*40f0*/  FMUL.FTZ R32, R43, R32 ;  /* 0x000000202b207220 */ /* 0x000fe20000410000 */
[----:B------:R-:W-:-:S02]  /*4100*/  HADD2.F32 R55, -RZ, R18.H1_H1 ;  /* 0x30000012ff377230 */ /* 0x000fc40000004100 */
[C---:B------:R-:W-:Y:S01]  /*4110*/  FADD.FTZ R56, -R34.reuse, R56 ;  /* 0x0000003822387221 */ /* 0x040fe20000010100 */
[----:B------:R-:W-:Y:S02]  /*4120*/  HADD2.F32 R59, -RZ, R14.H1_H1 ;  /* 0x3000000eff3b7230 */ /* 0x000fe40000004100 */
[----:B------:R-:W-:Y:S01]  /*4130*/  FADD.FTZ R50, -R34, R51 ;  /* 0x0000003322327221 */ /* 0x000fe20000010100 */
[----:B------:R-:W-:Y:S02]  /*4140*/  IMAD R42, R49, R48, RZ ;  /* 0x00000030312a7224 */ /* 0x000fe400078e02ff */
[----:B------:R-:W-:Y:S01]  /*4150*/  FFMA.FTZ R49, R54, R33, R35 ;  /* 0x0000002136317223 */ /* 0x000fe20000010023 */
[----:B------:R-:W-:Y:S02]  /*4160*/  HADD2.F32 R54, -RZ, R19.H0_H0 ;  /* 0x20000013ff367230 */ /* 0x000fe40000004100 */
[----:B------:R-:W-:Y:S01]  /*4170*/  FFMA.FTZ R48, R32, R55, R59 ;  /* 0x0000003720307223 */ /* 0x000fe2000001003b */
[--C-:B------:R-:W-:Y:S01]  /*4180*/  HADD2.F32 R58, -RZ, R15.reuse.H0_H0 ;  /* 0x2000000fff3a7230 */ /* 0x100fe20000004100 */
[----:B------:R-:W1:Y:S01]  /*4190*/  LDC.64 R32, c[0x0][0x428] ;  /* 0x00010a00ff207b82 */ /* 0x000e620000000a00 */
[----:B------:R-:W-:Y:S01]  /*41a0*/  FMUL.FTZ R35, R43, R56 ;  /* 0x000000382b237220 */ /* 0x000fe20000410000 */
[C---:B------:R-:W-:Y:S01]  /*41b0*/  FADD.FTZ R52, -R34.reuse, R53 ;  /* 0x0000003522347221 */ /* 0x040fe20000010100 */
[----:B------:R-:W-:Y:S01]  /*41c0*/  FADD.FTZ R34, -R34, R57 ;  /* 0x0000003922227221 */ /* 0x000fe20000010100 */
[----:B------:R-:W-:-:S02]  /*41d0*/  HADD2.F32 R56, -RZ, R15.H1_H1 ;  /* 0x3000000fff387230 */ /* 0x000fc40000004100 */
[----:B------:R-:W-:Y:S01]  /*41e0*/  FFMA.FTZ R35, R35, R54, R58 ;  /* 0x0000003623237223 */ /* 0x000fe2000001003a */
[----:B------:R-:W-:Y:S02]  /*41f0*/  HADD2.F32 R54, -RZ, R19.H1_H1 ;  /* 0x30000013ff367230 */ /* 0x000fe40000004100 */
[C---:B------:R-:W-:Y:S01]  /*4200*/  FMUL.FTZ R53, R43.reuse, R34 ;  /* 0x000000222b357220 */ /* 0x040fe20000410000 */
[----:B------:R-:W-:Y:S01]  /*4210*/  SHF.R.S32.HI R51, RZ, 0x1f, R42 ;  /* 0x0000001fff337819 */ /* 0x000fe2000001142a */
[----:B------:R-:W-:Y:S02]  /*4220*/  HADD2.F32 R57, -RZ, R17.H1_H1 ;  /* 0x30000011ff397230 */ /* 0x000fe40000004100 */
[----:B------:R-:W-:Y:S01]  /*4230*/  FMUL.FTZ R34, R43, R50 ;  /* 0x000000322b227220 */ /* 0x000fe20000410000 */
[----:B------:R-:W-:Y:S01]  /*4240*/  FFMA.FTZ R54, R53, R54, R56 ;  /* 0x0000003635367223 */ /* 0x000fe20000010038 */
[----:B------:R-:W-:Y:S01]  /*4250*/  LEA.HI R51, R51, R42, RZ, 0x3 ;  /* 0x0000002a33337211 */ /* 0x000fe200078f18ff */
[----:B------:R-:W-:-:S02]  /*4260*/  HADD2.F32 R53, -RZ, R16.H1_H1 ;  /* 0x30000010ff357230 */ /* 0x000fc40000004100 */
[----:B------:R-:W-:Y:S01]  /*4270*/  FMUL.FTZ R52, R43, R52 ;  /* 0x000000342b347220 */ /* 0x000fe20000410000 */
[----:B------:R-:W-:Y:S01]  /*4280*/  HADD2.F32 R59, -RZ, R13.H1_H1 ;  /* 0x3000000dff3b7230 */ /* 0x000fe20000004100 */
[----:B------:R-:W-:Y:S01]  /*4290*/  LEA.HI.SX32 R43, R51, R36, 0x1d ;  /* 0x00000024332b7211 */ /* 0x000fe200078feaff */
[----:B------:R-:W-:Y:S01]  /*42a0*/  HADD2.F32 R55, -RZ, R12.H1_H1 ;  /* 0x3000000cff377230 */ /* 0x000fe20000004100 */
[----:B------:R-:W-:Y:S02]  /*42b0*/  F2FP.F16.F32.PACK_AB R35, R54, R35 ;  /* 0x000000233623723e */ /* 0x000fe400000000ff */
[----:B------:R-:W-:Y:S02]  /*42c0*/  FFMA.FTZ R52, R52, R57, R59 ;  /* 0x0000003934347223 */ /* 0x000fe4000001003b */
[----:B------:R-:W-:Y:S01]  /*42d0*/  FFMA.FTZ R53, R34, R53, R55 ;  /* 0x0000003522357223 */ /* 0x000fe20000010037 */
[----:B------:R-:W-:Y:S01]  /*42e0*/  F2FP.F16.F32.PACK_AB R34, R48, R49 ;  /* 0x000000313022723e */ /* 0x000fe200000000ff */
[----:B-1----:R-:W-:Y:S01]  /*42f0*/  IMAD.WIDE.U32 R42, R43, 0x10, R32 ;  /* 0x000000102b2a7825 */ /* 0x002fe200078e0020 */
[----:B------:R-:W-:-:S02]  /*4300*/  F2FP.F16.F32.PACK_AB R33, R52, R45 ;  /* 0x0000002d3421723e */ /* 0x000fc400000000ff */
[----:B------:R-:W-:-:S05]  /*4310*/  F2FP.F16.F32.PACK_AB R32, R53, R44 ;  /* 0x0000002c3520723e */ /* 0x000fca00000000ff */
[----:B------:R1:W-:Y:S02]  /*4320*/  STG.E.128 desc[UR8][R42.64], R32 ;  /* 0x000000202a007986 */ /* 0x0003e4000c101d08 */
.L_x_1647:
[----:B------:R-:W-:Y:S05]  /*4330*/  BSYNC.RECONVERGENT B1 ;  /* 0x0000000000017941 */ /* 0x000fea0003800200 */
.L_x_1646:
[----:B-1----:R-:W1:Y:S02]  /*4340*/  LDC.64 R32, c[0x0][0x380] ;  /* 0x0000e000ff207b82 */ /* 0x002e640000000a00 */
[----:B-1----:R-:W-:-:S04]  /*4350*/  LEA R37, R32, R37, 0x2 ;  /* 0x0000002520257211 */ /* 0x002fc800078e10ff */
[----:B------:R-:W-:-:S13]  /*4360*/  ISETP.GE.AND P0, PT, R37, R33, PT ;  /* 0x000000212500720c */ /* 0x000fda0003f06270 */
[----:B------:R-:W-:Y:S05]  /*4370*/  @!P0 BRA `(.L_x_1648) ;  /* 0xffffffc400348947 */ /* 0x000fea000383ffff */
[----:B------:R-:W-:Y:S05]  /*4380*/  BSYNC B0 ;  /* 0x0000000000007941 */ /* 0x000fea0003800000 */
.L_x_1578:
[----:B------:R-:W-:Y:S05]  /*4390*/  EXIT ;  /* 0x000000000000794d */ /* 0x000fea0003800000 */
.L_x_1645:
[----:B------:R-:W-:Y:S01]  /*43a0*/  HFMA2 R35, -RZ, RZ, 0, 1.847743988037109375e-06 ;  /* 0x0000001fff237431 */ /* 0x000fe200000001ff */
[----:B------:R-:W-:Y:S01]  /*43b0*/  BSSY B1, `(.L_x_1649) ;  /* 0x0000007000017945 */ /* 0x000fe20003800000 */
[----:B------:R-:W-:Y:S01]  /*43c0*/  MOV R61, R43 ;  /* 0x0000002b003d7202 */ /* 0x000fe20000000f00 */
[----:B------:R-:W-:Y:S01]  /*43d0*/  IMAD.MOV.U32 R42, RZ, RZ, 0x1 ;  /* 0x00000001ff2a7424 */ /* 0x000fe200078e00ff */
[----:B------:R-:W-:-:S07]  /*43e0*/  MOV R34, 0xffffffff ;  /* 0xffffffff00227802 */ /* 0x000fce0000000f00 */
[----:B------:R-:W-:Y:S05]  /*43f0*/  WARPSYNC.COLLECTIVE R34, `(.L_x_1650) ;  /* 0x0000000022087348 */ /* 0x000fea0003c00000 */
[----:B------:R0:W1:Y:S02]  /*4400*/  SHFL.BFLY P2, R32, R61, R42, R35 ;  /* 0x0c00002a3d207389 */ /* 0x0000640000040023 */
[----:B01----:R-:W-:Y:S05]  /*4410*/  ENDCOLLECTIVE ;  /* 0x000000000000791b */ /* 0x003fea0003800000 */
.L_x_1650:
[----:B------:R-:W-:Y:S05]  /*4420*/  BSYNC B1 ;  /* 0x0000000000017941 */ /* 0x000fea0003800000 */
.L_x_1649:
[----:B------:R-:W-:Y:S01]  /*4430*/  FADD.FTZ R44, R43, R32 ;  /* 0x000000202b2c7221 */ /* 0x000fe20000010000 */
[----:B------:R-:W-:Y:S01]  /*4440*/  HFMA2 R42, -RZ, RZ, 0, 1.1920928955078125e-07 ;  /* 0x00000002ff2a7431 */ /* 0x000fe200000001ff */
[----:B------:R-:W-:Y:S01]  /*4450*/  MOV R35, 0x1f ;  /* 0x0000001f00237802 */ /* 0x000fe20000000f00 */
[----:B------:R-:W-:Y:S01]  /*4460*/  IMAD.MOV.U32 R34, RZ, RZ, -0x1 ;  /* 0xffffffffff227424 */ /* 0x000fe200078e00ff */
[----:B------:R-:W0:Y:S01]  /*4470*/  LDC R33, c[0x0][0x400] ;  /* 0x00010000ff217b82 */ /* 0x000e220000000800 */
[----:B------:R-:W-:-:S07]  /*4480*/  IMAD.MOV.U32 R61, RZ, RZ, R44 ;  /* 0x000000ffff3d7224 */ /* 0x000fce00078e002c */
[----:B0-----:R-:W-:Y:S05]  /*4490*/  WARPSYNC.COLLECTIVE R34, `(.L_x_1651) ;  /* 0x0000000022087348 */ /* 0x001fea0003c00000 */
[----:B------:R1:W2:Y:S02]  /*44a0*/  SHFL.BFLY P2, R32, R61, R42, R35 ;  /* 0x0c00002a3d207389 */ /* 0x0002a40000040023 */
[----:B012---:R-:W-:Y:S05]  /*44b0*/  ENDCOLLECTIVE ;  /* 0x000000000000791b */ /* 0x007fea0003800000 */
.L_x_1651:
[----:B------:R-:W-:Y:S02]  /*44c0*/  HFMA2 R42, -RZ, RZ, 0, 2.384185791015625e-07 ;  /* 0x00000004ff2a7431 */ /* 0x000fe400000001ff */
[----:B------:R-:W-:-:S05]  /*44d0*/  FADD.FTZ R58, R44, R32 ;  /* 0x000000202c3a7221 */ /* 0x000fca0000010000 */
[----:B------:R-:W-:-:S07]  /*44e0*/  MOV R61, R58 ;  /* 0x0000003a003d7202 */ /* 0x000fce0000000f00 */
[----:B------:R-:W-:Y:S05]  /*44f0*/  WARPSYNC.COLLECTIVE R34, `(.L_x_1652) ;  /* 0x0000000022087348 */ /* 0x000fea0003c00000 */
[----:B------:R0:W1:Y:S02]  /*4500*/  SHFL.BFLY P2, R32, R61, R42, R35 ;  /* 0x0c00002a3d207389 */ /* 0x0000640000040023 */
[----:B01----:R-:W-:Y:S05]  /*4510*/  ENDCOLLECTIVE ;  /* 0x000000000000791b */ /* 0x003fea0003800000 */
.L_x_1652:
[----:B------:R-:W-:Y:S01]  /*4520*/  MOV R42, 0x8 ;  /* 0x00000008002a7802 */ /* 0x000fe20000000f00 */
[----:B------:R-:W-:-:S04]  /*4530*/  FADD.FTZ R59, R58, R32 ;  /* 0x000000203a3b7221 */ /* 0x000fc80000010000 */
[----:B------:R-:W-:-:S07]  /*4540*/  IMAD.MOV.U32 R61, RZ, RZ, R59 ;  /* 0x000000ffff3d7224 */ /* 0x000fce00078e003b */
[----:B------:R-:W-:Y:S05]  /*4550*/  WARPSYNC.COLLECTIVE R34, `(.L_x_1653) ;  /* 0x0000000022087348 */ /* 0x000fea0003c00000 */
[----:B------:R0:W1:Y:S02]  /*4560*/  SHFL.BFLY P2, R32, R61, R42, R35 ;  /* 0x0c00002a3d207389 */ /* 0x0000640000040023 */
[----:B01----:R-:W-:Y:S05]  /*4570*/  ENDCOLLECTIVE ;  /* 0x000000000000791b */ /* 0x003fea0003800000 */
.L_x_1653:
[----:B------:R-:W-:Y:S02]  /*4580*/  IMAD.MOV.U32 R42, RZ, RZ, 0x10 ;  /* 0x00000010ff2a7424 */ /* 0x000fe400078e00ff */
[----:B------:R-:W-:-:S05]  /*4590*/  FADD.FTZ R60, R59, R32 ;  /* 0x000000203b3c7221 */ /* 0x000fca0000010000 */
[----:B------:R-:W-:-:S07]  /*45a0*/  MOV R61, R60 ;  /* 0x0000003c003d7202 */ /* 0x000fce0000000f00 */
[----:B------:R-:W-:Y:S05]  /*45b0*/  WARPSYNC.COLLECTIVE R34, `(.L_x_1654) ;  /* 0x0000000022087348 */ /* 0x000fea0003c00000 */
[----:B------:R0:W1:Y:S02]  /*45c0*/  SHFL.BFLY P2, R32, R61, R42, R35 ;  /* 0x0c00002a3d207389 */ /* 0x0000640000040023 */
[----:B01----:R-:W-:Y:S05]  /*45d0*/  ENDCOLLECTIVE ;  /* 0x000000000000791b */ /* 0x003fea0003800000 */
.L_x_1654:
[----:B------:R-:W-:Y:S02]  /*45e0*/  HFMA2 R42, -RZ, RZ, 0, 5.9604644775390625e-08 ;  /* 0x00000001ff2a7431 */ /* 0x000fe400000001ff */
        /* <DEDUP_REMOVED lines=9> */
[----:B------:R-:W-:-:S03]  /*4680*/  FADD.FTZ R43, -R45, R57 ;  /* 0x000000392d2b7221 */ /* 0x000fc60000010100 */
[----:B------:R-:W-:Y:S01]  /*4690*/  FFMA.FTZ R32, R35, R35, R32 ;  /* 0x0000002323207223 */ /* 0x000fe20000010020 */
[----:B------:R-:W-:-:S04]  /*46a0*/  FADD.FTZ R35, -R45, R54 ;  /* 0x000000362d237221 */ /* 0x000fc80000010100 */
[----:B------:R-:W-:Y:S01]  /*46b0*/  FFMA.FTZ R32, R35, R35, R32 ;  /* 0x0000002323207223 */ /* 0x000fe20000010020 */
[----:B------:R-:W-:-:S04]  /*46c0*/  FADD.FTZ R35, -R45, R55 ;  /* 0x000000372d237221 */ /* 0x000fc80000010100 */
[----:B------:R-:W-:Y:S01]  /*46d0*/  FFMA.FTZ R32, R35, R35, R32 ;  /* 0x0000002323207223 */ /* 0x000fe20000010020 */
[----:B------:R-:W-:-:S04]  /*46e0*/  FADD.FTZ R35, -R45, R56 ;  /* 0x000000382d237221 */ /* 0x000fc80000010100 */
[----:B------:R-:W-:Y:S01]  /*46f0*/  FFMA.FTZ R32, R35, R35, R32 ;  /* 0x0000002323207223 */ /* 0x000fe20000010020 */
[----:B------:R-:W-:-:S03]  /*4700*/  IMAD.MOV.U32 R35, RZ, RZ, 0x1f ;  /* 0x0000001fff237424 */ /* 0x000fc600078e00ff */
[----:B------:R-:W-:-:S05]  /*4710*/  FFMA.FTZ R43, R43, R43, R32 ;  /* 0x0000002b2b2b7223 */ /* 0x000fca0000010020 */
[----:B------:R-:W-:-:S07]  /*4720*/  MOV R61, R43 ;  /* 0x0000002b003d7202 */ /* 0x000fce0000000f00 */
[----:B------:R-:W-:Y:S05]  /*4730*/  WARPSYNC.COLLECTIVE R34, `(.L_x_1655) ;  /* 0x0000000022087348 */ /* 0x000fea0003c00000 */
[----:B------:R0:W1:Y:S02]  /*4740*/  SHFL.BFLY P2, R32, R61, R42, R35 ;  /* 0x0c00002a3d207389 */ /* 0x0000640000040023 */
[----:B01----:R-:W-:Y:S05]  /*4750*/  ENDCOLLECTIVE ;  /* 0x000000000000791b */ /* 0x003fea0003800000 */
.L_x_1655:
[----:B------:R-:W-:Y:S02]  /*4760*/  HFMA2 R42, -RZ, RZ, 0, 1.1920928955078125e-07 ;  /* 0x00000002ff2a7431 */ /* 0x000fe400000001ff */
[----:B------:R-:W-:-:S05]  /*4770*/  FADD.FTZ R44, R43, R32 ;  /* 0x000000202b2c7221 */ /* 0x000fca0000010000 */
[----:B------:R-:W-:-:S07]  /*4780*/  MOV R61, R44 ;  /* 0x0000002c003d7202 */ /* 0x000fce0000000f00 */
[----:B------:R-:W-:Y:S05]  /*4790*/  WARPSYNC.COLLECTIVE R34, `(.L_x_1656) ;  /* 0x0000000022087348 */ /* 0x000fea0003c00000 */
[----:B------:R0:W1:Y:S02]  /*47a0*/  SHFL.BFLY P2, R32, R61, R42, R35 ;  /* 0x0c00002a3d207389 */ /* 0x0000640000040023 */
[----:B01----:R-:W-:Y:S05]  /*47b0*/  ENDCOLLECTIVE ;  /* 0x000000000000791b */ /* 0x003fea0003800000 */
.L_x_1656:
[----:B------:R-:W-:Y:S01]  /*47c0*/  MOV R42, 0x4 ;  /* 0x00000004002a7802 */ /* 0x000fe20000000f00 */
[----:B------:R-:W-:-:S04]  /*47d0*/  FADD.FTZ R58, R44, R32 ;  /* 0x000000202c3a7221 */ /* 0x000fc80000010000 */
[----:B------:R-:W-:-:S07]  /*47e0*/  IMAD.MOV.U32 R61, RZ, RZ, R58 ;  /* 0x000000ffff3d7224 */ /* 0x000fce00078e003a */
[----:B------:R-:W-:Y:S05]  /*47f0*/  WARPSYNC.COLLECTIVE R34, `(.L_x_1657) ;  /* 0x0000000022087348 */ /* 0x000fea0003c00000 */
[----:B------:R0:W1:Y:S02]  /*4800*/  SHFL.BFLY P2, R32, R61, R42, R35 ;  /* 0x0c00002a3d207389 */ /* 0x0000640000040023 */
[----:B01----:R-:W-:Y:S05]  /*4810*/  ENDCOLLECTIVE ;  /* 0x000000000000791b */ /* 0x003fea0003800000 */
.L_x_1657:
[----:B------:R-:W-:Y:S02]  /*4820*/  IMAD.MOV.U32 R42, RZ, RZ, 0x8 ;  /* 0x00000008ff2a7424 */ /* 0x000fe400078e00ff */
[----:B------:R-:W-:-:S05]  /*4830*/  FADD.FTZ R59, R58, R32 ;  /* 0x000000203a3b7221 */ /* 0x000fca0000010000 */
[----:B------:R-:W-:-:S07]  /*4840*/  MOV R61, R59 ;  /* 0x0000003b003d7202 */ /* 0x000fce0000000f00 */
[----:B------:R-:W-:Y:S05]  /*4850*/  WARPSYNC.COLLECTIVE R34, `(.L_x_1658) ;  /* 0x0000000022087348 */ /* 0x000fea0003c00000 */
[----:B------:R0:W1:Y:S02]  /*4860*/  SHFL.BFLY P2, R32, R61, R42, R35 ;  /* 0x0c00002a3d207389 */ /* 0x0000640000040023 */
[----:B01----:R-:W-:Y:S05]  /*4870*/  ENDCOLLECTIVE ;  /* 0x000000000000791b */ /* 0x003fea0003800000 */
.L_x_1658:
[----:B------:R-:W-:Y:S02]  /*4880*/  HFMA2 R42, -RZ, RZ, 0, 9.5367431640625e-07 ;  /* 0x00000010ff2a7431 */ /* 0x000fe400000001ff */
[----:B------:R-:W-:-:S05]  /*4890*/  FADD.FTZ R60, R59, R32 ;  /* 0x000000203b3c7221 */ /* 0x000fca0000010000 */
[----:B------:R-:W-:-:S07]  /*48a0*/  MOV R61, R60 ;  /* 0x0000003c003d7202 */ /* 0x000fce0000000f00 */
[----:B------:R-:W-:Y:S05]  /*48b0*/  WARPSYNC.COLLECTIVE R34, `(.L_x_1659) ;  /* 0x0000000022087348 */ /* 0x000fea0003c00000 */
[----:B------:R0:W1:Y:S02]  /*48c0*/  SHFL.BFLY P2, R32, R61, R42, R35 ;  /* 0x0c00002a3d207389 */ /* 0x0000640000040023 */
[----:B01----:R-:W-:Y:S05]  /*48d0*/  ENDCOLLECTIVE ;  /* 0x000000000000791b */ /* 0x003fea0003800000 */
.L_x_1659:
[----:B------:R-:W-:Y:S05]  /*48e0*/  BRA `(.L_x_1660) ;  /* 0xfffffff400807947 */ /* 0x000fea000383ffff */
.L_x_1661:
        /* <DEDUP_REMOVED lines=9> */
.L_x_9066:


//--------------------- .text._ZN10layer_norm13ln_fwd_kernelINS_13Kernel_traitsIf13__nv_bfloat16S2_S2_fjLj256ELj1ELj4ELj1ELj16ENS_18Kernel_traits_baseILj256EfS2_S2_S2_fjLj128EEEEELb0ELb0ELb0ELb0EEEvNS_9FwdParamsE --------------------------
	.section	.text._ZN10layer_norm13ln_fwd_kernelINS_13Kernel_traitsIf13__nv_bfloat16S2_S2_fjLj256ELj1ELj4ELj1ELj16ENS_18Kernel_traits_baseILj256EfS2_S2_S2_fjLj128EEEEELb0ELb0ELb0ELb0EEEvNS_9FwdParamsE,"ax",@progbits
	.align	128
        .global         _ZN10layer_norm13ln_fwd_kernelINS_13Kernel_traitsIf13__nv_bfloat16S2_S2_fjLj256ELj1ELj4ELj1ELj16ENS_18Kernel_traits_baseILj256EfS2_S2_S2_fjLj128EEEEELb0ELb0ELb0ELb0EEEvNS_9FwdParamsE
        .type           _ZN10layer_norm13ln_fwd_kernelINS_13Kernel_traitsIf13__nv_bfloat16S2_S2_fjLj256ELj1ELj4ELj1ELj16ENS_18Kernel_traits_baseILj256EfS2_S2_S2_fjLj128EEEEELb0ELb0ELb0ELb0EEEvNS_9FwdParamsE,@function
        .size           _ZN10layer_norm13ln_fwd_kernelINS_13Kernel_traitsIf13__nv_bfloat16S2_S2_fjLj256ELj1ELj4ELj1ELj16ENS_18Kernel_traits_baseILj256EfS2_S2_S2_fjLj128EEEEELb0ELb0ELb0ELb0EEEvNS_9FwdParamsE,(.L_x_9067 - _ZN10layer_norm13ln_fwd_kernelINS_13Kernel_traitsIf13__nv_bfloat16S2_S2_fjLj256ELj1ELj4ELj1ELj16ENS_18Kernel_traits_baseILj256EfS2_S2_S2_fjLj128EEEEELb0ELb0ELb0ELb0EEEvNS_9FwdParamsE)
        .other          _ZN10layer_norm13ln_fwd_kernelINS_13Kernel_traitsIf13__nv_bfloat16S2_S2_fjLj256ELj1ELj4ELj1ELj16ENS_18Kernel_traits_baseILj256EfS2_S2_S2_fjLj128EEEEELb0ELb0ELb0ELb0EEEvNS_9FwdParamsE,@"STO_CUDA_ENTRY STV_DEFAULT"
_ZN10layer_norm13ln_fwd_kernelINS_13Kernel_traitsIf13__nv_bfloat16S2_S2_fjLj256ELj1ELj4ELj1ELj16ENS_18Kernel_traits_baseILj256EfS2_S2_S2_fjLj128EEEEELb0ELb0ELb0ELb0EEEvNS_9FwdParamsE:
.text._ZN10layer_norm13ln_fwd_kernelINS_13Kernel_traitsIf13__nv_bfloat16S2_S2_fjLj256ELj1ELj4ELj1ELj16ENS_18Kernel_traits_baseILj256EfS2_S2_S2_fjLj128EEEEELb0ELb0ELb0ELb0EEEvNS_9FwdParamsE:
        /* <DEDUP_REMOVED lines=18> */
[----:B------:R-:W-:Y:S02]  /*0120*/  CS2R R22, SRZ ;  /* 0x0000000000167805 */ /* 0x000fe4000001ff00 */
[----:B------:R-:W-:Y:S02]  /*0130*/  CS2R R20, SRZ ;  /* 0x0000000000147805 */ /* 0x000fe4000001ff00 */
[----:B------:R-:W-:Y:S02]  /*0140*/  CS2R R18, SRZ ;  /* 0x0000000000127805 */ /* 0x000fe4000001ff00 */
[----:B------:R-:W-:Y:S02]  /*0150*/  CS2R R16, SRZ ;  /* 0x0000000000107805 */ /* 0x000fe4000001ff00 */
[----:B0-----:R-:W-:-:S04]  /*0160*/  ISETP.NE.U32.AND P0, PT, RZ, UR4, PT ;  /* 0x00000004ff007c0c */ /* 0x001fc8000bf05070 */
[----:B------:R-:W-:Y:S01]  /*0170*/  ISETP.NE.AND.EX P0, PT, RZ, UR5, PT, P0 ;  /* 0x00000005ff007c0c */ /* 0x000fe2000bf05300 */
[----:B-1----:R-:W-:-:S05]  /*0180*/  IMAD.WIDE.U32 R4, R0, 0x20, R4 ;  /* 0x0000002000047825 */ /* 0x002fca00078e0004 */
[----:B------:R0:W5:Y:S04]  /*0190*/  LDG.E.128 R12, desc[UR6][R4.64] ;  /* 0x00000006040c7981 */ /* 0x000168000c1e1d00 */
[----:B------:R0:W5:Y:S03]  /*01a0*/  LDG.E.128 R8, desc[UR6][R4.64+0x10] ;  /* 0x0000100604087981 */ /* 0x000166000c1e1d00 */
[----:B------:R-:W1:Y:S02]  /*01b0*/  @P0 LDC.64 R6, c[0x0][0x438] ;  /* 0x00010e00ff060b82 */ /* 0x000e640000000a00 */
[----:B-1----:R-:W-:-:S05]  /*01c0*/  @P0 IMAD.WIDE.U32 R6, R0, 0x20, R6 ;  /* 0x0000002000060825 */ /* 0x002fca00078e0006 */
[----:B------:R0:W5:Y:S04]  /*01d0*/  @P0 LDG.E.128 R20, desc[UR6][R6.64] ;  /* 0x0000000606140981 */ /* 0x000168000c1e1d00 */
[----:B------:R0:W5:Y:S02]  /*01e0*/  @P0 LDG.E.128 R16, desc[UR6][R6.64+0x10] ;  /* 0x0000100606100981 */ /* 0x000164000c1e1d00 */
.L_x_1663:
[----:B------:R-:W-:Y:S05]  /*01f0*/  BSYNC.RECONVERGENT B0 ;  /* 0x0000000000007941 */ /* 0x000fea0003800200 */
.L_x_1662:
        /* <DEDUP_REMOVED lines=15> */
.L_x_1672:
        /* <DEDUP_REMOVED lines=21> */
[C---:B-----5:R-:W-:Y:S02]  /*0440*/  PRMT R30, R5.reuse, 0x7632, R30 ;  /* 0x00007632051e7816 */ /* 0x060fe4000000001e */
[C---:B------:R-:W-:Y:S02]  /*0450*/  PRMT R31, R6.reuse, 0x7632, R31 ;  /* 0x00007632061f7816 */ /* 0x040fe4000000001f */
[----:B------:R-:W-:Y:S02]  /*0460*/  SHF.L.U32 R37, R6, 0x10, RZ ;  /* 0x0000001006257819 */ /* 0x000fe400000006ff */
[----:B------:R-:W-:Y:S01]  /*0470*/  SHF.L.U32 R5, R5, 0x10, RZ ;  /* 0x0000001005057819 */ /* 0x000fe200000006ff */
[----:B------:R-:W-:Y:S01]  /*0480*/  IMAD.U32 R31, R31, 0x10000, RZ ;  /* 0x000100001f1f7824 */ /* 0x000fe200078e00ff */
[C---:B------:R-:W-:Y:S02]  /*0490*/  PRMT R29, R4.reuse, 0x7632, R29 ;  /* 0x00007632041d7816 */ /* 0x040fe4000000001d */
[----:B------:R-:W-:-:S02]  /*04a0*/  SHF.L.U32 R35, R4, 0x10, RZ ;  /* 0x0000001004237819 */ /* 0x000fc400000006ff */
[C---:B------:R-:W-:Y:S02]  /*04b0*/  PRMT R33, R7.reuse, 0x7632, R33 ;  /* 0x0000763207217816 */ /* 0x040fe40000000021 */
[----:B------:R-:W-:Y:S02]  /*04c0*/  SHF.L.U32 R7, R7, 0x10, RZ ;  /* 0x0000001007077819 */ /* 0x000fe400000006ff */
[----:B------:R-:W-:Y:S02]  /*04d0*/  SHF.L.U32 R33, R33, 0x10, RZ ;  /* 0x0000001021217819 */ /* 0x000fe400000006ff */
[----:B------:R-:W-:Y:S02]  /*04e0*/  SHF.L.U32 R29, R29, 0x10, RZ ;  /* 0x000000101d1d7819 */ /* 0x000fe400000006ff */
[----:B--2---:R-:W-:Y:S02]  /*04f0*/  SHF.L.U32 R6, R25, 0x10, RZ ;  /* 0x0000001019067819 */ /* 0x004fe400000006ff */
[----:B------:R-:W-:-:S02]  /*0500*/  SHF.L.U32 R34, R26, 0x10, RZ ;  /* 0x000000101a227819 */ /* 0x000fc400000006ff */
[C---:B------:R-:W-:Y:S01]  /*0510*/  PRMT R32, R24.reuse, 0x7632, R32 ;  /* 0x0000763218207816 */ /* 0x040fe20000000020 */
[-C--:B------:R-:W-:Y:S01]  /*0520*/  FFMA.FTZ R5, R5, R28.reuse, R6 ;  /* 0x0000001c05057223 */ /* 0x080fe20000010006 */
[----:B------:R-:W-:Y:S01]  /*0530*/  SHF.L.U32 R4, R24, 0x10, RZ ;  /* 0x0000001018047819 */ /* 0x000fe200000006ff */
[-C--:B------:R-:W-:Y:S01]  /*0540*/  FFMA.FTZ R6, R37, R28.reuse, R34 ;  /* 0x0000001c25067223 */ /* 0x080fe20000010022 */
[----:B------:R-:W-:Y:S02]  /*0550*/  PRMT R36, R27, 0x7632, R36 ;  /* 0x000076321b247816 */ /* 0x000fe40000000024 */
[----:B------:R-:W-:Y:S01]  /*0560*/  PRMT R24, R25, 0x7632, R24 ;  /* 0x0000763219187816 */ /* 0x000fe20000000018 */
[----:B------:R-:W-:Y:S01]  /*0570*/  FFMA.FTZ R4, R35, R28, R4 ;  /* 0x0000001c23047223 */ /* 0x000fe20000010004 */
[----:B------:R-:W-:Y:S02]  /*0580*/  PRMT R25, R26, 0x7632, R25 ;  /* 0x000076321a197816 */ /* 0x000fe40000000019 */
[----:B------:R-:W-:-:S02]  /*0590*/  SHF.L.U32 R26, R27, 0x10, RZ ;  /* 0x000000101b1a7819 */ /* 0x000fc400000006ff */
[----:B------:R-:W-:Y:S02]  /*05a0*/  SHF.L.U32 R34, R36, 0x10, RZ ;  /* 0x0000001024227819 */ /* 0x000fe400000006ff */
[----:B------:R-:W-:Y:S01]  /*05b0*/  SHF.L.U32 R27, R30, 0x10, RZ ;  /* 0x000000101e1b7819 */ /* 0x000fe200000006ff */
[-C--:B------:R-:W-:Y:S01]  /*05c0*/  FFMA.FTZ R7, R7, R28.reuse, R26 ;  /* 0x0000001c07077223 */ /* 0x080fe2000001001a */
[----:B------:R-:W-:Y:S02]  /*05d0*/  SHF.L.U32 R36, R24, 0x10, RZ ;  /* 0x0000001018247819 */ /* 0x000fe400000006ff */
[----:B------:R-:W-:Y:S02]  /*05e0*/  SHF.L.U32 R30, R25, 0x10, RZ ;  /* 0x00000010191e7819 */ /* 0x000fe400000006ff */
[----:B------:R-:W-:Y:S01]  /*05f0*/  SHF.L.U32 R24, R32, 0x10, RZ ;  /* 0x0000001020187819 */ /* 0x000fe200000006ff */
[-C--:B------:R-:W-:Y:S01]  /*0600*/  FFMA.FTZ R32, R33, R28.reuse, R34 ;  /* 0x0000001c21207223 */ /* 0x080fe20000010022 */
[-C--:B------:R-:W-:Y:S01]  /*0610*/  FFMA.FTZ R36, R27, R28.reuse, R36 ;  /* 0x0000001c1b247223 */ /* 0x080fe20000010024 */
[----:B------:R-:W-:-:S02]  /*0620*/  FFMA.FTZ R33, R31, R28, R30 ;  /* 0x0000001c1f217223 */ /* 0x000fc4000001001e */
[----:B------:R-:W-:Y:S01]  /*0630*/  FFMA.FTZ R37, R29, R28, R24 ;  /* 0x0000001c1d257223 */ /* 0x000fe20000010018 */
[----:B------:R-:W-:Y:S02]  /*0640*/  F2FP.BF16.F32.PACK_AB R27, R32, R7 ;  /* 0x00000007201b723e */ /* 0x000fe400000010ff */
[----:B------:R-:W-:Y:S02]  /*0650*/  F2FP.BF16.F32.PACK_AB R26, R33, R6 ;  /* 0x00000006211a723e */ /* 0x000fe400000010ff */
[----:B------:R-:W-:Y:S02]  /*0660*/  F2FP.BF16.F32.PACK_AB R25, R36, R5 ;  /* 0x000000052419723e */ /* 0x000fe400000010ff */
[----:B------:R-:W-:Y:S01]  /*0670*/  F2FP.BF16.F32.PACK_AB R24, R37, R4 ;  /* 0x000000042518723e */ /* 0x000fe200000010ff */
[----:B------:R-:W-:Y:S06]  /*0680*/  BRA `(.L_x_1667) ;  /* 0x0000000000c47947 */ /* 0x000fec0003800000 */
.L_x_1666:
[----:B------:R-:W-:-:S04]  /*0690*/  UISETP.NE.U32.AND UP0, UPT, UR14, URZ, UPT ;  /* 0x000000ff0e00728c */ /* 0x000fc8000bf05070 */
[----:B------:R-:W-:-:S06]  /*06a0*/  UISETP.NE.AND.EX UP0, UPT, UR15, URZ, UPT, UP0 ;  /* 0x000000ff0f00728c */ /* 0x000fcc000bf05300 */
[----:B------:R-:W-:-:S13]  /*06b0*/  PLOP3.LUT P1, PT, PT, PT, UP0, 0x80, 0x8 ;  /* 0x000000000008781c */ /* 0x000fda0003f2f008 */
[----:B------:R-:W-:Y:S05]  /*06c0*/  @!P1 BRA `(.L_x_1668) ;  /* 0x0000000000649947 */ /* 0x000fea0003800000 */
[----:B-----5:R-:W-:Y:S02]  /*06d0*/  SHF.L.U32 R25, R4, 0x10, RZ ;  /* 0x0000001004197819 */ /* 0x020fe400000006ff */
[C---:B------:R-:W-:Y:S02]  /*06e0*/  PRMT R27, R6.reuse, 0x7632, R27 ;  /* 0x00007632061b7816 */ /* 0x040fe4000000001b */
[----:B------:R-:W-:Y:S02]  /*06f0*/  SHF.L.U32 R29, R6, 0x10, RZ ;  /* 0x00000010061d7819 */ /* 0x000fe400000006ff */
[----:B------:R-:W-:Y:S01]  /*0700*/  PRMT R24, R4, 0x7632, R24 ;  /* 0x0000763204187816 */ /* 0x000fe20000000018 */
[----:B------:R-:W-:Y:S01]  /*0710*/  FMUL.FTZ R4, R25, R28 ;  /* 0x0000001c19047220 */ /* 0x000fe20000410000 */
[----:B------:R-:W-:Y:S02]  /*0720*/  PRMT R26, R5, 0x7632, R26 ;  /* 0x00007632051a7816 */ /* 0x000fe4000000001a */
[----:B------:R-:W-:-:S02]  /*0730*/  PRMT R6, R7, 0x7632, R6 ;  /* 0x0000763207067816 */ /* 0x000fc40000000006 */
[----:B------:R-:W-:Y:S02]  /*0740*/  SHF.L.U32 R5, R5, 0x10, RZ ;  /* 0x0000001005057819 */ /* 0x000fe400000006ff */
[----:B------:R-:W-:Y:S01]  /*0750*/  SHF.L.U32 R7, R7, 0x10, RZ ;  /* 0x0000001007077819 */ /* 0x000fe200000006ff */
[----:B------:R-:W-:Y:S01]  /*0760*/  IMAD.U32 R31, R6, 0x10000, RZ ;  /* 0x00010000061f7824 */ /* 0x000fe200078e00ff */
[----:B------:R-:W-:Y:S01]  /*0770*/  SHF.L.U32 R37, R24, 0x10, RZ ;  /* 0x0000001018257819 */ /* 0x000fe200000006ff */
[-C--:B------:R-:W-:Y:S01]  /*0780*/  FMUL.FTZ R5, R5, R28.reuse ;  /* 0x0000001c05057220 */ /* 0x080fe20000410000 */
[----:B------:R-:W-:Y:S01]  /*0790*/  SHF.L.U32 R27, R27, 0x10, RZ ;  /* 0x000000101b1b7819 */ /* 0x000fe200000006ff */
[-C--:B------:R-:W-:Y:S01]  /*07a0*/  FMUL.FTZ R6, R29, R28.reuse ;  /* 0x0000001c1d067220 */ /* 0x080fe20000410000 */
[----:B------:R-:W-:Y:S01]  /*07b0*/  SHF.L.U32 R25, R26, 0x10, RZ ;  /* 0x000000101a197819 */ /* 0x000fe200000006ff */
[-C--:B------:R-:W-:Y:S01]  /*07c0*/  FMUL.FTZ R7, R7, R28.reuse ;  /* 0x0000001c07077220 */ /* 0x080fe20000410000 */
[-C--:B------:R-:W-:Y:S01]  /*07d0*/  FMUL.FTZ R32, R31, R28.reuse ;  /* 0x0000001c1f207220 */ /* 0x080fe20000410000 */
[-C--:B------:R-:W-:Y:S01]  /*07e0*/  FMUL.FTZ R33, R27, R28.reuse ;  /* 0x0000001c1b217220 */ /* 0x080fe20000410000 */
[-C--:B------:R-:W-:Y:S01]  /*07f0*/  FMUL.FTZ R37, R37, R28.reuse ;  /* 0x0000001c25257220 */ /* 0x080fe20000410000 */
[----:B------:R-:W-:-:S02]  /*0800*/  FMUL.FTZ R36, R25, R28 ;  /* 0x0000001c19247220 */ /* 0x000fc40000410000 */
[----:B------:R-:W-:Y:S02]  /*0810*/  F2FP.BF16.F32.PACK_AB R27, R32, R7 ;  /* 0x00000007201b723e */ /* 0x000fe400000010ff */
[----:B------:R-:W-:Y:S02]  /*0820*/  F2FP.BF16.F32.PACK_AB R26, R33, R6 ;  /* 0x00000006211a723e */ /* 0x000fe400000010ff */
[----:B------:R-:W-:Y:S02]  /*0830*/  F2FP.BF16.F32.PACK_AB R25, R36, R5 ;  /* 0x000000052419723e */ /* 0x000fe400000010ff */
[----:B------:R-:W-:Y:S01]  /*0840*/  F2FP.BF16.F32.PACK_AB R24, R37, R4 ;  /* 0x000000042518723e */ /* 0x000fe200000010ff */
[----:B------:R-:W-:Y:S06]  /*0850*/  BRA `(.L_x_1667) ;  /* 0x0000000000507947 */ /* 0x000fec0003800000 */
.L_x_1668:
[----:B-----5:R-:W-:Y:S02]  /*0860*/  SHF.L.U32 R31, R4, 0x10, RZ ;  /* 0x00000010041f7819 */ /* 0x020fe400000006ff */
[----:B------:R-:W-:Y:S02]  /*0870*/  SHF.L.U32 R33, R6, 0x10, RZ ;  /* 0x0000001006217819 */ /* 0x000fe400000006ff */
[----:B------:R-:W-:Y:S01]  /*0880*/  PRMT R29, R4, 0x7632, R29 ;  /* 0x00007632041d7816 */ /* 0x000fe2000000001d */
[-C--:B------:R-:W-:Y:S01]  /*0890*/  FMUL.FTZ R4, R31, R28.reuse ;  /* 0x0000001c1f047220 */ /* 0x080fe20000410000 */
[----:B------:R-:W-:Y:S02]  /*08a0*/  PRMT R30, R5, 0x7632, R30 ;  /* 0x00007632051e7816 */ /* 0x000fe4000000001e */
        /* <DEDUP_REMOVED lines=10> */
[-C--:B------:R-:W-:Y:S01]  /*0950*/  FMUL.FTZ R37, R29, R28.reuse ;  /* 0x0000001c1d257220 */ /* 0x080fe20000410000 */
[----:B------:R-:W-:Y:S01]  /*0960*/  SHF.L.U32 R35, R34, 0x10, RZ ;  /* 0x0000001022237819 */ /* 0x000fe200000006ff */
[----:B------:R-:W-:-:S02]  /*0970*/  FMUL.FTZ R36, R31, R28 ;  /* 0x0000001c1f247220 */ /* 0x000fc40000410000 */
[-C--:B------:R-:W-:Y:S02]  /*0980*/  FMUL.FTZ R33, R33, R28.reuse ;  /* 0x0000001c21217220 */ /* 0x080fe40000410000 */
[----:B------:R-:W-:-:S07]  /*0990*/  FMUL.FTZ R32, R35, R28 ;  /* 0x0000001c23207220 */ /* 0x000fce0000410000 */
.L_x_1667:
[----:B------:R-:W0:Y:S02]  /*09a0*/  @P0 LDC.64 R28, c[0x0][0x3a8] ;  /* 0x0000ea00ff1c0b82 */ /* 0x000e240000000a00 */
[----:B0-----:R-:W-:-:S05]  /*09b0*/  @P0 IMAD.WIDE.U32 R28, R39, 0x10, R28 ;  /* 0x00000010271c0825 */ /* 0x001fca00078e001c */
[----:B------:R0:W-:Y:S02]  /*09c0*/  @P0 STG.E.128 desc[UR6][R28.64], R24 ;  /* 0x000000181c000986 */ /* 0x0001e4000c101d06 */
.L_x_1665:
[----:B------:R-:W-:Y:S05]  /*09d0*/  BSYNC.RECONVERGENT B0 ;  /* 0x0000000000007941 */ /* 0x000fea0003800200 */
.L_x_1664:
        /* <DEDUP_REMOVED lines=53> */
.L_x_1684:
        /* <DEDUP_REMOVED lines=14> */
[----:B0-----:R-:W-:-:S05]  /*0e10*/  FSEL R40, R41, RZ, !P2 ;  /* 0x000000ff29287208 */ /* 0x001fca0005000000 */
[--C-:B-1----:R-:W-:Y:S01]  /*0e20*/  FADD.FTZ R28, R4, -R40.reuse ;  /* 0x80000028041c7221 */ /* 0x102fe20000010000 */
[--C-:B------:R-:W-:Y:S01]  /*0e30*/  FADD.FTZ R38, R37, -R40.reuse ;  /* 0x8000002825267221 */ /* 0x100fe20000010000 */
[--C-:B------:R-:W-:Y:S01]  /*0e40*/  FADD.FTZ R31, R36, -R40.reuse ;  /* 0x80000028241f7221 */ /* 0x100fe20000010000 */
[--C-:B------:R-:W-:Y:S01]  /*0e50*/  FADD.FTZ R44, R5, -R40.reuse ;  /* 0x80000028052c7221 */ /* 0x100fe20000010000 */
[--C-:B------:R-:W-:Y:S01]  /*0e60*/  FADD.FTZ R42, R6, -R40.reuse ;  /* 0x80000028062a7221 */ /* 0x100fe20000010000 */
[--C-:B------:R-:W-:Y:S01]  /*0e70*/  FADD.FTZ R34, R33, -R40.reuse ;  /* 0x8000002821227221 */ /* 0x100fe20000010000 */
[--C-:B------:R-:W-:Y:S01]  /*0e80*/  FADD.FTZ R30, R7, -R40.reuse ;  /* 0x80000028071e7221 */ /* 0x100fe20000010000 */
[----:B------:R-:W-:Y:S01]  /*0e90*/  FADD.FTZ R40, R32, -R40 ;  /* 0x8000002820287221 */ /* 0x000fe20000010000 */
[C---:B------:R-:W-:Y:S01]  /*0ea0*/  FMUL.FTZ R41, R35.reuse, R28 ;  /* 0x0000001c23297220 */ /* 0x040fe20000410000 */
[C---:B------:R-:W-:Y:S01]  /*0eb0*/  FMUL.FTZ R28, R35.reuse, R38 ;  /* 0x00000026231c7220 */ /* 0x040fe20000410000 */
[C---:B------:R-:W-:Y:S01]  /*0ec0*/  FMUL.FTZ R38, R35.reuse, R31 ;  /* 0x0000001f23267220 */ /* 0x040fe20000410000 */
[C---:B------:R-:W-:Y:S01]  /*0ed0*/  FMUL.FTZ R31, R35.reuse, R42 ;  /* 0x0000002a231f7220 */ /* 0x040fe20000410000 */
[C---:B------:R-:W-:Y:S01]  /*0ee0*/  FMUL.FTZ R29, R35.reuse, R44 ;  /* 0x0000002c231d7220 */ /* 0x040fe20000410000 */
[C---:B------:R-:W-:Y:S01]  /*0ef0*/  FMUL.FTZ R42, R35.reuse, R34 ;  /* 0x00000022232a7220 */ /* 0x040fe20000410000 */
[C---:B------:R-:W-:Y:S01]  /*0f00*/  FMUL.FTZ R43, R35.reuse, R30 ;  /* 0x0000001e232b7220 */ /* 0x040fe20000410000 */
[----:B------:R-:W-:Y:S01]  /*0f10*/  FMUL.FTZ R40, R35, R40 ;  /* 0x0000002823287220 */ /* 0x000fe20000410000 */
[----:B-----5:R-:W-:Y:S01]  /*0f20*/  FFMA.FTZ R30, R8, R31, R16 ;  /* 0x0000001f081e7223 */ /* 0x020fe20000010010 */
[----:B------:R-:W0:Y:S01]  /*0f30*/  LDC.64 R34, c[0x0][0x428] ;  /* 0x00010a00ff227b82 */ /* 0x000e220000000a00 */
[----:B------:R-:W-:Y:S01]  /*0f40*/  FFMA.FTZ R31, R10, R43, R18 ;  /* 0x0000002b0a1f7223 */ /* 0x000fe20000010012 */
[----:B------:R-:W-:Y:S01]  /*0f50*/  FFMA.FTZ R40, R11, R40, R19 ;  /* 0x000000280b287223 */ /* 0x000fe20000010013 */
[----:B------:R-:W-:Y:S01]  /*0f60*/  FFMA.FTZ R43, R9, R42, R17 ;  /* 0x0000002a092b7223 */ /* 0x000fe20000010011 */
[----:B------:R-:W-:Y:S01]  /*0f70*/  FFMA.FTZ R41, R12, R41, R20 ;  /* 0x000000290c297223 */ /* 0x000fe20000010014 */
[----:B------:R-:W-:Y:S01]  /*0f80*/  FFMA.FTZ R29, R14, R29, R22 ;  /* 0x0000001d0e1d7223 */ /* 0x000fe20000010016 */
[----:B------:R-:W-:Y:S01]  /*0f90*/  FFMA.FTZ R38, R15, R38, R23 ;  /* 0x000000260f267223 */ /* 0x000fe20000010017 */
[----:B------:R-:W-:Y:S01]  /*0fa0*/  FFMA.FTZ R28, R13, R28, R21 ;  /* 0x0000001c0d1c7223 */ /* 0x000fe20000010015 */
[----:B------:R-:W-:-:S02]  /*0fb0*/  F2FP.BF16.F32.PACK_AB R31, R40, R31 ;  /* 0x0000001f281f723e */ /* 0x000fc400000010ff */
[----:B------:R-:W-:Y:S02]  /*0fc0*/  F2FP.BF16.F32.PACK_AB R30, R43, R30 ;  /* 0x0000001e2b1e723e */ /* 0x000fe400000010ff */
[----:B------:R-:W-:Y:S02]  /*0fd0*/  F2FP.BF16.F32.PACK_AB R29, R38, R29 ;  /* 0x0000001d261d723e */ /* 0x000fe400000010ff */
[----:B------:R-:W-:Y:S01]  /*0fe0*/  F2FP.BF16.F32.PACK_AB R28, R28, R41 ;  /* 0x000000291c1c723e */ /* 0x000fe200000010ff */
[----:B0-----:R-:W-:-:S05]  /*0ff0*/  IMAD.WIDE.U32 R34, R39, 0x10, R34 ;  /* 0x0000001027227825 */ /* 0x001fca00078e0022 */
[----:B------:R2:W-:Y:S02]  /*1000*/  STG.E.128 desc[UR6][R34.64], R28 ;  /* 0x0000001c22007986 */ /* 0x0005e4000c101d06 */
.L_x_1671:
[----:B------:R-:W-:Y:S05]  /*1010*/  BSYNC.RECONVERGENT B0 ;  /* 0x0000000000007941 */ /* 0x000fea0003800200 */
.L_x_1670:
[----:B-12---:R-:W1:Y:S02]  /*1020*/  LDC.64 R28, c[0x0][0x380] ;  /* 0x0000e000ff1c7b82 */ /* 0x006e640000000a00 */
[----:B-1----:R-:W-:-:S05]  /*1030*/  IMAD R3, R28, 0x4, R3 ;  /* 0x000000041c037824 */ /* 0x002fca00078e0203 */
[----:B------:R-:W-:-:S13]  /*1040*/  ISETP.GE.AND P3, PT, R3, R29, PT ;  /* 0x0000001d0300720c */ /* 0x000fda0003f66270 */
[----:B------:R-:W-:Y:S05]  /*1050*/  @!P3 BRA `(.L_x_1672) ;  /* 0xfffffff000a4b947 */ /* 0x000fea000383ffff */
[----:B------:R-:W-:Y:S05]  /*1060*/  EXIT ;  /* 0x000000000000794d */ /* 0x000fea0003800000 */
.L_x_1669:
        /* <DEDUP_REMOVED lines=8> */
.L_x_1674:
[----:B------:R-:W-:Y:S05]  /*10f0*/  BSYNC B0 ;  /* 0x0000000000007941 */ /* 0x000fea0003800000 */
.L_x_1673:
        /* <DEDUP_REMOVED lines=9> */
.L_x_1675:
[----:B------:R-:W-:Y:S01]  /*1190*/  HFMA2 R31, -RZ, RZ, 0, 2.384185791015625e-07 ;  /* 0x00000004ff1f7431 */ /* 0x000fe200000001ff */
[----:B------:R-:W-:-:S05]  /*11a0*/  MOV R34, R45 ;  /* 0x0000002d00227202 */ /* 0x000fca0000000f00 */
[----:B------:R-:W-:Y:S02]  /*11b0*/  FADD.FTZ R38, R35, R34 ;  /* 0x0000002223267221 */ /* 0x000fe40000010000 */
[----:B------:R-:W0:Y:S02]  /*11c0*/  LDC R34, c[0x0][0x400] ;  /* 0x00010000ff227b82 */ /* 0x000e240000000800 */
[----:B------:R-:W-:-:S07]  /*11d0*/  IMAD.MOV.U32 R44, RZ, RZ, R38 ;  /* 0x000000ffff2c7224 */ /* 0x000fce00078e0026 */
[----:B0-----:R-:W-:Y:S05]  /*11e0*/  WARPSYNC.COLLECTIVE R29, `(.L_x_1676) ;  /* 0x000000001d087348 */ /* 0x001fea0003c00000 */
[----:B------:R1:W2:Y:S02]  /*11f0*/  SHFL.BFLY P6, R45, R44, R31, R30 ;  /* 0x0c00001f2c2d7389 */ /* 0x0002a400000c001e */
[----:B012---:R-:W-:Y:S05]  /*1200*/  ENDCOLLECTIVE ;  /* 0x000000000000791b */ /* 0x007fea0003800000 */
.L_x_1676:
[----:B------:R-:W-:Y:S01]  /*1210*/  HFMA2 R31, -RZ, RZ, 0, 4.76837158203125e-07 ;  /* 0x00000008ff1f7431 */ /* 0x000fe200000001ff */
[----:B------:R-:W-:-:S05]  /*1220*/  MOV R41, R45 ;  /* 0x0000002d00297202 */ /* 0x000fca0000000f00 */
[----:B------:R-:W-:-:S05]  /*1230*/  FADD.FTZ R40, R38, R41 ;  /* 0x0000002926287221 */ /* 0x000fca0000010000 */
[----:B------:R-:W-:-:S07]  /*1240*/  MOV R44, R40 ;  /* 0x00000028002c7202 */ /* 0x000fce0000000f00 */
[----:B------:R-:W-:Y:S05]  /*1250*/  WARPSYNC.COLLECTIVE R29, `(.L_x_1677) ;  /* 0x000000001d087348 */ /* 0x000fea0003c00000 */
[----:B------:R0:W1:Y:S02]  /*1260*/  SHFL.BFLY P6, R45, R44, R31, R30 ;  /* 0x0c00001f2c2d7389 */ /* 0x00006400000c001e */
[----:B01----:R-:W-:Y:S05]  /*1270*/  ENDCOLLECTIVE ;  /* 0x000000000000791b */ /* 0x003fea0003800000 */
.L_x_1677:
[----:B------:R-:W-:Y:S01]  /*1280*/  HFMA2 R31, -RZ, RZ, 0, 9.5367431640625e-07 ;  /* 0x00000010ff1f7431 */ /* 0x000fe200000001ff */
[----:B------:R-:W-:-:S05]  /*1290*/  MOV R41, R45 ;  /* 0x0000002d00297202 */ /* 0x000fca0000000f00 */
[----:B------:R-:W-:-:S05]  /*12a0*/  FADD.FTZ R42, R40, R41 ;  /* 0x00000029282a7221 */ /* 0x000fca0000010000 */
[----:B------:R-:W-:-:S07]  /*12b0*/  MOV R44, R42 ;  /* 0x0000002a002c7202 */ /* 0x000fce0000000f00 */
[----:B------:R-:W-:Y:S05]  /*12c0*/  WARPSYNC.COLLECTIVE R29, `(.L_x_1678) ;  /* 0x000000001d087348 */ /* 0x000fea0003c00000 */
[----:B------:R0:W1:Y:S02]  /*12d0*/  SHFL.BFLY P6, R45, R44, R31, R30 ;  /* 0x0c00001f2c2d7389 */ /* 0x00006400000c001e */
[----:B01----:R-:W-:Y:S05]  /*12e0*/  ENDCOLLECTIVE ;  /* 0x000000000000791b */ /* 0x003fea0003800000 */
.L_x_1678:
        /* <DEDUP_REMOVED lines=27> */
.L_x_1679:
[----:B------:R-:W-:Y:S02]  /*14a0*/  HFMA2 R31, -RZ, RZ, 0, 1.1920928955078125e-07 ;  /* 0x00000002ff1f7431 */ /* 0x000fe400000001ff */
[----:B------:R-:W-:-:S04]  /*14b0*/  IMAD.MOV.U32 R35, RZ, RZ, R45 ;  /* 0x000000ffff237224 */ /* 0x000fc800078e002d */
[----:B------:R-:W-:-:S05]  /*14c0*/  FADD.FTZ R35, R28, R35 ;  /* 0x000000231c237221 */ /* 0x000fca0000010000 */
[----:B------:R-:W-:-:S07]  /*14d0*/  MOV R44, R35 ;  /* 0x00000023002c7202 */ /* 0x000fce0000000f00 */
[----:B------:R-:W-:Y:S05]  /*14e0*/  WARPSYNC.COLLECTIVE R29, `(.L_x_1680) ;  /* 0x000000001d087348 */ /* 0x000fea0003c00000 */
[----:B------:R0:W1:Y:S02]  /*14f0*/  SHFL.BFLY P6, R45, R44, R31, R30 ;  /* 0x0c00001f2c2d7389 */ /* 0x00006400000c001e */
[----:B01----:R-:W-:Y:S05]  /*1500*/  ENDCOLLECTIVE ;  /* 0x000000000000791b */ /* 0x003fea0003800000 */
.L_x_1680:
[----:B------:R-:W-:Y:S01]  /*1510*/  HFMA2 R31, -RZ, RZ, 0, 2.384185791015625e-07 ;  /* 0x00000004ff1f7431 */ /* 0x000fe200000001ff */
[----:B------:R-:W-:-:S05]  /*1520*/  MOV R38, R45 ;  /* 0x0000002d00267202 */ /* 0x000fca0000000f00 */
[----:B------:R-:W-:-:S05]  /*1530*/  FADD.FTZ R38, R35, R38 ;  /* 0x0000002623267221 */ /* 0x000fca0000010000 */
[----:B------:R-:W-:-:S07]  /*1540*/  MOV R44, R38 ;  /* 0x00000026002c7202 */ /* 0x000fce0000000f00 */
[----:B------:R-:W-:Y:S05]  /*1550*/  WARPSYNC.COLLECTIVE R29, `(.L_x_1681) ;  /* 0x000000001d087348 */ /* 0x000fea0003c00000 */
[----:B------:R0:W1:Y:S02]  /*1560*/  SHFL.BFLY P6, R45, R44, R31, R30 ;  /* 0x0c00001f2c2d7389 */ /* 0x00006400000c001e */
[----:B01----:R-:W-:Y:S05]  /*1570*/  ENDCOLLECTIVE ;  /* 0x000000000000791b */ /* 0x003fea0003800000 */
.L_x_1681:
[----:B------:R-:W-:Y:S01]  /*1580*/  HFMA2 R31, -RZ, RZ, 0, 4.76837158203125e-07 ;  /* 0x00000008ff1f7431 */ /* 0x000fe200000001ff */
[----:B------:R-:W-:-:S05]  /*1590*/  MOV R43, R45 ;  /* 0x0000002d002b7202 */ /* 0x000fca0000000f00 */
[----:B------:R-:W-:-:S05]  /*15a0*/  FADD.FTZ R43, R38, R43 ;  /* 0x0000002b262b7221 */ /* 0x000fca0000010000 */
[----:B------:R-:W-:-:S07]  /*15b0*/  MOV R44, R43 ;  /* 0x0000002b002c7202 */ /* 0x000fce0000000f00 */
[----:B------:R-:W-:Y:S05]  /*15c0*/  WARPSYNC.COLLECTIVE R29, `(.L_x_1682) ;  /* 0x000000001d087348 */ /* 0x000fea0003c00000 */
[----:B------:R0:W1:Y:S02]  /*15d0*/  SHFL.BFLY P6, R45, R44, R31, R30 ;  /* 0x0c00001f2c2d7389 */ /* 0x00006400000c001e */
[----:B01----:R-:W-:Y:S05]  /*15e0*/  ENDCOLLECTIVE ;  /* 0x000000000000791b */ /* 0x003fea0003800000 */
.L_x_1682:
[----:B------:R-:W-:Y:S01]  /*15f0*/  HFMA2 R31, -RZ, RZ, 0, 9.5367431640625e-07 ;  /* 0x00000010ff1f7431 */ /* 0x000fe200000001ff */
[----:B------:R-:W-:-:S05]  /*1600*/  MOV R40, R45 ;  /* 0x0000002d00287202 */ /* 0x000fca0000000f00 */
[----:B------:R-:W-:-:S05]  /*1610*/  FADD.FTZ R40, R43, R40 ;  /* 0x000000282b287221 */ /* 0x000fca0000010000 */
[----:B------:R-:W-:-:S07]  /*1620*/  MOV R44, R40 ;  /* 0x00000028002c7202 */ /* 0x000fce0000000f00 */
[----:B------:R-:W-:Y:S05]  /*1630*/  WARPSYNC.COLLECTIVE R29, `(.L_x_1683) ;  /* 0x000000001d087348 */ /* 0x000fea0003c00000 */
[----:B------:R0:W1:Y:S02]  /*1640*/  SHFL.BFLY P6, R45, R44, R31, R30 ;  /* 0x0c00001f2c2d7389 */ /* 0x00006400000c001e */
[----:B01----:R-:W-:Y:S05]  /*1650*/  ENDCOLLECTIVE ;  /* 0x000000000000791b */ /* 0x003fea0003800000 */
.L_x_1683:
[----:B------:R-:W-:Y:S05]  /*1660*/  BRA `(.L_x_1684) ;  /* 0xfffffff400b07947 */ /* 0x000fea000383ffff */
.L_x_1685:
        /* <DEDUP_REMOVED lines=9> */
.L_x_9067:


//--------------------- .text._ZN10layer_norm13ln_fwd_kernelINS_13Kernel_traitsIf13__nv_bfloat16S2_S2_fjLj256ELj1ELj4ELj1ELj16ENS_18Kernel_traits_baseILj256EfS2_S2_S2_fjLj128EEEEELb0ELb0ELb0ELb1EEEvNS_9FwdParamsE --------------------------
	.section	.text._ZN10layer_norm13ln_fwd_kernelINS_13Kernel_traitsIf13__nv_bfloat16S2_S2_fjLj256ELj1ELj4ELj1ELj16ENS_18Kernel_traits_baseILj256EfS2_S2_S2_fjLj128EEEEELb0ELb0ELb0ELb1EEEvNS_9FwdParamsE,"ax",@progbits
	.align	128
        .global         _ZN10layer_norm13ln_fwd_kernelINS_13Kernel_traitsIf13__nv_bfloat16S2_S2_fjLj256ELj1ELj4ELj1ELj16ENS_18Kernel_traits_baseILj256EfS2_S2_S2_fjLj128EEEEELb0ELb0ELb0ELb1EEEvNS_9FwdParamsE
        .type           _ZN10layer_norm13ln_fwd_kernelINS_13Kernel_traitsIf13__nv_bfloat16S2_S2_fjLj256ELj1ELj4ELj1ELj16ENS_18Kernel_traits_baseILj256EfS2_S2_S2_fjLj128EEEEELb0ELb0ELb0ELb1EEEvNS_9FwdParamsE,@function
        .size           _ZN10layer_norm13ln_fwd_kernelINS_13Kernel_traitsIf13__nv_bfloat16S2_S2_fjLj256ELj1ELj4ELj1ELj16ENS_18Kernel_traits_baseILj256EfS2_S2_S2_fjLj128EEEEELb0ELb0ELb0ELb1EEEvNS_9FwdParamsE,(.L_x_9068 - _ZN10layer_norm13ln_fwd_kernelINS_13Kernel_traitsIf13__nv_bfloat16S2_S2_fjLj256ELj1ELj4ELj1ELj16ENS_18Kernel_traits_baseILj256EfS2_S2_S2_fjLj128EEEEELb0ELb0ELb0ELb1EEEvNS_9FwdParamsE)
        .other          _ZN10layer_norm13ln_fwd_kernelINS_13Kernel_traitsIf13__nv_bfloat16S2_S2_fjLj256ELj1ELj4ELj1ELj16ENS_18Kernel_traits_baseILj256EfS2_S2_S2_fjLj128EEEEELb0ELb0ELb0ELb1EEEvNS_9FwdParamsE,@"STO_CUDA_ENTRY STV_DEFAULT"
_ZN10layer_norm13ln_fwd_kernelINS_13Kernel_traitsIf13__nv_bfloat16S2_S2_fjLj256ELj1ELj4ELj1ELj16ENS_18Kernel_traits_baseILj256EfS2_S2_S2_fjLj128EEEEELb0ELb0ELb0ELb1EEEvNS_9FwdParamsE:
.text._ZN10layer_norm13ln_fwd_kernelINS_13Kernel_traitsIf13__nv_bfloat16S2_S2_fjLj256ELj1ELj4ELj1ELj16ENS_18Kernel_traits_baseILj256EfS2_S2_S2_fjLj128EEEEELb0ELb0ELb0ELb1EEEvNS_9FwdParamsE:
[----:B------:R-:W-:Y:S01]  /*0000*/  LDC R1, c[0x0][0x37c] ;  /* 0x0000df00ff017b82 */ /* 0x000fe20000000800 */
[----:B------:R-:W0:Y:S01]  /*0010*/  LDCU.64 UR4, c[0x0][0x438] ;  /* 0x00008700ff0477ac */ /* 0x000e220008000a00 */
[----:B------:R-:W1:Y:S01]  /*0020*/  S2R R28, SR_TID.X ;  /* 0x00000000001c7919 */ /* 0x000e620000002100 */
[----:B------:R-:W-:Y:S02]  /*0030*/  CS2R R4, SRZ ;  /* 0x0000000000047805 */ /* 0x000fe4000001ff00 */
[----:B------:R-:W-:Y:S01]  /*0040*/  CS2R R6, SRZ ;  /* 0x0000000000067805 */ /* 0x000fe2000001ff00 */
[----:B------:R-:W2:Y:S01]  /*0050*/  LDCU.64 UR6, c[0x0][0x358] ;  /* 0x00006b00ff0677ac */ /* 0x000ea20008000a00 */
[----:B------:R-:W-:Y:S02]  /*0060*/  CS2R R8, SRZ ;  /* 0x0000000000087805 */ /* 0x000fe4000001ff00 */
[----:B------:R-:W-:Y:S01]  /*0070*/  CS2R R10, SRZ ;  /* 0x00000000000a7805 */ /* 0x000fe2000001ff00 */
[----:B------:R-:W3:Y:S01]  /*0080*/  LDCU.64 UR8, c[0x0][0x3d0] ;  /* 0x00007a00ff0877ac */ /* 0x000ee20008000a00 */
[----:B0-----:R-:W-:Y:S01]  /*0090*/  ISETP.NE.U32.AND P0, PT, RZ, UR4, PT ;  /* 0x00000004ff007c0c */ /* 0x001fe2000bf05070 */
[----:B------:R-:W0:Y:S03]  /*00a0*/  S2UR UR4, SR_CTAID.X ;  /* 0x00000000000479c3 */ /* 0x000e260000002500 */
[----:B------:R-:W-:Y:S01]  /*00b0*/  ISETP.NE.AND.EX P0, PT, RZ, UR5, PT, P0 ;  /* 0x00000005ff007c0c */ /* 0x000fe2000bf05300 */
[----:B------:R-:W4:Y:S01]  /*00c0*/  LDCU UR5, c[0x0][0x384] ;  /* 0x00007080ff0577ac */ /* 0x000f220008000800 */
[----:B-1----:R-:W-:-:S11]  /*00d0*/  SHF.L.U32 R0, R28, 0x5, RZ ;  /* 0x000000051c007819 */ /* 0x002fd600000006ff */
[----:B------:R-:W1:Y:S01]  /*00e0*/  @P0 LDC.64 R12, c[0x0][0x438] ;  /* 0x00010e00ff0c0b82 */ /* 0x000e620000000a00 */
[----:B------:R-:W-:Y:S02]  /*00f0*/  SHF.R.U32.HI R3, RZ, 0x5, R28 ;  /* 0x00000005ff037819 */ /* 0x000fe4000001161c */
[----:B------:R-:W-:Y:S02]  /*0100*/  LOP3.LUT R28, R28, 0x1f, RZ, 0xc0, !PT ;  /* 0x0000001f1c1c7812 */ /* 0x000fe400078ec0ff */
[----:B------:R-:W-:Y:S01]  /*0110*/  LOP3.LUT R0, R0, 0x3e0, RZ, 0xc0, !PT ;  /* 0x000003e000007812 */ /* 0x000fe200078ec0ff */
[----:B0-----:R-:W-:-:S03]  /*0120*/  USHF.L.U32 UR4, UR4, 0x2, URZ ;  /* 0x0000000204047899 */ /* 0x001fc600080006ff */
[----:B---3--:R-:W-:-:S04]  /*0130*/  IADD3 R20, P2, PT, R0, UR8, RZ ;  /* 0x0000000800147c10 */ /* 0x008fc8000ff5e0ff */
[----:B------:R-:W-:Y:S02]  /*0140*/  IADD3.X R21, PT, PT, RZ, UR9, RZ, P2, !PT ;  /* 0x00000009ff157c10 */ /* 0x000fe400097fe4ff */
[----:B------:R-:W-:-:S04]  /*0150*/  LOP3.LUT R3, R3, UR4, RZ, 0xfc, !PT ;  /* 0x0000000403037c12 */ /* 0x000fc8000f8efcff */
[----:B----4-:R-:W-:Y:S01]  /*0160*/  ISETP.GE.AND P1, PT, R3, UR5, PT ;  /* 0x0000000503007c0c */ /* 0x010fe2000bf26270 */
[----:B-1----:R-:W-:-:S05]  /*0170*/  @P0 IMAD.WIDE.U32 R12, R28, 0x20, R12 ;  /* 0x000000201c0c0825 */ /* 0x002fca00078e000c */
[----:B--2---:R0:W5:Y:S04]  /*0180*/  @P0 LDG.E.128 R4, desc[UR6][R12.64] ;  /* 0x000000060c040981 */ /* 0x004168000c1e1d00 */
[----:B------:R0:W5:Y:S03]  /*0190*/  @P0 LDG.E.128 R8, desc[UR6][R12.64+0x10] ;  /* 0x000010060c080981 */ /* 0x000166000c1e1d00 */
[----:B------:R-:W-:Y:S05]  /*01a0*/  @P1 EXIT ;  /* 0x000000000000194d */ /* 0x000fea0003800000 */
[----:B0-----:R0:W5:Y:S01]  /*01b0*/  LDG.E.128 R12, desc[UR6][R20.64] ;  /* 0x00000006140c7981 */ /* 0x001162000c1e1d00 */
[----:B------:R-:W1:Y:S01]  /*01c0*/  LDC.64 R22, c[0x0][0x3e0] ;  /* 0x0000f800ff167b82 */ /* 0x000e620000000a00 */
[----:B------:R-:W1:Y:S02]  /*01d0*/  LDCU.64 UR8, c[0x0][0x3a0] ;  /* 0x00007400ff0877ac */ /* 0x000e640008000a00 */
[----:B------:R0:W5:Y:S01]  /*01e0*/  LDG.E.128 R16, desc[UR6][R20.64+0x10] ;  /* 0x0000100614107981 */ /* 0x000162000c1e1d00 */
[----:B------:R-:W2:Y:S01]  /*01f0*/  LDCU.U8 UR4, c[0x0][0x410] ;  /* 0x00008200ff0477ac */ /* 0x000ea20008000000 */
[----:B------:R-:W3:Y:S01]  /*0200*/  LDCU UR5, c[0x0][0x388] ;  /* 0x00007100ff0577ac */ /* 0x000ee20008000800 */
[----:B------:R-:W4:Y:S01]  /*0210*/  LDCU UR10, c[0x0][0x448] ;  /* 0x00008900ff0a77ac */ /* 0x000f220008000800 */
[----:B------:R-:W0:Y:S01]  /*0220*/  LDCU.64 UR12, c[0x0][0x3a0] ;  /* 0x00007400ff0c77ac */ /* 0x000e220008000a00 */
[----:B------:R-:W0:Y:S01]  /*0230*/  LDCU.64 UR14, c[0x0][0x3e0] ;  /* 0x00007c00ff0e77ac */ /* 0x000e220008000a00 */
[----:B--2---:R-:W-:-:S02]  /*0240*/  ISETP.NE.AND P2, PT, RZ, UR4, PT ;  /* 0x00000004ff007c0c */ /* 0x004fc4000bf45270 */
[C---:B-1----:R-:W-:Y:S02]  /*0250*/  LOP3.LUT P0, RZ, R22.reuse, UR8, RZ, 0xfc, !PT ;  /* 0x0000000816ff7c12 */ /* 0x042fe4000f80fcff */
[----:B------:R-:W-:Y:S02]  /*0260*/  ISETP.NE.U32.AND P1, PT, R22, RZ, PT ;  /* 0x000000ff1600720c */ /* 0x000fe40003f25070 */
[C---:B------:R-:W-:Y:S02]  /*0270*/  LOP3.LUT P0, RZ, R23.reuse, UR9, RZ, 0xfc, P0 ;  /* 0x0000000917ff7c12 */ /* 0x040fe4000800fcff */
[----:B0--34-:R-:W-:-:S13]  /*0280*/  ISETP.NE.AND.EX P1, PT, R23, RZ, PT, P1 ;  /* 0x000000ff1700720c */ /* 0x019fda0003f25310 */
.L_x_1690:
[----:B01----:R-:W0:Y:S01]  /*0290*/  @P1 LDC.64 R30, c[0x0][0x3e0] ;  /* 0x0000f800ff1e1b82 */ /* 0x003e220000000a00 */
[----:B------:R-:W-:-:S05]  /*02a0*/  IMAD R0, R3, UR5, RZ ;  /* 0x0000000503007c24 */ /* 0x000fca000f8e02ff */
[----:B------:R-:W-:Y:S02]  /*02b0*/  SHF.R.S32.HI R27, RZ, 0x1f, R0 ;  /* 0x0000001fff1b7819 */ /* 0x000fe40000011400 */
[----:B------:R-:W1:Y:S02]  /*02c0*/  LDC.64 R24, c[0x0][0x390] ;  /* 0x0000e400ff187b82 */ /* 0x000e640000000a00 */
[----:B------:R-:W-:-:S04]  /*02d0*/  LEA.HI R27, R27, R0, RZ, 0x3 ;  /* 0x000000001b1b7211 */ /* 0x000fc800078f18ff */
[----:B------:R-:W-:Y:S01]  /*02e0*/  LEA.HI.SX32 R2, R27, R28, 0x1d ;  /* 0x0000001c1b027211 */ /* 0x000fe200078feaff */
[----:B0-----:R-:W-:-:S06]  /*02f0*/  @P1 IMAD.WIDE R30, R3, 0x2, R30 ;  /* 0x00000002031e1825 */ /* 0x001fcc00078e021e */
[----:B------:R-:W2:Y:S01]  /*0300*/  @P1 LDG.E.U16 R30, desc[UR6][R30.64] ;  /* 0x000000061e1e1981 */ /* 0x000ea2000c1e1500 */
[----:B-1----:R-:W-:-:S06]  /*0310*/  IMAD.WIDE.U32 R24, R2, 0x10, R24 ;  /* 0x0000001002187825 */ /* 0x002fcc00078e0018 */
[----:B-----5:R-:W5:Y:S01]  /*0320*/  LDG.E.128 R24, desc[UR6][R24.64] ;  /* 0x0000000618187981 */ /* 0x020f62000c1e1d00 */
        /* <DEDUP_REMOVED lines=9> */
[C---:B------:R-:W-:Y:S02]  /*03c0*/  SHF.L.U32 R31, R25.reuse, 0x10, RZ ;  /* 0x00000010191f7819 */ /* 0x040fe400000006ff */
[----:B------:R-:W-:Y:S02]  /*03d0*/  PRMT R24, R24, 0x7632, R24 ;  /* 0x0000763218187816 */ /* 0x000fe40000000018 */
[----:B------:R-:W-:Y:S02]  /*03e0*/  PRMT R25, R25, 0x7632, R25 ;  /* 0x0000763219197816 */ /* 0x000fe40000000019 */
[----:B------:R-:W-:Y:S02]  /*03f0*/  SHF.L.U32 R33, R24, 0x10, RZ ;  /* 0x0000001018217819 */ /* 0x000fe400000006ff */
[----:B------:R-:W-:-:S02]  /*0400*/  SHF.L.U32 R25, R25, 0x10, RZ ;  /* 0x0000001019197819 */ /* 0x000fc400000006ff */
[----:B--2---:R-:W-:Y:S02]  /*0410*/  SHF.L.U32 R32, R20, 0x10, RZ ;  /* 0x0000001014207819 */ /* 0x004fe400000006ff */
[----:B------:R-:W-:Y:S02]  /*0420*/  SHF.L.U32 R30, R21, 0x10, RZ ;  /* 0x00000010151e7819 */ /* 0x000fe400000006ff */
[----:B------:R-:W-:Y:S01]  /*0430*/  SHF.L.U32 R34, R22, 0x10, RZ ;  /* 0x0000001016227819 */ /* 0x000fe200000006ff */
[-C--:B------:R-:W-:Y:S01]  /*0440*/  FFMA.FTZ R32, R29, R0.reuse, R32 ;  /* 0x000000001d207223 */ /* 0x080fe20000010020 */
[C---:B------:R-:W-:Y:S01]  /*0450*/  SHF.L.U32 R29, R26.reuse, 0x10, RZ ;  /* 0x000000101a1d7819 */ /* 0x040fe200000006ff */
[-C--:B------:R-:W-:Y:S01]  /*0460*/  FFMA.FTZ R30, R31, R0.reuse, R30 ;  /* 0x000000001f1e7223 */ /* 0x080fe2000001001e */
[----:B------:R-:W-:Y:S02]  /*0470*/  PRMT R26, R26, 0x7632, R26 ;  /* 0x000076321a1a7816 */ /* 0x000fe4000000001a */
[----:B------:R-:W-:Y:S01]  /*0480*/  SHF.L.U32 R31, R27, 0x10, RZ ;  /* 0x000000101b1f7819 */ /* 0x000fe200000006ff */
[--C-:B------:R-:W-:Y:S01]  /*0490*/  FFMA.FTZ R29, R29, R0, R34.reuse ;  /* 0x000000001d1d7223 */ /* 0x100fe20000010022 */
[----:B------:R-:W-:-:S02]  /*04a0*/  PRMT R34, R23, 0x7632, R34 ;  /* 0x0000763217227816 */ /* 0x000fc40000000022 */
[----:B------:R-:W-:Y:S02]  /*04b0*/  PRMT R27, R27, 0x7632, R27 ;  /* 0x000076321b1b7816 */ /* 0x000fe4000000001b */
[----:B------:R-:W-:Y:S02]  /*04c0*/  PRMT R22, R22, 0x7632, R22 ;  /* 0x0000763216167816 */ /* 0x000fe40000000016 */
[----:B------:R-:W-:Y:S02]  /*04d0*/  SHF.L.U32 R36, R23, 0x10, RZ ;  /* 0x0000001017247819 */ /* 0x000fe400000006ff */
[----:B------:R-:W-:Y:S02]  /*04e0*/  PRMT R20, R20, 0x7632, R20 ;  /* 0x0000763214147816 */ /* 0x000fe40000000014 */
[----:B------:R-:W-:Y:S01]  /*04f0*/  PRMT R21, R21, 0x7632, R21 ;  /* 0x0000763215157816 */ /* 0x000fe20000000015 */
[----:B------:R-:W-:Y:S01]  /*0500*/  FFMA.FTZ R31, R31, R0, R36 ;  /* 0x000000001f1f7223 */ /* 0x000fe20000010024 */
[----:B------:R-:W-:-:S02]  /*0510*/  SHF.L.U32 R23, R26, 0x10, RZ ;  /* 0x000000101a177819 */ /* 0x000fc400000006ff */
[----:B------:R-:W-:Y:S02]  /*0520*/  SHF.L.U32 R26, R34, 0x10, RZ ;  /* 0x00000010221a7819 */ /* 0x000fe400000006ff */
[----:B------:R-:W-:Y:S02]  /*0530*/  SHF.L.U32 R27, R27, 0x10, RZ ;  /* 0x000000101b1b7819 */ /* 0x000fe400000006ff */
[----:B------:R-:W-:Y:S02]  /*0540*/  SHF.L.U32 R34, R22, 0x10, RZ ;  /* 0x0000001016227819 */ /* 0x000fe400000006ff */
[----:B------:R-:W-:Y:S01]  /*0550*/  SHF.L.U32 R22, R21, 0x10, RZ ;  /* 0x0000001015167819 */ /* 0x000fe200000006ff */
[-C--:B------:R-:W-:Y:S01]  /*0560*/  FFMA.FTZ R26, R27, R0.reuse, R26 ;  /* 0x000000001b1a7223 */ /* 0x080fe2000001001a */
[----:B------:R-:W-:Y:S01]  /*0570*/  SHF.L.U32 R20, R20, 0x10, RZ ;  /* 0x0000001014147819 */ /* 0x000fe200000006ff */
[-C--:B------:R-:W-:Y:S02]  /*0580*/  FFMA.FTZ R34, R23, R0.reuse, R34 ;  /* 0x0000000017227223 */ /* 0x080fe40000010022 */
[-C--:B------:R-:W-:Y:S01]  /*0590*/  FFMA.FTZ R27, R25, R0.reuse, R22 ;  /* 0x00000000191b7223 */ /* 0x080fe20000010016 */
[----:B------:R-:W-:Y:S01]  /*05a0*/  F2FP.BF16.F32.PACK_AB R23, R26, R31 ;  /* 0x0000001f1a17723e */ /* 0x000fe200000010ff */
[----:B------:R-:W-:Y:S01]  /*05b0*/  FFMA.FTZ R33, R33, R0, R20 ;  /* 0x0000000021217223 */ /* 0x000fe20000010014 */
[----:B------:R-:W-:-:S02]  /*05c0*/  F2FP.BF16.F32.PACK_AB R22, R34, R29 ;  /* 0x0000001d2216723e */ /* 0x000fc400000010ff */
[----:B------:R-:W-:Y:S02]  /*05d0*/  F2FP.BF16.F32.PACK_AB R21, R27, R30 ;  /* 0x0000001e1b15723e */ /* 0x000fe400000010ff */
[----:B------:R-:W-:Y:S01]  /*05e0*/  F2FP.BF16.F32.PACK_AB R20, R33, R32 ;  /* 0x000000202114723e */ /* 0x000fe200000010ff */
[----:B------:R-:W-:Y:S06]  /*05f0*/  BRA `(.L_x_1687) ;  /* 0x0000000000c47947 */ /* 0x000fec0003800000 */
.L_x_1686:
[----:B------:R-:W-:-:S04]  /*0600*/  UISETP.NE.U32.AND UP0, UPT, UR14, URZ, UPT ;  /* 0x000000ff0e00728c */ /* 0x000fc8000bf05070 */
[----:B------:R-:W-:-:S06]  /*0610*/  UISETP.NE.AND.EX UP0, UPT, UR15, URZ, UPT, UP0 ;  /* 0x000000ff0f00728c */ /* 0x000fcc000bf05300 */
[----:B------:R-:W-:-:S13]  /*0620*/  PLOP3.LUT P1, PT, PT, PT, UP0, 0x80, 0x8 ;  /* 0x000000000008781c */ /* 0x000fda0003f2f008 */
[----:B------:R-:W-:Y:S05]  /*0630*/  @!P1 BRA `(.L_x_1688) ;  /* 0x0000000000649947 */ /* 0x000fea0003800000 */
[C---:B-----5:R-:W-:Y:S02]  /*0640*/  SHF.L.U32 R21, R24.reuse, 0x10, RZ ;  /* 0x0000001018157819 */ /* 0x060fe400000006ff */
[----:B------:R-:W-:Y:S02]  /*0650*/  PRMT R20, R24, 0x7632, R20 ;  /* 0x0000763218147816 */ /* 0x000fe40000000014 */
[----:B------:R-:W-:Y:S01]  /*0660*/  PRMT R22, R25, 0x7632, R22 ;  /* 0x0000763219167816 */ /* 0x000fe20000000016 */
[----:B------:R-:W-:Y:S01]  /*0670*/  FMUL.FTZ R32, R21, R0 ;  /* 0x0000000015207220 */ /* 0x000fe20000410000 */
[----:B------:R-:W-:Y:S02]  /*0680*/  PRMT R23, R26, 0x7632, R23 ;  /* 0x000076321a177816 */ /* 0x000fe40000000017 */
[C---:B------:R-:W-:Y:S02]  /*0690*/  PRMT R24, R27.reuse, 0x7632, R24 ;  /* 0x000076321b187816 */ /* 0x040fe40000000018 */
[----:B------:R-:W-:-:S02]  /*06a0*/  SHF.L.U32 R31, R27, 0x10, RZ ;  /* 0x000000101b1f7819 */ /* 0x000fc400000006ff */
        /* <DEDUP_REMOVED lines=11> */
[----:B------:R-:W-:Y:S01]  /*0760*/  FMUL.FTZ R34, R23, R0 ;  /* 0x0000000017227220 */ /* 0x000fe20000410000 */
[----:B------:R-:W-:Y:S01]  /*0770*/  F2FP.BF16.F32.PACK_AB R20, R33, R32 ;  /* 0x000000202114723e */ /* 0x000fe200000010ff */
[----:B------:R-:W-:Y:S01]  /*0780*/  FMUL.FTZ R27, R27, R0 ;  /* 0x000000001b1b7220 */ /* 0x000fe20000410000 */
[----:B------:R-:W-:Y:S02]  /*0790*/  F2FP.BF16.F32.PACK_AB R23, R26, R31 ;  /* 0x0000001f1a17723e */ /* 0x000fe400000010ff */
[----:B------:R-:W-:Y:S02]  /*07a0*/  F2FP.BF16.F32.PACK_AB R22, R34, R29 ;  /* 0x0000001d2216723e */ /* 0x000fe400000010ff */
[----:B------:R-:W-:Y:S01]  /*07b0*/  F2FP.BF16.F32.PACK_AB R21, R27, R30 ;  /* 0x0000001e1b15723e */ /* 0x000fe200000010ff */
[----:B------:R-:W-:Y:S06]  /*07c0*/  BRA `(.L_x_1687) ;  /* 0x0000000000507947 */ /* 0x000fec0003800000 */
.L_x_1688:
[C---:B-----5:R-:W-:Y:S02]  /*07d0*/  PRMT R29, R24.reuse, 0x7632, R29 ;  /* 0x00007632181d7816 */ /* 0x060fe4000000001d */
[----:B------:R-:W-:Y:S02]  /*07e0*/  SHF.L.U32 R31, R24, 0x10, RZ ;  /* 0x00000010181f7819 */ /* 0x000fe400000006ff */
[C---:B------:R-:W-:Y:S02]  /*07f0*/  PRMT R24, R25.reuse, 0x7632, R24 ;  /* 0x0000763219187816 */ /* 0x040fe40000000018 */
[----:B------:R-:W-:Y:S01]  /*0800*/  SHF.L.U32 R25, R25, 0x10, RZ ;  /* 0x0000001019197819 */ /* 0x000fe200000006ff */
[-C--:B------:R-:W-:Y:S01]  /*0810*/  FMUL.FTZ R32, R31, R0.reuse ;  /* 0x000000001f207220 */ /* 0x080fe20000410000 */
[C---:B------:R-:W-:Y:S02]  /*0820*/  SHF.L.U32 R35, R26.reuse, 0x10, RZ ;  /* 0x000000101a237819 */ /* 0x040fe400000006ff */
[----:B------:R-:W-:Y:S01]  /*0830*/  PRMT R34, R26, 0x7632, R34 ;  /* 0x000076321a227816 */ /* 0x000fe20000000022 */
[----:B------:R-:W-:Y:S01]  /*0840*/  FMUL.FTZ R30, R25, R0 ;  /* 0x00000000191e7220 */ /* 0x000fe20000410000 */
[----:B------:R-:W-:-:S02]  /*0850*/  PRMT R26, R27, 0x7632, R26 ;  /* 0x000076321b1a7816 */ /* 0x000fc4000000001a */
[----:B------:R-:W-:Y:S01]  /*0860*/  SHF.L.U32 R33, R29, 0x10, RZ ;  /* 0x000000101d217819 */ /* 0x000fe200000006ff */
[-C--:B------:R-:W-:Y:S01]  /*0870*/  FMUL.FTZ R29, R35, R0.reuse ;  /* 0x00000000231d7220 */ /* 0x080fe20000410000 */
[----:B------:R-:W-:Y:S02]  /*0880*/  SHF.L.U32 R37, R27, 0x10, RZ ;  /* 0x000000101b257819 */ /* 0x000fe400000006ff */
        /* <DEDUP_REMOVED lines=8> */
.L_x_1687:
        /* <DEDUP_REMOVED lines=14> */
[----:B------:R-:W1:Y:S01]  /*09f0*/  SHFL.BFLY PT, R0, R35, 0x1, 0x1f ;  /* 0x0c201f0023007f89 */ /* 0x000e6200000e0000 */
[----:B0-----:R-:W0:Y:S01]  /*0a00*/  LDC R24, c[0x0][0x400] ;  /* 0x00010000ff187b82 */ /* 0x001e220000000800 */
        /* <DEDUP_REMOVED lines=35> */
.L_x_1702:
[----:B-1----:R-:W-:Y:S01]  /*0c40*/  FADD.FTZ R43, R40, R43 ;  /* 0x0000002b282b7221 */ /* 0x002fe20000010000 */
[----:B------:R-:W-:-:S03]  /*0c50*/  FMUL.FTZ R36, R35, R35 ;  /* 0x0000002323247220 */ /* 0x000fc60000410000 */
[----:B------:R-:W-:Y:S02]  /*0c60*/  FFMA.FTZ R0, R43, R24, UR10 ;  /* 0x0000000a2b007e23 */ /* 0x000fe40008010018 */
[----:B------:R-:W1:Y:S01]  /*0c70*/  @!P3 LDC.64 R24, c[0x0][0x3c0] ;  /* 0x0000f000ff18bb82 */ /* 0x000e620000000a00 */
[----:B------:R-:W-:Y:S02]  /*0c80*/  FSEL R37, R36, RZ, P2 ;  /* 0x000000ff24257208 */ /* 0x000fe40001000000 */
[----:B------:R-:W-:-:S03]  /*0c90*/  FSEL R36, R35, RZ, !P2 ;  /* 0x000000ff23247208 */ /* 0x000fc60005000000 */
[----:B------:R-:W-:Y:S02]  /*0ca0*/  FADD.FTZ R0, R0, R37 ;  /* 0x0000002500007221 */ /* 0x000fe40000010000 */
[C---:B------:R-:W-:Y:S01]  /*0cb0*/  FADD.FTZ R39, -R36.reuse, R31 ;  /* 0x0000001f24277221 */ /* 0x040fe20000010100 */
[C---:B------:R-:W-:Y:S01]  /*0cc0*/  FADD.FTZ R29, -R36.reuse, R29 ;  /* 0x0000001d241d7221 */ /* 0x040fe20000010100 */
[C---:B------:R-:W-:Y:S01]  /*0cd0*/  FADD.FTZ R31, -R36.reuse, R34 ;  /* 0x00000022241f7221 */ /* 0x040fe20000010100 */
[C---:B------:R-:W-:Y:S01]  /*0ce0*/  FADD.FTZ R41, -R36.reuse, R26 ;  /* 0x0000001a24297221 */ /* 0x040fe20000010100 */
[----:B------:R-:W2:Y:S01]  /*0cf0*/  MUFU.RSQ R0, R0 ;  /* 0x0000000000007308 */ /* 0x000ea20000001400 */
[C---:B------:R-:W-:Y:S01]  /*0d00*/  FADD.FTZ R37, -R36.reuse, R32 ;  /* 0x0000002024257221 */ /* 0x040fe20000010100 */
[----:B------:R-:W-:Y:S01]  /*0d10*/  FADD.FTZ R33, -R36, R33 ;  /* 0x0000002124217221 */ /* 0x000fe20000010100 */
[----:B-1----:R-:W-:-:S05]  /*0d20*/  @!P3 IMAD.WIDE R24, R3, 0x4, R24 ;  /* 0x000000040318b825 */ /* 0x002fca00078e0218 */
[----:B------:R1:W-:Y:S01]  /*0d30*/  @!P3 STG.E desc[UR6][R24.64], R35 ;  /* 0x000000231800b986 */ /* 0x0003e2000c101906 */
[C---:B--2---:R-:W-:Y:S01]  /*0d40*/  FMUL.FTZ R29, R0.reuse, R29 ;  /* 0x0000001d001d7220 */ /* 0x044fe20000410000 */
[C---:B------:R-:W-:Y:S01]  /*0d50*/  FMUL.FTZ R39, R0.reuse, R39 ;  /* 0x0000002700277220 */ /* 0x040fe20000410000 */
[C---:B------:R-:W-:Y:S01]  /*0d60*/  FMUL.FTZ R32, R0.reuse, R41 ;  /* 0x0000002900207220 */ /* 0x040fe20000410000 */
[----:B------:R-:W-:Y:S01]  /*0d70*/  FMUL.FTZ R34, R0, R33 ;  /* 0x0000002100227220 */ /* 0x000fe20000410000 */
[----:B------:R-:W-:Y:S01]  /*0d80*/  FFMA.FTZ R26, R16, R29, R8 ;  /* 0x0000001d101a7223 */ /* 0x000fe20000010008 */
[----:B------:R-:W-:Y:S01]  /*0d90*/  FFMA.FTZ R39, R18, R39, R10 ;  /* 0x0000002712277223 */ /* 0x000fe2000001000a */
[----:B------:R-:W-:Y:S01]  /*0da0*/  FFMA.FTZ R32, R19, R32, R11 ;  /* 0x0000002013207223 */ /* 0x000fe2000001000b */
[----:B------:R-:W-:Y:S01]  /*0db0*/  FADD.FTZ R29, -R36, R27 ;  /* 0x0000001b241d7221 */ /* 0x000fe20000010100 */
[C---:B------:R-:W-:Y:S01]  /*0dc0*/  FMUL.FTZ R37, R0.reuse, R37 ;  /* 0x0000002500257220 */ /* 0x040fe20000410000 */
[----:B-1----:R-:W-:Y:S01]  /*0dd0*/  FMUL.FTZ R24, R0, R31 ;  /* 0x0000001f00187220 */ /* 0x002fe20000410000 */
[----:B------:R-:W-:Y:S01]  /*0de0*/  FADD.FTZ R25, -R36, R30 ;  /* 0x0000001e24197221 */ /* 0x000fe20000010100 */
[----:B------:R-:W-:Y:S01]  /*0df0*/  F2FP.BF16.F32.PACK_AB R27, R32, R39 ;  /* 0x00000027201b723e */ /* 0x000fe200000010ff */
[C---:B------:R-:W-:Y:S01]  /*0e00*/  FMUL.FTZ R36, R0.reuse, R29 ;  /* 0x0000001d00247220 */ /* 0x040fe20000410000 */
[----:B------:R-:W-:Y:S01]  /*0e10*/  FFMA.FTZ R31, R17, R24, R9 ;  /* 0x00000018111f7223 */ /* 0x000fe20000010009 */
[----:B------:R-:W1:Y:S01]  /*0e20*/  LDC.64 R32, c[0x0][0x428] ;  /* 0x00010a00ff207b82 */ /* 0x000e620000000a00 */
[----:B------:R-:W-:Y:S01]  /*0e30*/  FFMA.FTZ R29, R13, R34, R5 ;  /* 0x000000220d1d7223 */ /* 0x000fe20000010005 */
[----:B------:R-:W-:Y:S01]  /*0e40*/  FMUL.FTZ R25, R0, R25 ;  /* 0x0000001900197220 */ /* 0x000fe20000410000 */
[----:B------:R-:W-:Y:S01]  /*0e50*/  FFMA.FTZ R24, R12, R37, R4 ;  /* 0x000000250c187223 */ /* 0x000fe20000010004 */
[----:B------:R-:W-:Y:S01]  /*0e60*/  F2FP.BF16.F32.PACK_AB R26, R31, R26 ;  /* 0x0000001a1f1a723e */ /* 0x000fe200000010ff */
[----:B------:R-:W-:Y:S01]  /*0e70*/  FFMA.FTZ R36, R15, R36, R7 ;  /* 0x000000240f247223 */ /* 0x000fe20000010007 */
[----:B------:R-:W-:-:S02]  /*0e80*/  FFMA.FTZ R25, R14, R25, R6 ;  /* 0x000000190e197223 */ /* 0x000fc40000010006 */
[----:B------:R-:W2:Y:S01]  /*0e90*/  @!P3 LDC.64 R30, c[0x0][0x3c8] ;  /* 0x0000f200ff1ebb82 */ /* 0x000ea20000000a00 */
[----:B------:R-:W-:Y:S02]  /*0ea0*/  F2FP.BF16.F32.PACK_AB R24, R29, R24 ;  /* 0x000000181d18723e */ /* 0x000fe400000010ff */
[----:B------:R-:W-:-:S05]  /*0eb0*/  F2FP.BF16.F32.PACK_AB R25, R36, R25 ;  /* 0x000000192419723e */ /* 0x000fca00000010ff */
[----:B------:R-:W3:Y:S01]  /*0ec0*/  LDC.64 R34, c[0x0][0x380] ;  /* 0x0000e000ff227b82 */ /* 0x000ee20000000a00 */
[----:B-1----:R-:W-:-:S04]  /*0ed0*/  IMAD.WIDE.U32 R32, R2, 0x10, R32 ;  /* 0x0000001002207825 */ /* 0x002fc800078e0020 */
[----:B--2---:R-:W-:-:S05]  /*0ee0*/  @!P3 IMAD.WIDE R30, R3, 0x4, R30 ;  /* 0x00000004031eb825 */ /* 0x004fca00078e021e */
[----:B------:R1:W-:Y:S01]  /*0ef0*/  @!P3 STG.E desc[UR6][R30.64], R0 ;  /* 0x000000001e00b986 */ /* 0x0003e2000c101906 */
[----:B---3--:R-:W-:-:S03]  /*0f00*/  LEA R3, R34, R3, 0x2 ;  /* 0x0000000322037211 */ /* 0x008fc600078e10ff */
[----:B------:R1:W-:Y:S01]  /*0f10*/  STG.E.128 desc[UR6][R32.64], R24 ;  /* 0x0000001820007986 */ /* 0x0003e2000c101d06 */
[----:B------:R-:W-:-:S13]  /*0f20*/  ISETP.GE.AND P3, PT, R3, R35, PT ;  /* 0x000000230300720c */ /* 0x000fda0003f66270 */
[----:B------:R-:W-:Y:S05]  /*0f30*/  @!P3 BRA `(.L_x_1690) ;  /* 0xfffffff000d4b947 */ /* 0x000fea000383ffff */
[----:B------:R-:W-:Y:S05]  /*0f40*/  EXIT ;  /* 0x000000000000794d */ /* 0x000fea0003800000 */
.L_x_1689:
        /* <DEDUP_REMOVED lines=8> */
.L_x_1692:
[----:B------:R-:W-:Y:S05]  /*0fd0*/  BSYNC B0 ;  /* 0x0000000000007941 */ /* 0x000fea0003800000 */
.L_x_1691:
[----:B------:R-:W-:Y:S01]  /*0fe0*/  MOV R0, R43 ;  /* 0x0000002b00007202 */ /* 0x000fe20000000f00 */
[----:B------:R-:W-:Y:S01]  /*0ff0*/  HFMA2 R37, -RZ, RZ, 0, 1.1920928955078125e-07 ;  /* 0x00000002ff257431 */ /* 0x000fe200000001ff */
[----:B------:R-:W-:Y:S01]  /*1000*/  MOV R36, 0x1f ;  /* 0x0000001f00247802 */ /* 0x000fe20000000f00 */
[----:B------:R-:W0:Y:S01]  /*1010*/  LDC R24, c[0x0][0x400] ;  /* 0x00010000ff187b82 */ /* 0x000e220000000800 */
[----:B------:R-:W-:Y:S01]  /*1020*/  MOV R25, 0xffffffff ;  /* 0xffffffff00197802 */ /* 0x000fe20000000f00 */
[----:B------:R-:W-:-:S05]  /*1030*/  FADD.FTZ R38, R35, R0 ;  /* 0x0000000023267221 */ /* 0x000fca0000010000 */
[----:B------:R-:W-:-:S07]  /*1040*/  MOV R42, R38 ;  /* 0x00000026002a7202 */ /* 0x000fce0000000f00 */
[----:B0-----:R-:W-:Y:S05]  /*1050*/  WARPSYNC.COLLECTIVE R25, `(.L_x_1693) ;  /* 0x0000000019087348 */ /* 0x001fea0003c00000 */
[----:B------:R1:W2:Y:S02]  /*1060*/  SHFL.BFLY P4, R43, R42, R37, R36 ;  /* 0x0c0000252a2b7389 */ /* 0x0002a40000080024 */
[----:B012---:R-:W-:Y:S05]  /*1070*/  ENDCOLLECTIVE ;  /* 0x000000000000791b */ /* 0x007fea0003800000 */
.L_x_1693:
[----:B------:R-:W-:Y:S01]  /*1080*/  HFMA2 R37, -RZ, RZ, 0, 2.384185791015625e-07 ;  /* 0x00000004ff257431 */ /* 0x000fe200000001ff */
[----:B------:R-:W-:-:S05]  /*1090*/  MOV R39, R43 ;  /* 0x0000002b00277202 */ /* 0x000fca0000000f00 */
[----:B------:R-:W-:-:S05]  /*10a0*/  FADD.FTZ R39, R38, R39 ;  /* 0x0000002726277221 */ /* 0x000fca0000010000 */
[----:B------:R-:W-:-:S07]  /*10b0*/  MOV R42, R39 ;  /* 0x00000027002a7202 */ /* 0x000fce0000000f00 */
[----:B------:R-:W-:Y:S05]  /*10c0*/  WARPSYNC.COLLECTIVE R25, `(.L_x_1694) ;  /* 0x0000000019087348 */ /* 0x000fea0003c00000 */
[----:B------:R0:W1:Y:S02]  /*10d0*/  SHFL.BFLY P4, R43, R42, R37, R36 ;  /* 0x0c0000252a2b7389 */ /* 0x0000640000080024 */
[----:B01----:R-:W-:Y:S05]  /*10e0*/  ENDCOLLECTIVE ;  /* 0x000000000000791b */ /* 0x003fea0003800000 */
.L_x_1694:
[----:B------:R-:W-:Y:S01]  /*10f0*/  HFMA2 R37, -RZ, RZ, 0, 4.76837158203125e-07 ;  /* 0x00000008ff257431 */ /* 0x000fe200000001ff */
[----:B------:R-:W-:-:S05]  /*1100*/  MOV R0, R43 ;  /* 0x0000002b00007202 */ /* 0x000fca0000000f00 */
[----:B------:R-:W-:-:S05]  /*1110*/  FADD.FTZ R40, R39, R0 ;  /* 0x0000000027287221 */ /* 0x000fca0000010000 */
[----:B------:R-:W-:-:S07]  /*1120*/  MOV R42, R40 ;  /* 0x00000028002a7202 */ /* 0x000fce0000000f00 */
[----:B------:R-:W-:Y:S05]  /*1130*/  WARPSYNC.COLLECTIVE R25, `(.L_x_1695) ;  /* 0x0000000019087348 */ /* 0x000fea0003c00000 */
[----:B------:R0:W1:Y:S02]  /*1140*/  SHFL.BFLY P4, R43, R42, R37, R36 ;  /* 0x0c0000252a2b7389 */ /* 0x0000640000080024 */
[----:B01----:R-:W-:Y:S05]  /*1150*/  ENDCOLLECTIVE ;  /* 0x000000000000791b */ /* 0x003fea0003800000 */
.L_x_1695:
[----:B------:R-:W-:Y:S01]  /*1160*/  HFMA2 R37, -RZ, RZ, 0, 9.5367431640625e-07 ;  /* 0x00000010ff257431 */ /* 0x000fe200000001ff */
[----:B------:R-:W-:-:S05]  /*1170*/  MOV R41, R43 ;  /* 0x0000002b00297202 */ /* 0x000fca0000000f00 */
[----:B------:R-:W-:-:S05]  /*1180*/  FADD.FTZ R41, R40, R41 ;  /* 0x0000002928297221 */ /* 0x000fca0000010000 */
[----:B------:R-:W-:-:S07]  /*1190*/  MOV R42, R41 ;  /* 0x00000029002a7202 */ /* 0x000fce0000000f00 */
[----:B------:R-:W-:Y:S05]  /*11a0*/  WARPSYNC.COLLECTIVE R25, `(.L_x_1696) ;  /* 0x0000000019087348 */ /* 0x000fea0003c00000 */
[----:B------:R0:W1:Y:S02]  /*11b0*/  SHFL.BFLY P4, R43, R42, R37, R36 ;  /* 0x0c0000252a2b7389 */ /* 0x0000640000080024 */
[----:B01----:R-:W-:Y:S05]  /*11c0*/  ENDCOLLECTIVE ;  /* 0x000000000000791b */ /* 0x003fea0003800000 */
.L_x_1696:
        /* <DEDUP_REMOVED lines=20> */
[----:B------:R-:W-:-:S04]  /*1310*/  MOV R25, 0xffffffff ;  /* 0xffffffff00197802 */ /* 0x000fc80000000f00 */
[----:B------:R-:W-:-:S07]  /*1320*/  MOV R42, R0 ;  /* 0x00000000002a7202 */ /* 0x000fce0000000f00 */
[----:B------:R-:W-:Y:S05]  /*1330*/  WARPSYNC.COLLECTIVE R25, `(.L_x_1697) ;  /* 0x0000000019087348 */ /* 0x000fea0003c00000 */
[----:B------:R0:W1:Y:S02]  /*1340*/  SHFL.BFLY P4, R43, R42, R37, R36 ;  /* 0x0c0000252a2b7389 */ /* 0x0000640000080024 */
[----:B01----:R-:W-:Y:S05]  /*1350*/  ENDCOLLECTIVE ;  /* 0x000000000000791b */ /* 0x003fea0003800000 */
.L_x_1697:
[----:B------:R-:W-:Y:S01]  /*1360*/  HFMA2 R37, -RZ, RZ, 0, 1.1920928955078125e-07 ;  /* 0x00000002ff257431 */ /* 0x000fe200000001ff */
[----:B------:R-:W-:-:S05]  /*1370*/  MOV R39, R43 ;  /* 0x0000002b00277202 */ /* 0x000fca0000000f00 */
[----:B------:R-:W-:-:S05]  /*1380*/  FADD.FTZ R39, R0, R39 ;  /* 0x0000002700277221 */ /* 0x000fca0000010000 */
[----:B------:R-:W-:-:S07]  /*1390*/  MOV R42, R39 ;  /* 0x00000027002a7202 */ /* 0x000fce0000000f00 */
[----:B------:R-:W-:Y:S05]  /*13a0*/  WARPSYNC.COLLECTIVE R25, `(.L_x_1698) ;  /* 0x0000000019087348 */ /* 0x000fea0003c00000 */
[----:B------:R0:W1:Y:S02]  /*13b0*/  SHFL.BFLY P4, R43, R42, R37, R36 ;  /* 0x0c0000252a2b7389 */ /* 0x0000640000080024 */
[----:B01----:R-:W-:Y:S05]  /*13c0*/  ENDCOLLECTIVE ;  /* 0x000000000000791b */ /* 0x003fea0003800000 */
.L_x_1698:
[----:B------:R-:W-:Y:S01]  /*13d0*/  HFMA2 R37, -RZ, RZ, 0, 2.384185791015625e-07 ;  /* 0x00000004ff257431 */ /* 0x000fe200000001ff */
[----:B------:R-:W-:-:S05]  /*13e0*/  MOV R38, R43 ;  /* 0x0000002b00267202 */ /* 0x000fca0000000f00 */
[----:B------:R-:W-:-:S05]  /*13f0*/  FADD.FTZ R38, R39, R38 ;  /* 0x0000002627267221 */ /* 0x000fca0000010000 */
[----:B------:R-:W-:-:S07]  /*1400*/  MOV R42, R38 ;  /* 0x00000026002a7202 */ /* 0x000fce0000000f00 */
[----:B------:R-:W-:Y:S05]  /*1410*/  WARPSYNC.COLLECTIVE R25, `(.L_x_1699) ;  /* 0x0000000019087348 */ /* 0x000fea0003c00000 */
[----:B------:R0:W1:Y:S02]  /*1420*/  SHFL.BFLY P4, R43, R42, R37, R36 ;  /* 0x0c0000252a2b7389 */ /* 0x0000640000080024 */
[----:B01----:R-:W-:Y:S05]  /*1430*/  ENDCOLLECTIVE ;  /* 0x000000000000791b */ /* 0x003fea0003800000 */
.L_x_1699:
[----:B------:R-:W-:Y:S01]  /*1440*/  HFMA2 R37, -RZ, RZ, 0, 4.76837158203125e-07 ;  /* 0x00000008ff257431 */ /* 0x000fe200000001ff */
[----:B------:R-:W-:-:S05]  /*1450*/  MOV R41, R43 ;  /* 0x0000002b00297202 */ /* 0x000fca0000000f00 */
[----:B------:R-:W-:-:S05]  /*1460*/  FADD.FTZ R41, R38, R41 ;  /* 0x0000002926297221 */ /* 0x000fca0000010000 */
[----:B------:R-:W-:-:S07]  /*1470*/  MOV R42, R41 ;  /* 0x00000029002a7202 */ /* 0x000fce0000000f00 */
[----:B------:R-:W-:Y:S05]  /*1480*/  WARPSYNC.COLLECTIVE R25, `(.L_x_1700) ;  /* 0x0000000019087348 */ /* 0x000fea0003c00000 */
[----:B------:R0:W1:Y:S02]  /*1490*/  SHFL.BFLY P4, R43, R42, R37, R36 ;  /* 0x0c0000252a2b7389 */ /* 0x0000640000080024 */
[----:B01----:R-:W-:Y:S05]  /*14a0*/  ENDCOLLECTIVE ;  /* 0x000000000000791b */ /* 0x003fea0003800000 */
.L_x_1700:
[----:B------:R-:W-:Y:S01]  /*14b0*/  HFMA2 R37, -RZ, RZ, 0, 9.5367431640625e-07 ;  /* 0x00000010ff257431 */ /* 0x000fe200000001ff */
[----:B------:R-:W-:-:S05]  /*14c0*/  MOV R40, R43 ;  /* 0x0000002b00287202 */ /* 0x000fca0000000f00 */
[----:B------:R-:W-:-:S05]  /*14d0*/  FADD.FTZ R40, R41, R40 ;  /* 0x0000002829287221 */ /* 0x000fca0000010000 */
[----:B------:R-:W-:-:S07]  /*14e0*/  MOV R42, R40 ;  /* 0x00000028002a7202 */ /* 0x000fce0000000f00 */
[----:B------:R-:W-:Y:S05]  /*14f0*/  WARPSYNC.COLLECTIVE R25, `(.L_x_1701) ;  /* 0x0000000019087348 */ /* 0x000fea0003c00000 */
[----:B------:R0:W1:Y:S02]  /*1500*/  SHFL.BFLY P4, R43, R42, R37, R36 ;  /* 0x0c0000252a2b7389 */ /* 0x0000640000080024 */
[----:B01----:R-:W-:Y:S05]  /*1510*/  ENDCOLLECTIVE ;  /* 0x000000000000791b */ /* 0x003fea0003800000 */
.L_x_1701:
[----:B------:R-:W-:Y:S05]  /*1520*/  BRA `(.L_x_1702) ;  /* 0xfffffff400c47947 */ /* 0x000fea000383ffff */
.L_x_1703:
        /* <DEDUP_REMOVED lines=13> */
.L_x_9068:


//--------------------- .text._ZN10layer_norm13ln_fwd_kernelINS_13Kernel_traitsIf13__nv_bfloat16S2_S2_fjLj256ELj1ELj4ELj1ELj16ENS_18Kernel_traits_baseILj256EfS2_S2_S2_fjLj128EEEEELb0ELb0ELb1ELb0EEEvNS_9FwdParamsE --------------------------
	.section	.text._ZN10layer_norm13ln_fwd_kernelINS_13Kernel_traitsIf13__nv_bfloat16S2_S2_fjLj256ELj1ELj4ELj1ELj16ENS_18Kernel_traits_baseILj256EfS2_S2_S2_fjLj128EEEEELb0ELb0ELb1ELb0EEEvNS_9FwdParamsE,"ax",@progbits
	.align	128
        .global         _ZN10layer_norm13ln_fwd_kernelINS_13Kernel_traitsIf13__nv_bfloat16S2_S2_fjLj256ELj1ELj4ELj1ELj16ENS_18Kernel_traits_baseILj256EfS2_S2_S2_fjLj128EEEEELb0ELb0ELb1ELb0EEEvNS_9FwdParamsE
        .type           _ZN10layer_norm13ln_fwd_kernelINS_13Kernel_traitsIf13__nv_bfloat16S2_S2_fjLj256ELj1ELj4ELj1ELj16ENS_18Kernel_traits_baseILj256EfS2_S2_S2_fjLj128EEEEELb0ELb0ELb1ELb0EEEvNS_9FwdParamsE,@function
        .size           _ZN10layer_norm13ln_fwd_kernelINS_13Kernel_traitsIf13__nv_bfloat16S2_S2_fjLj256ELj1ELj4ELj1ELj16ENS_18Kernel_traits_baseILj256EfS2_S2_S2_fjLj128EEEEELb0ELb0ELb1ELb0EEEvNS_9FwdParamsE,(.L_x_9069 - _ZN10layer_norm13ln_fwd_kernelINS_13Kernel_traitsIf13__nv_bfloat16S2_S2_fjLj256ELj1ELj4ELj1ELj16ENS_18Kernel_traits_baseILj256EfS2_S2_S2_fjLj128EEEEELb0ELb0ELb1ELb0EEEvNS_9FwdParamsE)
        .other          _ZN10layer_norm13ln_fwd_kernelINS_13Kernel_traitsIf13__nv_bfloat16S2_S2_fjLj256ELj1ELj4ELj1ELj16ENS_18Kernel_traits_baseILj256EfS2_S2_S2_fjLj128EEEEELb0ELb0ELb1ELb0EEEvNS_9FwdParamsE,@"STO_CUDA_ENTRY STV_DEFAULT"
_ZN10layer_norm13ln_fwd_kernelINS_13Kernel_traitsIf13__nv_bfloat16S2_S2_fjLj256ELj1ELj4ELj1ELj16ENS_18Kernel_traits_baseILj256EfS2_S2_S2_fjLj128EEEEELb0ELb0ELb1ELb0EEEvNS_9FwdParamsE:
.text._ZN10layer_norm13ln_fwd_kernelINS_13Kernel_traitsIf13__nv_bfloat16S2_S2_fjLj256ELj1ELj4ELj1ELj16ENS_18Kernel_traits_baseILj256EfS2_S2_S2_fjLj128EEEEELb0ELb0ELb1ELb0EEEvNS_9FwdParamsE:
        /* <DEDUP_REMOVED lines=31> */
.L_x_1705:
[----:B------:R-:W-:Y:S05]  /*01f0*/  BSYNC.RECONVERGENT B0 ;  /* 0x0000000000007941 */ /* 0x000fea0003800200 */
.L_x_1704:
        /* <DEDUP_REMOVED lines=11> */
.L_x_1712:
        /* <DEDUP_REMOVED lines=29> */
[----:B------:R-:W-:-:S13]  /*0480*/  ISETP.GT.AND P2, PT, R38, RZ, PT ;  /* 0x000000ff2600720c */ /* 0x000fda0003f44270 */
[----:B------:R-:W0:Y:S08]  /*0490*/  @P2 LDC R34, c[0x0][0x40c] ;  /* 0x00010300ff222b82 */ /* 0x000e300000000800 */
[----:B------:R-:W1:Y:S08]  /*04a0*/  @P2 LDC R38, c[0x0][0x40c] ;  /* 0x00010300ff262b82 */ /* 0x000e700000000800 */
[----:B------:R-:W4:Y:S08]  /*04b0*/  @P2 LDC R31, c[0x0][0x40c] ;  /* 0x00010300ff1f2b82 */ /* 0x000f300000000800 */
[----:B------:R-:W4:Y:S08]  /*04c0*/  @P2 LDC R37, c[0x0][0x40c] ;  /* 0x00010300ff252b82 */ /* 0x000f300000000800 */
[----:B------:R-:W4:Y:S01]  /*04d0*/  @P2 LDC R43, c[0x0][0x40c] ;  /* 0x00010300ff2b2b82 */ /* 0x000f220000000800 */
[----:B--2---:R-:W-:-:S02]  /*04e0*/  PRMT R32, R4, 0x7632, R32 ;  /* 0x0000763204207816 */ /* 0x004fc40000000020 */
[----:B---3--:R-:W-:Y:S02]  /*04f0*/  PRMT R30, R24, 0x7632, R30 ;  /* 0x00007632181e7816 */ /* 0x008fe4000000001e */
[----:B------:R-:W-:-:S03]  /*0500*/  @P2 SHF.L.U32 R33, R32, 0x10, RZ ;  /* 0x0000001020212819 */ /* 0x000fc600000006ff */
[----:B------:R-:W2:Y:S01]  /*0510*/  @P1 LDC R32, c[0x0][0x40c] ;  /* 0x00010300ff201b82 */ /* 0x000ea20000000800 */
[----:B------:R-:W-:Y:S02]  /*0520*/  SHF.L.U32 R30, R30, 0x10, RZ ;  /* 0x000000101e1e7819 */ /* 0x000fe400000006ff */
[----:B------:R-:W-:-:S03]  /*0530*/  PRMT R29, R25, 0x7632, R29 ;  /* 0x00007632191d7816 */ /* 0x000fc6000000001d */
[----:B0-----:R-:W-:Y:S01]  /*0540*/  @P2 FFMA.FTZ R30, R33, R34, R30 ;  /* 0x00000022211e2223 */ /* 0x001fe2000001001e */
[----:B------:R-:W-:Y:S01]  /*0550*/  @P2 PRMT R33, R5, 0x7632, R33 ;  /* 0x0000763205212816 */ /* 0x000fe20000000021 */
[----:B------:R-:W0:Y:S01]  /*0560*/  @P2 LDC R34, c[0x0][0x40c] ;  /* 0x00010300ff222b82 */ /* 0x000e220000000800 */
[----:B------:R-:W-:Y:S02]  /*0570*/  PRMT R28, R26, 0x7632, R28 ;  /* 0x000076321a1c7816 */ /* 0x000fe4000000001c */
[----:B------:R-:W-:Y:S02]  /*0580*/  @P2 PRMT R39, R6, 0x7632, R39 ;  /* 0x0000763206272816 */ /* 0x000fe40000000027 */
[----:B------:R-:W-:Y:S02]  /*0590*/  SHF.L.U32 R29, R29, 0x10, RZ ;  /* 0x000000101d1d7819 */ /* 0x000fe400000006ff */
[----:B------:R-:W-:Y:S02]  /*05a0*/  @P2 SHF.L.U32 R40, R33, 0x10, RZ ;  /* 0x0000001021282819 */ /* 0x000fe400000006ff */
[----:B------:R-:W-:-:S02]  /*05b0*/  SHF.L.U32 R28, R28, 0x10, RZ ;  /* 0x000000101c1c7819 */ /* 0x000fc400000006ff */
[----:B------:R-:W-:Y:S01]  /*05c0*/  @P2 SHF.L.U32 R39, R39, 0x10, RZ ;  /* 0x0000001027272819 */ /* 0x000fe200000006ff */
[----:B-1----:R-:W-:Y:S02]  /*05d0*/  @P2 FFMA.FTZ R29, R40, R38, R29 ;  /* 0x00000026281d2223 */ /* 0x002fe4000001001d */
[----:B------:R-:W1:Y:S02]  /*05e0*/  @P2 LDC R40, c[0x0][0x40c] ;  /* 0x00010300ff282b82 */ /* 0x000e640000000800 */
[----:B----4-:R-:W-:Y:S01]  /*05f0*/  @P2 FFMA.FTZ R28, R39, R31, R28 ;  /* 0x0000001f271c2223 */ /* 0x010fe2000001001c */
[----:B------:R-:W-:Y:S02]  /*0600*/  SHF.L.U32 R31, R24, 0x10, RZ ;  /* 0x00000010181f7819 */ /* 0x000fe400000006ff */
[----:B------:R-:W-:-:S03]  /*0610*/  @P1 SHF.L.U32 R24, R4, 0x10, RZ ;  /* 0x0000001004181819 */ /* 0x000fc600000006ff */
[----:B------:R-:W3:Y:S02]  /*0620*/  LDC.64 R38, c[0x0][0x3a8] ;  /* 0x0000ea00ff267b82 */ /* 0x000ee40000000a00 */
[----:B--2---:R-:W-:Y:S01]  /*0630*/  @P1 FFMA.FTZ R31, R24, R32, R31 ;  /* 0x00000020181f1223 */ /* 0x004fe2000001001f */
[----:B------:R-:W-:Y:S02]  /*0640*/  SHF.L.U32 R32, R25, 0x10, RZ ;  /* 0x0000001019207819 */ /* 0x000fe400000006ff */
[----:B------:R-:W-:Y:S02]  /*0650*/  @P2 SHF.L.U32 R25, R5, 0x10, RZ ;  /* 0x0000001005192819 */ /* 0x000fe400000006ff */
[----:B------:R-:W-:Y:S02]  /*0660*/  SHF.L.U32 R33, R26, 0x10, RZ ;  /* 0x000000101a217819 */ /* 0x000fe400000006ff */
[----:B------:R-:W-:Y:S01]  /*0670*/  @P2 SHF.L.U32 R24, R6, 0x10, RZ ;  /* 0x0000001006182819 */ /* 0x000fe200000006ff */
[----:B------:R-:W-:Y:S01]  /*0680*/  @P2 FFMA.FTZ R32, R25, R37, R32 ;  /* 0x0000002519202223 */ /* 0x000fe20000010020 */
[----:B------:R-:W-:-:S03]  /*0690*/  PRMT R37, R27, 0x7632, R37 ;  /* 0x000076321b257816 */ /* 0x000fc60000000025 */
[----:B0-----:R-:W-:Y:S01]  /*06a0*/  @P2 FFMA.FTZ R33, R24, R34, R33 ;  /* 0x0000002218212223 */ /* 0x001fe20000010021 */
[----:B------:R-:W-:Y:S02]  /*06b0*/  @P2 PRMT R24, R7, 0x7632, R24 ;  /* 0x0000763207182816 */ /* 0x000fe40000000018 */
[----:B------:R-:W-:Y:S02]  /*06c0*/  SHF.L.U32 R34, R27, 0x10, RZ ;  /* 0x000000101b227819 */ /* 0x000fe400000006ff */
[----:B------:R-:W-:Y:S02]  /*06d0*/  SHF.L.U32 R37, R37, 0x10, RZ ;  /* 0x0000001025257819 */ /* 0x000fe400000006ff */
[----:B------:R-:W-:Y:S02]  /*06e0*/  @P2 SHF.L.U32 R25, R7, 0x10, RZ ;  /* 0x0000001007192819 */ /* 0x000fe400000006ff */
[----:B------:R-:W-:-:S03]  /*06f0*/  @P2 SHF.L.U32 R24, R24, 0x10, RZ ;  /* 0x0000001018182819 */ /* 0x000fc600000006ff */
[----:B------:R-:W-:Y:S02]  /*0700*/  @P2 FFMA.FTZ R34, R25, R43, R34 ;  /* 0x0000002b19222223 */ /* 0x000fe40000010022 */
[----:B-1----:R-:W-:Y:S01]  /*0710*/  @P2 FFMA.FTZ R37, R24, R40, R37 ;  /* 0x0000002818252223 */ /* 0x002fe20000010025 */
[----:B---3--:R-:W-:Y:S01]  /*0720*/  IMAD.WIDE.U32 R38, R41, 0x10, R38 ;  /* 0x0000001029267825 */ /* 0x008fe200078e0026 */
[----:B------:R-:W-:Y:S02]  /*0730*/  F2FP.BF16.F32.PACK_AB R24, R30, R31 ;  /* 0x0000001f1e18723e */ /* 0x000fe400000010ff */
[----:B------:R-:W-:Y:S02]  /*0740*/  F2FP.BF16.F32.PACK_AB R25, R29, R32 ;  /* 0x000000201d19723e */ /* 0x000fe400000010ff */
[----:B------:R-:W-:Y:S02]  /*0750*/  F2FP.BF16.F32.PACK_AB R26, R28, R33 ;  /* 0x000000211c1a723e */ /* 0x000fe400000010ff */
[----:B------:R-:W-:-:S05]  /*0760*/  F2FP.BF16.F32.PACK_AB R27, R37, R34 ;  /* 0x00000022251b723e */ /* 0x000fca00000010ff */
[----:B------:R0:W-:Y:S02]  /*0770*/  STG.E.128 desc[UR6][R38.64], R24 ;  /* 0x0000001826007986 */ /* 0x0001e4000c101d06 */
.L_x_1708:
[----:B------:R-:W-:Y:S05]  /*0780*/  BSYNC.RECONVERGENT B0 ;  /* 0x0000000000007941 */ /* 0x000fea0003800200 */
.L_x_1707:
        /* <DEDUP_REMOVED lines=54> */
.L_x_1729:
        /* <DEDUP_REMOVED lines=18> */
[----:B------:R-:W-:-:S03]  /*0c10*/  IADD3 R26, PT, PT, R36, -0x1, RZ ;  /* 0xffffffff241a7810 */ /* 0x000fc60007ffe0ff */
[--C-:B------:R-:W-:Y:S01]  /*0c20*/  FADD.FTZ R40, R33, -R39.reuse ;  /* 0x8000002721287221 */ /* 0x100fe20000010000 */
[--C-:B------:R-:W-:Y:S01]  /*0c30*/  FADD.FTZ R38, R28, -R39.reuse ;  /* 0x800000271c267221 */ /* 0x100fe20000010000 */
[----:B------:R-:W-:Y:S02]  /*0c40*/  IMAD R26, R26, R35, RZ ;  /* 0x000000231a1a7224 */ /* 0x000fe400078e02ff */
[--C-:B------:R-:W-:Y:S01]  /*0c50*/  FADD.FTZ R24, R31, -R39.reuse ;  /* 0x800000271f187221 */ /* 0x100fe20000010000 */
[----:B------:R-:W-:Y:S01]  /*0c60*/  FMUL.FTZ R43, R41, R40 ;  /* 0x00000028292b7220 */ /* 0x000fe20000410000 */
[--C-:B------:R-:W-:Y:S01]  /*0c70*/  FADD.FTZ R36, R30, -R39.reuse ;  /* 0x800000271e247221 */ /* 0x100fe20000010000 */
[--C-:B------:R-:W-:Y:S01]  /*0c80*/  FADD.FTZ R35, R32, -R39.reuse ;  /* 0x8000002720237221 */ /* 0x100fe20000010000 */
[--C-:B------:R-:W-:Y:S01]  /*0c90*/  FADD.FTZ R27, R29, -R39.reuse ;  /* 0x800000271d1b7221 */ /* 0x100fe20000010000 */
[--C-:B------:R-:W-:Y:S01]  /*0ca0*/  FADD.FTZ R42, R34, -R39.reuse ;  /* 0x80000027222a7221 */ /* 0x100fe20000010000 */
[----:B0-----:R-:W-:Y:S01]  /*0cb0*/  FADD.FTZ R44, R37, -R39 ;  /* 0x80000027252c7221 */ /* 0x001fe20000010000 */
[C---:B------:R-:W-:Y:S01]  /*0cc0*/  FMUL.FTZ R40, R41.reuse, R38 ;  /* 0x0000002629287220 */ /* 0x040fe20000410000 */
[C---:B------:R-:W-:Y:S01]  /*0cd0*/  FMUL.FTZ R25, R41.reuse, R24 ;  /* 0x0000001829197220 */ /* 0x040fe20000410000 */
[----:B------:R-:W0:Y:S01]  /*0ce0*/  LDC.64 R38, c[0x0][0x428] ;  /* 0x00010a00ff267b82 */ /* 0x000e220000000a00 */
[C---:B------:R-:W-:Y:S01]  /*0cf0*/  FMUL.FTZ R24, R41.reuse, R36 ;  /* 0x0000002429187220 */ /* 0x040fe20000410000 */
[C---:B------:R-:W-:Y:S01]  /*0d00*/  FMUL.FTZ R36, R41.reuse, R27 ;  /* 0x0000001b29247220 */ /* 0x040fe20000410000 */
[C---:B------:R-:W-:Y:S01]  /*0d10*/  FMUL.FTZ R35, R41.reuse, R35 ;  /* 0x0000002329237220 */ /* 0x040fe20000410000 */
[C---:B------:R-:W-:Y:S01]  /*0d20*/  FMUL.FTZ R27, R41.reuse, R42 ;  /* 0x0000002a291b7220 */ /* 0x040fe20000410000 */
[----:B------:R-:W-:Y:S01]  /*0d30*/  FMUL.FTZ R44, R41, R44 ;  /* 0x0000002c292c7220 */ /* 0x000fe20000410000 */
[----:B------:R-:W-:Y:S01]  /*0d40*/  FFMA.FTZ R43, R20, R43, R12 ;  /* 0x0000002b142b7223 */ /* 0x000fe2000001000c */
[----:B------:R-:W-:Y:S01]  /*0d50*/  FFMA.FTZ R40, R21, R40, R13 ;  /* 0x0000002815287223 */ /* 0x000fe2000001000d */
[----:B------:R-:W-:Y:S01]  /*0d60*/  SHF.R.S32.HI R41, RZ, 0x1f, R26 ;  /* 0x0000001fff297819 */ /* 0x000fe2000001141a */
[----:B------:R-:W-:Y:S01]  /*0d70*/  FFMA.FTZ R27, R22, R27, R14 ;  /* 0x0000001b161b7223 */ /* 0x000fe2000001000e */
[----:B------:R-:W-:Y:S01]  /*0d80*/  FFMA.FTZ R44, R23, R44, R15 ;  /* 0x0000002c172c7223 */ /* 0x000fe2000001000f */
[----:B------:R-:W-:Y:S01]  /*0d90*/  FFMA.FTZ R36, R19, R36, R11 ;  /* 0x0000002413247223 */ /* 0x000fe2000001000b */
[----:B------:R-:W-:-:S02]  /*0da0*/  LEA.HI R42, R41, R26, RZ, 0x3 ;  /* 0x0000001a292a7211 */ /* 0x000fc400078f18ff */
[----:B------:R-:W-:Y:S01]  /*0db0*/  F2FP.BF16.F32.PACK_AB R26, R40, R43 ;  /* 0x0000002b281a723e */ /* 0x000fe200000010ff */
[----:B------:R-:W-:Y:S01]  /*0dc0*/  FFMA.FTZ R40, R16, R25, R8 ;  /* 0x0000001910287223 */ /* 0x000fe20000010008 */
[----:B------:R-:W-:Y:S01]  /*0dd0*/  FFMA.FTZ R25, R18, R35, R10 ;  /* 0x0000002312197223 */ /* 0x000fe2000001000a */
[----:B------:R-:W-:Y:S01]  /*0de0*/  LEA.HI.SX32 R41, R42, R3, 0x1d ;  /* 0x000000032a297211 */ /* 0x000fe200078feaff */
[----:B------:R-:W-:Y:S01]  /*0df0*/  FFMA.FTZ R35, R17, R24, R9 ;  /* 0x0000001811237223 */ /* 0x000fe20000010009 */
[----:B------:R-:W-:Y:S02]  /*0e00*/  F2FP.BF16.F32.PACK_AB R27, R44, R27 ;  /* 0x0000001b2c1b723e */ /* 0x000fe400000010ff */
[----:B------:R-:W-:Y:S02]  /*0e10*/  F2FP.BF16.F32.PACK_AB R25, R36, R25 ;  /* 0x000000192419723e */ /* 0x000fe400000010ff */
[----:B------:R-:W-:Y:S01]  /*0e20*/  F2FP.BF16.F32.PACK_AB R24, R35, R40 ;  /* 0x000000282318723e */ /* 0x000fe200000010ff */
[----:B0-----:R-:W-:-:S05]  /*0e30*/  IMAD.WIDE.U32 R38, R41, 0x10, R38 ;  /* 0x0000001029267825 */ /* 0x001fca00078e0026 */
[----:B------:R1:W-:Y:S02]  /*0e40*/  STG.E.128 desc[UR6][R38.64], R24 ;  /* 0x0000001826007986 */ /* 0x0003e4000c101d06 */
.L_x_1711:
[----:B------:R-:W-:Y:S05]  /*0e50*/  BSYNC.RECONVERGENT B0 ;  /* 0x0000000000007941 */ /* 0x000fea0003800200 */
.L_x_1710:
[----:B-1----:R-:W1:Y:S02]  /*0e60*/  LDC.64 R24, c[0x0][0x380] ;  /* 0x0000e000ff187b82 */ /* 0x002e640000000a00 */
[----:B-1----:R-:W-:-:S04]  /*0e70*/  LEA R0, R24, R0, 0x2 ;  /* 0x0000000018007211 */ /* 0x002fc800078e10ff */
[----:B------:R-:W-:-:S13]  /*0e80*/  ISETP.GE.AND P0, PT, R0, R25, PT ;  /* 0x000000190000720c */ /* 0x000fda0003f06270 */
[----:B------:R-:W-:Y:S05]  /*0e90*/  @!P0 BRA `(.L_x_1712) ;  /* 0xfffffff400048947 */ /* 0x000fea000383ffff */
[----:B------:R-:W-:Y:S05]  /*0ea0*/  EXIT ;  /* 0x000000000000794d */ /* 0x000fea0003800000 */
.L_x_1706:
[----:B0-----:R-:W0:Y:S02]  /*0eb0*/  LDC.64 R24, c[0x0][0x3f0] ;  /* 0x0000fc00ff187b82 */ /* 0x001e240000000a00 */
[----:B0-----:R-:W-:-:S06]  /*0ec0*/  IMAD.WIDE R40, R0, 0x4, R24 ;  /* 0x0000000400287825 */ /* 0x001fcc00078e0218 */
[----:B------:R-:W0:Y:S01]  /*0ed0*/  LDC.64 R24, c[0x0][0x3f8] ;  /* 0x0000fe00ff187b82 */ /* 0x000e220000000a00 */
[----:B------:R-:W2:Y:S01]  /*0ee0*/  LDG.E R40, desc[UR6][R40.64] ;  /* 0x0000000628287981 */ /* 0x000ea2000c1e1900 */
[----:B0-----:R-:W-:-:S05]  /*0ef0*/  IMAD.WIDE R26, R0, 0x4, R24 ;  /* 0x00000004001a7825 */ /* 0x001fca00078e0218 */
        /* <DEDUP_REMOVED lines=21> */
[----:B------:R1:W2:Y:S06]  /*1050*/  @P0 LDG.E.64 R32, desc[UR6][R36.64] ;  /* 0x0000000624200981 */ /* 0x0002ac000c1e1b00 */
[----:B------:R-:W4:Y:S08]  /*1060*/  @P0 LDC R27, c[0x0][0x40c] ;  /* 0x00010300ff1b0b82 */ /* 0x000f300000000800 */
[----:B------:R-:W4:Y:S01]  /*1070*/  @P0 LDC R24, c[0x0][0x40c] ;  /* 0x00010300ff180b82 */ /* 0x000f220000000800 */
[----:B------:R-:W-:-:S02]  /*1080*/  CS2R R4, SRZ ;  /* 0x0000000000047805 */ /* 0x000fc4000001ff00 */
[----:B------:R-:W-:Y:S01]  /*1090*/  CS2R R6, SRZ ;  /* 0x0000000000067805 */ /* 0x000fe2000001ff00 */
[----:B-1----:R-:W-:Y:S01]  /*10a0*/  IMAD R37, R0, UR11, RZ ;  /* 0x0000000b00257c24 */ /* 0x002fe2000f8e02ff */
[----:B---3--:R-:W-:Y:S02]  /*10b0*/  PRMT R25, R30, 0x7632, R25 ;  /* 0x000076321e197816 */ /* 0x008fe40000000019 */
[----:B--2---:R-:W-:Y:S02]  /*10c0*/  PRMT R26, R33, 0x7632, R26 ;  /* 0x00007632211a7816 */ /* 0x004fe4000000001a */
[----:B------:R-:W-:Y:S02]  /*10d0*/  @P0 PRMT R28, R32, 0x7632, R28 ;  /* 0x00007632201c0816 */ /* 0x000fe4000000001c */
[----:B------:R-:W-:Y:S02]  /*10e0*/  @P0 SHF.L.U32 R35, R25, 0x10, RZ ;  /* 0x0000001019230819 */ /* 0x000fe400000006ff */
[----:B------:R-:W-:-:S02]  /*10f0*/  @P0 SHF.L.U32 R26, R26, 0x10, RZ ;  /* 0x000000101a1a0819 */ /* 0x000fc400000006ff */
[----:B------:R-:W-:Y:S02]  /*1100*/  @P0 SHF.L.U32 R25, R32, 0x10, RZ ;  /* 0x0000001020190819 */ /* 0x000fe400000006ff */
[----:B------:R-:W-:Y:S01]  /*1110*/  @P0 SHF.L.U32 R28, R28, 0x10, RZ ;  /* 0x000000101c1c0819 */ /* 0x000fe200000006ff */
[----:B------:R-:W-:Y:S02]  /*1120*/  @P0 FMUL.FTZ R5, R26, R43 ;  /* 0x0000002b1a050220 */ /* 0x000fe40000410000 */
[----:B------:R-:W-:Y:S01]  /*1130*/  @P0 FMUL.FTZ R7, R25, R38 ;  /* 0x0000002619070220 */ /* 0x000fe20000410000 */
[----:B------:R-:W1:Y:S01]  /*1140*/  @P0 LDC R26, c[0x0][0x40c] ;  /* 0x00010300ff1a0b82 */ /* 0x000e620000000800 */
[----:B0-----:R-:W-:Y:S01]  /*1150*/  @P0 FMUL.FTZ R4, R28, R41 ;  /* 0x000000291c040220 */ /* 0x001fe20000410000 */
[----:B------:R-:W-:Y:S01]  /*1160*/  HFMA2 R28, -RZ, RZ, 0, 0 ;  /* 0x00000000ff1c7431 */ /* 0x000fe200000001ff */
[----:B------:R-:W-:Y:S01]  /*1170*/  @P0 SHF.L.U32 R36, R33, 0x10, RZ ;  /* 0x0000001021240819 */ /* 0x000fe200000006ff */
[----:B----4-:R-:W-:-:S04]  /*1180*/  @P0 FMUL.FTZ R6, R35, R40 ;  /* 0x0000002823060220 */ /* 0x010fc80000410000 */
[----:B------:R-:W0:Y:S01]  /*1190*/  @P0 LDC R25, c[0x0][0x40c] ;  /* 0x00010300ff190b82 */ /* 0x000e220000000800 */
[----:B------:R-:W-:Y:S01]  /*11a0*/  @P0 PRMT R29, R30, 0x7610, R29 ;  /* 0x000076101e1d0816 */ /* 0x000fe2000000001d */
[----:B------:R-:W-:-:S03]  /*11b0*/  @P0 FMUL.FTZ R28, R36, R27 ;  /* 0x0000001b241c0220 */ /* 0x000fc60000410000 */
[----:B------:R-:W-:-:S03]  /*11c0*/  @P0 SHF.L.U32 R27, R29, 0x10, RZ ;  /* 0x000000101d1b0819 */ /* 0x000fc600000006ff */
[----:B------:R-:W2:Y:S01]  /*11d0*/  LDC.64 R40, c[0x0][0x3a8] ;  /* 0x0000ea00ff287b82 */ /* 0x000ea20000000a00 */
[----:B------:R-:W-:Y:S01]  /*11e0*/  MOV R35, RZ ;  /* 0x000000ff00237202 */ /* 0x000fe20000000f00 */
[----:B------:R-:W-:Y:S01]  /*11f0*/  @P0 FMUL.FTZ R35, R27, R24 ;  /* 0x000000181b230220 */ /* 0x000fe20000410000 */
[C---:B------:R-:W-:Y:S02]  /*1200*/  PRMT R24, R31.reuse, 0x7632, R24 ;  /* 0x000076321f187816 */ /* 0x040fe40000000018 */
[----:B------:R-:W-:Y:S02]  /*1210*/  @P0 PRMT R34, R31, 0x7610, R34 ;  /* 0x000076101f220816 */ /* 0x000fe40000000022 */
[----:B------:R-:W-:Y:S02]  /*1220*/  SHF.R.S32.HI R36, RZ, 0x1f, R37 ;  /* 0x0000001fff247819 */ /* 0x000fe40000011425 */
[----:B------:R-:W-:Y:S02]  /*1230*/  @P0 SHF.L.U32 R27, R24, 0x10, RZ ;  /* 0x00000010181b0819 */ /* 0x000fe400000006ff */
[----:B------:R-:W-:-:S02]  /*1240*/  @P0 SHF.L.U32 R24, R34, 0x10, RZ ;  /* 0x0000001022180819 */ /* 0x000fc400000006ff */
[----:B------:R-:W-:Y:S02]  /*1250*/  LEA.HI R38, R36, R37, RZ, 0x3 ;  /* 0x0000002524267211 */ /* 0x000fe400078f18ff */
[----:B------:R-:W-:Y:S02]  /*1260*/  CS2R R36, SRZ ;  /* 0x0000000000247805 */ /* 0x000fe4000001ff00 */
[----:B0-----:R-:W-:Y:S01]  /*1270*/  @P0 FMUL.FTZ R36, R24, R25 ;  /* 0x0000001918240220 */ /* 0x001fe20000410000 */
[----:B------:R-:W-:Y:S01]  /*1280*/  LEA.HI.SX32 R43, R38, R3, 0x1d ;  /* 0x00000003262b7211 */ /* 0x000fe200078feaff */
[----:B-1----:R-:W-:Y:S01]  /*1290*/  @P0 FMUL.FTZ R37, R27, R26 ;  /* 0x0000001a1b250220 */ /* 0x002fe20000410000 */
[----:B------:R-:W-:Y:S02]  /*12a0*/  F2FP.BF16.F32.PACK_AB R24, R4, R7 ;  /* 0x000000070418723e */ /* 0x000fe400000010ff */
[----:B------:R-:W-:Y:S02]  /*12b0*/  F2FP.BF16.F32.PACK_AB R25, R5, R28 ;  /* 0x0000001c0519723e */ /* 0x000fe400000010ff */
[----:B------:R-:W-:Y:S01]  /*12c0*/  F2FP.BF16.F32.PACK_AB R26, R6, R35 ;  /* 0x00000023061a723e */ /* 0x000fe200000010ff */
[----:B--2---:R-:W-:Y:S01]  /*12d0*/  IMAD.WIDE.U32 R40, R43, 0x10, R40 ;  /* 0x000000102b287825 */ /* 0x004fe200078e0028 */
[----:B------:R-:W-:-:S05]  /*12e0*/  F2FP.BF16.F32.PACK_AB R27, R37, R36 ;  /* 0x00000024251b723e */ /* 0x000fca00000010ff */
[----:B------:R0:W-:Y:S02]  /*12f0*/  STG.E.128 desc[UR6][R40.64], R24 ;  /* 0x0000001828007986 */ /* 0x0001e4000c101d06 */
.L_x_1714:
[----:B------:R-:W-:Y:S05]  /*1300*/  BSYNC.RECONVERGENT B0 ;  /* 0x0000000000007941 */ /* 0x000fea0003800200 */
.L_x_1713:
        /* <DEDUP_REMOVED lines=54> */
.L_x_1741:
[----:B-1----:R-:W-:Y:S01]  /*1670*/  FADD.FTZ R24, R45, R38 ;  /* 0x000000262d187221 */ /* 0x002fe20000010000 */
[----:B------:R-:W-:Y:S01]  /*1680*/  FMUL.FTZ R38, R40, R40 ;  /* 0x0000002828267220 */ /* 0x000fe20000410000 */
[----:B------:R-:W-:Y:S01]  /*1690*/  ISETP.NE.AND P2, PT, RZ, UR8, PT ;  /* 0x00000008ff007c0c */ /* 0x000fe2000bf45270 */
[----:B------:R-:W1:Y:S01]  /*16a0*/  @!P3 LDC.64 R26, c[0x0][0x3c0] ;  /* 0x0000f000ff1abb82 */ /* 0x000e620000000a00 */
[----:B------:R-:W-:Y:S01]  /*16b0*/  FFMA.FTZ R41, R24, R41, UR10 ;  /* 0x0000000a18297e23 */ /* 0x000fe20008010029 */
[----:B-----5:R-:W-:Y:S01]  /*16c0*/  ISETP.GE.AND P1, PT, R39, 0x1, PT ;  /* 0x000000012700780c */ /* 0x020fe20003f26270 */
        /* <DEDUP_REMOVED lines=11> */
[----:B------:R-:W-:Y:S02]  /*1780*/  FSEL R38, R40, RZ, !P2 ;  /* 0x000000ff28267208 */ /* 0x000fe40005000000 */
[----:B------:R-:W-:-:S03]  /*1790*/  IADD3 R39, PT, PT, R39, -0x1, RZ ;  /* 0xffffffff27277810 */ /* 0x000fc60007ffe0ff */
        /* <DEDUP_REMOVED lines=12> */
[C---:B0-----:R-:W-:Y:S01]  /*1860*/  FMUL.FTZ R45, R41.reuse, R26 ;  /* 0x0000001a292d7220 */ /* 0x041fe20000410000 */
[----:B------:R-:W-:Y:S01]  /*1870*/  FMUL.FTZ R38, R41, R38 ;  /* 0x0000002629267220 */ /* 0x000fe20000410000 */
[----:B------:R-:W-:-:S02]  /*1880*/  IMAD R39, R39, UR11, RZ ;  /* 0x0000000b27277c24 */ /* 0x000fc4000f8e02ff */
[C---:B------:R-:W-:Y:S01]  /*1890*/  FMUL.FTZ R43, R41.reuse, R43 ;  /* 0x0000002b292b7220 */ /* 0x040fe20000410000 */
[----:B------:R-:W-:Y:S01]  /*18a0*/  FMUL.FTZ R40, R41, R40 ;  /* 0x0000002829287220 */ /* 0x000fe20000410000 */
[----:B------:R-:W-:Y:S01]  /*18b0*/  FFMA.FTZ R26, R20, R27, R12 ;  /* 0x0000001b141a7223 */ /* 0x000fe2000001000c */
[----:B------:R-:W-:Y:S01]  /*18c0*/  FFMA.FTZ R27, R22, R45, R14 ;  /* 0x0000002d161b7223 */ /* 0x000fe2000001000e */
[----:B------:R-:W-:Y:S01]  /*18d0*/  FFMA.FTZ R38, R23, R38, R15 ;  /* 0x0000002617267223 */ /* 0x000fe2000001000f */
[----:B------:R-:W-:Y:S01]  /*18e0*/  FFMA.FTZ R41, R21, R42, R13 ;  /* 0x0000002a15297223 */ /* 0x000fe2000001000d */
[----:B------:R-:W-:Y:S01]  /*18f0*/  SHF.R.S32.HI R42, RZ, 0x1f, R39 ;  /* 0x0000001fff2a7819 */ /* 0x000fe20000011427 */
[----:B------:R-:W-:Y:S01]  /*1900*/  FFMA.FTZ R40, R19, R40, R11 ;  /* 0x0000002813287223 */ /* 0x000fe2000001000b */
[----:B------:R-:W-:Y:S01]  /*1910*/  FFMA.FTZ R24, R17, R24, R9 ;  /* 0x0000001811187223 */ /* 0x000fe20000010009 */
[----:B------:R-:W-:Y:S02]  /*1920*/  F2FP.BF16.F32.PACK_AB R27, R38, R27 ;  /* 0x0000001b261b723e */ /* 0x000fe400000010ff */
[----:B------:R-:W-:-:S02]  /*1930*/  LEA.HI R42, R42, R39, RZ, 0x3 ;  /* 0x000000272a2a7211 */ /* 0x000fc400078f18ff */
[----:B------:R-:W0:Y:S01]  /*1940*/  LDC.64 R38, c[0x0][0x428] ;  /* 0x00010a00ff267b82 */ /* 0x000e220000000a00 */
[----:B------:R-:W-:Y:S01]  /*1950*/  F2FP.BF16.F32.PACK_AB R26, R41, R26 ;  /* 0x0000001a291a723e */ /* 0x000fe200000010ff */
[----:B------:R-:W-:Y:S01]  /*1960*/  FFMA.FTZ R41, R16, R25, R8 ;  /* 0x0000001910297223 */ /* 0x000fe20000010008 */
[----:B------:R-:W-:Y:S01]  /*1970*/  FFMA.FTZ R25, R18, R43, R10 ;  /* 0x0000002b12197223 */ /* 0x000fe2000001000a */
[----:B------:R-:W-:-:S03]  /*1980*/  LEA.HI.SX32 R43, R42, R3, 0x1d ;  /* 0x000000032a2b7211 */ /* 0x000fc600078feaff */
[----:B------:R-:W-:Y:S02]  /*1990*/  F2FP.BF16.F32.PACK_AB R24, R24, R41 ;  /* 0x000000291818723e */ /* 0x000fe400000010ff */
[----:B------:R-:W-:Y:S01]  /*19a0*/  F2FP.BF16.F32.PACK_AB R25, R40, R25 ;  /* 0x000000192819723e */ /* 0x000fe200000010ff */
[----:B0-----:R-:W-:-:S05]  /*19b0*/  IMAD.WIDE.U32 R38, R43, 0x10, R38 ;  /* 0x000000102b267825 */ /* 0x001fca00078e0026 */
[----:B------:R2:W-:Y:S02]  /*19c0*/  STG.E.128 desc[UR6][R38.64], R24 ;  /* 0x0000001826007986 */ /* 0x0005e4000c101d06 */
.L_x_1717:
[----:B------:R-:W-:Y:S05]  /*19d0*/  BSYNC.RECONVERGENT B0 ;  /* 0x0000000000007941 */ /* 0x000fea0003800200 */
.L_x_1716:
[----:B-12---:R-:W1:Y:S02]  /*19e0*/  LDC.64 R24, c[0x0][0x380] ;  /* 0x0000e000ff187b82 */ /* 0x006e640000000a00 */
[----:B-1----:R-:W-:-:S04]  /*19f0*/  LEA R0, R24, R0, 0x2 ;  /* 0x0000000018007211 */ /* 0x002fc800078e10ff */
[----:B------:R-:W-:-:S13]  /*1a00*/  ISETP.GE.AND P0, PT, R0, R25, PT ;  /* 0x000000190000720c */ /* 0x000fda0003f06270 */
[----:B------:R-:W-:Y:S05]  /*1a10*/  @!P0 BRA `(.L_x_1706) ;  /* 0xfffffff400248947 */ /* 0x000fea000383ffff */
[----:B------:R-:W-:Y:S05]  /*1a20*/  EXIT ;  /* 0x000000000000794d */ /* 0x000fea0003800000 */
.L_x_1709:
[----:B------:R-:W-:Y:S01]  /*1a30*/  HFMA2 R25, -RZ, RZ, 0, 5.9604644775390625e-08 ;  /* 0x00000001ff197431 */ /* 0x000fe200000001ff */
[----:B------:R-:W-:Y:S01]  /*1a40*/  BSSY B0, `(.L_x_1718) ;  /* 0x0000006000007945 */ /* 0x000fe20003800000 */
[----:B------:R-:W-:Y:S02]  /*1a50*/  MOV R26, 0x1f ;  /* 0x0000001f001a7802 */ /* 0x000fe40000000f00 */
[----:B------:R-:W-:-:S07]  /*1a60*/  MOV R27, 0xffffffff ;  /* 0xffffffff001b7802 */ /* 0x000fce0000000f00 */
[----:B-----5:R-:W-:Y:S05]  /*1a70*/  WARPSYNC.COLLECTIVE R27, `(.L_x_1719) ;  /* 0x000000001b087348 */ /* 0x020fea0003c00000 */
[----:B------:R0:W1:Y:S02]  /*1a80*/  SHFL.BFLY P1, R38, R24, R25, R26 ;  /* 0x0c00001918267389 */ /* 0x000064000002001a */
[----:B01---5:R-:W-:Y:S05]  /*1a90*/  ENDCOLLECTIVE ;  /* 0x000000000000791b */ /* 0x023fea0003800000 */
.L_x_1719:
[----:B------:R-:W-:Y:S05]  /*1aa0*/  BSYNC B0 ;  /* 0x0000000000007941 */ /* 0x000fea0003800000 */
.L_x_1718:
[----:B------:R-:W-:Y:S01]  /*1ab0*/  FADD.FTZ R41, R24, R38 ;  /* 0x0000002618297221 */ /* 0x000fe20000010000 */
[----:B------:R-:W-:Y:S01]  /*1ac0*/  HFMA2 R25, -RZ, RZ, 0, 1.1920928955078125e-07 ;  /* 0x00000002ff197431 */ /* 0x000fe200000001ff */
[----:B------:R-:W-:Y:S01]  /*1ad0*/  MOV R26, 0x1f ;  /* 0x0000001f001a7802 */ /* 0x000fe20000000f00 */
[----:B------:R-:W0:Y:S01]  /*1ae0*/  LDC R40, c[0x0][0x400] ;  /* 0x00010000ff287b82 */ /* 0x000e220000000800 */
[----:B------:R-:W-:Y:S02]  /*1af0*/  MOV R27, 0xffffffff ;  /* 0xffffffff001b7802 */ /* 0x000fe40000000f00 */
[----:B------:R-:W-:-:S07]  /*1b00*/  MOV R24, R41 ;  /* 0x0000002900187202 */ /* 0x000fce0000000f00 */
[----:B0-----:R-:W-:Y:S05]  /*1b10*/  WARPSYNC.COLLECTIVE R27, `(.L_x_1720) ;  /* 0x000000001b087348 */ /* 0x001fea0003c00000 */
[----:B------:R1:W2:Y:S02]  /*1b20*/  SHFL.BFLY P1, R38, R24, R25, R26 ;  /* 0x0c00001918267389 */ /* 0x0002a4000002001a */
[----:B012---:R-:W-:Y:S05]  /*1b30*/  ENDCOLLECTIVE ;  /* 0x000000000000791b */ /* 0x007fea0003800000 */
.L_x_1720:
[----:B------:R-:W-:Y:S02]  /*1b40*/  HFMA2 R25, -RZ, RZ, 0, 2.384185791015625e-07 ;  /* 0x00000004ff197431 */ /* 0x000fe400000001ff */
[----:B------:R-:W-:-:S05]  /*1b50*/  FADD.FTZ R42, R41, R38 ;  /* 0x00000026292a7221 */ /* 0x000fca0000010000 */
[----:B------:R-:W-:-:S07]  /*1b60*/  MOV R24, R42 ;  /* 0x0000002a00187202 */ /* 0x000fce0000000f00 */
[----:B------:R-:W-:Y:S05]  /*1b70*/  WARPSYNC.COLLECTIVE R27, `(.L_x_1721) ;  /* 0x000000001b087348 */ /* 0x000fea0003c00000 */
[----:B------:R0:W1:Y:S02]  /*1b80*/  SHFL.BFLY P1, R38, R24, R25, R26 ;  /* 0x0c00001918267389 */ /* 0x000064000002001a */
[----:B01----:R-:W-:Y:S05]  /*1b90*/  ENDCOLLECTIVE ;  /* 0x000000000000791b */ /* 0x003fea0003800000 */
.L_x_1721:
[----:B------:R-:W-:Y:S02]  /*1ba0*/  HFMA2 R25, -RZ, RZ, 0, 4.76837158203125e-07 ;  /* 0x00000008ff197431 */ /* 0x000fe400000001ff */
[----:B------:R-:W-:-:S05]  /*1bb0*/  FADD.FTZ R43, R42, R38 ;  /* 0x000000262a2b7221 */ /* 0x000fca0000010000 */
[----:B------:R-:W-:-:S07]  /*1bc0*/  MOV R24, R43 ;  /* 0x0000002b00187202 */ /* 0x000fce0000000f00 */
[----:B------:R-:W-:Y:S05]  /*1bd0*/  WARPSYNC.COLLECTIVE R27, `(.L_x_1722) ;  /* 0x000000001b087348 */ /* 0x000fea0003c00000 */
[----:B------:R0:W1:Y:S02]  /*1be0*/  SHFL.BFLY P1, R38, R24, R25, R26 ;  /* 0x0c00001918267389 */ /* 0x000064000002001a */
[----:B01----:R-:W-:Y:S05]  /*1bf0*/  ENDCOLLECTIVE ;  /* 0x000000000000791b */ /* 0x003fea0003800000 */
.L_x_1722:
[----:B------:R-:W-:Y:S02]  /*1c00*/  HFMA2 R25, -RZ, RZ, 0, 9.5367431640625e-07 ;  /* 0x00000010ff197431 */ /* 0x000fe400000001ff */
[----:B------:R-:W-:-:S05]  /*1c10*/  FADD.FTZ R44, R43, R38 ;  /* 0x000000262b2c7221 */ /* 0x000fca0000010000 */
[----:B------:R-:W-:-:S07]  /*1c20*/  MOV R24, R44 ;  /* 0x0000002c00187202 */ /* 0x000fce0000000f00 */
[----:B------:R-:W-:Y:S05]  /*1c30*/  WARPSYNC.COLLECTIVE R27, `(.L_x_1723) ;  /* 0x000000001b087348 */ /* 0x000fea0003c00000 */
[----:B------:R0:W1:Y:S02]  /*1c40*/  SHFL.BFLY P1, R38, R24, R25, R26 ;  /* 0x0c00001918267389 */ /* 0x000064000002001a */
[----:B01----:R-:W-:Y:S05]  /*1c50*/  ENDCOLLECTIVE ;  /* 0x000000000000791b */ /* 0x003fea0003800000 */
.L_x_1723:
        /* <DEDUP_REMOVED lines=23> */
.L_x_1724:
[----:B------:R-:W-:Y:S02]  /*1dd0*/  HFMA2 R25, -RZ, RZ, 0, 1.1920928955078125e-07 ;  /* 0x00000002ff197431 */ /* 0x000fe400000001ff */
[----:B------:R-:W-:-:S05]  /*1de0*/  FADD.FTZ R41, R24, R38 ;  /* 0x0000002618297221 */ /* 0x000fca0000010000 */
[----:B------:R-:W-:-:S07]  /*1df0*/  MOV R24, R41 ;  /* 0x0000002900187202 */ /* 0x000fce0000000f00 */
[----:B------:R-:W-:Y:S05]  /*1e00*/  WARPSYNC.COLLECTIVE R27, `(.L_x_1725) ;  /* 0x000000001b087348 */ /* 0x000fea0003c00000 */
[----:B------:R0:W1:Y:S02]  /*1e10*/  SHFL.BFLY P1, R38, R24, R25, R26 ;  /* 0x0c00001918267389 */ /* 0x000064000002001a */
[----:B01----:R-:W-:Y:S05]  /*1e20*/  ENDCOLLECTIVE ;  /* 0x000000000000791b */ /* 0x003fea0003800000 */
.L_x_1725:
[----:B------:R-:W-:Y:S02]  /*1e30*/  HFMA2 R25, -RZ, RZ, 0, 2.384185791015625e-07 ;  /* 0x00000004ff197431 */ /* 0x000fe400000001ff */
[----:B------:R-:W-:-:S05]  /*1e40*/  FADD.FTZ R42, R41, R38 ;  /* 0x00000026292a7221 */ /* 0x000fca0000010000 */
[----:B------:R-:W-:-:S07]  /*1e50*/  MOV R24, R42 ;  /* 0x0000002a00187202 */ /* 0x000fce0000000f00 */
[----:B------:R-:W-:Y:S05]  /*1e60*/  WARPSYNC.COLLECTIVE R27, `(.L_x_1726) ;  /* 0x000000001b087348 */ /* 0x000fea0003c00000 */
[----:B------:R0:W1:Y:S02]  /*1e70*/  SHFL.BFLY P1, R38, R24, R25, R26 ;  /* 0x0c00001918267389 */ /* 0x000064000002001a */
[----:B01----:R-:W-:Y:S05]  /*1e80*/  ENDCOLLECTIVE ;  /* 0x000000000000791b */ /* 0x003fea0003800000 */
.L_x_1726:
[----:B------:R-:W-:Y:S02]  /*1e90*/  HFMA2 R25, -RZ, RZ, 0, 4.76837158203125e-07 ;  /* 0x00000008ff197431 */ /* 0x000fe400000001ff */
[----:B------:R-:W-:-:S05]  /*1ea0*/  FADD.FTZ R43, R42, R38 ;  /* 0x000000262a2b7221 */ /* 0x000fca0000010000 */
[----:B------:R-:W-:-:S07]  /*1eb0*/  MOV R24, R43 ;  /* 0x0000002b00187202 */ /* 0x000fce0000000f00 */
[----:B------:R-:W-:Y:S05]  /*1ec0*/  WARPSYNC.COLLECTIVE R27, `(.L_x_1727) ;  /* 0x000000001b087348 */ /* 0x000fea0003c00000 */
[----:B------:R0:W1:Y:S02]  /*1ed0*/  SHFL.BFLY P1, R38, R24, R25, R26 ;  /* 0x0c00001918267389 */ /* 0x000064000002001a */
[----:B01----:R-:W-:Y:S05]  /*1ee0*/  ENDCOLLECTIVE ;  /* 0x000000000000791b */ /* 0x003fea0003800000 */
.L_x_1727:
[----:B------:R-:W-:Y:S02]  /*1ef0*/  HFMA2 R25, -RZ, RZ, 0, 9.5367431640625e-07 ;  /* 0x00000010ff197431 */ /* 0x000fe400000001ff */
[----:B------:R-:W-:-:S05]  /*1f00*/  FADD.FTZ R44, R43, R38 ;  /* 0x000000262b2c7221 */ /* 0x000fca0000010000 */
[----:B------:R-:W-:-:S07]  /*1f10*/  MOV R24, R44 ;  /* 0x0000002c00187202 */ /* 0x000fce0000000f00 */
[----:B------:R-:W-:Y:S05]  /*1f20*/  WARPSYNC.COLLECTIVE R27, `(.L_x_1728) ;  /* 0x000000001b087348 */ /* 0x000fea0003c00000 */
[----:B------:R0:W1:Y:S02]  /*1f30*/  SHFL.BFLY P1, R38, R24, R25, R26 ;  /* 0x0c00001918267389 */ /* 0x000064000002001a */
[----:B01----:R-:W-:Y:S05]  /*1f40*/  ENDCOLLECTIVE ;  /* 0x000000000000791b */ /* 0x003fea0003800000 */
.L_x_1728:
[----:B------:R-:W-:Y:S05]  /*1f50*/  BRA `(.L_x_1729) ;  /* 0xffffffe800e47947 */ /* 0x000fea000383ffff */
.L_x_1715:
[----:B------:R-:W-:Y:S01]  /*1f60*/  HFMA2 R26, -RZ, RZ, 0, 1.847743988037109375e-06 ;  /* 0x0000001fff1a7431 */ /* 0x000fe200000001ff */
[----:B------:R-:W-:Y:S01]  /*1f70*/  BSSY B0, `(.L_x_1730) ;  /* 0x0000006000007945 */ /* 0x000fe20003800000 */
[----:B------:R-:W-:Y:S02]  /*1f80*/  MOV R25, 0x1 ;  /* 0x0000000100197802 */ /* 0x000fe40000000f00 */
[----:B------:R-:W-:-:S07]  /*1f90*/  MOV R27, 0xffffffff ;  /* 0xffffffff001b7802 */ /* 0x000fce0000000f00 */
[----:B-----5:R-:W-:Y:S05]  /*1fa0*/  WARPSYNC.COLLECTIVE R27, `(.L_x_1731) ;  /* 0x000000001b087348 */ /* 0x020fea0003c00000 */
[----:B------:R0:W1:Y:S02]  /*1fb0*/  SHFL.BFLY P1, R38, R24, R25, R26 ;  /* 0x0c00001918267389 */ /* 0x000064000002001a */
[----:B01---5:R-:W-:Y:S05]  /*1fc0*/  ENDCOLLECTIVE ;  /* 0x000000000000791b */ /* 0x023fea0003800000 */
.L_x_1731:
[----:B------:R-:W-:Y:S05]  /*1fd0*/  BSYNC B0 ;  /* 0x0000000000007941 */ /* 0x000fea0003800000 */
.L_x_1730:
        /* <DEDUP_REMOVED lines=9> */
.L_x_1732:
[----:B------:R-:W-:Y:S02]  /*2070*/  HFMA2 R25, -RZ, RZ, 0, 2.384185791015625e-07 ;  /* 0x00000004ff197431 */ /* 0x000fe400000001ff */
[----:B------:R-:W-:-:S05]  /*2080*/  FADD.FTZ R43, R42, R38 ;  /* 0x000000262a2b7221 */ /* 0x000fca0000010000 */
[----:B------:R-:W-:-:S07]  /*2090*/  MOV R24, R43 ;  /* 0x0000002b00187202 */ /* 0x000fce0000000f00 */
[----:B------:R-:W-:Y:S05]  /*20a0*/  WARPSYNC.COLLECTIVE R27, `(.L_x_1733) ;  /* 0x000000001b087348 */ /* 0x000fea0003c00000 */
[----:B------:R0:W1:Y:S02]  /*20b0*/  SHFL.BFLY P1, R38, R24, R25, R26 ;  /* 0x0c00001918267389 */ /* 0x000064000002001a */
[----:B01----:R-:W-:Y:S05]  /*20c0*/  ENDCOLLECTIVE ;  /* 0x000000000000791b */ /* 0x003fea0003800000 */
.L_x_1733:
[----:B------:R-:W-:Y:S02]  /*20d0*/  HFMA2 R25, -RZ, RZ, 0, 4.76837158203125e-07 ;  /* 0x00000008ff197431 */ /* 0x000fe400000001ff */
[----:B------:R-:W-:-:S05]  /*20e0*/  FADD.FTZ R44, R43, R38 ;  /* 0x000000262b2c7221 */ /* 0x000fca0000010000 */
[----:B------:R-:W-:-:S07]  /*20f0*/  MOV R24, R44 ;  /* 0x0000002c00187202 */ /* 0x000fce0000000f00 */
[----:B------:R-:W-:Y:S05]  /*2100*/  WARPSYNC.COLLECTIVE R27, `(.L_x_1734) ;  /* 0x000000001b087348 */ /* 0x000fea0003c00000 */
[----:B------:R0:W1:Y:S02]  /*2110*/  SHFL.BFLY P1, R38, R24, R25, R26 ;  /* 0x0c00001918267389 */ /* 0x000064000002001a */
[----:B01----:R-:W-:Y:S05]  /*2120*/  ENDCOLLECTIVE ;  /* 0x000000000000791b */ /* 0x003fea0003800000 */
.L_x_1734:
[----:B------:R-:W-:Y:S02]  /*2130*/  HFMA2 R25, -RZ, RZ, 0, 9.5367431640625e-07 ;  /* 0x00000010ff197431 */ /* 0x000fe400000001ff */
[----:B------:R-:W-:-:S05]  /*2140*/  FADD.FTZ R45, R44, R38 ;  /* 0x000000262c2d7221 */ /* 0x000fca0000010000 */
[----:B------:R-:W-:-:S07]  /*2150*/  MOV R24, R45 ;  /* 0x0000002d00187202 */ /* 0x000fce0000000f00 */
[----:B------:R-:W-:Y:S05]  /*2160*/  WARPSYNC.COLLECTIVE R27, `(.L_x_1735) ;  /* 0x000000001b087348 */ /* 0x000fea0003c00000 */
[----:B------:R0:W1:Y:S02]  /*2170*/  SHFL.BFLY P1, R38, R24, R25, R26 ;  /* 0x0c00001918267389 */ /* 0x000064000002001a */
[----:B01----:R-:W-:Y:S05]  /*2180*/  ENDCOLLECTIVE ;  /* 0x000000000000791b */ /* 0x003fea0003800000 */
.L_x_1735:
        /* <DEDUP_REMOVED lines=23> */
.L_x_1736:
[----:B------:R-:W-:Y:S02]  /*2300*/  HFMA2 R25, -RZ, RZ, 0, 1.1920928955078125e-07 ;  /* 0x00000002ff197431 */ /* 0x000fe400000001ff */
[----:B------:R-:W-:-:S05]  /*2310*/  FADD.FTZ R42, R24, R38 ;  /* 0x00000026182a7221 */ /* 0x000fca0000010000 */
[----:B------:R-:W-:-:S07]  /*2320*/  MOV R24, R42 ;  /* 0x0000002a00187202 */ /* 0x000fce0000000f00 */
[----:B------:R-:W-:Y:S05]  /*2330*/  WARPSYNC.COLLECTIVE R27, `(.L_x_1737) ;  /* 0x000000001b087348 */ /* 0x000fea0003c00000 */
[----:B------:R0:W1:Y:S02]  /*2340*/  SHFL.BFLY P1, R38, R24, R25, R26 ;  /* 0x0c00001918267389 */ /* 0x000064000002001a */
[----:B01----:R-:W-:Y:S05]  /*2350*/  ENDCOLLECTIVE ;  /* 0x000000000000791b */ /* 0x003fea0003800000 */
.L_x_1737:
[----:B------:R-:W-:Y:S02]  /*2360*/  HFMA2 R25, -RZ, RZ, 0, 2.384185791015625e-07 ;  /* 0x00000004ff197431 */ /* 0x000fe400000001ff */
[----:B------:R-:W-:-:S05]  /*2370*/  FADD.FTZ R43, R42, R38 ;  /* 0x000000262a2b7221 */ /* 0x000fca0000010000 */
[----:B------:R-:W-:-:S07]  /*2380*/  MOV R24, R43 ;  /* 0x0000002b00187202 */ /* 0x000fce0000000f00 */
[----:B------:R-:W-:Y:S05]  /*2390*/  WARPSYNC.COLLECTIVE R27, `(.L_x_1738) ;  /* 0x000000001b087348 */ /* 0x000fea0003c00000 */
[----:B------:R0:W1:Y:S02]  /*23a0*/  SHFL.BFLY P1, R38, R24, R25, R26 ;  /* 0x0c00001918267389 */ /* 0x000064000002001a */
[----:B01----:R-:W-:Y:S05]  /*23b0*/  ENDCOLLECTIVE ;  /* 0x000000000000791b */ /* 0x003fea0003800000 */
.L_x_1738:
[----:B------:R-:W-:Y:S02]  /*23c0*/  HFMA2 R25, -RZ, RZ, 0, 4.76837158203125e-07 ;  /* 0x00000008ff197431 */ /* 0x000fe400000001ff */
[----:B------:R-:W-:-:S05]  /*23d0*/  FADD.FTZ R44, R43, R38 ;  /* 0x000000262b2c7221 */ /* 0x000fca0000010000 */
[----:B------:R-:W-:-:S07]  /*23e0*/  MOV R24, R44 ;  /* 0x0000002c00187202 */ /* 0x000fce0000000f00 */
[----:B------:R-:W-:Y:S05]  /*23f0*/  WARPSYNC.COLLECTIVE R27, `(.L_x_1739) ;  /* 0x000000001b087348 */ /* 0x000fea0003c00000 */
[----:B------:R0:W1:Y:S02]  /*2400*/  SHFL.BFLY P1, R38, R24, R25, R26 ;  /* 0x0c00001918267389 */ /* 0x000064000002001a */
[----:B01----:R-:W-:Y:S05]  /*2410*/  ENDCOLLECTIVE ;  /* 0x000000000000791b */ /* 0x003fea0003800000 */
.L_x_1739:
[----:B------:R-:W-:Y:S02]  /*2420*/  HFMA2 R25, -RZ, RZ, 0, 9.5367431640625e-07 ;  /* 0x00000010ff197431 */ /* 0x000fe400000001ff */
[----:B------:R-:W-:-:S05]  /*2430*/  FADD.FTZ R45, R44, R38 ;  /* 0x000000262c2d7221 */ /* 0x000fca0000010000 */
[----:B------:R-:W-:-:S07]  /*2440*/  MOV R24, R45 ;  /* 0x0000002d00187202 */ /* 0x000fce0000000f00 */
[----:B------:R-:W-:Y:S05]  /*2450*/  WARPSYNC.COLLECTIVE R27, `(.L_x_1740) ;  /* 0x000000001b087348 */ /* 0x000fea0003c00000 */
[----:B------:R0:W1:Y:S02]  /*2460*/  SHFL.BFLY P1, R38, R24, R25, R26 ;  /* 0x0c00001918267389 */ /* 0x000064000002001a */
[----:B01----:R-:W-:Y:S05]  /*2470*/  ENDCOLLECTIVE ;  /* 0x000000000000791b */ /* 0x003fea0003800000 */
.L_x_1740:
[----:B------:R-:W-:Y:S05]  /*2480*/  BRA `(.L_x_1741) ;  /* 0xfffffff000787947 */ /* 0x000fea000383ffff */
.L_x_1742:
        /* <DEDUP_REMOVED lines=15> */
.L_x_9069:


//--------------------- .text._ZN10layer_norm13ln_fwd_kernelINS_13Kernel_traitsIf13__nv_bfloat16S2_S2_fjLj256ELj1ELj4ELj1ELj16ENS_18Kernel_traits_baseILj256EfS2_S2_S2_fjLj128EEEEELb0ELb0ELb1ELb1EEEvNS_9FwdParamsE --------------------------
	.section	.text._ZN10layer_norm13ln_fwd_kernelINS_13Kernel_traitsIf13__nv_bfloat16S2_S2_fjLj256ELj1ELj4ELj1ELj16ENS_18Kernel_traits_baseILj256EfS2_S2_S2_fjLj128EEEEELb0ELb0ELb1ELb1EEEvNS_9FwdParamsE,"ax",@progbits
	.align	128
        .global         _ZN10layer_norm13ln_fwd_kernelINS_13Kernel_traitsIf13__nv_bfloat16S2_S2_fjLj256ELj1ELj4ELj1ELj16ENS_18Kernel_traits_baseILj256EfS2_S2_S2_fjLj128EEEEELb0ELb0ELb1ELb1EEEvNS_9FwdParamsE
        .type           _ZN10layer_norm13ln_fwd_kernelINS_13Kernel_traitsIf13__nv_bfloat16S2_S2_fjLj256ELj1ELj4ELj1ELj16ENS_18Kernel_traits_baseILj256EfS2_S2_S2_fjLj128EEEEELb0ELb0ELb1ELb1EEEvNS_9FwdParamsE,@function
        .size           _ZN10layer_norm13ln_fwd_kernelINS_13Kernel_traitsIf13__nv_bfloat16S2_S2_fjLj256ELj1ELj4ELj1ELj16ENS_18Kernel_traits_baseILj256EfS2_S2_S2_fjLj128EEEEELb0ELb0ELb1ELb1EEEvNS_9FwdParamsE,(.L_x_9070 - _ZN10layer_norm13ln_fwd_kernelINS_13Kernel_traitsIf13__nv_bfloat16S2_S2_fjLj256ELj1ELj4ELj1ELj16ENS_18Kernel_traits_baseILj256EfS2_S2_S2_fjLj128EEEEELb0ELb0ELb1ELb1EEEvNS_9FwdParamsE)
        .other          _ZN10layer_norm13ln_fwd_kernelINS_13Kernel_traitsIf13__nv_bfloat16S2_S2_fjLj256ELj1ELj4ELj1ELj16ENS_18Kernel_traits_baseILj256EfS2_S2_S2_fjLj128EEEEELb0ELb0ELb1ELb1EEEvNS_9FwdParamsE,@"STO_CUDA_ENTRY STV_DEFAULT"
_ZN10layer_norm13ln_fwd_kernelINS_13Kernel_traitsIf13__nv_bfloat16S2_S2_fjLj256ELj1ELj4ELj1ELj16ENS_18Kernel_traits_baseILj256EfS2_S2_S2_fjLj128EEEEELb0ELb0ELb1ELb1EEEvNS_9FwdParamsE:
.text._ZN10layer_norm13ln_fwd_kernelINS_13Kernel_traitsIf13__nv_bfloat16S2_S2_fjLj256ELj1ELj4ELj1ELj16ENS_18Kernel_traits_baseILj256EfS2_S2_S2_fjLj128EEEEELb0ELb0ELb1ELb1EEEvNS_9FwdParamsE:
        /* <DEDUP_REMOVED lines=27> */
[----:B------:R1:W5:Y:S01]  /*01b0*/  LDG.E.128 R12, desc[UR6][R4.64] ;  /* 0x00000006040c7981 */ /* 0x000362000c1e1d00 */
[----:B------:R-:W2:Y:S03]  /*01c0*/  LDCU.64 UR4, c[0x0][0x3a0] ;  /* 0x00007400ff0477ac */ /* 0x000ea60008000a00 */
[----:B------:R1:W5:Y:S01]  /*01d0*/  LDG.E.128 R8, desc[UR6][R4.64+0x10] ;  /* 0x0000100604087981 */ /* 0x000362000c1e1d00 */
[----:B------:R-:W3:Y:S01]  /*01e0*/  LDCU.U8 UR8, c[0x0][0x410] ;  /* 0x00008200ff0877ac */ /* 0x000ee20008000000 */
[----:B------:R-:W4:Y:S01]  /*01f0*/  LDCU UR9, c[0x0][0x448] ;  /* 0x00008900ff0977ac */ /* 0x000f220008000800 */
[----:B------:R-:W0:Y:S01]  /*0200*/  LDCU UR10, c[0x0][0x448] ;  /* 0x00008900ff0a77ac */ /* 0x000e220008000800 */
[----:B--2---:R-:W-:-:S04]  /*0210*/  UISETP.NE.U32.AND UP0, UPT, UR4, URZ, UPT ;  /* 0x000000ff0400728c */ /* 0x004fc8000bf05070 */
[----:B------:R-:W-:-:S09]  /*0220*/  UISETP.NE.AND.EX UP0, UPT, UR5, URZ, UPT, UP0 ;  /* 0x000000ff0500728c */ /* 0x000fd2000bf05300 */
[----:B01-34-:R-:W-:Y:S05]  /*0230*/  BRA.U !UP0, `(.L_x_1743) ;  /* 0x0000000908d47547 */ /* 0x01bfea000b800000 */
.L_x_1747:
[----:B------:R-:W0:Y:S08]  /*0240*/  LDC.64 R30, c[0x0][0x3f0] ;  /* 0x0000fc00ff1e7b82 */ /* 0x000e300000000a00 */
        /* <DEDUP_REMOVED lines=10> */
[----:B------:R-:W-:Y:S01]  /*02f0*/  IMAD R0, R2, R29, RZ ;  /* 0x0000001d02007224 */ /* 0x000fe200078e02ff */
[----:B------:R-:W1:Y:S02]  /*0300*/  @P0 LDC R36, c[0x0][0x40c] ;  /* 0x00010300ff240b82 */ /* 0x000e640000000800 */
[----:B------:R-:W-:Y:S02]  /*0310*/  @P0 SHF.R.S32.HI R35, RZ, 0x1f, R32 ;  /* 0x0000001fff230819 */ /* 0x000fe40000011420 */
[----:B------:R-:W-:Y:S02]  /*0320*/  SHF.R.S32.HI R33, RZ, 0x1f, R0 ;  /* 0x0000001fff217819 */ /* 0x000fe40000011400 */
[----:B------:R-:W-:Y:S02]  /*0330*/  @P0 LEA.HI R32, R35, R32, RZ, 0x3 ;  /* 0x0000002023200211 */ /* 0x000fe400078f18ff */
[----:B------:R-:W-:-:S02]  /*0340*/  LEA.HI R0, R33, R0, RZ, 0x3 ;  /* 0x0000000021007211 */ /* 0x000fc400078f18ff */
[-C--:B------:R-:W-:Y:S02]  /*0350*/  @P0 LEA.HI.SX32 R30, R32, R3.reuse, 0x1d ;  /* 0x00000003201e0211 */ /* 0x080fe400078feaff */
[----:B------:R-:W-:Y:S02]  /*0360*/  LEA.HI.SX32 R41, R0, R3, 0x1d ;  /* 0x0000000300297211 */ /* 0x000fe400078feaff */
[----:B0-----:R-:W-:-:S03]  /*0370*/  @P0 LEA R38, P1, R30, R24, 0x4 ;  /* 0x000000181e260211 */ /* 0x001fc600078220ff */
[----:B--2---:R-:W-:Y:S01]  /*0380*/  IMAD.WIDE.U32 R26, R41, 0x10, R26 ;  /* 0x00000010291a7825 */ /* 0x004fe200078e001a */
[----:B------:R-:W-:Y:S02]  /*0390*/  @P0 LEA.HI.X R39, R30, R25, R31, 0x4, P1 ;  /* 0x000000191e270211 */ /* 0x000fe400008f241f */
[----:B------:R-:W0:Y:S03]  /*03a0*/  LDC.64 R30, c[0x0][0x3f8] ;  /* 0x0000fe00ff1e7b82 */ /* 0x000e260000000a00 */
[----:B------:R-:W2:Y:S04]  /*03b0*/  LDG.E.128 R24, desc[UR6][R26.64] ;  /* 0x000000061a187981 */ /* 0x000ea8000c1e1d00 */
[----:B------:R3:W4:Y:S01]  /*03c0*/  @P0 LDG.E.128 R4, desc[UR6][R38.64] ;  /* 0x0000000626040981 */ /* 0x000722000c1e1d00 */
[----:B------:R-:W-:Y:S01]  /*03d0*/  ISETP.GT.AND P1, PT, R28, RZ, PT ;  /* 0x000000ff1c00720c */ /* 0x000fe20003f24270 */
[----:B---3--:R-:W3:-:S12]  /*03e0*/  LDC.64 R38, c[0x0][0x3a8] ;  /* 0x0000ea00ff267b82 */ /* 0x008ed80000000a00 */
[----:B------:R-:W1:Y:S01]  /*03f0*/  @P1 LDC R40, c[0x0][0x40c] ;  /* 0x00010300ff281b82 */ /* 0x000e620000000800 */
[----:B0-----:R-:W-:-:S05]  /*0400*/  IMAD.WIDE R30, R2, 0x4, R30 ;  /* 0x00000004021e7825 */ /* 0x001fca00078e021e */
[----:B-----5:R0:W5:Y:S01]  /*0410*/  LDG.E R0, desc[UR6][R30.64] ;  /* 0x000000061e007981 */ /* 0x020162000c1e1900 */
[----:B------:R-:W-:Y:S01]  /*0420*/  UMOV UR4, 0xffffffff ;  /* 0xffffffff00047882 */ /* 0x000fe20000000000 */
[----:B------:R-:W1:Y:S08]  /*0430*/  @P1 LDC R42, c[0x0][0x40c] ;  /* 0x00010300ff2a1b82 */ /* 0x000e700000000800 */
[----:B------:R-:W1:Y:S01]  /*0440*/  @P1 LDC R32, c[0x0][0x40c] ;  /* 0x00010300ff201b82 */ /* 0x000e620000000800 */
[----:B---3--:R-:W-:-:S07]  /*0450*/  IMAD.WIDE.U32 R38, R41, 0x10, R38 ;  /* 0x0000001029267825 */ /* 0x008fce00078e0026 */
[----:B------:R-:W3:Y:S08]  /*0460*/  @P1 LDC R34, c[0x0][0x40c] ;  /* 0x00010300ff221b82 */ /* 0x000ef00000000800 */
[----:B------:R-:W3:Y:S01]  /*0470*/  @P1 LDC R37, c[0x0][0x40c] ;  /* 0x00010300ff251b82 */ /* 0x000ee20000000800 */
[C---:B--2---:R-:W-:Y:S02]  /*0480*/  SHF.L.U32 R28, R24.reuse, 0x10, RZ ;  /* 0x00000010181c7819 */ /* 0x044fe400000006ff */
[----:B------:R-:W-:-:S02]  /*0490*/  PRMT R24, R24, 0x7632, R24 ;  /* 0x0000763218187816 */ /* 0x000fc40000000018 */
[C---:B----4-:R-:W-:Y:S02]  /*04a0*/  @P1 PRMT R35, R4.reuse, 0x7632, R35 ;  /* 0x0000763204231816 */ /* 0x050fe40000000023 */
[----:B------:R-:W-:Y:S02]  /*04b0*/  @P0 SHF.L.U32 R33, R4, 0x10, RZ ;  /* 0x0000001004210819 */ /* 0x000fe400000006ff */
[----:B0-----:R-:W-:Y:S02]  /*04c0*/  SHF.L.U32 R30, R25, 0x10, RZ ;  /* 0x00000010191e7819 */ /* 0x001fe400000006ff */
[----:B------:R-:W-:Y:S01]  /*04d0*/  SHF.L.U32 R31, R24, 0x10, RZ ;  /* 0x00000010181f7819 */ /* 0x000fe200000006ff */
[----:B-1----:R-:W-:Y:S01]  /*04e0*/  @P0 FFMA.FTZ R28, R33, R36, R28 ;  /* 0x00000024211c0223 */ /* 0x002fe2000001001c */
[----:B------:R-:W-:Y:S02]  /*04f0*/  @P1 SHF.L.U32 R24, R35, 0x10, RZ ;  /* 0x0000001023181819 */ /* 0x000fe400000006ff */
[----:B------:R-:W-:-:S02]  /*0500*/  PRMT R25, R25, 0x7632, R25 ;  /* 0x0000763219197816 */ /* 0x000fc40000000019 */
[----:B------:R-:W-:Y:S01]  /*0510*/  @P1 PRMT R36, R5, 0x7632, R36 ;  /* 0x0000763205241816 */ /* 0x000fe20000000024 */
[----:B------:R-:W-:Y:S01]  /*0520*/  @P1 FFMA.FTZ R31, R24, R40, R31 ;  /* 0x00000028181f1223 */ /* 0x000fe2000001001f */
[----:B------:R-:W-:Y:S01]  /*0530*/  SHF.L.U32 R33, R25, 0x10, RZ ;  /* 0x0000001019217819 */ /* 0x000fe200000006ff */
[----:B------:R-:W0:Y:S01]  /*0540*/  @P1 LDC R24, c[0x0][0x40c] ;  /* 0x00010300ff181b82 */ /* 0x000e220000000800 */
[----:B------:R-:W-:Y:S02]  /*0550*/  @P1 SHF.L.U32 R35, R5, 0x10, RZ ;  /* 0x0000001005231819 */ /* 0x000fe400000006ff */
[----:B------:R-:W-:-:S03]  /*0560*/  @P1 SHF.L.U32 R36, R36, 0x10, RZ ;  /* 0x0000001024241819 */ /* 0x000fc600000006ff */
[----:B------:R-:W-:Y:S01]  /*0570*/  @P1 FFMA.FTZ R30, R35, R42, R30 ;  /* 0x0000002a231e1223 */ /* 0x000fe2000001001e */
[----:B------:R-:W-:Y:S01]  /*0580*/  SHF.L.U32 R35, R26, 0x10, RZ ;  /* 0x000000101a237819 */ /* 0x000fe200000006ff */
[----:B------:R-:W1:Y:S01]  /*0590*/  @P1 LDC R25, c[0x0][0x40c] ;  /* 0x00010300ff191b82 */ /* 0x000e620000000800 */
[----:B------:R-:W-:Y:S01]  /*05a0*/  @P1 FFMA.FTZ R33, R36, R32, R33 ;  /* 0x0000002024211223 */ /* 0x000fe20000010021 */
[----:B------:R-:W-:Y:S02]  /*05b0*/  PRMT R32, R26, 0x7632, R32 ;  /* 0x000076321a207816 */ /* 0x000fe40000000020 */
[C---:B------:R-:W-:Y:S02]  /*05c0*/  @P1 PRMT R36, R6.reuse, 0x7632, R36 ;  /* 0x0000763206241816 */ /* 0x040fe40000000024 */
[----:B------:R-:W-:Y:S02]  /*05d0*/  @P1 SHF.L.U32 R26, R6, 0x10, RZ ;  /* 0x00000010061a1819 */ /* 0x000fe400000006ff */
[----:B------:R-:W-:-:S02]  /*05e0*/  SHF.L.U32 R32, R32, 0x10, RZ ;  /* 0x0000001020207819 */ /* 0x000fc400000006ff */
[----:B------:R-:W-:Y:S01]  /*05f0*/  @P1 SHF.L.U32 R43, R36, 0x10, RZ ;  /* 0x00000010242b1819 */ /* 0x000fe200000006ff */
[----:B---3--:R-:W-:Y:S01]  /*0600*/  @P1 FFMA.FTZ R35, R26, R34, R35 ;  /* 0x000000221a231223 */ /* 0x008fe20000010023 */
[----:B------:R-:W-:Y:S02]  /*0610*/  PRMT R26, R27, 0x7632, R26 ;  /* 0x000076321b1a7816 */ /* 0x000fe4000000001a */
[----:B------:R-:W-:Y:S01]  /*0620*/  @P1 PRMT R34, R7, 0x7632, R34 ;  /* 0x0000763207221816 */ /* 0x000fe20000000022 */
[----:B------:R-:W-:Y:S01]  /*0630*/  @P1 FFMA.FTZ R32, R43, R37, R32 ;  /* 0x000000252b201223 */ /* 0x000fe20000010020 */
[----:B------:R-:W-:Y:S02]  /*0640*/  SHF.L.U32 R36, R27, 0x10, RZ ;  /* 0x000000101b247819 */ /* 0x000fe400000006ff */
[----:B------:R-:W-:Y:S01]  /*0650*/  SHF.L.U32 R37, R26, 0x10, RZ ;  /* 0x000000101a257819 */ /* 0x000fe200000006ff */
[----:B------:R-:W-:Y:S01]  /*0660*/  FADD.FTZ R26, RZ, R28 ;  /* 0x0000001cff1a7221 */ /* 0x000fe20000010000 */
[----:B------:R-:W-:-:S02]  /*0670*/  @P1 SHF.L.U32 R27, R7, 0x10, RZ ;  /* 0x00000010071b1819 */ /* 0x000fc400000006ff */
[----:B------:R-:W-:Y:S01]  /*0680*/  @P1 SHF.L.U32 R34, R34, 0x10, RZ ;  /* 0x0000001022221819 */ /* 0x000fe200000006ff */
[----:B------:R-:W-:Y:S01]  /*0690*/  FADD.FTZ R41, R26, R31 ;  /* 0x0000001f1a297221 */ /* 0x000fe20000010000 */
[----:B------:R-:W-:Y:S01]  /*06a0*/  F2FP.BF16.F32.PACK_AB R26, R32, R35 ;  /* 0x00000023201a723e */ /* 0x000fe200000010ff */
[----:B-1----:R-:W-:Y:S01]  /*06b0*/  @P1 FFMA.FTZ R36, R27, R25, R36 ;  /* 0x000000191b241223 */ /* 0x002fe20000010024 */
[----:B------:R-:W-:Y:S01]  /*06c0*/  F2FP.BF16.F32.PACK_AB R25, R33, R30 ;  /* 0x0000001e2119723e */ /* 0x000fe200000010ff */
[----:B0-----:R-:W-:Y:S01]  /*06d0*/  @P1 FFMA.FTZ R37, R34, R24, R37 ;  /* 0x0000001822251223 */ /* 0x001fe20000010025 */
[----:B------:R-:W-:Y:S01]  /*06e0*/  F2FP.BF16.F32.PACK_AB R24, R31, R28 ;  /* 0x0000001c1f18723e */ /* 0x000fe200000010ff */
[----:B------:R-:W-:Y:S01]  /*06f0*/  FADD.FTZ R34, R41, R30 ;  /* 0x0000001e29227221 */ /* 0x000fe20000010000 */
[----:B------:R-:W-:Y:S02]  /*0700*/  ISETP.NE.AND P1, PT, R3, RZ, PT ;  /* 0x000000ff0300720c */ /* 0x000fe40003f25270 */
[----:B------:R-:W-:Y:S01]  /*0710*/  F2FP.BF16.F32.PACK_AB R27, R37, R36 ;  /* 0x00000024251b723e */ /* 0x000fe200000010ff */
[----:B------:R-:W-:-:S04]  /*0720*/  FADD.FTZ R34, R34, R33 ;  /* 0x0000002122227221 */ /* 0x000fc80000010000 */
[----:B------:R0:W-:Y:S01]  /*0730*/  STG.E.128 desc[UR6][R38.64], R24 ;  /* 0x0000001826007986 */ /* 0x0001e2000c101d06 */
[----:B------:R-:W-:-:S04]  /*0740*/  FADD.FTZ R41, R34, R35 ;  /* 0x0000002322297221 */ /* 0x000fc80000010000 */
[----:B------:R-:W-:-:S04]  /*0750*/  FADD.FTZ R41, R41, R32 ;  /* 0x0000002029297221 */ /* 0x000fc80000010000 */
[----:B------:R-:W-:-:S04]  /*0760*/  FADD.FTZ R34, R41, R36 ;  /* 0x0000002429227221 */ /* 0x000fc80000010000 */
        /* <DEDUP_REMOVED lines=39> */
.L_x_1762:
[----:B01----:R-:W-:Y:S01]  /*09e0*/  FADD.FTZ R43, R43, R34 ;  /* 0x000000222b2b7221 */ /* 0x003fe20000010000 */
[----:B------:R-:W-:Y:S01]  /*09f0*/  FMUL.FTZ R34, R39, R39 ;  /* 0x0000002727227220 */ /* 0x000fe20000410000 */
[----:B------:R-:W-:Y:S01]  /*0a00*/  ISETP.NE.AND P0, PT, RZ, UR8, PT ;  /* 0x00000008ff007c0c */ /* 0x000fe2000bf05270 */
[----:B------:R-:W0:Y:S01]  /*0a10*/  @!P1 LDC.64 R24, c[0x0][0x3c0] ;  /* 0x0000f000ff189b82 */ /* 0x000e220000000a00 */
[----:B------:R-:W-:Y:S01]  /*0a20*/  FFMA.FTZ R38, R43, R38, UR9 ;  /* 0x000000092b267e23 */ /* 0x000fe20008010026 */
[----:B------:R-:W-:Y:S01]  /*0a30*/  BSSY.RECONVERGENT B0, `(.L_x_1745) ;  /* 0x0000030000007945 */ /* 0x000fe20003800200 */
[----:B------:R-:W-:-:S05]  /*0a40*/  FSEL R41, R34, RZ, P0 ;  /* 0x000000ff22297208 */ /* 0x000fca0000000000 */
        /* <DEDUP_REMOVED lines=9> */
[----:B------:R-:W0:Y:S01]  /*0ae0*/  LDC.64 R24, c[0x0][0x428] ;  /* 0x00010a00ff187b82 */ /* 0x000e220000000a00 */
[----:B------:R-:W-:Y:S02]  /*0af0*/  IADD3 R0, PT, PT, R0, -0x1, RZ ;  /* 0xffffffff00007810 */ /* 0x000fe40007ffe0ff */
[----:B------:R-:W-:-:S03]  /*0b00*/  FSEL R39, R39, RZ, !P0 ;  /* 0x000000ff27277208 */ /* 0x000fc60004000000 */
[----:B------:R-:W-:Y:S02]  /*0b10*/  IMAD R29, R0, R29, RZ ;  /* 0x0000001d001d7224 */ /* 0x000fe400078e02ff */
[C---:B------:R-:W-:Y:S01]  /*0b20*/  FADD.FTZ R28, -R39.reuse, R28 ;  /* 0x0000001c271c7221 */ /* 0x040fe20000010100 */
[C---:B------:R-:W-:Y:S01]  /*0b30*/  FADD.FTZ R30, -R39.reuse, R30 ;  /* 0x0000001e271e7221 */ /* 0x040fe20000010100 */
[C---:B------:R-:W-:Y:S01]  /*0b40*/  FADD.FTZ R34, -R39.reuse, R35 ;  /* 0x0000002327227221 */ /* 0x040fe20000010100 */
[----:B------:R-:W-:Y:S01]  /*0b50*/  FADD.FTZ R38, -R39, R36 ;  /* 0x0000002427267221 */ /* 0x000fe20000010100 */
[----:B------:R-:W-:Y:S01]  /*0b60*/  FMUL.FTZ R27, R41, R28 ;  /* 0x0000001c291b7220 */ /* 0x000fe20000410000 */
[----:B------:R-:W-:Y:S01]  /*0b70*/  SHF.R.S32.HI R28, RZ, 0x1f, R29 ;  /* 0x0000001fff1c7819 */ /* 0x000fe2000001141d */
[C---:B------:R-:W-:Y:S01]  /*0b80*/  FADD.FTZ R0, -R39.reuse, R31 ;  /* 0x0000001f27007221 */ /* 0x040fe20000010100 */
[C---:B------:R-:W-:Y:S01]  /*0b90*/  FADD.FTZ R26, -R39.reuse, R33 ;  /* 0x00000021271a7221 */ /* 0x040fe20000010100 */
[C---:B------:R-:W-:Y:S01]  /*0ba0*/  FADD.FTZ R32, -R39.reuse, R32 ;  /* 0x0000002027207221 */ /* 0x040fe20000010100 */
[----:B------:R-:W-:Y:S01]  /*0bb0*/  FADD.FTZ R40, -R39, R37 ;  /* 0x0000002527287221 */ /* 0x000fe20000010100 */
[C---:B------:R-:W-:Y:S01]  /*0bc0*/  FMUL.FTZ R31, R41.reuse, R30 ;  /* 0x0000001e291f7220 */ /* 0x040fe20000410000 */
[C---:B------:R-:W-:Y:S01]  /*0bd0*/  FMUL.FTZ R33, R41.reuse, R34 ;  /* 0x0000002229217220 */ /* 0x040fe20000410000 */
[C---:B------:R-:W-:Y:S01]  /*0be0*/  FMUL.FTZ R35, R41.reuse, R38 ;  /* 0x0000002629237220 */ /* 0x040fe20000410000 */
[----:B------:R-:W-:Y:S01]  /*0bf0*/  LEA.HI R30, R28, R29, RZ, 0x3 ;  /* 0x0000001d1c1e7211 */ /* 0x000fe200078f18ff */
[C---:B------:R-:W-:Y:S01]  /*0c00*/  FMUL.FTZ R0, R41.reuse, R0 ;  /* 0x0000000029007220 */ /* 0x040fe20000410000 */
[C---:B------:R-:W-:Y:S01]  /*0c10*/  FMUL.FTZ R26, R41.reuse, R26 ;  /* 0x0000001a291a7220 */ /* 0x040fe20000410000 */
[C---:B------:R-:W-:Y:S01]  /*0c20*/  FMUL.FTZ R36, R41.reuse, R32 ;  /* 0x0000002029247220 */ /* 0x040fe20000410000 */
[----:B------:R-:W-:Y:S01]  /*0c30*/  FMUL.FTZ R40, R41, R40 ;  /* 0x0000002829287220 */ /* 0x000fe20000410000 */
[----:B------:R-:W-:Y:S01]  /*0c40*/  FFMA.FTZ R28, R12, R27, R20 ;  /* 0x0000001b0c1c7223 */ /* 0x000fe20000010014 */
[----:B------:R-:W-:Y:S01]  /*0c50*/  FFMA.FTZ R32, R14, R31, R22 ;  /* 0x0000001f0e207223 */ /* 0x000fe20000010016 */
[----:B------:R-:W-:Y:S01]  /*0c60*/  FFMA.FTZ R34, R8, R33, R16 ;  /* 0x0000002108227223 */ /* 0x000fe20000010010 */
[----:B------:R-:W-:Y:S01]  /*0c70*/  FFMA.FTZ R27, R10, R35, R18 ;  /* 0x000000230a1b7223 */ /* 0x000fe20000010012 */
[----:B------:R-:W-:Y:S01]  /*0c80*/  LEA.HI.SX32 R31, R30, R3, 0x1d ;  /* 0x000000031e1f7211 */ /* 0x000fe200078feaff */
[----:B------:R-:W-:Y:S01]  /*0c90*/  FFMA.FTZ R40, R11, R40, R19 ;  /* 0x000000280b287223 */ /* 0x000fe20000010013 */
[----:B------:R-:W-:Y:S01]  /*0ca0*/  FFMA.FTZ R35, R9, R36, R17 ;  /* 0x0000002409237223 */ /* 0x000fe20000010011 */
[----:B------:R-:W-:Y:S01]  /*0cb0*/  FFMA.FTZ R33, R15, R26, R23 ;  /* 0x0000001a0f217223 */ /* 0x000fe20000010017 */
[----:B------:R-:W-:Y:S01]  /*0cc0*/  FFMA.FTZ R29, R13, R0, R21 ;  /* 0x000000000d1d7223 */ /* 0x000fe20000010015 */
[----:B0-----:R-:W-:Y:S01]  /*0cd0*/  IMAD.WIDE.U32 R30, R31, 0x10, R24 ;  /* 0x000000101f1e7825 */ /* 0x001fe200078e0018 */
[----:B------:R-:W-:-:S02]  /*0ce0*/  F2FP.BF16.F32.PACK_AB R27, R40, R27 ;  /* 0x0000001b281b723e */ /* 0x000fc400000010ff */
[----:B------:R-:W-:Y:S02]  /*0cf0*/  F2FP.BF16.F32.PACK_AB R26, R35, R34 ;  /* 0x00000022231a723e */ /* 0x000fe400000010ff */
[----:B------:R-:W-:Y:S02]  /*0d00*/  F2FP.BF16.F32.PACK_AB R25, R33, R32 ;  /* 0x000000202119723e */ /* 0x000fe400000010ff */
[----:B------:R-:W-:-:S05]  /*0d10*/  F2FP.BF16.F32.PACK_AB R24, R29, R28 ;  /* 0x0000001c1d18723e */ /* 0x000fca00000010ff */
[----:B------:R0:W-:Y:S02]  /*0d20*/  STG.E.128 desc[UR6][R30.64], R24 ;  /* 0x000000181e007986 */ /* 0x0001e4000c101d06 */
.L_x_1746:
[----:B------:R-:W-:Y:S05]  /*0d30*/  BSYNC.RECONVERGENT B0 ;  /* 0x0000000000007941 */ /* 0x000fea0003800200 */
.L_x_1745:
[----:B0-----:R-:W0:Y:S02]  /*0d40*/  LDC.64 R24, c[0x0][0x380] ;  /* 0x0000e000ff187b82 */ /* 0x001e240000000a00 */
[----:B0-----:R-:W-:-:S04]  /*0d50*/  LEA R2, R24, R2, 0x2 ;  /* 0x0000000218027211 */ /* 0x001fc800078e10ff */
[----:B------:R-:W-:-:S13]  /*0d60*/  ISETP.GE.AND P0, PT, R2, R25, PT ;  /* 0x000000190200720c */ /* 0x000fda0003f06270 */
[----:B------:R-:W-:Y:S05]  /*0d70*/  @!P0 BRA `(.L_x_1747) ;  /* 0xfffffff400308947 */ /* 0x000fea000383ffff */
[----:B------:R-:W-:Y:S05]  /*0d80*/  EXIT ;  /* 0x000000000000794d */ /* 0x000fea0003800000 */
.L_x_1743:
        /* <DEDUP_REMOVED lines=21> */
[----:B------:R-:W1:Y:S08]  /*0ee0*/  @P0 LDC R40, c[0x0][0x40c] ;  /* 0x00010300ff280b82 */ /* 0x000e700000000800 */
[----:B------:R-:W1:Y:S01]  /*0ef0*/  @P0 LDC R27, c[0x0][0x40c] ;  /* 0x00010300ff1b0b82 */ /* 0x000e620000000800 */
[----:B----4-:R-:W-:-:S05]  /*0f00*/  IMAD.WIDE R24, R2, 0x4, R24 ;  /* 0x0000000402187825 */ /* 0x010fca00078e0218 */
[----:B-----5:R4:W5:Y:S01]  /*0f10*/  LDG.E R6, desc[UR6][R24.64] ;  /* 0x0000000618067981 */ /* 0x020962000c1e1900 */
[----:B------:R-:W-:Y:S01]  /*0f20*/  HFMA2 R7, -RZ, RZ, 0, 0 ;  /* 0x00000000ff077431 */ /* 0x000fe200000001ff */
[----:B------:R-:W-:Y:S02]  /*0f30*/  MOV R36, RZ ;  /* 0x000000ff00247202 */ /* 0x000fe40000000f00 */
[----:B------:R-:W-:Y:S01]  /*0f40*/  CS2R R28, SRZ ;  /* 0x00000000001c7805 */ /* 0x000fe2000001ff00 */
[----:B------:R-:W-:Y:S01]  /*0f50*/  UMOV UR4, 0xffffffff ;  /* 0xffffffff00047882 */ /* 0x000fe20000000000 */
[----:B------:R-:W-:Y:S01]  /*0f60*/  ISETP.NE.AND P1, PT, R3, RZ, PT ;  /* 0x000000ff0300720c */ /* 0x000fe20003f25270 */
[----:B----4-:R-:W4:Y:S01]  /*0f70*/  @P0 LDC R24, c[0x0][0x40c] ;  /* 0x00010300ff180b82 */ /* 0x010f220000000800 */
[----:B---3--:R-:W-:Y:S02]  /*0f80*/  @P0 PRMT R25, R33, 0x7632, R25 ;  /* 0x0000763221190816 */ /* 0x008fe40000000019 */
[----:B------:R-:W-:-:S02]  /*0f90*/  @P0 PRMT R26, R32, 0x7632, R26 ;  /* 0x00007632201a0816 */ /* 0x000fc4000000001a */
[----:B------:R-:W-:Y:S02]  /*0fa0*/  @P0 SHF.L.U32 R34, R25, 0x10, RZ ;  /* 0x0000001019220819 */ /* 0x000fe400000006ff */
[----:B------:R-:W-:Y:S02]  /*0fb0*/  @P0 SHF.L.U32 R26, R26, 0x10, RZ ;  /* 0x000000101a1a0819 */ /* 0x000fe400000006ff */
[----:B------:R-:W-:Y:S01]  /*0fc0*/  @P0 SHF.L.U32 R25, R32, 0x10, RZ ;  /* 0x0000001020190819 */ /* 0x000fe200000006ff */
[----:B0-----:R-:W-:Y:S01]  /*0fd0*/  @P0 FMUL.FTZ R28, R34, R39 ;  /* 0x00000027221c0220 */ /* 0x001fe20000410000 */
[----:B--2---:R-:W-:Y:S01]  /*0fe0*/  @P0 PRMT R35, R30, 0x7632, R35 ;  /* 0x000076321e230816 */ /* 0x004fe20000000023 */
[----:B-1----:R-:W-:Y:S01]  /*0ff0*/  @P0 FMUL.FTZ R7, R26, R37 ;  /* 0x000000251a070220 */ /* 0x002fe20000410000 */
[----:B------:R-:W-:Y:S02]  /*1000*/  HFMA2 R37, -RZ, RZ, 0, 0 ;  /* 0x00000000ff257431 */ /* 0x000fe400000001ff */
[----:B------:R-:W-:Y:S01]  /*1010*/  @P0 FMUL.FTZ R36, R25, R38 ;  /* 0x0000002619240220 */ /* 0x000fe20000410000 */
[----:B------:R-:W-:Y:S01]  /*1020*/  @P0 SHF.L.U32 R35, R35, 0x10, RZ ;  /* 0x0000001023230819 */ /* 0x000fe200000006ff */
[----:B------:R-:W0:Y:S01]  /*1030*/  @P0 LDC R25, c[0x0][0x40c] ;  /* 0x00010300ff190b82 */ /* 0x000e220000000800 */
[----:B------:R-:W-:Y:S01]  /*1040*/  @P0 SHF.L.U32 R38, R33, 0x10, RZ ;  /* 0x0000001021260819 */ /* 0x000fe200000006ff */
[----:B------:R-:W-:Y:S01]  /*1050*/  IMAD R39, R2, R5, RZ ;  /* 0x0000000502277224 */ /* 0x000fe200078e02ff */
[----:B------:R-:W-:Y:S01]  /*1060*/  @P0 PRMT R0, R30, 0x7610, R0 ;  /* 0x000076101e000816 */ /* 0x000fe20000000000 */
[----:B------:R-:W-:Y:S01]  /*1070*/  @P0 FMUL.FTZ R29, R35, R40 ;  /* 0x00000028231d0220 */ /* 0x000fe20000410000 */
[----:B------:R-:W-:Y:S01]  /*1080*/  @P0 PRMT R4, R31, 0x7610, R4 ;  /* 0x000076101f040816 */ /* 0x000fe20000000004 */
[----:B------:R-:W-:Y:S01]  /*1090*/  @P0 FMUL.FTZ R37, R38, R27 ;  /* 0x0000001b26250220 */ /* 0x000fe20000410000 */
[----:B------:R-:W-:Y:S01]  /*10a0*/  @P0 SHF.L.U32 R27, R0, 0x10, RZ ;  /* 0x00000010001b0819 */ /* 0x000fe200000006ff */
[----:B------:R-:W1:Y:S01]  /*10b0*/  @P0 LDC R26, c[0x0][0x40c] ;  /* 0x00010300ff1a0b82 */ /* 0x000e620000000800 */
[----:B------:R-:W-:Y:S01]  /*10c0*/  MOV R38, RZ ;  /* 0x000000ff00267202 */ /* 0x000fe20000000f00 */
[----:B------:R-:W-:Y:S01]  /*10d0*/  FADD.FTZ R42, RZ, R36 ;  /* 0x00000024ff2a7221 */ /* 0x000fe20000010000 */
[----:B------:R-:W-:Y:S01]  /*10e0*/  SHF.R.S32.HI R40, RZ, 0x1f, R39 ;  /* 0x0000001fff287819 */ /* 0x000fe20000011427 */
[----:B----4-:R-:W-:Y:S01]  /*10f0*/  @P0 FMUL.FTZ R38, R27, R24 ;  /* 0x000000181b260220 */ /* 0x010fe20000410000 */
[----:B------:R-:W-:Y:S01]  /*1100*/  @P0 PRMT R24, R31, 0x7632, R24 ;  /* 0x000076321f180816 */ /* 0x000fe20000000018 */
[----:B------:R-:W-:Y:S01]  /*1110*/  FADD.FTZ R42, R42, R7 ;  /* 0x000000072a2a7221 */ /* 0x000fe20000010000 */
[----:B------:R-:W-:Y:S01]  /*1120*/  LEA.HI R40, R40, R39, RZ, 0x3 ;  /* 0x0000002728287211 */ /* 0x000fe200078f18ff */
[----:B------:R-:W2:Y:S01]  /*1130*/  LDC.64 R34, c[0x0][0x3a8] ;  /* 0x0000ea00ff227b82 */ /* 0x000ea20000000a00 */
[----:B------:R-:W-:Y:S01]  /*1140*/  HFMA2 R39, -RZ, RZ, 0, 0 ;  /* 0x00000000ff277431 */ /* 0x000fe200000001ff */
[----:B------:R-:W-:-:S02]  /*1150*/  @P0 SHF.L.U32 R27, R24, 0x10, RZ ;  /* 0x00000010181b0819 */ /* 0x000fc400000006ff */
[----:B------:R-:W-:Y:S02]  /*1160*/  @P0 SHF.L.U32 R24, R4, 0x10, RZ ;  /* 0x0000001004180819 */ /* 0x000fe400000006ff */
[----:B------:R-:W-:Y:S02]  /*1170*/  LEA.HI.SX32 R41, R40, R3, 0x1d ;  /* 0x0000000328297211 */ /* 0x000fe400078feaff */
[----:B------:R-:W-:Y:S01]  /*1180*/  MOV R40, RZ ;  /* 0x000000ff00287202 */ /* 0x000fe20000000f00 */
[----:B0-----:R-:W-:Y:S01]  /*1190*/  @P0 FMUL.FTZ R39, R24, R25 ;  /* 0x0000001918270220 */ /* 0x001fe20000410000 */
[----:B------:R-:W-:Y:S02]  /*11a0*/  F2FP.BF16.F32.PACK_AB R24, R7, R36 ;  /* 0x000000240718723e */ /* 0x000fe400000010ff */
[----:B------:R-:W-:Y:S01]  /*11b0*/  F2FP.BF16.F32.PACK_AB R25, R28, R37 ;  /* 0x000000251c19723e */ /* 0x000fe200000010ff */
[----:B-1----:R-:W-:Y:S01]  /*11c0*/  @P0 FMUL.FTZ R40, R27, R26 ;  /* 0x0000001a1b280220 */ /* 0x002fe20000410000 */
[----:B------:R-:W-:-:S04]  /*11d0*/  F2FP.BF16.F32.PACK_AB R26, R29, R38 ;  /* 0x000000261d1a723e */ /* 0x000fc800000010ff */
[----:B------:R-:W-:Y:S01]  /*11e0*/  F2FP.BF16.F32.PACK_AB R27, R40, R39 ;  /* 0x00000027281b723e */ /* 0x000fe200000010ff */
[----:B--2---:R-:W-:-:S04]  /*11f0*/  IMAD.WIDE.U32 R34, R41, 0x10, R34 ;  /* 0x0000001029227825 */ /* 0x004fc800078e0022 */
[----:B------:R-:W-:Y:S01]  /*1200*/  FADD.FTZ R41, R42, R37 ;  /* 0x000000252a297221 */ /* 0x000fe20000010000 */
[----:B------:R0:W-:Y:S03]  /*1210*/  STG.E.128 desc[UR6][R34.64], R24 ;  /* 0x0000001822007986 */ /* 0x0001e6000c101d06 */
        /* <DEDUP_REMOVED lines=43> */
.L_x_1774:
[----:B------:R-:W-:Y:S01]  /*14d0*/  ISETP.NE.AND P2, PT, R3, RZ, PT ;  /* 0x000000ff0300720c */ /* 0x000fe20003f45270 */
[----:B-1----:R-:W-:Y:S01]  /*14e0*/  FADD.FTZ R34, R45, R34 ;  /* 0x000000222d227221 */ /* 0x002fe20000010000 */
[----:B------:R-:W-:Y:S01]  /*14f0*/  ISETP.NE.AND P0, PT, RZ, UR8, PT ;  /* 0x00000008ff007c0c */ /* 0x000fe2000bf05270 */
[----:B------:R-:W1:Y:S01]  /*1500*/  @!P1 LDC.64 R24, c[0x0][0x3c0] ;  /* 0x0000f000ff189b82 */ /* 0x000e620000000a00 */
[----:B------:R-:W-:Y:S01]  /*1510*/  BSSY.RECONVERGENT B0, `(.L_x_1749) ;  /* 0x0000032000007945 */ /* 0x000fe20003800200 */
[----:B------:R-:W-:Y:S01]  /*1520*/  FFMA.FTZ R35, R34, R35, UR10 ;  /* 0x0000000a22237e23 */ /* 0x000fe20008010023 */
[----:B------:R-:W-:-:S05]  /*1530*/  FMUL.FTZ R34, R41, R41 ;  /* 0x0000002929227220 */ /* 0x000fca0000410000 */
[----:B------:R-:W-:Y:S02]  /*1540*/  FSEL R34, R34, RZ, P0 ;  /* 0x000000ff22227208 */ /* 0x000fe40000000000 */
[----:B------:R-:W2:Y:S03]  /*1550*/  @!P2 LDC.64 R26, c[0x0][0x3c8] ;  /* 0x0000f200ff1aab82 */ /* 0x000ea60000000a00 */
[----:B------:R-:W-:-:S06]  /*1560*/  FADD.FTZ R35, R35, R34 ;  /* 0x0000002223237221 */ /* 0x000fcc0000010000 */
        /* <DEDUP_REMOVED lines=8> */
[----:B------:R-:W1:Y:S01]  /*15f0*/  LDC.64 R24, c[0x0][0x428] ;  /* 0x00010a00ff187b82 */ /* 0x000e620000000a00 */
[----:B------:R-:W-:-:S03]  /*1600*/  IADD3 R6, PT, PT, R6, -0x1, RZ ;  /* 0xffffffff06067810 */ /* 0x000fc60007ffe0ff */
[C---:B------:R-:W-:Y:S01]  /*1610*/  FADD.FTZ R26, -R41.reuse, R37 ;  /* 0x00000025291a7221 */ /* 0x040fe20000010100 */
[C---:B------:R-:W-:Y:S01]  /*1620*/  FADD.FTZ R28, -R41.reuse, R28 ;  /* 0x0000001c291c7221 */ /* 0x040fe20000010100 */
[----:B------:R-:W-:Y:S02]  /*1630*/  IMAD R5, R6, R5, RZ ;  /* 0x0000000506057224 */ /* 0x000fe400078e02ff */
[----:B------:R-:W-:Y:S01]  /*1640*/  FADD.FTZ R36, -R41, R36 ;  /* 0x0000002429247221 */ /* 0x000fe20000010100 */
[C---:B------:R-:W-:Y:S01]  /*1650*/  FMUL.FTZ R27, R35.reuse, R26 ;  /* 0x0000001a231b7220 */ /* 0x040fe20000410000 */
[----:B------:R-:W-:Y:S01]  /*1660*/  FMUL.FTZ R26, R35, R28 ;  /* 0x0000001c231a7220 */ /* 0x000fe20000410000 */
[C---:B------:R-:W-:Y:S01]  /*1670*/  FADD.FTZ R38, -R41.reuse, R38 ;  /* 0x0000002629267221 */ /* 0x040fe20000010100 */
[----:B------:R-:W-:Y:S01]  /*1680*/  SHF.R.S32.HI R28, RZ, 0x1f, R5 ;  /* 0x0000001fff1c7819 */ /* 0x000fe20000011405 */
[C---:B------:R-:W-:Y:S01]  /*1690*/  FADD.FTZ R34, -R41.reuse, R29 ;  /* 0x0000001d29227221 */ /* 0x040fe20000010100 */
[C---:B------:R-:W-:Y:S01]  /*16a0*/  FADD.FTZ R6, -R41.reuse, R7 ;  /* 0x0000000729067221 */ /* 0x040fe20000010100 */
[C---:B------:R-:W-:Y:S01]  /*16b0*/  FADD.FTZ R42, -R41.reuse, R39 ;  /* 0x00000027292a7221 */ /* 0x040fe20000010100 */
[----:B------:R-:W-:Y:S01]  /*16c0*/  FADD.FTZ R40, -R41, R40 ;  /* 0x0000002829287221 */ /* 0x000fe20000010100 */
[C---:B------:R-:W-:Y:S01]  /*16d0*/  FMUL.FTZ R7, R35.reuse, R36 ;  /* 0x0000002423077220 */ /* 0x040fe20000410000 */
[----:B------:R-:W-:Y:S01]  /*16e0*/  LEA.HI R36, R28, R5, RZ, 0x3 ;  /* 0x000000051c247211 */ /* 0x000fe200078f18ff */
[C---:B------:R-:W-:Y:S01]  /*16f0*/  FMUL.FTZ R29, R35.reuse, R38 ;  /* 0x00000026231d7220 */ /* 0x040fe20000410000 */
[C---:B------:R-:W-:Y:S01]  /*1700*/  FMUL.FTZ R34, R35.reuse, R34 ;  /* 0x0000002223227220 */ /* 0x040fe20000410000 */
[C---:B------:R-:W-:Y:S01]  /*1710*/  FMUL.FTZ R6, R35.reuse, R6 ;  /* 0x0000000623067220 */ /* 0x040fe20000410000 */
[C---:B------:R-:W-:Y:S01]  /*1720*/  FMUL.FTZ R37, R35.reuse, R42 ;  /* 0x0000002a23257220 */ /* 0x040fe20000410000 */
[----:B------:R-:W-:Y:S01]  /*1730*/  FMUL.FTZ R40, R35, R40 ;  /* 0x0000002823287220 */ /* 0x000fe20000410000 */
[----:B------:R-:W-:Y:S01]  /*1740*/  FFMA.FTZ R5, R12, R7, R20 ;  /* 0x000000070c057223 */ /* 0x000fe20000010014 */
[----:B------:R-:W-:Y:S01]  /*1750*/  LEA.HI.SX32 R7, R36, R3, 0x1d ;  /* 0x0000000324077211 */ /* 0x000fe200078feaff */
[----:B------:R-:W-:Y:S01]  /*1760*/  FFMA.FTZ R28, R14, R27, R22 ;  /* 0x0000001b0e1c7223 */ /* 0x000fe20000010016 */
[----:B------:R-:W-:Y:S01]  /*1770*/  FFMA.FTZ R35, R8, R29, R16 ;  /* 0x0000001d08237223 */ /* 0x000fe20000010010 */
[----:B------:R-:W-:Y:S01]  /*1780*/  FFMA.FTZ R36, R9, R34, R17 ;  /* 0x0000002209247223 */ /* 0x000fe20000010011 */
[----:B------:R-:W-:Y:S01]  /*1790*/  FFMA.FTZ R27, R10, R37, R18 ;  /* 0x000000250a1b7223 */ /* 0x000fe20000010012 */
[----:B------:R-:W-:Y:S01]  /*17a0*/  FFMA.FTZ R40, R11, R40, R19 ;  /* 0x000000280b287223 */ /* 0x000fe20000010013 */
[----:B------:R-:W-:Y:S01]  /*17b0*/  FFMA.FTZ R29, R15, R26, R23 ;  /* 0x0000001a0f1d7223 */ /* 0x000fe20000010017 */
[----:B------:R-:W-:Y:S01]  /*17c0*/  FFMA.FTZ R34, R13, R6, R21 ;  /* 0x000000060d227223 */ /* 0x000fe20000010015 */
[----:B-1----:R-:W-:Y:S01]  /*17d0*/  IMAD.WIDE.U32 R6, R7, 0x10, R24 ;  /* 0x0000001007067825 */ /* 0x002fe200078e0018 */
[----:B------:R-:W-:-:S02]  /*17e0*/  F2FP.BF16.F32.PACK_AB R26, R36, R35 ;  /* 0x00000023241a723e */ /* 0x000fc400000010ff */
[----:B------:R-:W-:Y:S02]  /*17f0*/  F2FP.BF16.F32.PACK_AB R27, R40, R27 ;  /* 0x0000001b281b723e */ /* 0x000fe400000010ff */
[----:B------:R-:W-:Y:S02]  /*1800*/  F2FP.BF16.F32.PACK_AB R25, R29, R28 ;  /* 0x0000001c1d19723e */ /* 0x000fe400000010ff */
[----:B------:R-:W-:-:S05]  /*1810*/  F2FP.BF16.F32.PACK_AB R24, R34, R5 ;  /* 0x000000052218723e */ /* 0x000fca00000010ff */
[----:B------:R2:W-:Y:S02]  /*1820*/  STG.E.128 desc[UR6][R6.64], R24 ;  /* 0x0000001806007986 */ /* 0x0005e4000c101d06 */
.L_x_1750:
[----:B------:R-:W-:Y:S05]  /*1830*/  BSYNC.RECONVERGENT B0 ;  /* 0x0000000000007941 */ /* 0x000fea0003800200 */
.L_x_1749:
[----:B--2---:R-:W2:Y:S02]  /*1840*/  LDC.64 R6, c[0x0][0x380] ;  /* 0x0000e000ff067b82 */ /* 0x004ea40000000a00 */
[----:B--2---:R-:W-:-:S04]  /*1850*/  LEA R2, R6, R2, 0x2 ;  /* 0x0000000206027211 */ /* 0x004fc800078e10ff */
[----:B------:R-:W-:-:S13]  /*1860*/  ISETP.GE.AND P0, PT, R2, R7, PT ;  /* 0x000000070200720c */ /* 0x000fda0003f06270 */
[----:B------:R-:W-:Y:S05]  /*1870*/  @!P0 BRA `(.L_x_1743) ;  /* 0xfffffff400448947 */ /* 0x000fea000383ffff */
[----:B------:R-:W-:Y:S05]  /*1880*/  EXIT ;  /* 0x000000000000794d */ /* 0x000fea0003800000 */
.L_x_1744:
        /* <DEDUP_REMOVED lines=8> */
.L_x_1752:
[----:B------:R-:W-:Y:S05]  /*1910*/  BSYNC B0 ;  /* 0x0000000000007941 */ /* 0x000fea0003800000 */
.L_x_1751:
        /* <DEDUP_REMOVED lines=8> */
.L_x_1753:
[----:B------:R-:W-:Y:S02]  /*19a0*/  HFMA2 R25, -RZ, RZ, 0, 2.384185791015625e-07 ;  /* 0x00000004ff197431 */ /* 0x000fe400000001ff */
[----:B------:R-:W-:-:S05]  /*19b0*/  FADD.FTZ R41, R24, R34 ;  /* 0x0000002218297221 */ /* 0x000fca0000010000 */
[----:B------:R-:W-:-:S07]  /*19c0*/  MOV R24, R41 ;  /* 0x0000002900187202 */ /* 0x000fce0000000f00 */
[----:B------:R-:W-:Y:S05]  /*19d0*/  WARPSYNC.COLLECTIVE R27, `(.L_x_1754) ;  /* 0x000000001b087348 */ /* 0x000fea0003c00000 */
[----:B------:R0:W1:Y:S02]  /*19e0*/  SHFL.BFLY P0, R34, R24, R25, R26 ;  /* 0x0c00001918227389 */ /* 0x000064000000001a */
[----:B01----:R-:W-:Y:S05]  /*19f0*/  ENDCOLLECTIVE ;  /* 0x000000000000791b */ /* 0x003fea0003800000 */
.L_x_1754:
[----:B------:R-:W-:Y:S02]  /*1a00*/  HFMA2 R25, -RZ, RZ, 0, 4.76837158203125e-07 ;  /* 0x00000008ff197431 */ /* 0x000fe400000001ff */
[----:B------:R-:W-:-:S05]  /*1a10*/  FADD.FTZ R42, R41, R34 ;  /* 0x00000022292a7221 */ /* 0x000fca0000010000 */
[----:B------:R-:W-:-:S07]  /*1a20*/  MOV R24, R42 ;  /* 0x0000002a00187202 */ /* 0x000fce0000000f00 */
[----:B------:R-:W-:Y:S05]  /*1a30*/  WARPSYNC.COLLECTIVE R27, `(.L_x_1755) ;  /* 0x000000001b087348 */ /* 0x000fea0003c00000 */
[----:B------:R0:W1:Y:S02]  /*1a40*/  SHFL.BFLY P0, R34, R24, R25, R26 ;  /* 0x0c00001918227389 */ /* 0x000064000000001a */
[----:B01----:R-:W-:Y:S05]  /*1a50*/  ENDCOLLECTIVE ;  /* 0x000000000000791b */ /* 0x003fea0003800000 */
.L_x_1755:
[----:B------:R-:W-:Y:S02]  /*1a60*/  HFMA2 R25, -RZ, RZ, 0, 9.5367431640625e-07 ;  /* 0x00000010ff197431 */ /* 0x000fe400000001ff */
[----:B------:R-:W-:-:S05]  /*1a70*/  FADD.FTZ R43, R42, R34 ;  /* 0x000000222a2b7221 */ /* 0x000fca0000010000 */
[----:B------:R-:W-:-:S07]  /*1a80*/  MOV R24, R43 ;  /* 0x0000002b00187202 */ /* 0x000fce0000000f00 */
[----:B------:R-:W-:Y:S05]  /*1a90*/  WARPSYNC.COLLECTIVE R27, `(.L_x_1756) ;  /* 0x000000001b087348 */ /* 0x000fea0003c00000 */
[----:B------:R0:W1:Y:S02]  /*1aa0*/  SHFL.BFLY P0, R34, R24, R25, R26 ;  /* 0x0c00001918227389 */ /* 0x000064000000001a */
[----:B01----:R-:W-:Y:S05]  /*1ab0*/  ENDCOLLECTIVE ;  /* 0x000000000000791b */ /* 0x003fea0003800000 */
.L_x_1756:
        /* <DEDUP_REMOVED lines=22> */
.L_x_1757:
[----:B------:R-:W-:Y:S02]  /*1c20*/  HFMA2 R25, -RZ, RZ, 0, 1.1920928955078125e-07 ;  /* 0x00000002ff197431 */ /* 0x000fe400000001ff */
[----:B------:R-:W-:-:S05]  /*1c30*/  FADD.FTZ R40, R24, R34 ;  /* 0x0000002218287221 */ /* 0x000fca0000010000 */
[----:B------:R-:W-:-:S07]  /*1c40*/  MOV R24, R40 ;  /* 0x0000002800187202 */ /* 0x000fce0000000f00 */
[----:B------:R-:W-:Y:S05]  /*1c50*/  WARPSYNC.COLLECTIVE R27, `(.L_x_1758) ;  /* 0x000000001b087348 */ /* 0x000fea0003c00000 */
[----:B------:R0:W1:Y:S02]  /*1c60*/  SHFL.BFLY P0, R34, R24, R25, R26 ;  /* 0x0c00001918227389 */ /* 0x000064000000001a */
[----:B01----:R-:W-:Y:S05]  /*1c70*/  ENDCOLLECTIVE ;  /* 0x000000000000791b */ /* 0x003fea0003800000 */
.L_x_1758:
[----:B------:R-:W-:Y:S02]  /*1c80*/  HFMA2 R25, -RZ, RZ, 0, 2.384185791015625e-07 ;  /* 0x00000004ff197431 */ /* 0x000fe400000001ff */
[----:B------:R-:W-:-:S05]  /*1c90*/  FADD.FTZ R41, R40, R34 ;  /* 0x0000002228297221 */ /* 0x000fca0000010000 */
[----:B------:R-:W-:-:S07]  /*1ca0*/  MOV R24, R41 ;  /* 0x0000002900187202 */ /* 0x000fce0000000f00 */
[----:B------:R-:W-:Y:S05]  /*1cb0*/  WARPSYNC.COLLECTIVE R27, `(.L_x_1759) ;  /* 0x000000001b087348 */ /* 0x000fea0003c00000 */
[----:B------:R0:W1:Y:S02]  /*1cc0*/  SHFL.BFLY P0, R34, R24, R25, R26 ;  /* 0x0c00001918227389 */ /* 0x000064000000001a */
[----:B01----:R-:W-:Y:S05]  /*1cd0*/  ENDCOLLECTIVE ;  /* 0x000000000000791b */ /* 0x003fea0003800000 */
.L_x_1759:
[----:B------:R-:W-:Y:S02]  /*1ce0*/  HFMA2 R25, -RZ, RZ, 0, 4.76837158203125e-07 ;  /* 0x00000008ff197431 */ /* 0x000fe400000001ff */
[----:B------:R-:W-:-:S05]  /*1cf0*/  FADD.FTZ R42, R41, R34 ;  /* 0x00000022292a7221 */ /* 0x000fca0000010000 */
[----:B------:R-:W-:-:S07]  /*1d00*/  MOV R24, R42 ;  /* 0x0000002a00187202 */ /* 0x000fce0000000f00 */
[----:B------:R-:W-:Y:S05]  /*1d10*/  WARPSYNC.COLLECTIVE R27, `(.L_x_1760) ;  /* 0x000000001b087348 */ /* 0x000fea0003c00000 */
[----:B------:R0:W1:Y:S02]  /*1d20*/  SHFL.BFLY P0, R34, R24, R25, R26 ;  /* 0x0c00001918227389 */ /* 0x000064000000001a */
[----:B01----:R-:W-:Y:S05]  /*1d30*/  ENDCOLLECTIVE ;  /* 0x000000000000791b */ /* 0x003fea0003800000 */
.L_x_1760:
[----:B------:R-:W-:Y:S02]  /*1d40*/  HFMA2 R25, -RZ, RZ, 0, 9.5367431640625e-07 ;  /* 0x00000010ff197431 */ /* 0x000fe400000001ff */
[----:B------:R-:W-:-:S05]  /*1d50*/  FADD.FTZ R43, R42, R34 ;  /* 0x000000222a2b7221 */ /* 0x000fca0000010000 */
[----:B------:R-:W-:-:S07]  /*1d60*/  MOV R24, R43 ;  /* 0x0000002b00187202 */ /* 0x000fce0000000f00 */
[----:B------:R-:W-:Y:S05]  /*1d70*/  WARPSYNC.COLLECTIVE R27, `(.L_x_1761) ;  /* 0x000000001b087348 */ /* 0x000fea0003c00000 */
[----:B------:R0:W1:Y:S02]  /*1d80*/  SHFL.BFLY P0, R34, R24, R25, R26 ;  /* 0x0c00001918227389 */ /* 0x000064000000001a */
[----:B01----:R-:W-:Y:S05]  /*1d90*/  ENDCOLLECTIVE ;  /* 0x000000000000791b */ /* 0x003fea0003800000 */
.L_x_1761:
[----:B------:R-:W-:Y:S05]  /*1da0*/  BRA `(.L_x_1762) ;  /* 0xffffffec000c7947 */ /* 0x000fea000383ffff */
.L_x_1748:
[----:B------:R-:W-:Y:S01]  /*1db0*/  BSSY B0, `(.L_x_1763) ;  /* 0x0000008000007945 */ /* 0x000fe20003800000 */
[----:B------:R-:W-:Y:S02]  /*1dc0*/  MOV R24, R41 ;  /* 0x0000002900187202 */ /* 0x000fe40000000f00 */
[----:B------:R-:W-:Y:S02]  /*1dd0*/  MOV R25, 0x1 ;  /* 0x0000000100197802 */ /* 0x000fe40000000f00 */
[----:B------:R-:W-:Y:S02]  /*1de0*/  MOV R26, 0x1f ;  /* 0x0000001f001a7802 */ /* 0x000fe40000000f00 */
[----:B------:R-:W-:-:S07]  /*1df0*/  MOV R27, 0xffffffff ;  /* 0xffffffff001b7802 */ /* 0x000fce0000000f00 */
[----:B-----5:R-:W-:Y:S05]  /*1e00*/  WARPSYNC.COLLECTIVE R27, `(.L_x_1764) ;  /* 0x000000001b087348 */ /* 0x020fea0003c00000 */
[----:B------:R0:W1:Y:S02]  /*1e10*/  SHFL.BFLY P0, R34, R24, R25, R26 ;  /* 0x0c00001918227389 */ /* 0x000064000000001a */
[----:B01---5:R-:W-:Y:S05]  /*1e20*/  ENDCOLLECTIVE ;  /* 0x000000000000791b */ /* 0x023fea0003800000 */
.L_x_1764:
[----:B------:R-:W-:Y:S05]  /*1e30*/  BSYNC B0 ;  /* 0x0000000000007941 */ /* 0x000fea0003800000 */
.L_x_1763:
        /* <DEDUP_REMOVED lines=8> */
.L_x_1765:
[----:B------:R-:W-:Y:S02]  /*1ec0*/  HFMA2 R25, -RZ, RZ, 0, 2.384185791015625e-07 ;  /* 0x00000004ff197431 */ /* 0x000fe400000001ff */
[----:B------:R-:W-:-:S05]  /*1ed0*/  FADD.FTZ R42, R24, R34 ;  /* 0x00000022182a7221 */ /* 0x000fca0000010000 */
[----:B------:R-:W-:-:S07]  /*1ee0*/  MOV R24, R42 ;  /* 0x0000002a00187202 */ /* 0x000fce0000000f00 */
[----:B------:R-:W-:Y:S05]  /*1ef0*/  WARPSYNC.COLLECTIVE R27, `(.L_x_1766) ;  /* 0x000000001b087348 */ /* 0x000fea0003c00000 */
[----:B------:R0:W1:Y:S02]  /*1f00*/  SHFL.BFLY P0, R34, R24, R25, R26 ;  /* 0x0c00001918227389 */ /* 0x000064000000001a */
[----:B01----:R-:W-:Y:S05]  /*1f10*/  ENDCOLLECTIVE ;  /* 0x000000000000791b */ /* 0x003fea0003800000 */
.L_x_1766:
[----:B------:R-:W-:Y:S02]  /*1f20*/  HFMA2 R25, -RZ, RZ, 0, 4.76837158203125e-07 ;  /* 0x00000008ff197431 */ /* 0x000fe400000001ff */
[----:B------:R-:W-:-:S05]  /*1f30*/  FADD.FTZ R43, R42, R34 ;  /* 0x000000222a2b7221 */ /* 0x000fca0000010000 */
[----:B------:R-:W-:-:S07]  /*1f40*/  MOV R24, R43 ;  /* 0x0000002b00187202 */ /* 0x000fce0000000f00 */
[----:B------:R-:W-:Y:S05]  /*1f50*/  WARPSYNC.COLLECTIVE R27, `(.L_x_1767) ;  /* 0x000000001b087348 */ /* 0x000fea0003c00000 */
[----:B------:R0:W1:Y:S02]  /*1f60*/  SHFL.BFLY P0, R34, R24, R25, R26 ;  /* 0x0c00001918227389 */ /* 0x000064000000001a */
[----:B01----:R-:W-:Y:S05]  /*1f70*/  ENDCOLLECTIVE ;  /* 0x000000000000791b */ /* 0x003fea0003800000 */
.L_x_1767:
[----:B------:R-:W-:Y:S02]  /*1f80*/  HFMA2 R25, -RZ, RZ, 0, 9.5367431640625e-07 ;  /* 0x00000010ff197431 */ /* 0x000fe400000001ff */
[----:B------:R-:W-:-:S05]  /*1f90*/  FADD.FTZ R44, R43, R34 ;  /* 0x000000222b2c7221 */ /* 0x000fca0000010000 */
[----:B------:R-:W-:-:S07]  /*1fa0*/  MOV R24, R44 ;  /* 0x0000002c00187202 */ /* 0x000fce0000000f00 */
[----:B------:R-:W-:Y:S05]  /*1fb0*/  WARPSYNC.COLLECTIVE R27, `(.L_x_1768) ;  /* 0x000000001b087348 */ /* 0x000fea0003c00000 */
[----:B------:R0:W1:Y:S02]  /*1fc0*/  SHFL.BFLY P0, R34, R24, R25, R26 ;  /* 0x0c00001918227389 */ /* 0x000064000000001a */
[----:B01----:R-:W-:Y:S05]  /*1fd0*/  ENDCOLLECTIVE ;  /* 0x000000000000791b */ /* 0x003fea0003800000 */
.L_x_1768:
        /* <DEDUP_REMOVED lines=22> */
.L_x_1769:
[----:B------:R-:W-:Y:S02]  /*2140*/  HFMA2 R25, -RZ, RZ, 0, 1.1920928955078125e-07 ;  /* 0x00000002ff197431 */ /* 0x000fe400000001ff */
[----:B------:R-:W-:-:S05]  /*2150*/  FADD.FTZ R42, R24, R34 ;  /* 0x00000022182a7221 */ /* 0x000fca0000010000 */
[----:B------:R-:W-:-:S07]  /*2160*/  MOV R24, R42 ;  /* 0x0000002a00187202 */ /* 0x000fce0000000f00 */
[----:B------:R-:W-:Y:S05]  /*2170*/  WARPSYNC.COLLECTIVE R27, `(.L_x_1770) ;  /* 0x000000001b087348 */ /* 0x000fea0003c00000 */
[----:B------:R0:W1:Y:S02]  /*2180*/  SHFL.BFLY P0, R34, R24, R25, R26 ;  /* 0x0c00001918227389 */ /* 0x000064000000001a */
[----:B01----:R-:W-:Y:S05]  /*2190*/  ENDCOLLECTIVE ;  /* 0x000000000000791b */ /* 0x003fea0003800000 */
.L_x_1770:
[----:B------:R-:W-:Y:S02]  /*21a0*/  HFMA2 R25, -RZ, RZ, 0, 2.384185791015625e-07 ;  /* 0x00000004ff197431 */ /* 0x000fe400000001ff */
[----:B------:R-:W-:-:S05]  /*21b0*/  FADD.FTZ R43, R42, R34 ;  /* 0x000000222a2b7221 */ /* 0x000fca0000010000 */
[----:B------:R-:W-:-:S07]  /*21c0*/  MOV R24, R43 ;  /* 0x0000002b00187202 */ /* 0x000fce0000000f00 */
[----:B------:R-:W-:Y:S05]  /*21d0*/  WARPSYNC.COLLECTIVE R27, `(.L_x_1771) ;  /* 0x000000001b087348 */ /* 0x000fea0003c00000 */
[----:B------:R0:W1:Y:S02]  /*21e0*/  SHFL.BFLY P0, R34, R24, R25, R26 ;  /* 0x0c00001918227389 */ /* 0x000064000000001a */
[----:B01----:R-:W-:Y:S05]  /*21f0*/  ENDCOLLECTIVE ;  /* 0x000000000000791b */ /* 0x003fea0003800000 */
.L_x_1771:
[----:B------:R-:W-:Y:S02]  /*2200*/  HFMA2 R25, -RZ, RZ, 0, 4.76837158203125e-07 ;  /* 0x00000008ff197431 */ /* 0x000fe400000001ff */
[----:B------:R-:W-:-:S05]  /*2210*/  FADD.FTZ R44, R43, R34 ;  /* 0x000000222b2c7221 */ /* 0x000fca0000010000 */
[----:B------:R-:W-:-:S07]  /*2220*/  MOV R24, R44 ;  /* 0x0000002c00187202 */ /* 0x000fce0000000f00 */
[----:B------:R-:W-:Y:S05]  /*2230*/  WARPSYNC.COLLECTIVE R27, `(.L_x_1772) ;  /* 0x000000001b087348 */ /* 0x000fea0003c00000 */
[----:B------:R0:W1:Y:S02]  /*2240*/  SHFL.BFLY P0, R34, R24, R25, R26 ;  /* 0x0c00001918227389 */ /* 0x000064000000001a */
[----:B01----:R-:W-:Y:S05]  /*2250*/  ENDCOLLECTIVE ;  /* 0x000000000000791b */ /* 0x003fea0003800000 */
.L_x_1772:
[----:B------:R-:W-:Y:S02]  /*2260*/  HFMA2 R25, -RZ, RZ, 0, 9.5367431640625e-07 ;  /* 0x00000010ff197431 */ /* 0x000fe400000001ff */
[----:B------:R-:W-:-:S05]  /*2270*/  FADD.FTZ R45, R44, R34 ;  /* 0x000000222c2d7221 */ /* 0x000fca0000010000 */
[----:B------:R-:W-:-:S07]  /*2280*/  MOV R24, R45 ;  /* 0x0000002d00187202 */ /* 0x000fce0000000f00 */
[----:B------:R-:W-:Y:S05]  /*2290*/  WARPSYNC.COLLECTIVE R27, `(.L_x_1773) ;  /* 0x000000001b087348 */ /* 0x000fea0003c00000 */
[----:B------:R0:W1:Y:S02]  /*22a0*/  SHFL.BFLY P0, R34, R24, R25, R26 ;  /* 0x0c00001918227389 */ /* 0x000064000000001a */
[----:B01----:R-:W-:Y:S05]  /*22b0*/  ENDCOLLECTIVE ;  /* 0x000000000000791b */ /* 0x003fea0003800000 */
.L_x_1773:
[----:B------:R-:W-:Y:S05]  /*22c0*/  BRA `(.L_x_1774) ;  /* 0xfffffff000807947 */ /* 0x000fea000383ffff */
.L_x_1775:
        /* <DEDUP_REMOVED lines=11> */
.L_x_9070:


//--------------------- .text._ZN10layer_norm13ln_fwd_kernelINS_13Kernel_traitsIf13__nv_bfloat16S2_S2_fjLj256ELj1ELj4ELj1ELj16ENS_18Kernel_traits_baseILj256EfS2_S2_S2_fjLj128EEEEELb0ELb1ELb0ELb0EEEvNS_9FwdParamsE --------------------------
	.section	.text._ZN10layer_norm13ln_fwd_kernelINS_13Kernel_traitsIf13__nv_bfloat16S2_S2_fjLj256ELj1ELj4ELj1ELj16ENS_18Kernel_traits_baseILj256EfS2_S2_S2_fjLj128EEEEELb0ELb1ELb0ELb0EEEvNS_9FwdParamsE,"ax",@progbits
	.align	128
        .global         _ZN10layer_norm13ln_fwd_kernelINS_13Kernel_traitsIf13__nv_bfloat16S2_S2_fjLj256ELj1ELj4ELj1ELj16ENS_18Kernel_traits_baseILj256EfS2_S2_S2_fjLj128EEEEELb0ELb1ELb0ELb0EEEvNS_9FwdParamsE
        .type           _ZN10layer_norm13ln_fwd_kernelINS_13Kernel_traitsIf13__nv_bfloat16S2_S2_fjLj256ELj1ELj4ELj1ELj16ENS_18Kernel_traits_baseILj256EfS2_S2_S2_fjLj128EEEEELb0ELb1ELb0ELb0EEEvNS_9FwdParamsE,@function
        .size           _ZN10layer_norm13ln_fwd_kernelINS_13Kernel_traitsIf13__nv_bfloat16S2_S2_fjLj256ELj1ELj4ELj1ELj16ENS_18Kernel_traits_baseILj256EfS2_S2_S2_fjLj128EEEEELb0ELb1ELb0ELb0EEEvNS_9FwdParamsE,(.L_x_9071 - _ZN10layer_norm13ln_fwd_kernelINS_13Kernel_traitsIf13__nv_bfloat16S2_S2_fjLj256ELj1ELj4ELj1ELj16ENS_18Kernel_traits_baseILj256EfS2_S2_S2_fjLj128EEEEELb0ELb1ELb0ELb0EEEvNS_9FwdParamsE)
        .other          _ZN10layer_norm13ln_fwd_kernelINS_13Kernel_traitsIf13__nv_bfloat16S2_S2_fjLj256ELj1ELj4ELj1ELj16ENS_18Kernel_traits_baseILj256EfS2_S2_S2_fjLj128EEEEELb0ELb1ELb0ELb0EEEvNS_9FwdParamsE,@"STO_CUDA_ENTRY STV_DEFAULT"
_ZN10layer_norm13ln_fwd_kernelINS_13Kernel_traitsIf13__nv_bfloat16S2_S2_fjLj256ELj1ELj4ELj1ELj16ENS_18Kernel_traits_baseILj256EfS2_S2_S2_fjLj128EEEEELb0ELb1ELb0ELb0EEEvNS_9FwdParamsE:
.text._ZN10layer_norm13ln_fwd_kernelINS_13Kernel_traitsIf13__nv_bfloat16S2_S2_fjLj256ELj1ELj4ELj1ELj16ENS_18Kernel_traits_baseILj256EfS2_S2_S2_fjLj128EEEEELb0ELb1ELb0ELb0EEEvNS_9FwdParamsE:
        /* <DEDUP_REMOVED lines=18> */
[----:B------:R-:W-:Y:S02]  /*0120*/  CS2R R6, SRZ ;  /* 0x0000000000067805 */ /* 0x000fe4000001ff00 */
[----:B------:R-:W-:Y:S02]  /*0130*/  CS2R R4, SRZ ;  /* 0x0000000000047805 */ /* 0x000fe4000001ff00 */
[----:B------:R-:W-:Y:S02]  /*0140*/  CS2R R10, SRZ ;  /* 0x00000000000a7805 */ /* 0x000fe4000001ff00 */
[----:B------:R-:W-:Y:S01]  /*0150*/  CS2R R8, SRZ ;  /* 0x0000000000087805 */ /* 0x000fe2000001ff00 */
[----:B------:R-:W2:Y:S01]  /*0160*/  LDC.64 R32, c[0x0][0x3e8] ;  /* 0x0000fa00ff207b82 */ /* 0x000ea20000000a00 */
[----:B0-----:R-:W-:-:S04]  /*0170*/  ISETP.NE.U32.AND P0, PT, RZ, UR4, PT ;  /* 0x00000004ff007c0c */ /* 0x001fc8000bf05070 */
[----:B------:R-:W-:Y:S01]  /*0180*/  ISETP.NE.AND.EX P0, PT, RZ, UR5, PT, P0 ;  /* 0x00000005ff007c0c */ /* 0x000fe2000bf05300 */
[----:B-1----:R-:W-:-:S05]  /*0190*/  IMAD.WIDE.U32 R28, R36, 0x20, R28 ;  /* 0x00000020241c7825 */ /* 0x002fca00078e001c */
[----:B------:R0:W5:Y:S01]  /*01a0*/  LDG.E.128 R12, desc[UR6][R28.64] ;  /* 0x000000061c0c7981 */ /* 0x000162000c1e1d00 */
[----:B--2---:R-:W-:-:S03]  /*01b0*/  IMAD.WIDE.U32 R32, R36, 0x20, R32 ;  /* 0x0000002024207825 */ /* 0x004fc600078e0020 */
[----:B------:R0:W5:Y:S03]  /*01c0*/  LDG.E.128 R16, desc[UR6][R28.64+0x10] ;  /* 0x000010061c107981 */ /* 0x000166000c1e1d00 */
[----:B------:R-:W1:Y:S01]  /*01d0*/  @P0 LDC.64 R30, c[0x0][0x438] ;  /* 0x00010e00ff1e0b82 */ /* 0x000e620000000a00 */
[----:B------:R0:W5:Y:S04]  /*01e0*/  LDG.E.128 R20, desc[UR6][R32.64] ;  /* 0x0000000620147981 */ /* 0x000168000c1e1d00 */
[----:B------:R0:W5:Y:S01]  /*01f0*/  LDG.E.128 R24, desc[UR6][R32.64+0x10] ;  /* 0x0000100620187981 */ /* 0x000162000c1e1d00 */
[----:B-1----:R-:W-:-:S05]  /*0200*/  @P0 IMAD.WIDE.U32 R30, R36, 0x20, R30 ;  /* 0x00000020241e0825 */ /* 0x002fca00078e001e */
[----:B------:R0:W5:Y:S04]  /*0210*/  @P0 LDG.E.128 R4, desc[UR6][R30.64] ;  /* 0x000000061e040981 */ /* 0x000168000c1e1d00 */
[----:B------:R0:W5:Y:S02]  /*0220*/  @P0 LDG.E.128 R8, desc[UR6][R30.64+0x10] ;  /* 0x000010061e080981 */ /* 0x000164000c1e1d00 */
.L_x_1777:
[----:B------:R-:W-:Y:S05]  /*0230*/  BSYNC.RECONVERGENT B0 ;  /* 0x0000000000007941 */ /* 0x000fea0003800200 */
.L_x_1776:
        /* <DEDUP_REMOVED lines=11> */
.L_x_1785:
[----:B------:R-:W0:Y:S02]  /*02f0*/  @P0 LDC.64 R28, c[0x0][0x3e0] ;  /* 0x0000f800ff1c0b82 */ /* 0x000e240000000a00 */
        /* <DEDUP_REMOVED lines=20> */
[C---:B-----5:R-:W-:Y:S02]  /*0440*/  SHF.L.U32 R44, R28.reuse, 0x10, RZ ;  /* 0x000000101c2c7819 */ /* 0x060fe400000006ff */
[----:B------:R-:W-:Y:S02]  /*0450*/  PRMT R38, R28, 0x7632, R38 ;  /* 0x000076321c267816 */ /* 0x000fe40000000026 */
[C---:B------:R-:W-:Y:S02]  /*0460*/  SHF.L.U32 R40, R30.reuse, 0x10, RZ ;  /* 0x000000101e287819 */ /* 0x040fe400000006ff */
[----:B------:R-:W-:Y:S02]  /*0470*/  PRMT R37, R29, 0x7632, R37 ;  /* 0x000076321d257816 */ /* 0x000fe40000000025 */
[----:B------:R-:W-:Y:S02]  /*0480*/  PRMT R28, R30, 0x7632, R28 ;  /* 0x000076321e1c7816 */ /* 0x000fe4000000001c */
[----:B------:R-:W-:-:S02]  /*0490*/  PRMT R30, R31, 0x7632, R30 ;  /* 0x000076321f1e7816 */ /* 0x000fc4000000001e */
        /* <DEDUP_REMOVED lines=8> */
[----:B------:R-:W-:Y:S02]  /*0520*/  SHF.L.U32 R40, R28, 0x10, RZ ;  /* 0x000000101c287819 */ /* 0x000fe400000006ff */
[----:B------:R-:W-:Y:S01]  /*0530*/  SHF.L.U32 R43, R30, 0x10, RZ ;  /* 0x000000101e2b7819 */ /* 0x000fe200000006ff */
[-C--:B------:R-:W-:Y:S01]  /*0540*/  FMUL.FTZ R30, R44, R41.reuse ;  /* 0x000000292c1e7220 */ /* 0x080fe20000410000 */
[-C--:B------:R-:W-:Y:S01]  /*0550*/  FMUL.FTZ R28, R38, R41.reuse ;  /* 0x00000029261c7220 */ /* 0x080fe20000410000 */
[----:B------:R-:W-:-:S02]  /*0560*/  FMUL.FTZ R42, R40, R41 ;  /* 0x00000029282a7220 */ /* 0x000fc40000410000 */
[----:B------:R-:W-:Y:S01]  /*0570*/  FMUL.FTZ R44, R43, R41 ;  /* 0x000000292b2c7220 */ /* 0x000fe20000410000 */
[C---:B--2---:R-:W-:Y:S02]  /*0580*/  SHF.L.U32 R41, R32.reuse, 0x10, RZ ;  /* 0x0000001020297819 */ /* 0x044fe400000006ff */
[----:B------:R-:W-:-:S03]  /*0590*/  PRMT R32, R32, 0x7632, R32 ;  /* 0x0000763220207816 */ /* 0x000fc60000000020 */
[----:B------:R-:W-:Y:S01]  /*05a0*/  FFMA.FTZ R40, R20, R29, R41 ;  /* 0x0000001d14287223 */ /* 0x000fe20000010029 */
[----:B------:R-:W-:Y:S02]  /*05b0*/  SHF.L.U32 R29, R33, 0x10, RZ ;  /* 0x00000010211d7819 */ /* 0x000fe400000006ff */
[C---:B------:R-:W-:Y:S02]  /*05c0*/  SHF.L.U32 R41, R35.reuse, 0x10, RZ ;  /* 0x0000001023297819 */ /* 0x040fe400000006ff */
[----:B------:R-:W-:Y:S01]  /*05d0*/  PRMT R35, R35, 0x7632, R35 ;  /* 0x0000763223237816 */ /* 0x000fe20000000023 */
[----:B------:R-:W-:Y:S01]  /*05e0*/  FFMA.FTZ R39, R22, R39, R29 ;  /* 0x0000002716277223 */ /* 0x000fe2000001001d */
[----:B------:R-:W-:Y:S01]  /*05f0*/  SHF.L.U32 R29, R34, 0x10, RZ ;  /* 0x00000010221d7819 */ /* 0x000fe200000006ff */
[----:B------:R-:W-:Y:S01]  /*0600*/  FFMA.FTZ R37, R26, R37, R41 ;  /* 0x000000251a257223 */ /* 0x000fe20000010029 */
[----:B------:R-:W-:Y:S02]  /*0610*/  PRMT R34, R34, 0x7632, R34 ;  /* 0x0000763222227816 */ /* 0x000fe40000000022 */
[----:B------:R-:W-:Y:S01]  /*0620*/  PRMT R33, R33, 0x7632, R33 ;  /* 0x0000763221217816 */ /* 0x000fe20000000021 */
[----:B------:R-:W-:Y:S01]  /*0630*/  FFMA.FTZ R38, R24, R31, R29 ;  /* 0x0000001f18267223 */ /* 0x000fe2000001001d */
[----:B------:R-:W-:-:S02]  /*0640*/  SHF.L.U32 R41, R35, 0x10, RZ ;  /* 0x0000001023297819 */ /* 0x000fc400000006ff */
[----:B------:R-:W-:Y:S02]  /*0650*/  SHF.L.U32 R31, R34, 0x10, RZ ;  /* 0x00000010221f7819 */ /* 0x000fe400000006ff */
[----:B------:R-:W-:Y:S01]  /*0660*/  SHF.L.U32 R29, R33, 0x10, RZ ;  /* 0x00000010211d7819 */ /* 0x000fe200000006ff */
[----:B------:R-:W-:Y:S01]  /*0670*/  FFMA.FTZ R34, R27, R44, R41 ;  /* 0x0000002c1b227223 */ /* 0x000fe20000010029 */
[----:B------:R-:W-:Y:S01]  /*0680*/  SHF.L.U32 R35, R32, 0x10, RZ ;  /* 0x0000001020237819 */ /* 0x000fe200000006ff */
[----:B------:R-:W-:Y:S02]  /*0690*/  FFMA.FTZ R33, R25, R42, R31 ;  /* 0x0000002a19217223 */ /* 0x000fe4000001001f */
[----:B------:R-:W-:Y:S01]  /*06a0*/  FFMA.FTZ R32, R23, R30, R29 ;  /* 0x0000001e17207223 */ /* 0x000fe2000001001d */
[----:B------:R-:W-:Y:S01]  /*06b0*/  F2FP.BF16.F32.PACK_AB R31, R34, R37 ;  /* 0x00000025221f723e */ /* 0x000fe200000010ff */
[----:B------:R-:W-:Y:S01]  /*06c0*/  FFMA.FTZ R35, R21, R28, R35 ;  /* 0x0000001c15237223 */ /* 0x000fe20000010023 */
[----:B------:R-:W-:-:S02]  /*06d0*/  F2FP.BF16.F32.PACK_AB R30, R33, R38 ;  /* 0x00000026211e723e */ /* 0x000fc400000010ff */
[----:B------:R-:W-:Y:S02]  /*06e0*/  F2FP.BF16.F32.PACK_AB R29, R32, R39 ;  /* 0x00000027201d723e */ /* 0x000fe400000010ff */
[----:B------:R-:W-:Y:S01]  /*06f0*/  F2FP.BF16.F32.PACK_AB R28, R35, R40 ;  /* 0x00000028231c723e */ /* 0x000fe200000010ff */
[----:B------:R-:W-:Y:S06]  /*0700*/  BRA `(.L_x_1781) ;  /* 0x0000000000807947 */ /* 0x000fec0003800000 */
.L_x_1780:
[C---:B-----5:R-:W-:Y:S02]  /*0710*/  PRMT R32, R28.reuse, 0x7632, R32 ;  /* 0x000076321c207816 */ /* 0x060fe40000000020 */
[----:B------:R-:W-:Y:S02]  /*0720*/  SHF.L.U32 R28, R28, 0x10, RZ ;  /* 0x000000101c1c7819 */ /* 0x000fe400000006ff */
[C---:B------:R-:W-:Y:S02]  /*0730*/  SHF.L.U32 R34, R29.reuse, 0x10, RZ ;  /* 0x000000101d227819 */ /* 0x040fe400000006ff */
[----:B------:R-:W-:Y:S02]  /*0740*/  PRMT R35, R30, 0x7632, R35 ;  /* 0x000076321e237816 */ /* 0x000fe40000000023 */
[----:B------:R-:W-:Y:S01]  /*0750*/  PRMT R33, R29, 0x7632, R33 ;  /* 0x000076321d217816 */ /* 0x000fe20000000021 */
[-C--:B------:R-:W-:Y:S01]  /*0760*/  FMUL.FTZ R29, R28, R41.reuse ;  /* 0x000000291c1d7220 */ /* 0x080fe20000410000 */
[----:B------:R-:W-:Y:S01]  /*0770*/  PRMT R37, R31, 0x7632, R37 ;  /* 0x000076321f257816 */ /* 0x000fe20000000025 */
[----:B------:R-:W-:Y:S01]  /*0780*/  FMUL.FTZ R39, R34, R41 ;  /* 0x0000002922277220 */ /* 0x000fe20000410000 */
[----:B------:R-:W-:-:S02]  /*0790*/  SHF.L.U32 R28, R32, 0x10, RZ ;  /* 0x00000010201c7819 */ /* 0x000fc400000006ff */
        /* <DEDUP_REMOVED lines=10> */
[----:B------:R-:W-:Y:S01]  /*0840*/  FMUL.FTZ R40, R20, R29 ;  /* 0x0000001d14287220 */ /* 0x000fe20000410000 */
        /* <DEDUP_REMOVED lines=8> */
[----:B------:R-:W-:-:S02]  /*08d0*/  F2FP.BF16.F32.PACK_AB R30, R33, R38 ;  /* 0x00000026211e723e */ /* 0x000fc400000010ff */
[----:B------:R-:W-:Y:S02]  /*08e0*/  F2FP.BF16.F32.PACK_AB R29, R32, R39 ;  /* 0x00000027201d723e */ /* 0x000fe400000010ff */
[----:B------:R-:W-:Y:S02]  /*08f0*/  F2FP.BF16.F32.PACK_AB R31, R34, R37 ;  /* 0x00000025221f723e */ /* 0x000fe400000010ff */
[----:B------:R-:W-:-:S07]  /*0900*/  F2FP.BF16.F32.PACK_AB R28, R35, R40 ;  /* 0x00000028231c723e */ /* 0x000fce00000010ff */
.L_x_1781:
[----:B------:R-:W0:Y:S02]  /*0910*/  LDC.64 R42, c[0x0][0x3a8] ;  /* 0x0000ea00ff2a7b82 */ /* 0x000e240000000a00 */
[----:B0-----:R-:W-:-:S05]  /*0920*/  IMAD.WIDE.U32 R42, R0, 0x10, R42 ;  /* 0x00000010002a7825 */ /* 0x001fca00078e002a */
[----:B------:R0:W-:Y:S02]  /*0930*/  STG.E.128 desc[UR6][R42.64], R28 ;  /* 0x0000001c2a007986 */ /* 0x0001e4000c101d06 */
.L_x_1779:
[----:B------:R-:W-:Y:S05]  /*0940*/  BSYNC.RECONVERGENT B0 ;  /* 0x0000000000007941 */ /* 0x000fea0003800200 */
.L_x_1778:
        /* <DEDUP_REMOVED lines=53> */
.L_x_1797:
[----:B01----:R-:W-:Y:S01]  /*0ca0*/  FADD.FTZ R43, R43, R28 ;  /* 0x0000001c2b2b7221 */ /* 0x003fe20000010000 */
[----:B------:R-:W-:Y:S01]  /*0cb0*/  FMUL.FTZ R28, R41, R41 ;  /* 0x00000029291c7220 */ /* 0x000fe20000410000 */
[----:B------:R-:W0:Y:S01]  /*0cc0*/  @!P3 LDC.64 R30, c[0x0][0x3c0] ;  /* 0x0000f000ff1ebb82 */ /* 0x000e220000000a00 */
[----:B------:R-:W-:Y:S01]  /*0cd0*/  BSSY.RECONVERGENT B0, `(.L_x_1783) ;  /* 0x000002b000007945 */ /* 0x000fe20003800200 */
[----:B------:R-:W-:Y:S02]  /*0ce0*/  FFMA.FTZ R42, R43, R42, UR5 ;  /* 0x000000052b2a7e23 */ /* 0x000fe4000801002a */
[----:B------:R-:W-:-:S05]  /*0cf0*/  FSEL R29, R28, RZ, P1 ;  /* 0x000000ff1c1d7208 */ /* 0x000fca0000800000 */
[----:B------:R-:W-:Y:S02]  /*0d00*/  FADD.FTZ R42, R42, R29 ;  /* 0x0000001d2a2a7221 */ /* 0x000fe40000010000 */
[----:B------:R-:W1:Y:S04]  /*0d10*/  @!P3 LDC.64 R28, c[0x0][0x3c8] ;  /* 0x0000f200ff1cbb82 */ /* 0x000e680000000a00 */
[----:B------:R-:W2:Y:S01]  /*0d20*/  MUFU.RSQ R42, R42 ;  /* 0x0000002a002a7308 */ /* 0x000ea20000001400 */
[----:B0-----:R-:W-:-:S05]  /*0d30*/  @!P3 IMAD.WIDE R30, R2, 0x4, R30 ;  /* 0x00000004021eb825 */ /* 0x001fca00078e021e */
[----:B------:R0:W-:Y:S01]  /*0d40*/  @!P3 STG.E desc[UR6][R30.64], R41 ;  /* 0x000000291e00b986 */ /* 0x0001e2000c101906 */
[----:B-1----:R-:W-:-:S05]  /*0d50*/  @!P3 IMAD.WIDE R28, R2, 0x4, R28 ;  /* 0x00000004021cb825 */ /* 0x002fca00078e021c */
[----:B--2---:R0:W-:Y:S01]  /*0d60*/  @!P3 STG.E desc[UR6][R28.64], R42 ;  /* 0x0000002a1c00b986 */ /* 0x0041e2000c101906 */
[----:B------:R-:W-:Y:S05]  /*0d70*/  @P4 BRA `(.L_x_1784) ;  /* 0x0000000000804947 */ /* 0x000fea0003800000 */
[----:B------:R-:W-:-:S05]  /*0d80*/  FSEL R45, R41, RZ, !P1 ;  /* 0x000000ff292d7208 */ /* 0x000fca0004800000 */
[--C-:B0-----:R-:W-:Y:S01]  /*0d90*/  FADD.FTZ R29, R40, -R45.reuse ;  /* 0x8000002d281d7221 */ /* 0x101fe20000010000 */
        /* <DEDUP_REMOVED lines=16> */
[----:B------:R-:W-:Y:S01]  /*0ea0*/  FFMA.FTZ R45, R17, R44, R9 ;  /* 0x0000002c112d7223 */ /* 0x000fe20000010009 */
[----:B------:R-:W-:Y:S01]  /*0eb0*/  FFMA.FTZ R31, R18, R31, R10 ;  /* 0x0000001f121f7223 */ /* 0x000fe2000001000a */
[----:B------:R-:W-:Y:S01]  /*0ec0*/  FFMA.FTZ R42, R19, R42, R11 ;  /* 0x0000002a132a7223 */ /* 0x000fe2000001000b */
[----:B------:R-:W-:-:S02]  /*0ed0*/  FFMA.FTZ R44, R15, R30, R7 ;  /* 0x0000001e0f2c7223 */ /* 0x000fc40000010007 */
[----:B------:R-:W-:Y:S02]  /*0ee0*/  F2FP.BF16.F32.PACK_AB R30, R45, R43 ;  /* 0x0000002b2d1e723e */ /* 0x000fe400000010ff */
[----:B------:R-:W-:Y:S01]  /*0ef0*/  F2FP.BF16.F32.PACK_AB R31, R42, R31 ;  /* 0x0000001f2a1f723e */ /* 0x000fe200000010ff */
[----:B------:R-:W-:Y:S01]  /*0f00*/  FFMA.FTZ R42, R12, R29, R4 ;  /* 0x0000001d0c2a7223 */ /* 0x000fe20000010004 */
[----:B------:R-:W-:Y:S01]  /*0f10*/  FFMA.FTZ R29, R14, R41, R6 ;  /* 0x000000290e1d7223 */ /* 0x000fe20000010006 */
[----:B------:R-:W-:-:S04]  /*0f20*/  FFMA.FTZ R41, R13, R28, R5 ;  /* 0x0000001c0d297223 */ /* 0x000fc80000010005 */
[----:B------:R-:W-:Y:S02]  /*0f30*/  F2FP.BF16.F32.PACK_AB R29, R44, R29 ;  /* 0x0000001d2c1d723e */ /* 0x000fe400000010ff */
[----:B------:R-:W-:Y:S02]  /*0f40*/  F2FP.BF16.F32.PACK_AB R28, R41, R42 ;  /* 0x0000002a291c723e */ /* 0x000fe400000010ff */
[----:B------:R-:W0:Y:S02]  /*0f50*/  LDC.64 R42, c[0x0][0x428] ;  /* 0x00010a00ff2a7b82 */ /* 0x000e240000000a00 */
[----:B0-----:R-:W-:-:S05]  /*0f60*/  IMAD.WIDE.U32 R42, R0, 0x10, R42 ;  /* 0x00000010002a7825 */ /* 0x001fca00078e002a */
[----:B------:R1:W-:Y:S02]  /*0f70*/  STG.E.128 desc[UR6][R42.64], R28 ;  /* 0x0000001c2a007986 */ /* 0x0003e4000c101d06 */
.L_x_1784:
[----:B------:R-:W-:Y:S05]  /*0f80*/  BSYNC.RECONVERGENT B0 ;  /* 0x0000000000007941 */ /* 0x000fea0003800200 */
.L_x_1783:
[----:B01----:R-:W0:Y:S02]  /*0f90*/  LDC.64 R28, c[0x0][0x380] ;  /* 0x0000e000ff1c7b82 */ /* 0x003e240000000a00 */
[----:B0-----:R-:W-:-:S04]  /*0fa0*/  LEA R2, R28, R2, 0x2 ;  /* 0x000000021c027211 */ /* 0x001fc800078e10ff */
[----:B------:R-:W-:-:S13]  /*0fb0*/  ISETP.GE.AND P2, PT, R2, R29, PT ;  /* 0x0000001d0200720c */ /* 0x000fda0003f46270 */
[----:B------:R-:W-:Y:S05]  /*0fc0*/  @!P2 BRA `(.L_x_1785) ;  /* 0xfffffff000c8a947 */ /* 0x000fea000383ffff */
[----:B------:R-:W-:Y:S05]  /*0fd0*/  EXIT ;  /* 0x000000000000794d */ /* 0x000fea0003800000 */
.L_x_1782:
        /* <DEDUP_REMOVED lines=8> */
.L_x_1787:
[----:B------:R-:W-:Y:S05]  /*1060*/  BSYNC B0 ;  /* 0x0000000000007941 */ /* 0x000fea0003800000 */
.L_x_1786:
        /* <DEDUP_REMOVED lines=9> */
.L_x_1788:
[----:B------:R-:W-:Y:S02]  /*1100*/  HFMA2 R31, -RZ, RZ, 0, 2.384185791015625e-07 ;  /* 0x00000004ff1f7431 */ /* 0x000fe400000001ff */
[----:B------:R-:W-:-:S07]  /*1110*/  FADD.FTZ R44, R43, R28 ;  /* 0x0000001c2b2c7221 */ /* 0x000fce0000010000 */
[----:B------:R-:W-:Y:S05]  /*1120*/  WARPSYNC.COLLECTIVE R29, `(.L_x_1789) ;  /* 0x000000001d087348 */ /* 0x000fea0003c00000 */
[----:B------:R0:W1:Y:S02]  /*1130*/  SHFL.BFLY P5, R28, R44, R31, R30 ;  /* 0x0c00001f2c1c7389 */ /* 0x00006400000a001e */
[----:B01----:R-:W-:Y:S05]  /*1140*/  ENDCOLLECTIVE ;  /* 0x000000000000791b */ /* 0x003fea0003800000 */
.L_x_1789:
[----:B------:R-:W-:Y:S02]  /*1150*/  HFMA2 R31, -RZ, RZ, 0, 4.76837158203125e-07 ;  /* 0x00000008ff1f7431 */ /* 0x000fe400000001ff */
[----:B------:R-:W-:-:S05]  /*1160*/  FADD.FTZ R45, R44, R28 ;  /* 0x0000001c2c2d7221 */ /* 0x000fca0000010000 */
[----:B------:R-:W-:-:S07]  /*1170*/  MOV R44, R45 ;  /* 0x0000002d002c7202 */ /* 0x000fce0000000f00 */
[----:B------:R-:W-:Y:S05]  /*1180*/  WARPSYNC.COLLECTIVE R29, `(.L_x_1790) ;  /* 0x000000001d087348 */ /* 0x000fea0003c00000 */
[----:B------:R0:W1:Y:S02]  /*1190*/  SHFL.BFLY P5, R28, R44, R31, R30 ;  /* 0x0c00001f2c1c7389 */ /* 0x00006400000a001e */
[----:B01----:R-:W-:Y:S05]  /*11a0*/  ENDCOLLECTIVE ;  /* 0x000000000000791b */ /* 0x003fea0003800000 */
.L_x_1790:
[----:B------:R-:W-:Y:S02]  /*11b0*/  HFMA2 R31, -RZ, RZ, 0, 9.5367431640625e-07 ;  /* 0x00000010ff1f7431 */ /* 0x000fe400000001ff */
[----:B------:R-:W-:-:S05]  /*11c0*/  FADD.FTZ R45, R45, R28 ;  /* 0x0000001c2d2d7221 */ /* 0x000fca0000010000 */
[----:B------:R-:W-:-:S07]  /*11d0*/  MOV R44, R45 ;  /* 0x0000002d002c7202 */ /* 0x000fce0000000f00 */
[----:B------:R-:W-:Y:S05]  /*11e0*/  WARPSYNC.COLLECTIVE R29, `(.L_x_1791) ;  /* 0x000000001d087348 */ /* 0x000fea0003c00000 */
[----:B------:R0:W1:Y:S02]  /*11f0*/  SHFL.BFLY P5, R28, R44, R31, R30 ;  /* 0x0c00001f2c1c7389 */ /* 0x00006400000a001e */
[----:B01----:R-:W-:Y:S05]  /*1200*/  ENDCOLLECTIVE ;  /* 0x000000000000791b */ /* 0x003fea0003800000 */
.L_x_1791:
        /* <DEDUP_REMOVED lines=26> */
.L_x_1792:
[----:B------:R-:W-:Y:S02]  /*13b0*/  HFMA2 R31, -RZ, RZ, 0, 1.1920928955078125e-07 ;  /* 0x00000002ff1f7431 */ /* 0x000fe400000001ff */
[----:B------:R-:W-:-:S07]  /*13c0*/  FADD.FTZ R44, R43, R28 ;  /* 0x0000001c2b2c7221 */ /* 0x000fce0000010000 */
[----:B------:R-:W-:Y:S05]  /*13d0*/  WARPSYNC.COLLECTIVE R29, `(.L_x_1793) ;  /* 0x000000001d087348 */ /* 0x000fea0003c00000 */
[----:B------:R0:W1:Y:S02]  /*13e0*/  SHFL.BFLY P5, R28, R44, R31, R30 ;  /* 0x0c00001f2c1c7389 */ /* 0x00006400000a001e */
[----:B01----:R-:W-:Y:S05]  /*13f0*/  ENDCOLLECTIVE ;  /* 0x000000000000791b */ /* 0x003fea0003800000 */
.L_x_1793:
[----:B------:R-:W-:Y:S02]  /*1400*/  HFMA2 R31, -RZ, RZ, 0, 2.384185791015625e-07 ;  /* 0x00000004ff1f7431 */ /* 0x000fe400000001ff */
[----:B------:R-:W-:-:S05]  /*1410*/  FADD.FTZ R45, R44, R28 ;  /* 0x0000001c2c2d7221 */ /* 0x000fca0000010000 */
[----:B------:R-:W-:-:S07]  /*1420*/  MOV R44, R45 ;  /* 0x0000002d002c7202 */ /* 0x000fce0000000f00 */
[----:B------:R-:W-:Y:S05]  /*1430*/  WARPSYNC.COLLECTIVE R29, `(.L_x_1794) ;  /* 0x000000001d087348 */ /* 0x000fea0003c00000 */
[----:B------:R0:W1:Y:S02]  /*1440*/  SHFL.BFLY P5, R28, R44, R31, R30 ;  /* 0x0c00001f2c1c7389 */ /* 0x00006400000a001e */
[----:B01----:R-:W-:Y:S05]  /*1450*/  ENDCOLLECTIVE ;  /* 0x000000000000791b */ /* 0x003fea0003800000 */
.L_x_1794:
[----:B------:R-:W-:Y:S02]  /*1460*/  HFMA2 R31, -RZ, RZ, 0, 4.76837158203125e-07 ;  /* 0x00000008ff1f7431 */ /* 0x000fe400000001ff */
[----:B------:R-:W-:-:S05]  /*1470*/  FADD.FTZ R45, R45, R28 ;  /* 0x0000001c2d2d7221 */ /* 0x000fca0000010000 */
[----:B------:R-:W-:-:S07]  /*1480*/  MOV R44, R45 ;  /* 0x0000002d002c7202 */ /* 0x000fce0000000f00 */
[----:B------:R-:W-:Y:S05]  /*1490*/  WARPSYNC.COLLECTIVE R29, `(.L_x_1795) ;  /* 0x000000001d087348 */ /* 0x000fea0003c00000 */
[----:B------:R0:W1:Y:S02]  /*14a0*/  SHFL.BFLY P5, R28, R44, R31, R30 ;  /* 0x0c00001f2c1c7389 */ /* 0x00006400000a001e */
[----:B01----:R-:W-:Y:S05]  /*14b0*/  ENDCOLLECTIVE ;  /* 0x000000000000791b */ /* 0x003fea0003800000 */
.L_x_1795:
[----:B------:R-:W-:Y:S02]  /*14c0*/  HFMA2 R31, -RZ, RZ, 0, 9.5367431640625e-07 ;  /* 0x00000010ff1f7431 */ /* 0x000fe400000001ff */
[----:B------:R-:W-:-:S05]  /*14d0*/  FADD.FTZ R43, R45, R28 ;  /* 0x0000001c2d2b7221 */ /* 0x000fca0000010000 */
[----:B------:R-:W-:-:S07]  /*14e0*/  MOV R44, R43 ;  /* 0x0000002b002c7202 */ /* 0x000fce0000000f00 */
[----:B------:R-:W-:Y:S05]  /*14f0*/  WARPSYNC.COLLECTIVE R29, `(.L_x_1796) ;  /* 0x000000001d087348 */ /* 0x000fea0003c00000 */
[----:B------:R0:W1:Y:S02]  /*1500*/  SHFL.BFLY P5, R28, R44, R31, R30 ;  /* 0x0c00001f2c1c7389 */ /* 0x00006400000a001e */
[----:B01----:R-:W-:Y:S05]  /*1510*/  ENDCOLLECTIVE ;  /* 0x000000000000791b */ /* 0x003fea0003800000 */
.L_x_1796:
[----:B------:R-:W-:Y:S05]  /*1520*/  BRA `(.L_x_1797) ;  /* 0xfffffff400dc7947 */ /* 0x000fea000383ffff */
.L_x_1798:
        /* <DEDUP_REMOVED lines=13> */
.L_x_9071:


//--------------------- .text._ZN10layer_norm13ln_fwd_kernelINS_13Kernel_traitsIf13__nv_bfloat16S2_S2_fjLj256ELj1ELj4ELj1ELj16ENS_18Kernel_traits_baseILj256EfS2_S2_S2_fjLj128EEEEELb0ELb1ELb0ELb1EEEvNS_9FwdParamsE --------------------------
	.section	.text._ZN10layer_norm13ln_fwd_kernelINS_13Kernel_traitsIf13__nv_bfloat16S2_S2_fjLj256ELj1ELj4ELj1ELj16ENS_18Kernel_traits_baseILj256EfS2_S2_S2_fjLj128EEEEELb0ELb1ELb0ELb1EEEvNS_9FwdParamsE,"ax",@progbits
	.align	128
        .global         _ZN10layer_norm13ln_fwd_kernelINS_13Kernel_traitsIf13__nv_bfloat16S2_S2_fjLj256ELj1ELj4ELj1ELj16ENS_18Kernel_traits_baseILj256EfS2_S2_S2_fjLj128EEEEELb0ELb1ELb0ELb1EEEvNS_9FwdParamsE
        .type           _ZN10layer_norm13ln_fwd_kernelINS_13Kernel_traitsIf13__nv_bfloat16S2_S2_fjLj256ELj1ELj4ELj1ELj16ENS_18Kernel_traits_baseILj256EfS2_S2_S2_fjLj128EEEEELb0ELb1ELb0ELb1EEEvNS_9FwdParamsE,@function
        .size           _ZN10layer_norm13ln_fwd_kernelINS_13Kernel_traitsIf13__nv_bfloat16S2_S2_fjLj256ELj1ELj4ELj1ELj16ENS_18Kernel_traits_baseILj256EfS2_S2_S2_fjLj128EEEEELb0ELb1ELb0ELb1EEEvNS_9FwdParamsE,(.L_x_9072 - _ZN10layer_norm13ln_fwd_kernelINS_13Kernel_traitsIf13__nv_bfloat16S2_S2_fjLj256ELj1ELj4ELj1ELj16ENS_18Kernel_traits_baseILj256EfS2_S2_S2_fjLj128EEEEELb0ELb1ELb0ELb1EEEvNS_9FwdParamsE)
        .other          _ZN10layer_norm13ln_fwd_kernelINS_13Kernel_traitsIf13__nv_bfloat16S2_S2_fjLj256ELj1ELj4ELj1ELj16ENS_18Kernel_traits_baseILj256EfS2_S2_S2_fjLj128EEEEELb0ELb1ELb0ELb1EEEvNS_9FwdParamsE,@"STO_CUDA_ENTRY STV_DEFAULT"
_ZN10layer_norm13ln_fwd_kernelINS_13Kernel_traitsIf13__nv_bfloat16S2_S2_fjLj256ELj1ELj4ELj1ELj16ENS_18Kernel_traits_baseILj256EfS2_S2_S2_fjLj128EEEEELb0ELb1ELb0ELb1EEEvNS_9FwdParamsE:
.text._ZN10layer_norm13ln_fwd_kernelINS_13Kernel_traitsIf13__nv_bfloat16S2_S2_fjLj256ELj1ELj4ELj1ELj16ENS_18Kernel_traits_baseILj256EfS2_S2_S2_fjLj128EEEEELb0ELb1ELb0ELb1EEEvNS_9FwdParamsE:
        /* <DEDUP_REMOVED lines=13> */
[----:B-1----:R-:W-:-:S11]  /*00d0*/  SHF.R.U32.HI R2, RZ, 0x5, R3 ;  /* 0x00000005ff027819 */ /* 0x002fd60000011603 */
[----:B------:R-:W1:Y:S01]  /*00e0*/  @P0 LDC.64 R12, c[0x0][0x438] ;  /* 0x00010e00ff0c0b82 */ /* 0x000e620000000a00 */
[C---:B------:R-:W-:Y:S02]  /*00f0*/  SHF.L.U32 R0, R3.reuse, 0x5, RZ ;  /* 0x0000000503007819 */ /* 0x040fe400000006ff */
        /* <DEDUP_REMOVED lines=11> */
[----:B------:R-:W1:Y:S01]  /*01b0*/  LDC.64 R30, c[0x0][0x3e8] ;  /* 0x0000fa00ff1e7b82 */ /* 0x000e620000000a00 */
[----:B0-----:R0:W5:Y:S01]  /*01c0*/  LDG.E.128 R12, desc[UR6][R28.64] ;  /* 0x000000061c0c7981 */ /* 0x001162000c1e1d00 */
[----:B------:R-:W2:Y:S03]  /*01d0*/  LDCU.64 UR4, c[0x0][0x3a0] ;  /* 0x00007400ff0477ac */ /* 0x000ea60008000a00 */
[----:B------:R0:W5:Y:S01]  /*01e0*/  LDG.E.128 R16, desc[UR6][R28.64+0x10] ;  /* 0x000010061c107981 */ /* 0x000162000c1e1d00 */
[----:B------:R-:W3:Y:S01]  /*01f0*/  LDCU.U8 UR8, c[0x0][0x410] ;  /* 0x00008200ff0877ac */ /* 0x000ee20008000000 */
[----:B-1----:R-:W-:-:S05]  /*0200*/  IMAD.WIDE.U32 R30, R3, 0x20, R30 ;  /* 0x00000020031e7825 */ /* 0x002fca00078e001e */
[----:B------:R0:W5:Y:S04]  /*0210*/  LDG.E.128 R20, desc[UR6][R30.64] ;  /* 0x000000061e147981 */ /* 0x000168000c1e1d00 */
[----:B------:R0:W5:Y:S01]  /*0220*/  LDG.E.128 R24, desc[UR6][R30.64+0x10] ;  /* 0x000010061e187981 */ /* 0x000162000c1e1d00 */
[----:B--2---:R-:W-:-:S04]  /*0230*/  UISETP.NE.U32.AND UP0, UPT, UR4, URZ, UPT ;  /* 0x000000ff0400728c */ /* 0x004fc8000bf05070 */
[----:B------:R-:W-:-:S09]  /*0240*/  UISETP.NE.AND.EX UP0, UPT, UR5, URZ, UPT, UP0 ;  /* 0x000000ff0500728c */ /* 0x000fd2000bf05300 */
[----:B0--3--:R-:W-:Y:S05]  /*0250*/  BRA.U UP0, `(.L_x_1799) ;  /* 0x0000000900587547 */ /* 0x009fea000b800000 */
[----:B------:R-:W0:Y:S01]  /*0260*/  LDCU.64 UR4, c[0x0][0x3e0] ;  /* 0x00007c00ff0477ac */ /* 0x000e220008000a00 */
[----:B------:R-:W1:Y:S01]  /*0270*/  LDCU UR9, c[0x0][0x388] ;  /* 0x00007100ff0977ac */ /* 0x000e620008000800 */
[----:B------:R-:W2:Y:S01]  /*0280*/  LDCU UR10, c[0x0][0x448] ;  /* 0x00008900ff0a77ac */ /* 0x000ea20008000800 */
[----:B0-----:R-:W-:-:S04]  /*0290*/  ISETP.NE.U32.AND P0, PT, RZ, UR4, PT ;  /* 0x00000004ff007c0c */ /* 0x001fc8000bf05070 */
[----:B-12---:R-:W-:-:S13]  /*02a0*/  ISETP.NE.AND.EX P0, PT, RZ, UR5, PT, P0 ;  /* 0x00000005ff007c0c */ /* 0x006fda000bf05300 */
.L_x_1801:
[----:B-1----:R-:W0:Y:S01]  /*02b0*/  @P0 LDC.64 R34, c[0x0][0x3e0] ;  /* 0x0000f800ff220b82 */ /* 0x002e220000000a00 */
[----:B------:R-:W-:-:S05]  /*02c0*/  IMAD R0, R2, UR9, RZ ;  /* 0x0000000902007c24 */ /* 0x000fca000f8e02ff */
[----:B------:R-:W-:Y:S02]  /*02d0*/  SHF.R.S32.HI R31, RZ, 0x1f, R0 ;  /* 0x0000001fff1f7819 */ /* 0x000fe40000011400 */
[----:B------:R-:W1:Y:S02]  /*02e0*/  LDC.64 R28, c[0x0][0x390] ;  /* 0x0000e400ff1c7b82 */ /* 0x000e640000000a00 */
[----:B------:R-:W-:-:S04]  /*02f0*/  LEA.HI R0, R31, R0, RZ, 0x3 ;  /* 0x000000001f007211 */ /* 0x000fc800078f18ff */
[----:B------:R-:W-:Y:S01]  /*0300*/  LEA.HI.SX32 R0, R0, R3, 0x1d ;  /* 0x0000000300007211 */ /* 0x000fe200078feaff */
[----:B------:R-:W-:Y:S01]  /*0310*/  HFMA2 R32, -RZ, RZ, 1.875, 0 ;  /* 0x3f800000ff207431 */ /* 0x000fe200000001ff */
[----:B------:R-:W2:Y:S01]  /*0320*/  LDC.64 R40, c[0x0][0x3a8] ;  /* 0x0000ea00ff287b82 */ /* 0x000ea20000000a00 */
[----:B0-----:R-:W-:-:S06]  /*0330*/  @P0 IMAD.WIDE R34, R2, 0x2, R34 ;  /* 0x0000000202220825 */ /* 0x001fcc00078e0222 */
[----:B------:R-:W3:Y:S01]  /*0340*/  @P0 LDG.E.U16 R34, desc[UR6][R34.64] ;  /* 0x0000000622220981 */ /* 0x000ee2000c1e1500 */
[----:B-1----:R-:W-:-:S06]  /*0350*/  IMAD.WIDE.U32 R28, R0, 0x10, R28 ;  /* 0x00000010001c7825 */ /* 0x002fcc00078e001c */
[----:B------:R-:W4:Y:S01]  /*0360*/  LDG.E.128 R28, desc[UR6][R28.64] ;  /* 0x000000061c1c7981 */ /* 0x000f22000c1e1d00 */
[----:B--2---:R-:W-:Y:S01]  /*0370*/  IMAD.WIDE.U32 R40, R0, 0x10, R40 ;  /* 0x0000001000287825 */ /* 0x004fe200078e0028 */
[----:B------:R-:W-:Y:S01]  /*0380*/  UMOV UR4, 0xffffffff ;  /* 0xffffffff00047882 */ /* 0x000fe20000000000 */
[----:B------:R-:W-:Y:S02]  /*0390*/  ISETP.NE.AND P1, PT, R3, RZ, PT ;  /* 0x000000ff0300720c */ /* 0x000fe40003f25270 */
[----:B---3--:R-:W-:Y:S02]  /*03a0*/  @P0 SHF.L.U32 R32, R34, 0x10, RZ ;  /* 0x0000001022200819 */ /* 0x008fe400000006ff */
[----:B----4-:R-:W-:Y:S02]  /*03b0*/  SHF.L.U32 R37, R29, 0x10, RZ ;  /* 0x000000101d257819 */ /* 0x010fe400000006ff */
[----:B------:R-:W-:Y:S02]  /*03c0*/  SHF.L.U32 R43, R30, 0x10, RZ ;  /* 0x000000101e2b7819 */ /* 0x000fe400000006ff */
[----:B------:R-:W-:-:S02]  /*03d0*/  PRMT R33, R28, 0x7632, R33 ;  /* 0x000076321c217816 */ /* 0x000fc40000000021 */
[----:B------:R-:W-:Y:S02]  /*03e0*/  PRMT R36, R29, 0x7632, R36 ;  /* 0x000076321d247816 */ /* 0x000fe40000000024 */
[----:B------:R-:W-:Y:S02]  /*03f0*/  PRMT R38, R30, 0x7632, R38 ;  /* 0x000076321e267816 */ /* 0x000fe40000000026 */
[----:B------:R-:W-:Y:S01]  /*0400*/  PRMT R30, R31, 0x7632, R30 ;  /* 0x000076321f1e7816 */ /* 0x000fe2000000001e */
[-C--:B------:R-:W-:Y:S01]  /*0410*/  FMUL.FTZ R29, R37, R32.reuse ;  /* 0x00000020251d7220 */ /* 0x080fe20000410000 */
[----:B------:R-:W-:Y:S01]  /*0420*/  SHF.L.U32 R45, R31, 0x10, RZ ;  /* 0x000000101f2d7819 */ /* 0x000fe200000006ff */
[----:B------:R-:W-:Y:S01]  /*0430*/  FMUL.FTZ R37, R43, R32 ;  /* 0x000000202b257220 */ /* 0x000fe20000410000 */
[----:B------:R-:W-:Y:S02]  /*0440*/  SHF.L.U32 R39, R28, 0x10, RZ ;  /* 0x000000101c277819 */ /* 0x000fe400000006ff */
[----:B------:R-:W-:-:S02]  /*0450*/  SHF.L.U32 R33, R33, 0x10, RZ ;  /* 0x0000001021217819 */ /* 0x000fc400000006ff */
        /* <DEDUP_REMOVED lines=8> */
[----:B------:R-:W-:Y:S01]  /*04e0*/  FMUL.FTZ R32, R43, R32 ;  /* 0x000000202b207220 */ /* 0x000fe20000410000 */
[----:B-----5:R-:W-:Y:S01]  /*04f0*/  FMUL.FTZ R39, R20, R39 ;  /* 0x0000002714277220 */ /* 0x020fe20000410000 */
        /* <DEDUP_REMOVED lines=58> */
.L_x_1817:
[----:B------:R-:W-:Y:S01]  /*08a0*/  FMUL.FTZ R28, R40, R40 ;  /* 0x00000028281c7220 */ /* 0x000fe20000410000 */
[----:B------:R-:W-:Y:S01]  /*08b0*/  ISETP.NE.AND P2, PT, RZ, UR8, PT ;  /* 0x00000008ff007c0c */ /* 0x000fe2000bf45270 */
[----:B-1----:R-:W-:Y:S02]  /*08c0*/  FADD.FTZ R42, R45, R42 ;  /* 0x0000002a2d2a7221 */ /* 0x002fe40000010000 */
[----:B0-----:R-:W0:Y:S01]  /*08d0*/  @!P1 LDC.64 R44, c[0x0][0x3c0] ;  /* 0x0000f000ff2c9b82 */ /* 0x001e220000000a00 */
[----:B------:R-:W-:Y:S01]  /*08e0*/  FSEL R28, R28, RZ, P2 ;  /* 0x000000ff1c1c7208 */ /* 0x000fe20001000000 */
[----:B------:R-:W-:-:S04]  /*08f0*/  FFMA.FTZ R43, R42, R43, UR10 ;  /* 0x0000000a2a2b7e23 */ /* 0x000fc8000801002b */
[----:B------:R-:W-:Y:S01]  /*0900*/  FADD.FTZ R42, R43, R28 ;  /* 0x0000001c2b2a7221 */ /* 0x000fe20000010000 */
[----:B------:R-:W-:-:S05]  /*0910*/  FSEL R28, R40, RZ, !P2 ;  /* 0x000000ff281c7208 */ /* 0x000fca0005000000 */
[----:B------:R-:W1:Y:S01]  /*0920*/  MUFU.RSQ R42, R42 ;  /* 0x0000002a002a7308 */ /* 0x000e620000001400 */
[--C-:B------:R-:W-:Y:S01]  /*0930*/  FADD.FTZ R37, R37, -R28.reuse ;  /* 0x8000001c25257221 */ /* 0x100fe20000010000 */
[--C-:B------:R-:W-:Y:S01]  /*0940*/  FADD.FTZ R29, R34, -R28.reuse ;  /* 0x8000001c221d7221 */ /* 0x100fe20000010000 */
[--C-:B------:R-:W-:Y:S01]  /*0950*/  FADD.FTZ R31, R36, -R28.reuse ;  /* 0x8000001c241f7221 */ /* 0x100fe20000010000 */
        /* <DEDUP_REMOVED lines=8> */
[----:B------:R-:W-:Y:S01]  /*09e0*/  FADD.FTZ R29, R38, -R28 ;  /* 0x8000001c261d7221 */ /* 0x000fe20000010000 */
[----:B------:R-:W-:Y:S01]  /*09f0*/  FFMA.FTZ R30, R16, R37, R8 ;  /* 0x00000025101e7223 */ /* 0x000fe20000010008 */
[----:B------:R-:W-:Y:S01]  /*0a00*/  FFMA.FTZ R35, R17, R34, R9 ;  /* 0x0000002211237223 */ /* 0x000fe20000010009 */
[----:B------:R-:W-:Y:S01]  /*0a10*/  FADD.FTZ R37, R32, -R28 ;  /* 0x8000001c20257221 */ /* 0x000fe20000010000 */
[----:B------:R-:W-:Y:S01]  /*0a20*/  FFMA.FTZ R31, R18, R31, R10 ;  /* 0x0000001f121f7223 */ /* 0x000fe2000001000a */
[----:B------:R-:W-:Y:S01]  /*0a30*/  FFMA.FTZ R36, R19, R36, R11 ;  /* 0x0000002413247223 */ /* 0x000fe2000001000b */
[C---:B------:R-:W-:Y:S01]  /*0a40*/  FMUL.FTZ R29, R42.reuse, R29 ;  /* 0x0000001d2a1d7220 */ /* 0x040fe20000410000 */
[----:B------:R-:W-:Y:S01]  /*0a50*/  FMUL.FTZ R28, R42, R33 ;  /* 0x000000212a1c7220 */ /* 0x000fe20000410000 */
[----:B------:R-:W-:Y:S01]  /*0a60*/  F2FP.BF16.F32.PACK_AB R30, R35, R30 ;  /* 0x0000001e231e723e */ /* 0x000fe200000010ff */
[----:B------:R-:W0:Y:S01]  /*0a70*/  LDC.64 R32, c[0x0][0x428] ;  /* 0x00010a00ff207b82 */ /* 0x000e220000000a00 */
[----:B------:R-:W-:Y:S01]  /*0a80*/  FFMA.FTZ R29, R14, R29, R6 ;  /* 0x0000001d0e1d7223 */ /* 0x000fe20000010006 */
[----:B------:R-:W-:Y:S01]  /*0a90*/  FFMA.FTZ R28, R15, R28, R7 ;  /* 0x0000001c0f1c7223 */ /* 0x000fe20000010007 */
[----:B------:R-:W-:Y:S01]  /*0aa0*/  F2FP.BF16.F32.PACK_AB R31, R36, R31 ;  /* 0x0000001f241f723e */ /* 0x000fe200000010ff */
[C---:B------:R-:W-:Y:S01]  /*0ab0*/  FMUL.FTZ R39, R42.reuse, R39 ;  /* 0x000000272a277220 */ /* 0x040fe20000410000 */
[----:B------:R-:W-:Y:S01]  /*0ac0*/  FMUL.FTZ R36, R42, R37 ;  /* 0x000000252a247220 */ /* 0x000fe20000410000 */
[----:B------:R1:W-:Y:S01]  /*0ad0*/  @!P1 STG.E desc[UR6][R44.64], R40 ;  /* 0x000000282c009986 */ /* 0x0003e2000c101906 */
[----:B------:R-:W-:Y:S01]  /*0ae0*/  F2FP.BF16.F32.PACK_AB R29, R28, R29 ;  /* 0x0000001d1c1d723e */ /* 0x000fe200000010ff */
[----:B------:R-:W2:Y:S01]  /*0af0*/  @!P1 LDC.64 R34, c[0x0][0x3c8] ;  /* 0x0000f200ff229b82 */ /* 0x000ea20000000a00 */
[----:B------:R-:W-:Y:S01]  /*0b00*/  FFMA.FTZ R28, R12, R39, R4 ;  /* 0x000000270c1c7223 */ /* 0x000fe20000010004 */
[----:B------:R-:W-:-:S05]  /*0b10*/  FFMA.FTZ R39, R13, R36, R5 ;  /* 0x000000240d277223 */ /* 0x000fca0000010005 */
[----:B------:R-:W-:Y:S01]  /*0b20*/  F2FP.BF16.F32.PACK_AB R28, R39, R28 ;  /* 0x0000001c271c723e */ /* 0x000fe200000010ff */
[----:B------:R-:W3:Y:S01]  /*0b30*/  LDC.64 R36, c[0x0][0x380] ;  /* 0x0000e000ff247b82 */ /* 0x000ee20000000a00 */
[----:B0-----:R-:W-:-:S04]  /*0b40*/  IMAD.WIDE.U32 R32, R0, 0x10, R32 ;  /* 0x0000001000207825 */ /* 0x001fc800078e0020 */
[----:B--2---:R-:W-:-:S05]  /*0b50*/  @!P1 IMAD.WIDE R34, R2, 0x4, R34 ;  /* 0x0000000402229825 */ /* 0x004fca00078e0222 */
[----:B------:R1:W-:Y:S01]  /*0b60*/  @!P1 STG.E desc[UR6][R34.64], R42 ;  /* 0x0000002a22009986 */ /* 0x0003e2000c101906 */
[----:B---3--:R-:W-:-:S03]  /*0b70*/  LEA R2, R36, R2, 0x2 ;  /* 0x0000000224027211 */ /* 0x008fc600078e10ff */
[----:B------:R1:W-:Y:S01]  /*0b80*/  STG.E.128 desc[UR6][R32.64], R28 ;  /* 0x0000001c20007986 */ /* 0x0003e2000c101d06 */
[----:B------:R-:W-:-:S13]  /*0b90*/  ISETP.GE.AND P1, PT, R2, R37, PT ;  /* 0x000000250200720c */ /* 0x000fda0003f26270 */
[----:B------:R-:W-:Y:S05]  /*0ba0*/  @!P1 BRA `(.L_x_1801) ;  /* 0xfffffff400c09947 */ /* 0x000fea000383ffff */
[----:B------:R-:W-:Y:S05]  /*0bb0*/  EXIT ;  /* 0x000000000000794d */ /* 0x000fea0003800000 */
.L_x_1799:
[----:B------:R-:W0:Y:S01]  /*0bc0*/  LDCU.64 UR4, c[0x0][0x3e0] ;  /* 0x00007c00ff0477ac */ /* 0x000e220008000a00 */
[----:B------:R-:W1:Y:S01]  /*0bd0*/  LDCU UR9, c[0x0][0x388] ;  /* 0x00007100ff0977ac */ /* 0x000e620008000800 */
[----:B------:R-:W2:Y:S01]  /*0be0*/  LDCU UR11, c[0x0][0x388] ;  /* 0x00007100ff0b77ac */ /* 0x000ea20008000800 */
[----:B------:R-:W3:Y:S01]  /*0bf0*/  LDCU UR10, c[0x0][0x448] ;  /* 0x00008900ff0a77ac */ /* 0x000ee20008000800 */
[----:B------:R-:W4:Y:S01]  /*0c00*/  LDCU UR12, c[0x0][0x448] ;  /* 0x00008900ff0c77ac */ /* 0x000f220008000800 */
[----:B0-----:R-:W-:-:S04]  /*0c10*/  UISETP.NE.U32.AND UP0, UPT, UR4, URZ, UPT ;  /* 0x000000ff0400728c */ /* 0x001fc8000bf05070 */
[----:B------:R-:W-:-:S09]  /*0c20*/  UISETP.NE.AND.EX UP0, UPT, UR5, URZ, UPT, UP0 ;  /* 0x000000ff0500728c */ /* 0x000fd2000bf05300 */
[----:B-1234-:R-:W-:Y:S05]  /*0c30*/  BRA.U !UP0, `(.L_x_1802) ;  /* 0x00000009087c7547 */ /* 0x01efea000b800000 */
.L_x_1804:
[----:B01----:R-:W0:Y:S01]  /*0c40*/  LDC.64 R30, c[0x0][0x390] ;  /* 0x0000e400ff1e7b82 */ /* 0x003e220000000a00 */
        /* <DEDUP_REMOVED lines=8> */
[----:B-1----:R-:W-:-:S05]  /*0cd0*/  IMAD.WIDE R44, R2, 0x2, R44 ;  /* 0x00000002022c7825 */ /* 0x002fca00078e022c */
[----:B------:R-:W4:Y:S01]  /*0ce0*/  LDG.E.U16 R36, desc[UR6][R44.64] ;  /* 0x000000062c247981 */ /* 0x000f22000c1e1500 */
[----:B--2---:R-:W-:-:S06]  /*0cf0*/  IMAD.WIDE.U32 R32, R0, 0x10, R32 ;  /* 0x0000001000207825 */ /* 0x004fcc00078e0020 */
[----:B------:R-:W2:Y:S01]  /*0d00*/  LDG.E.128 R32, desc[UR6][R32.64] ;  /* 0x0000000620207981 */ /* 0x000ea2000c1e1d00 */
[----:B------:R-:W-:Y:S01]  /*0d10*/  UMOV UR4, 0xffffffff ;  /* 0xffffffff00047882 */ /* 0x000fe20000000000 */
[----:B------:R-:W-:Y:S02]  /*0d20*/  ISETP.NE.AND P0, PT, R3, RZ, PT ;  /* 0x000000ff0300720c */ /* 0x000fe40003f05270 */
[C---:B---3--:R-:W-:Y:S02]  /*0d30*/  PRMT R38, R28.reuse, 0x7632, R38 ;  /* 0x000076321c267816 */ /* 0x048fe40000000026 */
[----:B------:R-:W-:Y:S02]  /*0d40*/  SHF.L.U32 R37, R28, 0x10, RZ ;  /* 0x000000101c257819 */ /* 0x000fe400000006ff */
[C---:B------:R-:W-:Y:S02]  /*0d50*/  PRMT R28, R29.reuse, 0x7632, R28 ;  /* 0x000076321d1c7816 */ /* 0x040fe4000000001c */
[----:B------:R-:W-:-:S02]  /*0d60*/  SHF.L.U32 R42, R29, 0x10, RZ ;  /* 0x000000101d2a7819 */ /* 0x000fc400000006ff */
[----:B----4-:R-:W-:Y:S02]  /*0d70*/  SHF.L.U32 R36, R36, 0x10, RZ ;  /* 0x0000001024247819 */ /* 0x010fe400000006ff */
[C---:B------:R-:W-:Y:S02]  /*0d80*/  SHF.L.U32 R41, R30.reuse, 0x10, RZ ;  /* 0x000000101e297819 */ /* 0x040fe400000006ff */
[----:B------:R-:W-:Y:S02]  /*0d90*/  PRMT R29, R30, 0x7632, R29 ;  /* 0x000076321e1d7816 */ /* 0x000fe4000000001d */
[----:B------:R-:W-:Y:S02]  /*0da0*/  PRMT R30, R31, 0x7632, R30 ;  /* 0x000076321f1e7816 */ /* 0x000fe4000000001e */
[C---:B--2---:R-:W-:Y:S02]  /*0db0*/  PRMT R40, R35.reuse, 0x7632, R40 ;  /* 0x0000763223287816 */ /* 0x044fe40000000028 */
[----:B------:R-:W-:Y:S01]  /*0dc0*/  SHF.L.U32 R39, R35, 0x10, RZ ;  /* 0x0000001023277819 */ /* 0x000fe200000006ff */
[----:B------:R-:W-:Y:S01]  /*0dd0*/  FMUL.FTZ R35, R36, R41 ;  /* 0x0000002924237220 */ /* 0x000fe20000410000 */
[----:B------:R-:W-:-:S02]  /*0de0*/  SHF.L.U32 R41, R30, 0x10, RZ ;  /* 0x000000101e297819 */ /* 0x000fc400000006ff */
[----:B------:R-:W-:Y:S02]  /*0df0*/  SHF.L.U32 R28, R28, 0x10, RZ ;  /* 0x000000101c1c7819 */ /* 0x000fe400000006ff */
[----:B------:R-:W-:Y:S02]  /*0e00*/  SHF.L.U32 R29, R29, 0x10, RZ ;  /* 0x000000101d1d7819 */ /* 0x000fe400000006ff */
[----:B------:R-:W-:Y:S01]  /*0e10*/  SHF.L.U32 R45, R38, 0x10, RZ ;  /* 0x00000010262d7819 */ /* 0x000fe200000006ff */
[----:B------:R-:W-:Y:S01]  /*0e20*/  FMUL.FTZ R41, R36, R41 ;  /* 0x0000002924297220 */ /* 0x000fe20000410000 */
[----:B------:R-:W-:Y:S02]  /*0e30*/  SHF.L.U32 R38, R40, 0x10, RZ ;  /* 0x0000001028267819 */ /* 0x000fe400000006ff */
[----:B------:R-:W-:Y:S01]  /*0e40*/  SHF.L.U32 R43, R31, 0x10, RZ ;  /* 0x000000101f2b7819 */ /* 0x000fe200000006ff */
[C---:B------:R-:W-:Y:S01]  /*0e50*/  FMUL.FTZ R31, R36.reuse, R42 ;  /* 0x0000002a241f7220 */ /* 0x040fe20000410000 */
[C---:B------:R-:W-:Y:S01]  /*0e60*/  FMUL.FTZ R40, R36.reuse, R28 ;  /* 0x0000001c24287220 */ /* 0x040fe20000410000 */
[----:B------:R-:W-:Y:S01]  /*0e70*/  FMUL.FTZ R42, R36, R29 ;  /* 0x0000001d242a7220 */ /* 0x000fe20000410000 */
[----:B-----5:R-:W-:Y:S01]  /*0e80*/  FFMA.FTZ R38, R27, R41, R38 ;  /* 0x000000291b267223 */ /* 0x020fe20000010026 */
[----:B------:R-:W0:Y:S01]  /*0e90*/  LDC.64 R28, c[0x0][0x3a8] ;  /* 0x0000ea00ff1c7b82 */ /* 0x000e220000000a00 */
[----:B------:R-:W-:Y:S01]  /*0ea0*/  SHF.L.U32 R41, R32, 0x10, RZ ;  /* 0x0000001020297819 */ /* 0x000fe200000006ff */
[C---:B------:R-:W-:Y:S01]  /*0eb0*/  FMUL.FTZ R37, R36.reuse, R37 ;  /* 0x0000002524257220 */ /* 0x040fe20000410000 */
[----:B------:R-:W-:-:S03]  /*0ec0*/  FMUL.FTZ R43, R36, R43 ;  /* 0x0000002b242b7220 */ /* 0x000fc60000410000 */
[----:B------:R-:W-:Y:S01]  /*0ed0*/  FFMA.FTZ R37, R20, R37, R41 ;  /* 0x0000002514257223 */ /* 0x000fe20000010029 */
[----:B------:R-:W-:Y:S01]  /*0ee0*/  FFMA.FTZ R39, R26, R43, R39 ;  /* 0x0000002b1a277223 */ /* 0x000fe20000010027 */
[C---:B------:R-:W-:Y:S02]  /*0ef0*/  SHF.L.U32 R41, R33.reuse, 0x10, RZ ;  /* 0x0000001021297819 */ /* 0x040fe400000006ff */
[C---:B------:R-:W-:Y:S02]  /*0f00*/  SHF.L.U32 R43, R34.reuse, 0x10, RZ ;  /* 0x00000010222b7819 */ /* 0x040fe400000006ff */
[----:B------:R-:W-:Y:S01]  /*0f10*/  PRMT R34, R34, 0x7632, R34 ;  /* 0x0000763222227816 */ /* 0x000fe20000000022 */
[----:B------:R-:W-:Y:S01]  /*0f20*/  FMUL.FTZ R30, R36, R45 ;  /* 0x0000002d241e7220 */ /* 0x000fe20000410000 */
[----:B------:R-:W-:Y:S02]  /*0f30*/  PRMT R33, R33, 0x7632, R33 ;  /* 0x0000763221217816 */ /* 0x000fe40000000021 */
[----:B------:R-:W-:Y:S01]  /*0f40*/  PRMT R32, R32, 0x7632, R32 ;  /* 0x0000763220207816 */ /* 0x000fe20000000020 */
[----:B------:R-:W-:Y:S01]  /*0f50*/  FFMA.FTZ R36, R22, R31, R41 ;  /* 0x0000001f16247223 */ /* 0x000fe20000010029 */
[----:B------:R-:W-:-:S02]  /*0f60*/  SHF.L.U32 R31, R34, 0x10, RZ ;  /* 0x00000010221f7819 */ /* 0x000fc400000006ff */
[----:B------:R-:W-:Y:S02]  /*0f70*/  SHF.L.U32 R44, R33, 0x10, RZ ;  /* 0x00000010212c7819 */ /* 0x000fe400000006ff */
[----:B------:R-:W-:Y:S01]  /*0f80*/  SHF.L.U32 R34, R32, 0x10, RZ ;  /* 0x0000001020227819 */ /* 0x000fe200000006ff */
[----:B------:R-:W-:Y:S01]  /*0f90*/  FFMA.FTZ R35, R24, R35, R43 ;  /* 0x0000002318237223 */ /* 0x000fe2000001002b */
[----:B------:R-:W-:Y:S01]  /*0fa0*/  FFMA.FTZ R32, R25, R42, R31 ;  /* 0x0000002a19207223 */ /* 0x000fe2000001001f */
[----:B------:R-:W-:Y:S02]  /*0fb0*/  FFMA.FTZ R33, R23, R40, R44 ;  /* 0x0000002817217223 */ /* 0x000fe4000001002c */
        /* <DEDUP_REMOVED lines=53> */
.L_x_1829:
[----:B------:R-:W-:Y:S01]  /*1310*/  FMUL.FTZ R28, R40, R40 ;  /* 0x00000028281c7220 */ /* 0x000fe20000410000 */
[----:B------:R-:W-:Y:S01]  /*1320*/  ISETP.NE.AND P1, PT, RZ, UR8, PT ;  /* 0x00000008ff007c0c */ /* 0x000fe2000bf25270 */
[----:B-1----:R-:W-:-:S03]  /*1330*/  FADD.FTZ R42, R45, R42 ;  /* 0x0000002a2d2a7221 */ /* 0x002fc60000010000 */
        /* <DEDUP_REMOVED lines=8> */
[----:B------:R-:W1:Y:S01]  /*13c0*/  MUFU.RSQ R41, R41 ;  /* 0x0000002900297308 */ /* 0x000e620000001400 */
[--C-:B------:R-:W-:Y:S01]  /*13d0*/  FADD.FTZ R36, R36, -R29.reuse ;  /* 0x8000001d24247221 */ /* 0x100fe20000010000 */
[----:B------:R-:W-:Y:S01]  /*13e0*/  FADD.FTZ R28, R37, -R29 ;  /* 0x8000001d251c7221 */ /* 0x000fe20000010000 */
[C---:B-1----:R-:W-:Y:S01]  /*13f0*/  FMUL.FTZ R31, R41.reuse, R30 ;  /* 0x0000001e291f7220 */ /* 0x042fe20000410000 */
[C---:B------:R-:W-:Y:S01]  /*1400*/  FMUL.FTZ R35, R41.reuse, R42 ;  /* 0x0000002a29237220 */ /* 0x040fe20000410000 */
[C---:B------:R-:W-:Y:S01]  /*1410*/  FMUL.FTZ R32, R41.reuse, R32 ;  /* 0x0000002029207220 */ /* 0x040fe20000410000 */
[----:B------:R-:W-:Y:S01]  /*1420*/  FMUL.FTZ R38, R41, R38 ;  /* 0x0000002629267220 */ /* 0x000fe20000410000 */
[----:B------:R-:W-:Y:S01]  /*1430*/  FFMA.FTZ R30, R16, R31, R8 ;  /* 0x0000001f101e7223 */ /* 0x000fe20000010008 */
[----:B------:R-:W-:Y:S01]  /*1440*/  FFMA.FTZ R31, R18, R35, R10 ;  /* 0x00000023121f7223 */ /* 0x000fe2000001000a */
[----:B------:R-:W-:Y:S01]  /*1450*/  FFMA.FTZ R35, R17, R32, R9 ;  /* 0x0000002011237223 */ /* 0x000fe20000010009 */
[----:B------:R-:W-:Y:S01]  /*1460*/  FADD.FTZ R32, R33, -R29 ;  /* 0x8000001d21207221 */ /* 0x000fe20000010000 */
[----:B------:R-:W-:Y:S01]  /*1470*/  FFMA.FTZ R38, R19, R38, R11 ;  /* 0x0000002613267223 */ /* 0x000fe2000001000b */
[----:B------:R-:W-:Y:S01]  /*1480*/  FADD.FTZ R42, R34, -R29 ;  /* 0x8000001d222a7221 */ /* 0x000fe20000010000 */
[C---:B------:R-:W-:Y:S01]  /*1490*/  FMUL.FTZ R29, R41.reuse, R36 ;  /* 0x00000024291d7220 */ /* 0x040fe20000410000 */
[----:B------:R-:W-:Y:S01]  /*14a0*/  FMUL.FTZ R34, R41, R32 ;  /* 0x0000002029227220 */ /* 0x000fe20000410000 */
[----:B------:R-:W-:Y:S01]  /*14b0*/  F2FP.BF16.F32.PACK_AB R30, R35, R30 ;  /* 0x0000001e231e723e */ /* 0x000fe200000010ff */
[----:B------:R-:W1:Y:S01]  /*14c0*/  LDC.64 R32, c[0x0][0x428] ;  /* 0x00010a00ff207b82 */ /* 0x000e620000000a00 */
[----:B------:R-:W-:Y:S01]  /*14d0*/  F2FP.BF16.F32.PACK_AB R31, R38, R31 ;  /* 0x0000001f261f723e */ /* 0x000fe200000010ff */
[----:B------:R-:W-:Y:S01]  /*14e0*/  FFMA.FTZ R36, R15, R34, R7 ;  /* 0x000000220f247223 */ /* 0x000fe20000010007 */
[----:B------:R-:W-:Y:S01]  /*14f0*/  FFMA.FTZ R29, R14, R29, R6 ;  /* 0x0000001d0e1d7223 */ /* 0x000fe20000010006 */
[C---:B------:R-:W-:Y:S01]  /*1500*/  FMUL.FTZ R37, R41.reuse, R28 ;  /* 0x0000001c29257220 */ /* 0x040fe20000410000 */
[----:B------:R-:W-:-:S03]  /*1510*/  FMUL.FTZ R42, R41, R42 ;  /* 0x0000002a292a7220 */ /* 0x000fc60000410000 */
[----:B------:R-:W2:Y:S01]  /*1520*/  @!P0 LDC.64 R38, c[0x0][0x3c0] ;  /* 0x0000f000ff268b82 */ /* 0x000ea20000000a00 */
[----:B------:R-:W-:Y:S01]  /*1530*/  F2FP.BF16.F32.PACK_AB R29, R36, R29 ;  /* 0x0000001d241d723e */ /* 0x000fe200000010ff */
[----:B------:R-:W-:Y:S01]  /*1540*/  FFMA.FTZ R28, R12, R37, R4 ;  /* 0x000000250c1c7223 */ /* 0x000fe20000010004 */
[----:B------:R-:W-:-:S05]  /*1550*/  FFMA.FTZ R43, R13, R42, R5 ;  /* 0x0000002a0d2b7223 */ /* 0x000fca0000010005 */
[----:B------:R-:W3:Y:S01]  /*1560*/  @!P0 LDC.64 R34, c[0x0][0x3c8] ;  /* 0x0000f200ff228b82 */ /* 0x000ee20000000a00 */
[----:B------:R-:W-:-:S07]  /*1570*/  F2FP.BF16.F32.PACK_AB R28, R43, R28 ;  /* 0x0000001c2b1c723e */ /* 0x000fce00000010ff */
[----:B------:R-:W4:Y:S01]  /*1580*/  LDC.64 R36, c[0x0][0x380] ;  /* 0x0000e000ff247b82 */ /* 0x000f220000000a00 */
[----:B-1----:R-:W-:-:S04]  /*1590*/  IMAD.WIDE.U32 R32, R0, 0x10, R32 ;  /* 0x0000001000207825 */ /* 0x002fc800078e0020 */
[----:B--2---:R-:W-:-:S05]  /*15a0*/  @!P0 IMAD.WIDE R38, R2, 0x4, R38 ;  /* 0x0000000402268825 */ /* 0x004fca00078e0226 */
[----:B------:R1:W-:Y:S01]  /*15b0*/  @!P0 STG.E desc[UR6][R38.64], R40 ;  /* 0x0000002826008986 */ /* 0x0003e2000c101906 */
[----:B---3--:R-:W-:-:S05]  /*15c0*/  @!P0 IMAD.WIDE R34, R2, 0x4, R34 ;  /* 0x0000000402228825 */ /* 0x008fca00078e0222 */
[----:B------:R1:W-:Y:S01]  /*15d0*/  @!P0 STG.E desc[UR6][R34.64], R41 ;  /* 0x0000002922008986 */ /* 0x0003e2000c101906 */
[----:B----4-:R-:W-:-:S03]  /*15e0*/  LEA R2, R36, R2, 0x2 ;  /* 0x0000000224027211 */ /* 0x010fc600078e10ff */
[----:B------:R1:W-:Y:S01]  /*15f0*/  STG.E.128 desc[UR6][R32.64], R28 ;  /* 0x0000001c20007986 */ /* 0x0003e2000c101d06 */
[----:B------:R-:W-:-:S13]  /*1600*/  ISETP.GE.AND P0, PT, R2, R37, PT ;  /* 0x000000250200720c */ /* 0x000fda0003f06270 */
[----:B------:R-:W-:Y:S05]  /*1610*/  @!P0 BRA `(.L_x_1804) ;  /* 0xfffffff400888947 */ /* 0x000fea000383ffff */
[----:B------:R-:W-:Y:S05]  /*1620*/  EXIT ;  /* 0x000000000000794d */ /* 0x000fea0003800000 */
.L_x_1802:
[----:B0-----:R-:W0:Y:S01]  /*1630*/  LDC.64 R28, c[0x0][0x390] ;  /* 0x0000e400ff1c7b82 */ /* 0x001e220000000a00 */
        /* <DEDUP_REMOVED lines=11> */
[C---:B--2---:R-:W-:Y:S02]  /*16f0*/  PRMT R36, R31.reuse, 0x7632, R36 ;  /* 0x000076321f247816 */ /* 0x044fe40000000024 */
[----:B------:R-:W-:Y:S02]  /*1700*/  SHF.L.U32 R37, R31, 0x10, RZ ;  /* 0x000000101f257819 */ /* 0x000fe400000006ff */
[----:B------:R-:W-:Y:S02]  /*1710*/  SHF.L.U32 R40, R36, 0x10, RZ ;  /* 0x0000001024287819 */ /* 0x000fe400000006ff */
[----:B---3--:R-:W-:-:S02]  /*1720*/  PRMT R38, R35, 0x7632, R38 ;  /* 0x0000763223267816 */ /* 0x008fc40000000026 */
[----:B------:R-:W-:Y:S02]  /*1730*/  SHF.L.U32 R39, R35, 0x10, RZ ;  /* 0x0000001023277819 */ /* 0x000fe400000006ff */
[----:B------:R-:W-:Y:S02]  /*1740*/  SHF.L.U32 R38, R38, 0x10, RZ ;  /* 0x0000001026267819 */ /* 0x000fe400000006ff */
[----:B------:R-:W-:Y:S01]  /*1750*/  SHF.L.U32 R35, R28, 0x10, RZ ;  /* 0x000000101c237819 */ /* 0x000fe200000006ff */
[----:B-----5:R-:W-:Y:S01]  /*1760*/  FFMA.FTZ R36, R26, R37, R39 ;  /* 0x000000251a247223 */ /* 0x020fe20000010027 */
[----:B------:R-:W-:Y:S01]  /*1770*/  SHF.L.U32 R31, R32, 0x10, RZ ;  /* 0x00000010201f7819 */ /* 0x000fe200000006ff */
[----:B------:R-:W-:Y:S02]  /*1780*/  FFMA.FTZ R37, R27, R40, R38 ;  /* 0x000000281b257223 */ /* 0x000fe40000010026 */
[----:B------:R-:W0:Y:S01]  /*1790*/  LDC.64 R38, c[0x0][0x3a8] ;  /* 0x0000ea00ff267b82 */ /* 0x000e220000000a00 */
[----:B------:R-:W-:Y:S01]  /*17a0*/  SHF.L.U32 R41, R33, 0x10, RZ ;  /* 0x0000001021297819 */ /* 0x000fe200000006ff */
[----:B------:R-:W-:Y:S01]  /*17b0*/  FFMA.FTZ R35, R20, R35, R31 ;  /* 0x0000002314237223 */ /* 0x000fe2000001001f */
[----:B------:R-:W-:-:S02]  /*17c0*/  SHF.L.U32 R31, R29, 0x10, RZ ;  /* 0x000000101d1f7819 */ /* 0x000fc400000006ff */
[----:B------:R-:W-:Y:S02]  /*17d0*/  SHF.L.U32 R45, R34, 0x10, RZ ;  /* 0x00000010222d7819 */ /* 0x000fe400000006ff */
[----:B------:R-:W-:Y:S01]  /*17e0*/  PRMT R34, R28, 0x7632, R34 ;  /* 0x000076321c227816 */ /* 0x000fe20000000022 */
[----:B------:R-:W-:Y:S01]  /*17f0*/  FFMA.FTZ R40, R22, R31, R41 ;  /* 0x0000001f16287223 */ /* 0x000fe20000010029 */
[----:B------:R-:W-:Y:S02]  /*1800*/  PRMT R28, R30, 0x7632, R28 ;  /* 0x000076321e1c7816 */ /* 0x000fe4000000001c */
[----:B------:R-:W-:Y:S02]  /*1810*/  PRMT R29, R29, 0x7632, R29 ;  /* 0x000076321d1d7816 */ /* 0x000fe4000000001d */
[----:B------:R-:W-:Y:S02]  /*1820*/  PRMT R32, R32, 0x7632, R32 ;  /* 0x0000763220207816 */ /* 0x000fe40000000020 */
[----:B------:R-:W-:-:S02]  /*1830*/  PRMT R33, R33, 0x7632, R33 ;  /* 0x0000763221217816 */ /* 0x000fc40000000021 */
[----:B------:R-:W-:Y:S02]  /*1840*/  PRMT R31, R34, 0x7632, R31 ;  /* 0x00007632221f7816 */ /* 0x000fe4000000001f */
[----:B------:R-:W-:Y:S02]  /*1850*/  SHF.L.U32 R43, R30, 0x10, RZ ;  /* 0x000000101e2b7819 */ /* 0x000fe400000006ff */
[----:B------:R-:W-:Y:S02]  /*1860*/  SHF.L.U32 R44, R28, 0x10, RZ ;  /* 0x000000101c2c7819 */ /* 0x000fe400000006ff */
[----:B------:R-:W-:Y:S02]  /*1870*/  SHF.L.U32 R34, R34, 0x10, RZ ;  /* 0x0000001022227819 */ /* 0x000fe400000006ff */
[----:B------:R-:W-:Y:S02]  /*1880*/  SHF.L.U32 R30, R29, 0x10, RZ ;  /* 0x000000101d1e7819 */ /* 0x000fe400000006ff */
        /* <DEDUP_REMOVED lines=59> */
.L_x_1841:
        /* <DEDUP_REMOVED lines=27> */
[----:B------:R-:W1:Y:S01]  /*1df0*/  @!P0 LDC.64 R40, c[0x0][0x3c0] ;  /* 0x0000f000ff288b82 */ /* 0x000e620000000a00 */
[----:B------:R-:W-:Y:S01]  /*1e00*/  F2FP.BF16.F32.PACK_AB R31, R42, R31 ;  /* 0x0000001f2a1f723e */ /* 0x000fe200000010ff */
[----:B------:R-:W-:Y:S01]  /*1e10*/  FFMA.FTZ R42, R15, R34, R7 ;  /* 0x000000220f2a7223 */ /* 0x000fe20000010007 */
[C---:B------:R-:W-:Y:S01]  /*1e20*/  FMUL.FTZ R37, R39.reuse, R28 ;  /* 0x0000001c27257220 */ /* 0x040fe20000410000 */
[----:B------:R-:W-:Y:S01]  /*1e30*/  FMUL.FTZ R36, R39, R36 ;  /* 0x0000002427247220 */ /* 0x000fe20000410000 */
[----:B------:R-:W-:-:S02]  /*1e40*/  FFMA.FTZ R29, R14, R29, R6 ;  /* 0x0000001d0e1d7223 */ /* 0x000fc40000010006 */
[----:B------:R-:W-:Y:S01]  /*1e50*/  FFMA.FTZ R28, R12, R37, R4 ;  /* 0x000000250c1c7223 */ /* 0x000fe20000010004 */
[----:B------:R-:W2:Y:S01]  /*1e60*/  @!P0 LDC.64 R34, c[0x0][0x3c8] ;  /* 0x0000f200ff228b82 */ /* 0x000ea20000000a00 */
[----:B------:R-:W-:Y:S01]  /*1e70*/  FFMA.FTZ R43, R13, R36, R5 ;  /* 0x000000240d2b7223 */ /* 0x000fe20000010005 */
[----:B------:R-:W-:-:S04]  /*1e80*/  F2FP.BF16.F32.PACK_AB R29, R42, R29 ;  /* 0x0000001d2a1d723e */ /* 0x000fc800000010ff */
[----:B------:R-:W-:Y:S02]  /*1e90*/  F2FP.BF16.F32.PACK_AB R28, R43, R28 ;  /* 0x0000001c2b1c723e */ /* 0x000fe400000010ff */
[----:B------:R-:W3:Y:S08]  /*1ea0*/  LDC.64 R32, c[0x0][0x428] ;  /* 0x00010a00ff207b82 */ /* 0x000ef00000000a00 */
[----:B------:R-:W4:Y:S01]  /*1eb0*/  LDC.64 R36, c[0x0][0x380] ;  /* 0x0000e000ff247b82 */ /* 0x000f220000000a00 */
[----:B-1----:R-:W-:-:S05]  /*1ec0*/  @!P0 IMAD.WIDE R40, R2, 0x4, R40 ;  /* 0x0000000402288825 */ /* 0x002fca00078e0228 */
[----:B------:R1:W-:Y:S01]  /*1ed0*/  @!P0 STG.E desc[UR6][R40.64], R38 ;  /* 0x0000002628008986 */ /* 0x0003e2000c101906 */
[----:B--2---:R-:W-:-:S05]  /*1ee0*/  @!P0 IMAD.WIDE R34, R2, 0x4, R34 ;  /* 0x0000000402228825 */ /* 0x004fca00078e0222 */
[----:B------:R1:W-:Y:S01]  /*1ef0*/  @!P0 STG.E desc[UR6][R34.64], R39 ;  /* 0x0000002722008986 */ /* 0x0003e2000c101906 */
[----:B---3--:R-:W-:-:S05]  /*1f00*/  IMAD.WIDE.U32 R32, R0, 0x10, R32 ;  /* 0x0000001000207825 */ /* 0x008fca00078e0020 */
[----:B------:R1:W-:Y:S01]  /*1f10*/  STG.E.128 desc[UR6][R32.64], R28 ;  /* 0x0000001c20007986 */ /* 0x0003e2000c101d06 */
[----:B----4-:R-:W-:-:S04]  /*1f20*/  LEA R2, R36, R2, 0x2 ;  /* 0x0000000224027211 */ /* 0x010fc800078e10ff */
[----:B------:R-:W-:-:S13]  /*1f30*/  ISETP.GE.AND P0, PT, R2, R37, PT ;  /* 0x000000250200720c */ /* 0x000fda0003f06270 */
[----:B-1----:R-:W-:Y:S05]  /*1f40*/  @!P0 BRA `(.L_x_1802) ;  /* 0xfffffff400b88947 */ /* 0x002fea000383ffff */
[----:B------:R-:W-:Y:S05]  /*1f50*/  EXIT ;  /* 0x000000000000794d */ /* 0x000fea0003800000 */
.L_x_1800:
        /* <DEDUP_REMOVED lines=8> */
.L_x_1807:
[----:B------:R-:W-:Y:S05]  /*1fe0*/  BSYNC B0 ;  /* 0x0000000000007941 */ /* 0x000fea0003800000 */
.L_x_1806:
        /* <DEDUP_REMOVED lines=8> */
.L_x_1808:
[----:B------:R-:W-:Y:S02]  /*2070*/  HFMA2 R30, -RZ, RZ, 0, 2.384185791015625e-07 ;  /* 0x00000004ff1e7431 */ /* 0x000fe400000001ff */
[----:B------:R-:W-:-:S05]  /*2080*/  FADD.FTZ R41, R31, R42 ;  /* 0x0000002a1f297221 */ /* 0x000fca0000010000 */
[----:B------:R-:W-:-:S07]  /*2090*/  MOV R31, R41 ;  /* 0x00000029001f7202 */ /* 0x000fce0000000f00 */
[----:B------:R-:W-:Y:S05]  /*20a0*/  WARPSYNC.COLLECTIVE R28, `(.L_x_1809) ;  /* 0x000000001c087348 */ /* 0x000fea0003c00000 */
[----:B------:R0:W1:Y:S02]  /*20b0*/  SHFL.BFLY P2, R42, R31, R30, R29 ;  /* 0x0c00001e1f2a7389 */ /* 0x000064000004001d */
[----:B01----:R-:W-:Y:S05]  /*20c0*/  ENDCOLLECTIVE ;  /* 0x000000000000791b */ /* 0x003fea0003800000 */
.L_x_1809:
[----:B------:R-:W-:Y:S02]  /*20d0*/  HFMA2 R30, -RZ, RZ, 0, 4.76837158203125e-07 ;  /* 0x00000008ff1e7431 */ /* 0x000fe400000001ff */
[----:B------:R-:W-:-:S05]  /*20e0*/  FADD.FTZ R45, R41, R42 ;  /* 0x0000002a292d7221 */ /* 0x000fca0000010000 */
[----:B------:R-:W-:-:S07]  /*20f0*/  MOV R31, R45 ;  /* 0x0000002d001f7202 */ /* 0x000fce0000000f00 */
[----:B------:R-:W-:Y:S05]  /*2100*/  WARPSYNC.COLLECTIVE R28, `(.L_x_1810) ;  /* 0x000000001c087348 */ /* 0x000fea0003c00000 */
[----:B------:R0:W1:Y:S02]  /*2110*/  SHFL.BFLY P2, R42, R31, R30, R29 ;  /* 0x0c00001e1f2a7389 */ /* 0x000064000004001d */
[----:B01----:R-:W-:Y:S05]  /*2120*/  ENDCOLLECTIVE ;  /* 0x000000000000791b */ /* 0x003fea0003800000 */
.L_x_1810:
[----:B------:R-:W-:Y:S02]  /*2130*/  HFMA2 R30, -RZ, RZ, 0, 9.5367431640625e-07 ;  /* 0x00000010ff1e7431 */ /* 0x000fe400000001ff */
[----:B------:R-:W-:-:S05]  /*2140*/  FADD.FTZ R45, R45, R42 ;  /* 0x0000002a2d2d7221 */ /* 0x000fca0000010000 */
[----:B------:R-:W-:-:S07]  /*2150*/  MOV R31, R45 ;  /* 0x0000002d001f7202 */ /* 0x000fce0000000f00 */
[----:B------:R-:W-:Y:S05]  /*2160*/  WARPSYNC.COLLECTIVE R28, `(.L_x_1811) ;  /* 0x000000001c087348 */ /* 0x000fea0003c00000 */
[----:B------:R0:W1:Y:S02]  /*2170*/  SHFL.BFLY P2, R42, R31, R30, R29 ;  /* 0x0c00001e1f2a7389 */ /* 0x000064000004001d */
[----:B01----:R-:W-:Y:S05]  /*2180*/  ENDCOLLECTIVE ;  /* 0x000000000000791b */ /* 0x003fea0003800000 */
.L_x_1811:
        /* <DEDUP_REMOVED lines=19> */
[----:B------:R-:W-:-:S07]  /*22c0*/  MOV R28, 0xffffffff ;  /* 0xffffffff001c7802 */ /* 0x000fce0000000f00 */
[----:B------:R-:W-:Y:S05]  /*22d0*/  WARPSYNC.COLLECTIVE R28, `(.L_x_1812) ;  /* 0x000000001c087348 */ /* 0x000fea0003c00000 */
[----:B------:R0:W1:Y:S02]  /*22e0*/  SHFL.BFLY P2, R42, R31, R30, R29 ;  /* 0x0c00001e1f2a7389 */ /* 0x000064000004001d */
[----:B01----:R-:W-:Y:S05]  /*22f0*/  ENDCOLLECTIVE ;  /* 0x000000000000791b */ /* 0x003fea0003800000 */
.L_x_1812:
[----:B------:R-:W-:Y:S02]  /*2300*/  HFMA2 R30, -RZ, RZ, 0, 1.1920928955078125e-07 ;  /* 0x00000002ff1e7431 */ /* 0x000fe400000001ff */
[----:B------:R-:W-:-:S05]  /*2310*/  FADD.FTZ R41, R31, R42 ;  /* 0x0000002a1f297221 */ /* 0x000fca0000010000 */
[----:B------:R-:W-:-:S07]  /*2320*/  MOV R31, R41 ;  /* 0x00000029001f7202 */ /* 0x000fce0000000f00 */
[----:B------:R-:W-:Y:S05]  /*2330*/  WARPSYNC.COLLECTIVE R28, `(.L_x_1813) ;  /* 0x000000001c087348 */ /* 0x000fea0003c00000 */
[----:B------:R0:W1:Y:S02]  /*2340*/  SHFL.BFLY P2, R42, R31, R30, R29 ;  /* 0x0c00001e1f2a7389 */ /* 0x000064000004001d */
[----:B01----:R-:W-:Y:S05]  /*2350*/  ENDCOLLECTIVE ;  /* 0x000000000000791b */ /* 0x003fea0003800000 */
.L_x_1813:
[----:B------:R-:W-:Y:S02]  /*2360*/  HFMA2 R30, -RZ, RZ, 0, 2.384185791015625e-07 ;  /* 0x00000004ff1e7431 */ /* 0x000fe400000001ff */
[----:B------:R-:W-:-:S05]  /*2370*/  FADD.FTZ R44, R41, R42 ;  /* 0x0000002a292c7221 */ /* 0x000fca0000010000 */
[----:B------:R-:W-:-:S07]  /*2380*/  MOV R31, R44 ;  /* 0x0000002c001f7202 */ /* 0x000fce0000000f00 */
[----:B------:R-:W-:Y:S05]  /*2390*/  WARPSYNC.COLLECTIVE R28, `(.L_x_1814) ;  /* 0x000000001c087348 */ /* 0x000fea0003c00000 */
[----:B------:R0:W1:Y:S02]  /*23a0*/  SHFL.BFLY P2, R42, R31, R30, R29 ;  /* 0x0c00001e1f2a7389 */ /* 0x000064000004001d */
[----:B01----:R-:W-:Y:S05]  /*23b0*/  ENDCOLLECTIVE ;  /* 0x000000000000791b */ /* 0x003fea0003800000 */
.L_x_1814:
[----:B------:R-:W-:Y:S02]  /*23c0*/  HFMA2 R30, -RZ, RZ, 0, 4.76837158203125e-07 ;  /* 0x00000008ff1e7431 */ /* 0x000fe400000001ff */
[----:B------:R-:W-:-:S05]  /*23d0*/  FADD.FTZ R45, R44, R42 ;  /* 0x0000002a2c2d7221 */ /* 0x000fca0000010000 */
[----:B------:R-:W-:-:S07]  /*23e0*/  MOV R31, R45 ;  /* 0x0000002d001f7202 */ /* 0x000fce0000000f00 */
[----:B------:R-:W-:Y:S05]  /*23f0*/  WARPSYNC.COLLECTIVE R28, `(.L_x_1815) ;  /* 0x000000001c087348 */ /* 0x000fea0003c00000 */
[----:B------:R0:W1:Y:S02]  /*2400*/  SHFL.BFLY P2, R42, R31, R30, R29 ;  /* 0x0c00001e1f2a7389 */ /* 0x000064000004001d */
[----:B01----:R-:W-:Y:S05]  /*2410*/  ENDCOLLECTIVE ;  /* 0x000000000000791b */ /* 0x003fea0003800000 */
.L_x_1815:
[----:B------:R-:W-:Y:S02]  /*2420*/  HFMA2 R30, -RZ, RZ, 0, 9.5367431640625e-07 ;  /* 0x00000010ff1e7431 */ /* 0x000fe400000001ff */
[----:B------:R-:W-:-:S05]  /*2430*/  FADD.FTZ R45, R45, R42 ;  /* 0x0000002a2d2d7221 */ /* 0x000fca0000010000 */
[----:B------:R-:W-:-:S07]  /*2440*/  MOV R31, R45 ;  /* 0x0000002d001f7202 */ /* 0x000fce0000000f00 */
[----:B------:R-:W-:Y:S05]  /*2450*/  WARPSYNC.COLLECTIVE R28, `(.L_x_1816) ;  /* 0x000000001c087348 */ /* 0x000fea0003c00000 */
[----:B------:R0:W1:Y:S02]  /*2460*/  SHFL.BFLY P2, R42, R31, R30, R29 ;  /* 0x0c00001e1f2a7389 */ /* 0x000064000004001d */
[----:B01----:R-:W-:Y:S05]  /*2470*/  ENDCOLLECTIVE ;  /* 0x000000000000791b */ /* 0x003fea0003800000 */
.L_x_1816:
[----:B------:R-:W-:Y:S05]  /*2480*/  BRA `(.L_x_1817) ;  /* 0xffffffe400047947 */ /* 0x000fea000383ffff */
.L_x_1803:
        /* <DEDUP_REMOVED lines=8> */
.L_x_1819:
[----:B------:R-:W-:Y:S05]  /*2510*/  BSYNC B0 ;  /* 0x0000000000007941 */ /* 0x000fea0003800000 */
.L_x_1818:
        /* <DEDUP_REMOVED lines=8> */
.L_x_1820:
[----:B------:R-:W-:Y:S02]  /*25a0*/  HFMA2 R30, -RZ, RZ, 0, 2.384185791015625e-07 ;  /* 0x00000004ff1e7431 */ /* 0x000fe400000001ff */
[----:B------:R-:W-:-:S05]  /*25b0*/  FADD.FTZ R41, R31, R42 ;  /* 0x0000002a1f297221 */ /* 0x000fca0000010000 */
[----:B------:R-:W-:-:S07]  /*25c0*/  MOV R31, R41 ;  /* 0x00000029001f7202 */ /* 0x000fce0000000f00 */
[----:B------:R-:W-:Y:S05]  /*25d0*/  WARPSYNC.COLLECTIVE R28, `(.L_x_1821) ;  /* 0x000000001c087348 */ /* 0x000fea0003c00000 */
[----:B------:R0:W1:Y:S02]  /*25e0*/  SHFL.BFLY P2, R42, R31, R30, R29 ;  /* 0x0c00001e1f2a7389 */ /* 0x000064000004001d */
[----:B01----:R-:W-:Y:S05]  /*25f0*/  ENDCOLLECTIVE ;  /* 0x000000000000791b */ /* 0x003fea0003800000 */
.L_x_1821:
[----:B------:R-:W-:Y:S02]  /*2600*/  HFMA2 R30, -RZ, RZ, 0, 4.76837158203125e-07 ;  /* 0x00000008ff1e7431 */ /* 0x000fe400000001ff */
[----:B------:R-:W-:-:S05]  /*2610*/  FADD.FTZ R45, R41, R42 ;  /* 0x0000002a292d7221 */ /* 0x000fca0000010000 */
[----:B------:R-:W-:-:S07]  /*2620*/  MOV R31, R45 ;  /* 0x0000002d001f7202 */ /* 0x000fce0000000f00 */
[----:B------:R-:W-:Y:S05]  /*2630*/  WARPSYNC.COLLECTIVE R28, `(.L_x_1822) ;  /* 0x000000001c087348 */ /* 0x000fea0003c00000 */
[----:B------:R0:W1:Y:S02]  /*2640*/  SHFL.BFLY P2, R42, R31, R30, R29 ;  /* 0x0c00001e1f2a7389 */ /* 0x000064000004001d */
[----:B01----:R-:W-:Y:S05]  /*2650*/  ENDCOLLECTIVE ;  /* 0x000000000000791b */ /* 0x003fea0003800000 */
.L_x_1822:
[----:B------:R-:W-:Y:S02]  /*2660*/  HFMA2 R30, -RZ, RZ, 0, 9.5367431640625e-07 ;  /* 0x00000010ff1e7431 */ /* 0x000fe400000001ff */
[----:B------:R-:W-:-:S05]  /*2670*/  FADD.FTZ R45, R45, R42 ;  /* 0x0000002a2d2d7221 */ /* 0x000fca0000010000 */
[----:B------:R-:W-:-:S07]  /*2680*/  MOV R31, R45 ;  /* 0x0000002d001f7202 */ /* 0x000fce0000000f00 */
[----:B------:R-:W-:Y:S05]  /*2690*/  WARPSYNC.COLLECTIVE R28, `(.L_x_1823) ;  /* 0x000000001c087348 */ /* 0x000fea0003c00000 */
[----:B------:R0:W1:Y:S02]  /*26a0*/  SHFL.BFLY P2, R42, R31, R30, R29 ;  /* 0x0c00001e1f2a7389 */ /* 0x000064000004001d */
[----:B01----:R-:W-:Y:S05]  /*26b0*/  ENDCOLLECTIVE ;  /* 0x000000000000791b */ /* 0x003fea0003800000 */
.L_x_1823:
        /* <DEDUP_REMOVED lines=23> */
.L_x_1824:
[----:B------:R-:W-:Y:S02]  /*2830*/  HFMA2 R30, -RZ, RZ, 0, 1.1920928955078125e-07 ;  /* 0x00000002ff1e7431 */ /* 0x000fe400000001ff */
[----:B------:R-:W-:-:S05]  /*2840*/  FADD.FTZ R41, R31, R42 ;  /* 0x0000002a1f297221 */ /* 0x000fca0000010000 */
[----:B------:R-:W-:-:S07]  /*2850*/  MOV R31, R41 ;  /* 0x00000029001f7202 */ /* 0x000fce0000000f00 */
[----:B------:R-:W-:Y:S05]  /*2860*/  WARPSYNC.COLLECTIVE R28, `(.L_x_1825) ;  /* 0x000000001c087348 */ /* 0x000fea0003c00000 */
[----:B------:R0:W1:Y:S02]  /*2870*/  SHFL.BFLY P2, R42, R31, R30, R29 ;  /* 0x0c00001e1f2a7389 */ /* 0x000064000004001d */
[----:B01----:R-:W-:Y:S05]  /*2880*/  ENDCOLLECTIVE ;  /* 0x000000000000791b */ /* 0x003fea0003800000 */
.L_x_1825:
[----:B------:R-:W-:Y:S02]  /*2890*/  HFMA2 R30, -RZ, RZ, 0, 2.384185791015625e-07 ;  /* 0x00000004ff1e7431 */ /* 0x000fe400000001ff */
[----:B------:R-:W-:-:S05]  /*28a0*/  FADD.FTZ R44, R41, R42 ;  /* 0x0000002a292c7221 */ /* 0x000fca0000010000 */
[----:B------:R-:W-:-:S07]  /*28b0*/  MOV R31, R44 ;  /* 0x0000002c001f7202 */ /* 0x000fce0000000f00 */
[----:B------:R-:W-:Y:S05]  /*28c0*/  WARPSYNC.COLLECTIVE R28, `(.L_x_1826) ;  /* 0x000000001c087348 */ /* 0x000fea0003c00000 */
[----:B------:R0:W1:Y:S02]  /*28d0*/  SHFL.BFLY P2, R42, R31, R30, R29 ;  /* 0x0c00001e1f2a7389 */ /* 0x000064000004001d */
[----:B01----:R-:W-:Y:S05]  /*28e0*/  ENDCOLLECTIVE ;  /* 0x000000000000791b */ /* 0x003fea0003800000 */
.L_x_1826:
[----:B------:R-:W-:Y:S02]  /*28f0*/  HFMA2 R30, -RZ, RZ, 0, 4.76837158203125e-07 ;  /* 0x00000008ff1e7431 */ /* 0x000fe400000001ff */
[----:B------:R-:W-:-:S05]  /*2900*/  FADD.FTZ R45, R44, R42 ;  /* 0x0000002a2c2d7221 */ /* 0x000fca0000010000 */
[----:B------:R-:W-:-:S07]  /*2910*/  MOV R31, R45 ;  /* 0x0000002d001f7202 */ /* 0x000fce0000000f00 */
[----:B------:R-:W-:Y:S05]  /*2920*/  WARPSYNC.COLLECTIVE R28, `(.L_x_1827) ;  /* 0x000000001c087348 */ /* 0x000fea0003c00000 */
[----:B------:R0:W1:Y:S02]  /*2930*/  SHFL.BFLY P2, R42, R31, R30, R29 ;  /* 0x0c00001e1f2a7389 */ /* 0x000064000004001d */
[----:B01----:R-:W-:Y:S05]  /*2940*/  ENDCOLLECTIVE ;  /* 0x000000000000791b */ /* 0x003fea0003800000 */
.L_x_1827:
[----:B------:R-:W-:Y:S02]  /*2950*/  HFMA2 R30, -RZ, RZ, 0, 9.5367431640625e-07 ;  /* 0x00000010ff1e7431 */ /* 0x000fe400000001ff */
[----:B------:R-:W-:-:S05]  /*2960*/  FADD.FTZ R45, R45, R42 ;  /* 0x0000002a2d2d7221 */ /* 0x000fca0000010000 */
[----:B------:R-:W-:-:S07]  /*2970*/  MOV R31, R45 ;  /* 0x0000002d001f7202 */ /* 0x000fce0000000f00 */
[----:B------:R-:W-:Y:S05]  /*2980*/  WARPSYNC.COLLECTIVE R28, `(.L_x_1828) ;  /* 0x000000001c087348 */ /* 0x000fea0003c00000 */
[----:B------:R0:W1:Y:S02]  /*2990*/  SHFL.BFLY P2, R42, R31, R30, R29 ;  /* 0x0c00001e1f2a7389 */ /* 0x000064000004001d */
[----:B01----:R-:W-:Y:S05]  /*29a0*/  ENDCOLLECTIVE ;  /* 0x000000000000791b */ /* 0x003fea0003800000 */
.L_x_1828:
[----:B------:R-:W-:Y:S05]  /*29b0*/  BRA `(.L_x_1829) ;  /* 0xffffffe800547947 */ /* 0x000fea000383ffff */
.L_x_1805:
        /* <DEDUP_REMOVED lines=8> */
.L_x_1831:
[----:B------:R-:W-:Y:S05]  /*2a40*/  BSYNC B0 ;  /* 0x0000000000007941 */ /* 0x000fea0003800000 */
.L_x_1830:
        /* <DEDUP_REMOVED lines=8> */
.L_x_1832:
[----:B------:R-:W-:Y:S02]  /*2ad0*/  HFMA2 R30, -RZ, RZ, 0, 2.384185791015625e-07 ;  /* 0x00000004ff1e7431 */ /* 0x000fe400000001ff */
[----:B------:R-:W-:-:S05]  /*2ae0*/  FADD.FTZ R39, R31, R42 ;  /* 0x0000002a1f277221 */ /* 0x000fca0000010000 */
[----:B------:R-:W-:-:S07]  /*2af0*/  MOV R31, R39 ;  /* 0x00000027001f7202 */ /* 0x000fce0000000f00 */
[----:B------:R-:W-:Y:S05]  /*2b00*/  WARPSYNC.COLLECTIVE R28, `(.L_x_1833) ;  /* 0x000000001c087348 */ /* 0x000fea0003c00000 */
[----:B------:R0:W1:Y:S02]  /*2b10*/  SHFL.BFLY P2, R42, R31, R30, R29 ;  /* 0x0c00001e1f2a7389 */ /* 0x000064000004001d */
[----:B01----:R-:W-:Y:S05]  /*2b20*/  ENDCOLLECTIVE ;  /* 0x000000000000791b */ /* 0x003fea0003800000 */
.L_x_1833:
[----:B------:R-:W-:Y:S02]  /*2b30*/  HFMA2 R30, -RZ, RZ, 0, 4.76837158203125e-07 ;  /* 0x00000008ff1e7431 */ /* 0x000fe400000001ff */
[----:B------:R-:W-:-:S05]  /*2b40*/  FADD.FTZ R45, R39, R42 ;  /* 0x0000002a272d7221 */ /* 0x000fca0000010000 */
[----:B------:R-:W-:-:S07]  /*2b50*/  MOV R31, R45 ;  /* 0x0000002d001f7202 */ /* 0x000fce0000000f00 */
[----:B------:R-:W-:Y:S05]  /*2b60*/  WARPSYNC.COLLECTIVE R28, `(.L_x_1834) ;  /* 0x000000001c087348 */ /* 0x000fea0003c00000 */
[----:B------:R0:W1:Y:S02]  /*2b70*/  SHFL.BFLY P2, R42, R31, R30, R29 ;  /* 0x0c00001e1f2a7389 */ /* 0x000064000004001d */
[----:B01----:R-:W-:Y:S05]  /*2b80*/  ENDCOLLECTIVE ;  /* 0x000000000000791b */ /* 0x003fea0003800000 */
.L_x_1834:
[----:B------:R-:W-:Y:S02]  /*2b90*/  HFMA2 R30, -RZ, RZ, 0, 9.5367431640625e-07 ;  /* 0x00000010ff1e7431 */ /* 0x000fe400000001ff */
[----:B------:R-:W-:-:S05]  /*2ba0*/  FADD.FTZ R45, R45, R42 ;  /* 0x0000002a2d2d7221 */ /* 0x000fca0000010000 */
[----:B------:R-:W-:-:S07]  /*2bb0*/  MOV R31, R45 ;  /* 0x0000002d001f7202 */ /* 0x000fce0000000f00 */
[----:B------:R-:W-:Y:S05]  /*2bc0*/  WARPSYNC.COLLECTIVE R28, `(.L_x_1835) ;  /* 0x000000001c087348 */ /* 0x000fea0003c00000 */
[----:B------:R0:W1:Y:S02]  /*2bd0*/  SHFL.BFLY P2, R42, R31, R30, R29 ;  /* 0x0c00001e1f2a7389 */ /* 0x000064000004001d */
[----:B01----:R-:W-:Y:S05]  /*2be0*/  ENDCOLLECTIVE ;  /* 0x000000000000791b */ /* 0x003fea0003800000 */
.L_x_1835:
        /* <DEDUP_REMOVED lines=23> */
.L_x_1836:
[----:B------:R-:W-:Y:S02]  /*2d60*/  HFMA2 R30, -RZ, RZ, 0, 1.1920928955078125e-07 ;  /* 0x00000002ff1e7431 */ /* 0x000fe400000001ff */
[----:B------:R-:W-:-:S05]  /*2d70*/  FADD.FTZ R39, R31, R42 ;  /* 0x0000002a1f277221 */ /* 0x000fca0000010000 */
[----:B------:R-:W-:-:S07]  /*2d80*/  MOV R31, R39 ;  /* 0x00000027001f7202 */ /* 0x000fce0000000f00 */
[----:B------:R-:W-:Y:S05]  /*2d90*/  WARPSYNC.COLLECTIVE R28, `(.L_x_1837) ;  /* 0x000000001c087348 */ /* 0x000fea0003c00000 */
[----:B------:R0:W1:Y:S02]  /*2da0*/  SHFL.BFLY P2, R42, R31, R30, R29 ;  /* 0x0c00001e1f2a7389 */ /* 0x000064000004001d */
[----:B01----:R-:W-:Y:S05]  /*2db0*/  ENDCOLLECTIVE ;  /* 0x000000000000791b */ /* 0x003fea0003800000 */
.L_x_1837:
[----:B------:R-:W-:Y:S02]  /*2dc0*/  HFMA2 R30, -RZ, RZ, 0, 2.384185791015625e-07 ;  /* 0x00000004ff1e7431 */ /* 0x000fe400000001ff */
[----:B------:R-:W-:-:S05]  /*2dd0*/  FADD.FTZ R44, R39, R42 ;  /* 0x0000002a272c7221 */ /* 0x000fca0000010000 */
[----:B------:R-:W-:-:S07]  /*2de0*/  MOV R31, R44 ;  /* 0x0000002c001f7202 */ /* 0x000fce0000000f00 */
[----:B------:R-:W-:Y:S05]  /*2df0*/  WARPSYNC.COLLECTIVE R28, `(.L_x_1838) ;  /* 0x000000001c087348 */ /* 0x000fea0003c00000 */
[----:B------:R0:W1:Y:S02]  /*2e00*/  SHFL.BFLY P2, R42, R31, R30, R29 ;  /* 0x0c00001e1f2a7389 */ /* 0x000064000004001d */
[----:B01----:R-:W-:Y:S05]  /*2e10*/  ENDCOLLECTIVE ;  /* 0x000000000000791b */ /* 0x003fea0003800000 */
.L_x_1838:
[----:B------:R-:W-:Y:S02]  /*2e20*/  HFMA2 R30, -RZ, RZ, 0, 4.76837158203125e-07 ;  /* 0x00000008ff1e7431 */ /* 0x000fe400000001ff */
[----:B------:R-:W-:-:S05]  /*2e30*/  FADD.FTZ R45, R44, R42 ;  /* 0x0000002a2c2d7221 */ /* 0x000fca0000010000 */
[----:B------:R-:W-:-:S07]  /*2e40*/  MOV R31, R45 ;  /* 0x0000002d001f7202 */ /* 0x000fce0000000f00 */
[----:B------:R-:W-:Y:S05]  /*2e50*/  WARPSYNC.COLLECTIVE R28, `(.L_x_1839) ;  /* 0x000000001c087348 */ /* 0x000fea0003c00000 */
[----:B------:R0:W1:Y:S02]  /*2e60*/  SHFL.BFLY P2, R42, R31, R30, R29 ;  /* 0x0c00001e1f2a7389 */ /* 0x000064000004001d */
[----:B01----:R-:W-:Y:S05]  /*2e70*/  ENDCOLLECTIVE ;  /* 0x000000000000791b */ /* 0x003fea0003800000 */
.L_x_1839:
[----:B------:R-:W-:Y:S02]  /*2e80*/  HFMA2 R30, -RZ, RZ, 0, 9.5367431640625e-07 ;  /* 0x00000010ff1e7431 */ /* 0x000fe400000001ff */
[----:B------:R-:W-:-:S05]  /*2e90*/  FADD.FTZ R45, R45, R42 ;  /* 0x0000002a2d2d7221 */ /* 0x000fca0000010000 */
[----:B------:R-:W-:-:S07]  /*2ea0*/  MOV R31, R45 ;  /* 0x0000002d001f7202 */ /* 0x000fce0000000f00 */
[----:B------:R-:W-:Y:S05]  /*2eb0*/  WARPSYNC.COLLECTIVE R28, `(.L_x_1840) ;  /* 0x000000001c087348 */ /* 0x000fea0003c00000 */
[----:B------:R0:W1:Y:S02]  /*2ec0*/  SHFL.BFLY P2, R42, R31, R30, R29 ;  /* 0x0c00001e1f2a7389 */ /* 0x000064000004001d */
[----:B01----:R-:W-:Y:S05]  /*2ed0*/  ENDCOLLECTIVE ;  /* 0x000000000000791b */ /* 0x003fea0003800000 */
.L_x_1840:
[----:B------:R-:W-:Y:S05]  /*2ee0*/  BRA `(.L_x_1841) ;  /* 0xffffffec00547947 */ /* 0x000fea000383ffff */
.L_x_1842:
        /* <DEDUP_REMOVED lines=9> */
.L_x_9072:


//--------------------- .text._ZN10layer_norm13ln_fwd_kernelINS_13Kernel_traitsIf13__nv_bfloat16S2_S2_fjLj256ELj1ELj4ELj1ELj16ENS_18Kernel_traits_baseILj256EfS2_S2_S2_fjLj128EEEEELb0ELb1ELb1ELb0EEEvNS_9FwdParamsE --------------------------
	.section	.text._ZN10layer_norm13ln_fwd_kernelINS_13Kernel_traitsIf13__nv_bfloat16S2_S2_fjLj256ELj1ELj4ELj1ELj16ENS_18Kernel_traits_baseILj256EfS2_S2_S2_fjLj128EEEEELb0ELb1ELb1ELb0EEEvNS_9FwdParamsE,"ax",@progbits
	.align	128
        .global         _ZN10layer_norm13ln_fwd_kernelINS_13Kernel_traitsIf13__nv_bfloat16S2_S2_fjLj256ELj1ELj4ELj1ELj16ENS_18Kernel_traits_baseILj256EfS2_S2_S2_fjLj128EEEEELb0ELb1ELb1ELb0EEEvNS_9FwdParamsE
        .type           _ZN10layer_norm13ln_fwd_kernelINS_13Kernel_traitsIf13__nv_bfloat16S2_S2_fjLj256ELj1ELj4ELj1ELj16ENS_18Kernel_traits_baseILj256EfS2_S2_S2_fjLj128EEEEELb0ELb1ELb1ELb0EEEvNS_9FwdParamsE,@function
        .size           _ZN10layer_norm13ln_fwd_kernelINS_13Kernel_traitsIf13__nv_bfloat16S2_S2_fjLj256ELj1ELj4ELj1ELj16ENS_18Kernel_traits_baseILj256EfS2_S2_S2_fjLj128EEEEELb0ELb1ELb1ELb0EEEvNS_9FwdParamsE,(.L_x_9073 - _ZN10layer_norm13ln_fwd_kernelINS_13Kernel_traitsIf13__nv_bfloat16S2_S2_fjLj256ELj1ELj4ELj1ELj16ENS_18Kernel_traits_baseILj256EfS2_S2_S2_fjLj128EEEEELb0ELb1ELb1ELb0EEEvNS_9FwdParamsE)
        .other          _ZN10layer_norm13ln_fwd_kernelINS_13Kernel_traitsIf13__nv_bfloat16S2_S2_fjLj256ELj1ELj4ELj1ELj16ENS_18Kernel_traits_baseILj256EfS2_S2_S2_fjLj128EEEEELb0ELb1ELb1ELb0EEEvNS_9FwdParamsE,@"STO_CUDA_ENTRY STV_DEFAULT"
_ZN10layer_norm13ln_fwd_kernelINS_13Kernel_traitsIf13__nv_bfloat16S2_S2_fjLj256ELj1ELj4ELj1ELj16ENS_18Kernel_traits_baseILj256EfS2_S2_S2_fjLj128EEEEELb0ELb1ELb1ELb0EEEvNS_9FwdParamsE:
.text._ZN10layer_norm13ln_fwd_kernelINS_13Kernel_traitsIf13__nv_bfloat16S2_S2_fjLj256ELj1ELj4ELj1ELj16ENS_18Kernel_traits_baseILj256EfS2_S2_S2_fjLj128EEEEELb0ELb1ELb1ELb0EEEvNS_9FwdParamsE:
        /* <DEDUP_REMOVED lines=35> */
.L_x_1844:
[----:B------:R-:W-:Y:S05]  /*0230*/  BSYNC.RECONVERGENT B0 ;  /* 0x0000000000007941 */ /* 0x000fea0003800200 */
.L_x_1843:
        /* <DEDUP_REMOVED lines=11> */
.L_x_1851:
[----:B0-----:R-:W0:Y:S08]  /*02f0*/  LDC.64 R46, c[0x0][0x3f0] ;  /* 0x0000fc00ff2e7b82 */ /* 0x001e300000000a00 */
[----:B------:R-:W1:Y:S08]  /*0300*/  LDC R43, c[0x0][0x388] ;  /* 0x0000e200ff2b7b82 */ /* 0x000e700000000800 */
[----:B------:R-:W2:Y:S01]  /*0310*/  LDC.64 R32, c[0x0][0x3f8] ;  /* 0x0000fe00ff207b82 */ /* 0x000ea20000000a00 */
[----:B0-----:R-:W-:-:S06]  /*0320*/  IMAD.WIDE R46, R0, 0x4, R46 ;  /* 0x00000004002e7825 */ /* 0x001fcc00078e022e */
[----:B------:R-:W3:Y:S01]  /*0330*/  LDG.E R46, desc[UR6][R46.64] ;  /* 0x000000062e2e7981 */ /* 0x000ee2000c1e1900 */
[----:B------:R-:W-:Y:S01]  /*0340*/  ISETP.GT.U32.AND P2, PT, R2, -0x21, PT ;  /* 0xffffffdf0200780c */ /* 0x000fe20003f44070 */
[----:B------:R-:W-:Y:S01]  /*0350*/  BSSY.RECONVERGENT B0, `(.L_x_1846) ;  /* 0x0000050000007945 */ /* 0x000fe20003800200 */
[----:B--2---:R-:W-:-:S05]  /*0360*/  IMAD.WIDE R32, R0, 0x4, R32 ;  /* 0x0000000400207825 */ /* 0x004fca00078e0220 */
[----:B-----5:R0:W5:Y:S02]  /*0370*/  LDG.E R44, desc[UR6][R32.64] ;  /* 0x00000006202c7981 */ /* 0x020164000c1e1900 */
[----:B0-----:R-:W-:Y:S02]  /*0380*/  CS2R R32, SRZ ;  /* 0x0000000000207805 */ /* 0x001fe4000001ff00 */
[----:B---3--:R-:W-:-:S13]  /*0390*/  ISETP.GE.AND P1, PT, R46, 0x1, PT ;  /* 0x000000012e00780c */ /* 0x008fda0003f26270 */
[----:B------:R-:W-:Y:S02]  /*03a0*/  @P1 IADD3 R34, PT, PT, R46, -0x1, RZ ;  /* 0xffffffff2e221810 */ /* 0x000fe40007ffe0ff */
[----:B------:R-:W-:-:S03]  /*03b0*/  @P1 MOV R33, RZ ;  /* 0x000000ff00211202 */ /* 0x000fc60000000f00 */
[-C--:B-1----:R-:W-:Y:S02]  /*03c0*/  @P1 IMAD R35, R34, R43.reuse, RZ ;  /* 0x0000002b22231224 */ /* 0x082fe400078e02ff */
[----:B------:R-:W-:-:S03]  /*03d0*/  IMAD R34, R0, R43, RZ ;  /* 0x0000002b00227224 */ /* 0x000fc600078e02ff */
[----:B------:R-:W-:-:S04]  /*03e0*/  @P1 SHF.R.S32.HI R48, RZ, 0x1f, R35 ;  /* 0x0000001fff301819 */ /* 0x000fc80000011423 */
[----:B------:R-:W-:Y:S02]  /*03f0*/  @P1 LEA.HI R48, R48, R35, RZ, 0x3 ;  /* 0x0000002330301211 */ /* 0x000fe400078f18ff */
[----:B------:R-:W-:Y:S02]  /*0400*/  SHF.R.S32.HI R35, RZ, 0x1f, R34 ;  /* 0x0000001fff237819 */ /* 0x000fe40000011422 */
[-C--:B------:R-:W-:Y:S02]  /*0410*/  @P1 LEA.HI.SX32 R48, R48, R3.reuse, 0x1d ;  /* 0x0000000330301211 */ /* 0x080fe400078feaff */
[----:B------:R-:W-:Y:S02]  /*0420*/  LEA.HI R34, R35, R34, RZ, 0x3 ;  /* 0x0000002223227211 */ /* 0x000fe400078f18ff */
[----:B------:R-:W-:Y:S02]  /*0430*/  @P1 MOV R32, R48 ;  /* 0x0000003000201202 */ /* 0x000fe40000000f00 */
[----:B------:R-:W-:Y:S01]  /*0440*/  LEA.HI.SX32 R49, R34, R3, 0x1d ;  /* 0x0000000322317211 */ /* 0x000fe200078feaff */
[----:B------:R-:W-:Y:S06]  /*0450*/  @P2 BRA `(.L_x_1847) ;  /* 0x0000000000fc2947 */ /* 0x000fec0003800000 */
[----:B------:R-:W0:Y:S08]  /*0460*/  @P1 LDC.64 R50, c[0x0][0x390] ;  /* 0x0000e400ff321b82 */ /* 0x000e300000000a00 */
[----:B------:R-:W1:Y:S08]  /*0470*/  LDC.64 R34, c[0x0][0x3a0] ;  /* 0x0000e800ff227b82 */ /* 0x000e700000000a00 */
[----:B------:R-:W2:Y:S01]  /*0480*/  @P1 LDC R45, c[0x0][0x40c] ;  /* 0x00010300ff2d1b82 */ /* 0x000ea20000000800 */
[----:B0-----:R-:W-:-:S04]  /*0490*/  @P1 LEA R50, P0, R32, R50, 0x4 ;  /* 0x0000003220321211 */ /* 0x001fc800078020ff */
[----:B------:R-:W-:Y:S01]  /*04a0*/  @P1 LEA.HI.X R51, R32, R51, R33, 0x4, P0 ;  /* 0x0000003320331211 */ /* 0x000fe200000f2421 */
[----:B-1----:R-:W-:-:S04]  /*04b0*/  IMAD.WIDE.U32 R32, R49, 0x10, R34 ;  /* 0x0000001031207825 */ /* 0x002fc800078e0022 */
[----:B------:R-:W3:Y:S04]  /*04c0*/  @P1 LDG.E.128 R4, desc[UR6][R50.64] ;  /* 0x0000000632041981 */ /* 0x000ee8000c1e1d00 */
[----:B------:R-:W4:Y:S01]  /*04d0*/  LDG.E.128 R32, desc[UR6][R32.64] ;  /* 0x0000000620207981 */ /* 0x000f22000c1e1d00 */
[----:B------:R-:W-:-:S13]  /*04e0*/  ISETP.GT.AND P0, PT, R46, RZ, PT ;  /* 0x000000ff2e00720c */ /* 0x000fda0003f04270 */
[----:B------:R-:W0:Y:S08]  /*04f0*/  @P0 LDC R47, c[0x0][0x40c] ;  /* 0x00010300ff2f0b82 */ /* 0x000e300000000800 */
[----:B------:R-:W1:Y:S08]  /*0500*/  @P0 LDC R39, c[0x0][0x40c] ;  /* 0x00010300ff270b82 */ /* 0x000e700000000800 */
[----:B------:R-:W1:Y:S08]  /*0510*/  @P0 LDC R36, c[0x0][0x40c] ;  /* 0x00010300ff240b82 */ /* 0x000e700000000800 */
[----:B------:R-:W1:Y:S01]  /*0520*/  @P0 LDC R40, c[0x0][0x40c] ;  /* 0x00010300ff280b82 */ /* 0x000e620000000800 */
[----:B---3--:R-:W-:-:S02]  /*0530*/  PRMT R37, R4, 0x7632, R37 ;  /* 0x0000763204257816 */ /* 0x008fc40000000025 */
[----:B------:R-:W-:Y:S02]  /*0540*/  @P1 SHF.L.U32 R38, R4, 0x10, RZ ;  /* 0x0000001004261819 */ /* 0x000fe400000006ff */
[----:B------:R-:W-:Y:S02]  /*0550*/  @P0 SHF.L.U32 R42, R37, 0x10, RZ ;  /* 0x00000010252a0819 */ /* 0x000fe400000006ff */
[C---:B----4-:R-:W-:Y:S02]  /*0560*/  PRMT R41, R32.reuse, 0x7632, R41 ;  /* 0x0000763220297816 */ /* 0x050fe40000000029 */
[----:B------:R-:W-:Y:S01]  /*0570*/  SHF.L.U32 R37, R32, 0x10, RZ ;  /* 0x0000001020257819 */ /* 0x000fe200000006ff */
[----:B--2---:R-:W-:Y:S01]  /*0580*/  @P1 FMUL.FTZ R32, R38, R45 ;  /* 0x0000002d26201220 */ /* 0x004fe20000410000 */
[----:B------:R-:W-:Y:S01]  /*0590*/  SHF.L.U32 R38, R41, 0x10, RZ ;  /* 0x0000001029267819 */ /* 0x000fe200000006ff */
[----:B0-----:R-:W-:Y:S01]  /*05a0*/  @P0 FMUL.FTZ R42, R42, R47 ;  /* 0x0000002f2a2a0220 */ /* 0x001fe20000410000 */
[----:B------:R-:W-:Y:S01]  /*05b0*/  @P0 PRMT R41, R5, 0x7632, R41 ;  /* 0x0000763205290816 */ /* 0x000fe20000000029 */
[----:B------:R-:W-:Y:S01]  /*05c0*/  @P1 FFMA.FTZ R37, R24, R32, R37 ;  /* 0x0000002018251223 */ /* 0x000fe20000010025 */
[----:B------:R-:W-:Y:S01]  /*05d0*/  @P0 PRMT R32, R6, 0x7632, R32 ;  /* 0x0000763206200816 */ /* 0x000fe20000000020 */
[----:B------:R-:W-:Y:S01]  /*05e0*/  @P0 FFMA.FTZ R38, R25, R42, R38 ;  /* 0x0000002a19260223 */ /* 0x000fe20000010026 */
[----:B------:R-:W-:-:S02]  /*05f0*/  @P0 SHF.L.U32 R42, R5, 0x10, RZ ;  /* 0x00000010052a0819 */ /* 0x000fc400000006ff */
[----:B------:R-:W-:Y:S02]  /*0600*/  @P0 SHF.L.U32 R45, R32, 0x10, RZ ;  /* 0x00000010202d0819 */ /* 0x000fe400000006ff */
[----:B------:R-:W-:Y:S01]  /*0610*/  @P0 SHF.L.U32 R41, R41, 0x10, RZ ;  /* 0x0000001029290819 */ /* 0x000fe200000006ff */
[----:B------:R-:W0:Y:S01]  /*0620*/  @P0 LDC R32, c[0x0][0x40c] ;  /* 0x00010300ff200b82 */ /* 0x000e220000000800 */
[----:B-1----:R-:W-:Y:S01]  /*0630*/  @P0 FMUL.FTZ R46, R42, R39 ;  /* 0x000000272a2e0220 */ /* 0x002fe20000410000 */
[----:B------:R-:W-:Y:S01]  /*0640*/  @P0 FMUL.FTZ R47, R45, R36 ;  /* 0x000000242d2f0220 */ /* 0x000fe20000410000 */
[----:B------:R-:W-:Y:S01]  /*0650*/  PRMT R36, R33, 0x7632, R36 ;  /* 0x0000763221247816 */ /* 0x000fe20000000024 */
[----:B------:R-:W-:Y:S01]  /*0660*/  @P0 FMUL.FTZ R41, R41, R40 ;  /* 0x0000002829290220 */ /* 0x000fe20000410000 */
[----:B------:R-:W-:Y:S02]  /*0670*/  PRMT R40, R34, 0x7632, R40 ;  /* 0x0000763222287816 */ /* 0x000fe40000000028 */
[----:B------:R-:W-:Y:S01]  /*0680*/  SHF.L.U32 R36, R36, 0x10, RZ ;  /* 0x0000001024247819 */ /* 0x000fe200000006ff */
[----:B------:R-:W1:Y:S01]  /*0690*/  @P0 LDC R42, c[0x0][0x40c] ;  /* 0x00010300ff2a0b82 */ /* 0x000e620000000800 */
[----:B------:R-:W-:-:S02]  /*06a0*/  SHF.L.U32 R39, R33, 0x10, RZ ;  /* 0x0000001021277819 */ /* 0x000fc400000006ff */
[----:B------:R-:W-:Y:S01]  /*06b0*/  SHF.L.U32 R40, R40, 0x10, RZ ;  /* 0x0000001028287819 */ /* 0x000fe200000006ff */
[----:B------:R-:W-:Y:S01]  /*06c0*/  @P0 FFMA.FTZ R36, R27, R41, R36 ;  /* 0x000000291b240223 */ /* 0x000fe20000010024 */
[----:B------:R-:W-:Y:S01]  /*06d0*/  @P0 PRMT R41, R7, 0x7632, R41 ;  /* 0x0000763207290816 */ /* 0x000fe20000000029 */
[----:B------:R-:W-:Y:S01]  /*06e0*/  @P0 FFMA.FTZ R39, R26, R46, R39 ;  /* 0x0000002e1a270223 */ /* 0x000fe20000010027 */
[----:B------:R-:W-:Y:S01]  /*06f0*/  @P0 SHF.L.U32 R33, R6, 0x10, RZ ;  /* 0x0000001006210819 */ /* 0x000fe200000006ff */
[----:B------:R-:W2:Y:S01]  /*0700*/  @P0 LDC R45, c[0x0][0x40c] ;  /* 0x00010300ff2d0b82 */ /* 0x000ea20000000800 */
[----:B------:R-:W-:Y:S01]  /*0710*/  @P0 FFMA.FTZ R40, R29, R47, R40 ;  /* 0x0000002f1d280223 */ /* 0x000fe20000010028 */
[----:B------:R-:W-:Y:S02]  /*0720*/  @P0 SHF.L.U32 R41, R41, 0x10, RZ ;  /* 0x0000001029290819 */ /* 0x000fe400000006ff */
[----:B------:R-:W-:-:S04]  /*0730*/  @P0 SHF.L.U32 R48, R7, 0x10, RZ ;  /* 0x0000001007300819 */ /* 0x000fc800000006ff */
[----:B------:R-:W3:Y:S01]  /*0740*/  LDC.64 R46, c[0x0][0x3a8] ;  /* 0x0000ea00ff2e7b82 */ /* 0x000ee20000000a00 */
[----:B0-----:R-:W-:Y:S01]  /*0750*/  @P0 FMUL.FTZ R32, R33, R32 ;  /* 0x0000002021200220 */ /* 0x001fe20000410000 */
[----:B-1----:R-:W-:Y:S01]  /*0760*/  @P0 FMUL.FTZ R33, R41, R42 ;  /* 0x0000002a29210220 */ /* 0x002fe20000410000 */
[C---:B------:R-:W-:Y:S02]  /*0770*/  PRMT R42, R35.reuse, 0x7632, R42 ;  /* 0x00007632232a7816 */ /* 0x040fe4000000002a */
[----:B------:R-:W-:Y:S02]  /*0780*/  SHF.L.U32 R41, R34, 0x10, RZ ;  /* 0x0000001022297819 */ /* 0x000fe400000006ff */
[----:B------:R-:W-:Y:S01]  /*0790*/  SHF.L.U32 R42, R42, 0x10, RZ ;  /* 0x000000102a2a7819 */ /* 0x000fe200000006ff */
[----:B--2---:R-:W-:Y:S01]  /*07a0*/  @P0 FMUL.FTZ R48, R48, R45 ;  /* 0x0000002d30300220 */ /* 0x004fe20000410000 */
[----:B------:R-:W-:Y:S01]  /*07b0*/  SHF.L.U32 R45, R35, 0x10, RZ ;  /* 0x00000010232d7819 */ /* 0x000fe200000006ff */
[----:B------:R-:W-:-:S02]  /*07c0*/  @P0 FFMA.FTZ R41, R28, R32, R41 ;  /* 0x000000201c290223 */ /* 0x000fc40000010029 */
[----:B------:R-:W-:Y:S01]  /*07d0*/  @P0 FFMA.FTZ R42, R31, R33, R42 ;  /* 0x000000211f2a0223 */ /* 0x000fe2000001002a */
[----:B------:R-:W-:Y:S01]  /*07e0*/  F2FP.BF16.F32.PACK_AB R32, R38, R37 ;  /* 0x000000252620723e */ /* 0x000fe200000010ff */
[----:B------:R-:W-:Y:S01]  /*07f0*/  @P0 FFMA.FTZ R45, R30, R48, R45 ;  /* 0x000000301e2d0223 */ /* 0x000fe2000001002d */
[----:B------:R-:W-:Y:S01]  /*0800*/  F2FP.BF16.F32.PACK_AB R33, R36, R39 ;  /* 0x000000272421723e */ /* 0x000fe200000010ff */
[----:B---3--:R-:W-:Y:S01]  /*0810*/  IMAD.WIDE.U32 R46, R49, 0x10, R46 ;  /* 0x00000010312e7825 */ /* 0x008fe200078e002e */
[----:B------:R-:W-:Y:S02]  /*0820*/  F2FP.BF16.F32.PACK_AB R34, R40, R41 ;  /* 0x000000292822723e */ /* 0x000fe400000010ff */
[----:B------:R-:W-:-:S05]  /*0830*/  F2FP.BF16.F32.PACK_AB R35, R42, R45 ;  /* 0x0000002d2a23723e */ /* 0x000fca00000010ff */
[----:B------:R0:W-:Y:S02]  /*0840*/  STG.E.128 desc[UR6][R46.64], R32 ;  /* 0x000000202e007986 */ /* 0x0001e4000c101d06 */
.L_x_1847:
[----:B------:R-:W-:Y:S05]  /*0850*/  BSYNC.RECONVERGENT B0 ;  /* 0x0000000000007941 */ /* 0x000fea0003800200 */
.L_x_1846:
        /* <DEDUP_REMOVED lines=54> */
.L_x_1868:
        /* <DEDUP_REMOVED lines=17> */
[----:B------:R-:W-:Y:S02]  /*0cd0*/  IADD3 R44, PT, PT, R44, -0x1, RZ ;  /* 0xffffffff2c2c7810 */ /* 0x000fe40007ffe0ff */
[----:B------:R-:W-:-:S03]  /*0ce0*/  FSEL R47, R47, RZ, !P0 ;  /* 0x000000ff2f2f7208 */ /* 0x000fc60004000000 */
[----:B------:R-:W-:Y:S02]  /*0cf0*/  IMAD R43, R44, R43, RZ ;  /* 0x0000002b2c2b7224 */ /* 0x000fe400078e02ff */
[--C-:B------:R-:W-:Y:S01]  /*0d00*/  FADD.FTZ R32, R37, -R47.reuse ;  /* 0x8000002f25207221 */ /* 0x100fe20000010000 */
[--C-:B------:R-:W-:Y:S01]  /*0d10*/  FADD.FTZ R44, R38, -R47.reuse ;  /* 0x8000002f262c7221 */ /* 0x100fe20000010000 */
[--C-:B------:R-:W-:Y:S01]  /*0d20*/  FADD.FTZ R35, R36, -R47.reuse ;  /* 0x8000002f24237221 */ /* 0x100fe20000010000 */
[--C-:B------:R-:W-:Y:S01]  /*0d30*/  FADD.FTZ R34, R41, -R47.reuse ;  /* 0x8000002f29227221 */ /* 0x100fe20000010000 */
[--C-:B------:R-:W-:Y:S01]  /*0d40*/  FADD.FTZ R48, R45, -R47.reuse ;  /* 0x8000002f2d307221 */ /* 0x100fe20000010000 */
[C---:B------:R-:W-:Y:S01]  /*0d50*/  FMUL.FTZ R33, R49.reuse, R32 ;  /* 0x0000002031217220 */ /* 0x040fe20000410000 */
[----:B------:R-:W-:Y:S01]  /*0d60*/  FMUL.FTZ R32, R49, R44 ;  /* 0x0000002c31207220 */ /* 0x000fe20000410000 */
[--C-:B0-----:R-:W-:Y:S01]  /*0d70*/  FADD.FTZ R52, R39, -R47.reuse ;  /* 0x8000002f27347221 */ /* 0x101fe20000010000 */
[--C-:B------:R-:W-:Y:S01]  /*0d80*/  FADD.FTZ R46, R40, -R47.reuse ;  /* 0x8000002f282e7221 */ /* 0x100fe20000010000 */
[----:B------:R-:W-:Y:S01]  /*0d90*/  FADD.FTZ R50, R42, -R47 ;  /* 0x8000002f2a327221 */ /* 0x000fe20000010000 */
[C---:B------:R-:W-:Y:S01]  /*0da0*/  FMUL.FTZ R44, R49.reuse, R35 ;  /* 0x00000023312c7220 */ /* 0x040fe20000410000 */
[C---:B------:R-:W-:Y:S01]  /*0db0*/  FMUL.FTZ R35, R49.reuse, R34 ;  /* 0x0000002231237220 */ /* 0x040fe20000410000 */
[C---:B------:R-:W-:Y:S01]  /*0dc0*/  FMUL.FTZ R47, R49.reuse, R48 ;  /* 0x00000030312f7220 */ /* 0x040fe20000410000 */
[C---:B------:R-:W-:Y:S01]  /*0dd0*/  FMUL.FTZ R34, R49.reuse, R46 ;  /* 0x0000002e31227220 */ /* 0x040fe20000410000 */
[C---:B------:R-:W-:Y:S01]  /*0de0*/  FMUL.FTZ R51, R49.reuse, R52 ;  /* 0x0000003431337220 */ /* 0x040fe20000410000 */
[----:B------:R-:W-:Y:S01]  /*0df0*/  FFMA.FTZ R48, R20, R35, R12 ;  /* 0x0000002314307223 */ /* 0x000fe2000001000c */
[----:B------:R-:W-:Y:S01]  /*0e00*/  FFMA.FTZ R35, R22, R47, R14 ;  /* 0x0000002f16237223 */ /* 0x000fe2000001000e */
[----:B------:R-:W-:Y:S01]  /*0e10*/  FMUL.FTZ R50, R49, R50 ;  /* 0x0000003231327220 */ /* 0x000fe20000410000 */
[----:B------:R-:W0:Y:S01]  /*0e20*/  LDC.64 R46, c[0x0][0x428] ;  /* 0x00010a00ff2e7b82 */ /* 0x000e220000000a00 */
[----:B------:R-:W-:Y:S01]  /*0e30*/  FFMA.FTZ R49, R21, R34, R13 ;  /* 0x0000002215317223 */ /* 0x000fe2000001000d */
[----:B------:R-:W-:Y:S01]  /*0e40*/  FFMA.FTZ R44, R19, R44, R11 ;  /* 0x0000002c132c7223 */ /* 0x000fe2000001000b */
[----:B------:R-:W-:Y:S01]  /*0e50*/  FFMA.FTZ R50, R23, R50, R15 ;  /* 0x0000003217327223 */ /* 0x000fe2000001000f */
[----:B------:R-:W-:-:S02]  /*0e60*/  FFMA.FTZ R32, R17, R32, R9 ;  /* 0x0000002011207223 */ /* 0x000fc40000010009 */
[----:B------:R-:W-:Y:S02]  /*0e70*/  F2FP.BF16.F32.PACK_AB R34, R49, R48 ;  /* 0x000000303122723e */ /* 0x000fe400000010ff */
[----:B------:R-:W-:Y:S02]  /*0e80*/  SHF.R.S32.HI R48, RZ, 0x1f, R43 ;  /* 0x0000001fff307819 */ /* 0x000fe4000001142b */
[----:B------:R-:W-:Y:S02]  /*0e90*/  F2FP.BF16.F32.PACK_AB R35, R50, R35 ;  /* 0x000000233223723e */ /* 0x000fe400000010ff */
[----:B------:R-:W-:Y:S01]  /*0ea0*/  LEA.HI R48, R48, R43, RZ, 0x3 ;  /* 0x0000002b30307211 */ /* 0x000fe200078f18ff */
[----:B------:R-:W-:Y:S01]  /*0eb0*/  FFMA.FTZ R43, R16, R33, R8 ;  /* 0x00000021102b7223 */ /* 0x000fe20000010008 */
[----:B------:R-:W-:Y:S02]  /*0ec0*/  FFMA.FTZ R33, R18, R51, R10 ;  /* 0x0000003312217223 */ /* 0x000fe4000001000a */
[----:B------:R-:W-:-:S02]  /*0ed0*/  LEA.HI.SX32 R49, R48, R3, 0x1d ;  /* 0x0000000330317211 */ /* 0x000fc400078feaff */
[----:B------:R-:W-:Y:S02]  /*0ee0*/  F2FP.BF16.F32.PACK_AB R32, R32, R43 ;  /* 0x0000002b2020723e */ /* 0x000fe400000010ff */
[----:B------:R-:W-:Y:S01]  /*0ef0*/  F2FP.BF16.F32.PACK_AB R33, R44, R33 ;  /* 0x000000212c21723e */ /* 0x000fe200000010ff */
[----:B0-----:R-:W-:-:S05]  /*0f00*/  IMAD.WIDE.U32 R46, R49, 0x10, R46 ;  /* 0x00000010312e7825 */ /* 0x001fca00078e002e */
[----:B------:R1:W-:Y:S02]  /*0f10*/  STG.E.128 desc[UR6][R46.64], R32 ;  /* 0x000000202e007986 */ /* 0x0003e4000c101d06 */
.L_x_1850:
[----:B------:R-:W-:Y:S05]  /*0f20*/  BSYNC.RECONVERGENT B0 ;  /* 0x0000000000007941 */ /* 0x000fea0003800200 */
.L_x_1849:
[----:B-1----:R-:W1:Y:S02]  /*0f30*/  LDC.64 R32, c[0x0][0x380] ;  /* 0x0000e000ff207b82 */ /* 0x002e640000000a00 */
[----:B-1----:R-:W-:-:S04]  /*0f40*/  LEA R0, R32, R0, 0x2 ;  /* 0x0000000020007211 */ /* 0x002fc800078e10ff */
[----:B------:R-:W-:-:S13]  /*0f50*/  ISETP.GE.AND P0, PT, R0, R33, PT ;  /* 0x000000210000720c */ /* 0x000fda0003f06270 */
[----:B------:R-:W-:Y:S05]  /*0f60*/  @!P0 BRA `(.L_x_1851) ;  /* 0xfffffff000e08947 */ /* 0x000fea000383ffff */
[----:B------:R-:W-:Y:S05]  /*0f70*/  EXIT ;  /* 0x000000000000794d */ /* 0x000fea0003800000 */
.L_x_1845:
        /* <DEDUP_REMOVED lines=26> */
[----:B------:R1:W4:Y:S06]  /*1120*/  @P0 LDG.E.64 R38, desc[UR6][R4.64+0x8] ;  /* 0x0000080604260981 */ /* 0x00032c000c1e1b00 */
[----:B------:R-:W0:Y:S01]  /*1130*/  @P0 LDC R33, c[0x0][0x40c] ;  /* 0x00010300ff210b82 */ /* 0x000e220000000800 */
[----:B-1----:R-:W-:-:S07]  /*1140*/  CS2R R4, SRZ ;  /* 0x0000000000047805 */ /* 0x002fce000001ff00 */
[----:B------:R-:W1:Y:S01]  /*1150*/  LDC.64 R48, c[0x0][0x3a8] ;  /* 0x0000ea00ff307b82 */ /* 0x000e620000000a00 */
[C---:B---3--:R-:W-:Y:S02]  /*1160*/  @P0 PRMT R32, R40.reuse, 0x7632, R32 ;  /* 0x0000763228200816 */ /* 0x048fe40000000020 */
[----:B------:R-:W-:Y:S02]  /*1170*/  @P0 SHF.L.U32 R6, R40, 0x10, RZ ;  /* 0x0000001028060819 */ /* 0x000fe400000006ff */
[----:B------:R-:W-:-:S03]  /*1180*/  @P0 SHF.L.U32 R34, R32, 0x10, RZ ;  /* 0x0000001020220819 */ /* 0x000fc600000006ff */
[----:B------:R-:W3:Y:S01]  /*1190*/  @P0 LDC R32, c[0x0][0x40c] ;  /* 0x00010300ff200b82 */ /* 0x000ee20000000800 */
[----:B--2---:R-:W-:Y:S01]  /*11a0*/  @P0 FMUL.FTZ R35, R6, R35 ;  /* 0x0000002306230220 */ /* 0x004fe20000410000 */
[C---:B------:R-:W-:Y:S01]  /*11b0*/  @P0 SHF.L.U32 R6, R41.reuse, 0x10, RZ ;  /* 0x0000001029060819 */ /* 0x040fe200000006ff */
[----:B------:R-:W-:Y:S01]  /*11c0*/  @P0 FMUL.FTZ R36, R34, R37 ;  /* 0x0000002522240220 */ /* 0x000fe20000410000 */
[----:B------:R-:W-:Y:S01]  /*11d0*/  PRMT R34, R41, 0x7632, R34 ;  /* 0x0000763229227816 */ /* 0x000fe20000000022 */
[----:B------:R-:W-:Y:S01]  /*11e0*/  @P0 FMUL.FTZ R4, R24, R35 ;  /* 0x0000002318040220 */ /* 0x000fe20000410000 */
[----:B----4-:R-:W-:Y:S01]  /*11f0*/  @P0 PRMT R7, R38, 0x7610, R7 ;  /* 0x0000761026070816 */ /* 0x010fe20000000007 */
[----:B------:R-:W-:Y:S01]  /*1200*/  @P0 FMUL.FTZ R5, R25, R36 ;  /* 0x0000002419050220 */ /* 0x000fe20000410000 */
[----:B------:R-:W-:Y:S01]  /*1210*/  @P0 SHF.L.U32 R34, R34, 0x10, RZ ;  /* 0x0000001022220819 */ /* 0x000fe200000006ff */
[----:B------:R-:W2:Y:S01]  /*1220*/  @P0 LDC R35, c[0x0][0x40c] ;  /* 0x00010300ff230b82 */ /* 0x000ea20000000800 */
[----:B------:R-:W-:Y:S01]  /*1230*/  PRMT R36, R38, 0x7632, R36 ;  /* 0x0000763226247816 */ /* 0x000fe20000000024 */
[----:B------:R-:W-:Y:S01]  /*1240*/  @P0 FMUL.FTZ R37, R6, R43 ;  /* 0x0000002b06250220 */ /* 0x000fe20000410000 */
[----:B------:R-:W-:-:S02]  /*1250*/  HFMA2 R6, -RZ, RZ, 0, 0 ;  /* 0x00000000ff067431 */ /* 0x000fc400000001ff */
[----:B0-----:R-:W-:Y:S01]  /*1260*/  @P0 FMUL.FTZ R44, R34, R45 ;  /* 0x0000002d222c0220 */ /* 0x001fe20000410000 */
[----:B------:R-:W-:Y:S02]  /*1270*/  @P0 SHF.L.U32 R45, R36, 0x10, RZ ;  /* 0x00000010242d0819 */ /* 0x000fe400000006ff */
[----:B------:R-:W-:Y:S01]  /*1280*/  @P0 SHF.L.U32 R46, R7, 0x10, RZ ;  /* 0x00000010072e0819 */ /* 0x000fe200000006ff */
[----:B------:R-:W0:Y:S01]  /*1290*/  @P0 LDC R34, c[0x0][0x40c] ;  /* 0x00010300ff220b82 */ /* 0x000e220000000800 */
[----:B------:R-:W-:Y:S01]  /*12a0*/  @P0 FMUL.FTZ R6, R26, R37 ;  /* 0x000000251a060220 */ /* 0x000fe20000410000 */
[----:B------:R-:W-:Y:S02]  /*12b0*/  CS2R R36, SRZ ;  /* 0x0000000000247805 */ /* 0x000fe4000001ff00 */
[----:B------:R-:W-:Y:S01]  /*12c0*/  MOV R43, RZ ;  /* 0x000000ff002b7202 */ /* 0x000fe20000000f00 */
[----:B------:R-:W-:Y:S01]  /*12d0*/  @P0 FMUL.FTZ R37, R27, R44 ;  /* 0x0000002c1b250220 */ /* 0x000fe20000410000 */
[----:B------:R-:W-:Y:S01]  /*12e0*/  @P0 FMUL.FTZ R33, R46, R33 ;  /* 0x000000212e210220 */ /* 0x000fe20000410000 */
[----:B------:R-:W-:-:S02]  /*12f0*/  IMAD R44, R0, UR11, RZ ;  /* 0x0000000b002c7c24 */ /* 0x000fc4000f8e02ff */
[----:B---3--:R-:W-:Y:S01]  /*1300*/  @P0 FMUL.FTZ R32, R45, R32 ;  /* 0x000000202d200220 */ /* 0x008fe20000410000 */
[----:B------:R-:W-:Y:S01]  /*1310*/  @P0 PRMT R42, R39, 0x7610, R42 ;  /* 0x00007610272a0816 */ /* 0x000fe2000000002a */
[----:B------:R-:W-:Y:S02]  /*1320*/  @P0 FMUL.FTZ R36, R28, R33 ;  /* 0x000000211c240220 */ /* 0x000fe40000410000 */
[----:B------:R-:W-:Y:S01]  /*1330*/  @P0 FMUL.FTZ R43, R29, R32 ;  /* 0x000000201d2b0220 */ /* 0x000fe20000410000 */
[----:B------:R-:W-:Y:S02]  /*1340*/  PRMT R32, R39, 0x7632, R32 ;  /* 0x0000763227207816 */ /* 0x000fe40000000020 */
[----:B------:R-:W-:Y:S02]  /*1350*/  SHF.R.S32.HI R45, RZ, 0x1f, R44 ;  /* 0x0000001fff2d7819 */ /* 0x000fe4000001142c */
[----:B------:R-:W-:Y:S02]  /*1360*/  @P0 SHF.L.U32 R32, R32, 0x10, RZ ;  /* 0x0000001020200819 */ /* 0x000fe400000006ff */
[----:B------:R-:W-:-:S02]  /*1370*/  @P0 SHF.L.U32 R33, R42, 0x10, RZ ;  /* 0x000000102a210819 */ /* 0x000fc400000006ff */
[----:B------:R-:W-:Y:S01]  /*1380*/  LEA.HI R46, R45, R44, RZ, 0x3 ;  /* 0x0000002c2d2e7211 */ /* 0x000fe200078f18ff */
[----:B--2---:R-:W-:Y:S01]  /*1390*/  @P0 FMUL.FTZ R32, R32, R35 ;  /* 0x0000002320200220 */ /* 0x004fe20000410000 */
[----:B------:R-:W-:Y:S01]  /*13a0*/  CS2R R44, SRZ ;  /* 0x00000000002c7805 */ /* 0x000fe2000001ff00 */
[----:B0-----:R-:W-:Y:S01]  /*13b0*/  @P0 FMUL.FTZ R33, R33, R34 ;  /* 0x0000002221210220 */ /* 0x001fe20000410000 */
[----:B------:R-:W-:Y:S01]  /*13c0*/  LEA.HI.SX32 R35, R46, R3, 0x1d ;  /* 0x000000032e237211 */ /* 0x000fe200078feaff */
[----:B------:R-:W-:Y:S01]  /*13d0*/  @P0 FMUL.FTZ R45, R31, R32 ;  /* 0x000000201f2d0220 */ /* 0x000fe20000410000 */
[----:B------:R-:W-:Y:S01]  /*13e0*/  F2FP.BF16.F32.PACK_AB R32, R5, R4 ;  /* 0x000000040520723e */ /* 0x000fe200000010ff */
[----:B------:R-:W-:Y:S01]  /*13f0*/  @P0 FMUL.FTZ R44, R30, R33 ;  /* 0x000000211e2c0220 */ /* 0x000fe20000410000 */
[----:B------:R-:W-:Y:S01]  /*1400*/  F2FP.BF16.F32.PACK_AB R33, R37, R6 ;  /* 0x000000062521723e */ /* 0x000fe200000010ff */
[----:B-1----:R-:W-:Y:S01]  /*1410*/  IMAD.WIDE.U32 R48, R35, 0x10, R48 ;  /* 0x0000001023307825 */ /* 0x002fe200078e0030 */
[----:B------:R-:W-:-:S02]  /*1420*/  F2FP.BF16.F32.PACK_AB R34, R43, R36 ;  /* 0x000000242b22723e */ /* 0x000fc400000010ff */
[----:B------:R-:W-:-:S05]  /*1430*/  F2FP.BF16.F32.PACK_AB R35, R45, R44 ;  /* 0x0000002c2d23723e */ /* 0x000fca00000010ff */
[----:B------:R0:W-:Y:S02]  /*1440*/  STG.E.128 desc[UR6][R48.64], R32 ;  /* 0x0000002030007986 */ /* 0x0001e4000c101d06 */
.L_x_1853:
[----:B------:R-:W-:Y:S05]  /*1450*/  BSYNC.RECONVERGENT B0 ;  /* 0x0000000000007941 */ /* 0x000fea0003800200 */
.L_x_1852:
        /* <DEDUP_REMOVED lines=54> */
.L_x_1880:
        /* <DEDUP_REMOVED lines=54> */
.L_x_1856:
[----:B------:R-:W-:Y:S05]  /*1b20*/  BSYNC.RECONVERGENT B0 ;  /* 0x0000000000007941 */ /* 0x000fea0003800200 */
.L_x_1855:
[----:B-12---:R-:W1:Y:S02]  /*1b30*/  LDC.64 R32, c[0x0][0x380] ;  /* 0x0000e000ff207b82 */ /* 0x006e640000000a00 */
[----:B-1----:R-:W-:-:S04]  /*1b40*/  LEA R0, R32, R0, 0x2 ;  /* 0x0000000020007211 */ /* 0x002fc800078e10ff */
[----:B------:R-:W-:-:S13]  /*1b50*/  ISETP.GE.AND P0, PT, R0, R33, PT ;  /* 0x000000210000720c */ /* 0x000fda0003f06270 */
[----:B------:R-:W-:Y:S05]  /*1b60*/  @!P0 BRA `(.L_x_1845) ;  /* 0xfffffff400048947 */ /* 0x000fea000383ffff */
[----:B------:R-:W-:Y:S05]  /*1b70*/  EXIT ;  /* 0x000000000000794d */ /* 0x000fea0003800000 */
.L_x_1848:
[----:B------:R-:W-:Y:S01]  /*1b80*/  HFMA2 R33, -RZ, RZ, 0, 5.9604644775390625e-08 ;  /* 0x00000001ff217431 */ /* 0x000fe200000001ff */
[----:B------:R-:W-:Y:S01]  /*1b90*/  BSSY B0, `(.L_x_1857) ;  /* 0x0000006000007945 */ /* 0x000fe20003800000 */
[----:B------:R-:W-:Y:S02]  /*1ba0*/  MOV R34, 0x1f ;  /* 0x0000001f00227802 */ /* 0x000fe40000000f00 */
[----:B------:R-:W-:-:S07]  /*1bb0*/  MOV R35, 0xffffffff ;  /* 0xffffffff00237802 */ /* 0x000fce0000000f00 */
[----:B-----5:R-:W-:Y:S05]  /*1bc0*/  WARPSYNC.COLLECTIVE R35, `(.L_x_1858) ;  /* 0x0000000023087348 */ /* 0x020fea0003c00000 */
[----:B------:R0:W1:Y:S02]  /*1bd0*/  SHFL.BFLY P0, R46, R32, R33, R34 ;  /* 0x0c000021202e7389 */ /* 0x0000640000000022 */
[----:B01---5:R-:W-:Y:S05]  /*1be0*/  ENDCOLLECTIVE ;  /* 0x000000000000791b */ /* 0x023fea0003800000 */
.L_x_1858:
[----:B------:R-:W-:Y:S05]  /*1bf0*/  BSYNC B0 ;  /* 0x0000000000007941 */ /* 0x000fea0003800000 */
.L_x_1857:
        /* <DEDUP_REMOVED lines=9> */
.L_x_1859:
[----:B------:R-:W-:Y:S02]  /*1c90*/  HFMA2 R33, -RZ, RZ, 0, 2.384185791015625e-07 ;  /* 0x00000004ff217431 */ /* 0x000fe400000001ff */
[----:B------:R-:W-:-:S05]  /*1ca0*/  FADD.FTZ R50, R49, R46 ;  /* 0x0000002e31327221 */ /* 0x000fca0000010000 */
[----:B------:R-:W-:-:S07]  /*1cb0*/  MOV R32, R50 ;  /* 0x0000003200207202 */ /* 0x000fce0000000f00 */
[----:B------:R-:W-:Y:S05]  /*1cc0*/  WARPSYNC.COLLECTIVE R35, `(.L_x_1860) ;  /* 0x0000000023087348 */ /* 0x000fea0003c00000 */
[----:B------:R0:W1:Y:S02]  /*1cd0*/  SHFL.BFLY P0, R46, R32, R33, R34 ;  /* 0x0c000021202e7389 */ /* 0x0000640000000022 */
[----:B01----:R-:W-:Y:S05]  /*1ce0*/  ENDCOLLECTIVE ;  /* 0x000000000000791b */ /* 0x003fea0003800000 */
.L_x_1860:
[----:B------:R-:W-:Y:S02]  /*1cf0*/  HFMA2 R33, -RZ, RZ, 0, 4.76837158203125e-07 ;  /* 0x00000008ff217431 */ /* 0x000fe400000001ff */
[----:B------:R-:W-:-:S05]  /*1d00*/  FADD.FTZ R51, R50, R46 ;  /* 0x0000002e32337221 */ /* 0x000fca0000010000 */
[----:B------:R-:W-:-:S07]  /*1d10*/  MOV R32, R51 ;  /* 0x0000003300207202 */ /* 0x000fce0000000f00 */
[----:B------:R-:W-:Y:S05]  /*1d20*/  WARPSYNC.COLLECTIVE R35, `(.L_x_1861) ;  /* 0x0000000023087348 */ /* 0x000fea0003c00000 */
[----:B------:R0:W1:Y:S02]  /*1d30*/  SHFL.BFLY P0, R46, R32, R33, R34 ;  /* 0x0c000021202e7389 */ /* 0x0000640000000022 */
[----:B01----:R-:W-:Y:S05]  /*1d40*/  ENDCOLLECTIVE ;  /* 0x000000000000791b */ /* 0x003fea0003800000 */
.L_x_1861:
[----:B------:R-:W-:Y:S02]  /*1d50*/  HFMA2 R33, -RZ, RZ, 0, 9.5367431640625e-07 ;  /* 0x00000010ff217431 */ /* 0x000fe400000001ff */
[----:B------:R-:W-:-:S05]  /*1d60*/  FADD.FTZ R52, R51, R46 ;  /* 0x0000002e33347221 */ /* 0x000fca0000010000 */
[----:B------:R-:W-:-:S07]  /*1d70*/  MOV R32, R52 ;  /* 0x0000003400207202 */ /* 0x000fce0000000f00 */
[----:B------:R-:W-:Y:S05]  /*1d80*/  WARPSYNC.COLLECTIVE R35, `(.L_x_1862) ;  /* 0x0000000023087348 */ /* 0x000fea0003c00000 */
[----:B------:R0:W1:Y:S02]  /*1d90*/  SHFL.BFLY P0, R46, R32, R33, R34 ;  /* 0x0c000021202e7389 */ /* 0x0000640000000022 */
[----:B01----:R-:W-:Y:S05]  /*1da0*/  ENDCOLLECTIVE ;  /* 0x000000000000791b */ /* 0x003fea0003800000 */
.L_x_1862:
        /* <DEDUP_REMOVED lines=23> */
.L_x_1863:
[----:B------:R-:W-:Y:S02]  /*1f20*/  HFMA2 R33, -RZ, RZ, 0, 1.1920928955078125e-07 ;  /* 0x00000002ff217431 */ /* 0x000fe400000001ff */
[----:B------:R-:W-:-:S05]  /*1f30*/  FADD.FTZ R49, R32, R46 ;  /* 0x0000002e20317221 */ /* 0x000fca0000010000 */
[----:B------:R-:W-:-:S07]  /*1f40*/  MOV R32, R49 ;  /* 0x0000003100207202 */ /* 0x000fce0000000f00 */
[----:B------:R-:W-:Y:S05]  /*1f50*/  WARPSYNC.COLLECTIVE R35, `(.L_x_1864) ;  /* 0x0000000023087348 */ /* 0x000fea0003c00000 */
[----:B------:R0:W1:Y:S02]  /*1f60*/  SHFL.BFLY P0, R46, R32, R33, R34 ;  /* 0x0c000021202e7389 */ /* 0x0000640000000022 */
[----:B01----:R-:W-:Y:S05]  /*1f70*/  ENDCOLLECTIVE ;  /* 0x000000000000791b */ /* 0x003fea0003800000 */
.L_x_1864:
[----:B------:R-:W-:Y:S02]  /*1f80*/  HFMA2 R33, -RZ, RZ, 0, 2.384185791015625e-07 ;  /* 0x00000004ff217431 */ /* 0x000fe400000001ff */
[----:B------:R-:W-:-:S05]  /*1f90*/  FADD.FTZ R50, R49, R46 ;  /* 0x0000002e31327221 */ /* 0x000fca0000010000 */
[----:B------:R-:W-:-:S07]  /*1fa0*/  MOV R32, R50 ;  /* 0x0000003200207202 */ /* 0x000fce0000000f00 */
[----:B------:R-:W-:Y:S05]  /*1fb0*/  WARPSYNC.COLLECTIVE R35, `(.L_x_1865) ;  /* 0x0000000023087348 */ /* 0x000fea0003c00000 */
[----:B------:R0:W1:Y:S02]  /*1fc0*/  SHFL.BFLY P0, R46, R32, R33, R34 ;  /* 0x0c000021202e7389 */ /* 0x0000640000000022 */
[----:B01----:R-:W-:Y:S05]  /*1fd0*/  ENDCOLLECTIVE ;  /* 0x000000000000791b */ /* 0x003fea0003800000 */
.L_x_1865:
[----:B------:R-:W-:Y:S02]  /*1fe0*/  HFMA2 R33, -RZ, RZ, 0, 4.76837158203125e-07 ;  /* 0x00000008ff217431 */ /* 0x000fe400000001ff */
[----:B------:R-:W-:-:S05]  /*1ff0*/  FADD.FTZ R51, R50, R46 ;  /* 0x0000002e32337221 */ /* 0x000fca0000010000 */
[----:B------:R-:W-:-:S07]  /*2000*/  MOV R32, R51 ;  /* 0x0000003300207202 */ /* 0x000fce0000000f00 */
[----:B------:R-:W-:Y:S05]  /*2010*/  WARPSYNC.COLLECTIVE R35, `(.L_x_1866) ;  /* 0x0000000023087348 */ /* 0x000fea0003c00000 */
[----:B------:R0:W1:Y:S02]  /*2020*/  SHFL.BFLY P0, R46, R32, R33, R34 ;  /* 0x0c000021202e7389 */ /* 0x0000640000000022 */
[----:B01----:R-:W-:Y:S05]  /*2030*/  ENDCOLLECTIVE ;  /* 0x000000000000791b */ /* 0x003fea0003800000 */
.L_x_1866:
[----:B------:R-:W-:Y:S02]  /*2040*/  HFMA2 R33, -RZ, RZ, 0, 9.5367431640625e-07 ;  /* 0x00000010ff217431 */ /* 0x000fe400000001ff */
[----:B------:R-:W-:-:S05]  /*2050*/  FADD.FTZ R52, R51, R46 ;  /* 0x0000002e33347221 */ /* 0x000fca0000010000 */
[----:B------:R-:W-:-:S07]  /*2060*/  MOV R32, R52 ;  /* 0x0000003400207202 */ /* 0x000fce0000000f00 */
[----:B------:R-:W-:Y:S05]  /*2070*/  WARPSYNC.COLLECTIVE R35, `(.L_x_1867) ;  /* 0x0000000023087348 */ /* 0x000fea0003c00000 */
[----:B------:R0:W1:Y:S02]  /*2080*/  SHFL.BFLY P0, R46, R32, R33, R34 ;  /* 0x0c000021202e7389 */ /* 0x0000640000000022 */
[----:B01----:R-:W-:Y:S05]  /*2090*/  ENDCOLLECTIVE ;  /* 0x000000000000791b */ /* 0x003fea0003800000 */
.L_x_1867:
[----:B------:R-:W-:Y:S05]  /*20a0*/  BRA `(.L_x_1868) ;  /* 0xffffffe800c47947 */ /* 0x000fea000383ffff */
.L_x_1854:
[----:B------:R-:W-:Y:S01]  /*20b0*/  HFMA2 R34, -RZ, RZ, 0, 1.847743988037109375e-06 ;  /* 0x0000001fff227431 */ /* 0x000fe200000001ff */
[----:B------:R-:W-:Y:S01]  /*20c0*/  BSSY B0, `(.L_x_1869) ;  /* 0x0000006000007945 */ /* 0x000fe20003800000 */
[----:B------:R-:W-:Y:S02]  /*20d0*/  MOV R33, 0x1 ;  /* 0x0000000100217802 */ /* 0x000fe40000000f00 */
[----:B------:R-:W-:-:S07]  /*20e0*/  MOV R35, 0xffffffff ;  /* 0xffffffff00237802 */ /* 0x000fce0000000f00 */
[----:B-----5:R-:W-:Y:S05]  /*20f0*/  WARPSYNC.COLLECTIVE R35, `(.L_x_1870) ;  /* 0x0000000023087348 */ /* 0x020fea0003c00000 */
[----:B------:R0:W1:Y:S02]  /*2100*/  SHFL.BFLY P0, R46, R32, R33, R34 ;  /* 0x0c000021202e7389 */ /* 0x0000640000000022 */
[----:B01---5:R-:W-:Y:S05]  /*2110*/  ENDCOLLECTIVE ;  /* 0x000000000000791b */ /* 0x023fea0003800000 */
.L_x_1870:
[----:B------:R-:W-:Y:S05]  /*2120*/  BSYNC B0 ;  /* 0x0000000000007941 */ /* 0x000fea0003800000 */
.L_x_1869:
        /* <DEDUP_REMOVED lines=9> */
.L_x_1871:
[----:B------:R-:W-:Y:S02]  /*21c0*/  HFMA2 R33, -RZ, RZ, 0, 2.384185791015625e-07 ;  /* 0x00000004ff217431 */ /* 0x000fe400000001ff */
[----:B------:R-:W-:-:S05]  /*21d0*/  FADD.FTZ R51, R50, R46 ;  /* 0x0000002e32337221 */ /* 0x000fca0000010000 */
[----:B------:R-:W-:-:S07]  /*21e0*/  MOV R32, R51 ;  /* 0x0000003300207202 */ /* 0x000fce0000000f00 */
[----:B------:R-:W-:Y:S05]  /*21f0*/  WARPSYNC.COLLECTIVE R35, `(.L_x_1872) ;  /* 0x0000000023087348 */ /* 0x000fea0003c00000 */
[----:B------:R0:W1:Y:S02]  /*2200*/  SHFL.BFLY P0, R46, R32, R33, R34 ;  /* 0x0c000021202e7389 */ /* 0x0000640000000022 */
[----:B01----:R-:W-:Y:S05]  /*2210*/  ENDCOLLECTIVE ;  /* 0x000000000000791b */ /* 0x003fea0003800000 */
.L_x_1872:
[----:B------:R-:W-:Y:S02]  /*2220*/  HFMA2 R33, -RZ, RZ, 0, 4.76837158203125e-07 ;  /* 0x00000008ff217431 */ /* 0x000fe400000001ff */
[----:B------:R-:W-:-:S05]  /*2230*/  FADD.FTZ R52, R51, R46 ;  /* 0x0000002e33347221 */ /* 0x000fca0000010000 */
[----:B------:R-:W-:-:S07]  /*2240*/  MOV R32, R52 ;  /* 0x0000003400207202 */ /* 0x000fce0000000f00 */
[----:B------:R-:W-:Y:S05]  /*2250*/  WARPSYNC.COLLECTIVE R35, `(.L_x_1873) ;  /* 0x0000000023087348 */ /* 0x000fea0003c00000 */
[----:B------:R0:W1:Y:S02]  /*2260*/  SHFL.BFLY P0, R46, R32, R33, R34 ;  /* 0x0c000021202e7389 */ /* 0x0000640000000022 */
[----:B01----:R-:W-:Y:S05]  /*2270*/  ENDCOLLECTIVE ;  /* 0x000000000000791b */ /* 0x003fea0003800000 */
.L_x_1873:
[----:B------:R-:W-:Y:S02]  /*2280*/  HFMA2 R33, -RZ, RZ, 0, 9.5367431640625e-07 ;  /* 0x00000010ff217431 */ /* 0x000fe400000001ff */
[----:B------:R-:W-:-:S05]  /*2290*/  FADD.FTZ R53, R52, R46 ;  /* 0x0000002e34357221 */ /* 0x000fca0000010000 */
[----:B------:R-:W-:-:S07]  /*22a0*/  MOV R32, R53 ;  /* 0x0000003500207202 */ /* 0x000fce0000000f00 */
[----:B------:R-:W-:Y:S05]  /*22b0*/  WARPSYNC.COLLECTIVE R35, `(.L_x_1874) ;  /* 0x0000000023087348 */ /* 0x000fea0003c00000 */
[----:B------:R0:W1:Y:S02]  /*22c0*/  SHFL.BFLY P0, R46, R32, R33, R34 ;  /* 0x0c000021202e7389 */ /* 0x0000640000000022 */
[----:B01----:R-:W-:Y:S05]  /*22d0*/  ENDCOLLECTIVE ;  /* 0x000000000000791b */ /* 0x003fea0003800000 */
.L_x_1874:
        /* <DEDUP_REMOVED lines=23> */
.L_x_1875:
[----:B------:R-:W-:Y:S02]  /*2450*/  HFMA2 R33, -RZ, RZ, 0, 1.1920928955078125e-07 ;  /* 0x00000002ff217431 */ /* 0x000fe400000001ff */
[----:B------:R-:W-:-:S05]  /*2460*/  FADD.FTZ R50, R32, R46 ;  /* 0x0000002e20327221 */ /* 0x000fca0000010000 */
[----:B------:R-:W-:-:S07]  /*2470*/  MOV R32, R50 ;  /* 0x0000003200207202 */ /* 0x000fce0000000f00 */
[----:B------:R-:W-:Y:S05]  /*2480*/  WARPSYNC.COLLECTIVE R35, `(.L_x_1876) ;  /* 0x0000000023087348 */ /* 0x000fea0003c00000 */
[----:B------:R0:W1:Y:S02]  /*2490*/  SHFL.BFLY P0, R46, R32, R33, R34 ;  /* 0x0c000021202e7389 */ /* 0x0000640000000022 */
[----:B01----:R-:W-:Y:S05]  /*24a0*/  ENDCOLLECTIVE ;  /* 0x000000000000791b */ /* 0x003fea0003800000 */
.L_x_1876:
[----:B------:R-:W-:Y:S02]  /*24b0*/  HFMA2 R33, -RZ, RZ, 0, 2.384185791015625e-07 ;  /* 0x00000004ff217431 */ /* 0x000fe400000001ff */
[----:B------:R-:W-:-:S05]  /*24c0*/  FADD.FTZ R51, R50, R46 ;  /* 0x0000002e32337221 */ /* 0x000fca0000010000 */
[----:B------:R-:W-:-:S07]  /*24d0*/  MOV R32, R51 ;  /* 0x0000003300207202 */ /* 0x000fce0000000f00 */
[----:B------:R-:W-:Y:S05]  /*24e0*/  WARPSYNC.COLLECTIVE R35, `(.L_x_1877) ;  /* 0x0000000023087348 */ /* 0x000fea0003c00000 */
[----:B------:R0:W1:Y:S02]  /*24f0*/  SHFL.BFLY P0, R46, R32, R33, R34 ;  /* 0x0c000021202e7389 */ /* 0x0000640000000022 */
[----:B01----:R-:W-:Y:S05]  /*2500*/  ENDCOLLECTIVE ;  /* 0x000000000000791b */ /* 0x003fea0003800000 */
.L_x_1877:
[----:B------:R-:W-:Y:S02]  /*2510*/  HFMA2 R33, -RZ, RZ, 0, 4.76837158203125e-07 ;  /* 0x00000008ff217431 */ /* 0x000fe400000001ff */
[----:B------:R-:W-:-:S05]  /*2520*/  FADD.FTZ R52, R51, R46 ;  /* 0x0000002e33347221 */ /* 0x000fca0000010000 */
[----:B------:R-:W-:-:S07]  /*2530*/  MOV R32, R52 ;  /* 0x0000003400207202 */ /* 0x000fce0000000f00 */
[----:B------:R-:W-:Y:S05]  /*2540*/  WARPSYNC.COLLECTIVE R35, `(.L_x_1878) ;  /* 0x0000000023087348 */ /* 0x000fea0003c00000 */
[----:B------:R0:W1:Y:S02]  /*2550*/  SHFL.BFLY P0, R46, R32, R33, R34 ;  /* 0x0c000021202e7389 */ /* 0x0000640000000022 */
[----:B01----:R-:W-:Y:S05]  /*2560*/  ENDCOLLECTIVE ;  /* 0x000000000000791b */ /* 0x003fea0003800000 */
.L_x_1878:
[----:B------:R-:W-:Y:S02]  /*2570*/  HFMA2 R33, -RZ, RZ, 0, 9.5367431640625e-07 ;  /* 0x00000010ff217431 */ /* 0x000fe400000001ff */
[----:B------:R-:W-:-:S05]  /*2580*/  FADD.FTZ R53, R52, R46 ;  /* 0x0000002e34357221 */ /* 0x000fca0000010000 */
[----:B------:R-:W-:-:S07]  /*2590*/  MOV R32, R53 ;  /* 0x0000003500207202 */ /* 0x000fce0000000f00 */
[----:B------:R-:W-:Y:S05]  /*25a0*/  WARPSYNC.COLLECTIVE R35, `(.L_x_1879) ;  /* 0x0000000023087348 */ /* 0x000fea0003c00000 */
[----:B------:R0:W1:Y:S02]  /*25b0*/  SHFL.BFLY P0, R46, R32, R33, R34 ;  /* 0x0c000021202e7389 */ /* 0x0000640000000022 */
[----:B01----:R-:W-:Y:S05]  /*25c0*/  ENDCOLLECTIVE ;  /* 0x000000000000791b */ /* 0x003fea0003800000 */
.L_x_1879:
[----:B------:R-:W-:Y:S05]  /*25d0*/  BRA `(.L_x_1880) ;  /* 0xfffffff000787947 */ /* 0x000fea000383ffff */
.L_x_1881:
        /* <DEDUP_REMOVED lines=10> */
.L_x_9073:


//--------------------- .text._ZN10layer_norm13ln_fwd_kernelINS_13Kernel_traitsIf13__nv_bfloat16S2_S2_fjLj256ELj1ELj4ELj1ELj16ENS_18Kernel_traits_baseILj256EfS2_S2_S2_fjLj128EEEEELb0ELb1ELb1ELb1EEEvNS_9FwdParamsE --------------------------
	.section	.text._ZN10layer_norm13ln_fwd_kernelINS_13Kernel_traitsIf13__nv_bfloat16S2_S2_fjLj256ELj1ELj4ELj1ELj16ENS_18Kernel_traits_baseILj256EfS2_S2_S2_fjLj128EEEEELb0ELb1ELb1ELb1EEEvNS_9FwdParamsE,"ax",@progbits
	.align	128
        .global         _ZN10layer_norm13ln_fwd_kernelINS_13Kernel_traitsIf13__nv_bfloat16S2_S2_fjLj256ELj1ELj4ELj1ELj16ENS_18Kernel_traits_baseILj256EfS2_S2_S2_fjLj128EEEEELb0ELb1ELb1ELb1EEEvNS_9FwdParamsE
        .type           _ZN10layer_norm13ln_fwd_kernelINS_13Kernel_traitsIf13__nv_bfloat16S2_S2_fjLj256ELj1ELj4ELj1ELj16ENS_18Kernel_traits_baseILj256EfS2_S2_S2_fjLj128EEEEELb0ELb1ELb1ELb1EEEvNS_9FwdParamsE,@function
        .size           _ZN10layer_norm13ln_fwd_kernelINS_13Kernel_traitsIf13__nv_bfloat16S2_S2_fjLj256ELj1ELj4ELj1ELj16ENS_18Kernel_traits_baseILj256EfS2_S2_S2_fjLj128EEEEELb0ELb1ELb1ELb1EEEvNS_9FwdParamsE,(.L_x_9074 - _ZN10layer_norm13ln_fwd_kernelINS_13Kernel_traitsIf13__nv_bfloat16S2_S2_fjLj256ELj1ELj4ELj1ELj16ENS_18Kernel_traits_baseILj256EfS2_S2_S2_fjLj128EEEEELb0ELb1ELb1ELb1EEEvNS_9FwdParamsE)
        .other          _ZN10layer_norm13ln_fwd_kernelINS_13Kernel_traitsIf13__nv_bfloat16S2_S2_fjLj256ELj1ELj4ELj1ELj16ENS_18Kernel_traits_baseILj256EfS2_S2_S2_fjLj128EEEEELb0ELb1ELb1ELb1EEEvNS_9FwdParamsE,@"STO_CUDA_ENTRY STV_DEFAULT"
_ZN10layer_norm13ln_fwd_kernelINS_13Kernel_traitsIf13__nv_bfloat16S2_S2_fjLj256ELj1ELj4ELj1ELj16ENS_18Kernel_traits_baseILj256EfS2_S2_S2_fjLj128EEEEELb0ELb1ELb1ELb1EEEvNS_9FwdParamsE:
.text._ZN10layer_norm13ln_fwd_kernelINS_13Kernel_traitsIf13__nv_bfloat16S2_S2_fjLj256ELj1ELj4ELj1ELj16ENS_18Kernel_traits_baseILj256EfS2_S2_S2_fjLj128EEEEELb0ELb1ELb1ELb1EEEvNS_9FwdParamsE:
        /* <DEDUP_REMOVED lines=27> */
[----:B0-----:R-:W0:Y:S01]  /*01b0*/  LDC.64 R6, c[0x0][0x3e8] ;  /* 0x0000fa00ff067b82 */ /* 0x001e220000000a00 */
[----:B------:R1:W5:Y:S01]  /*01c0*/  LDG.E.128 R20, desc[UR6][R4.64] ;  /* 0x0000000604147981 */ /* 0x000362000c1e1d00 */
[----:B------:R-:W2:Y:S03]  /*01d0*/  LDCU.64 UR4, c[0x0][0x3a0] ;  /* 0x00007400ff0477ac */ /* 0x000ea60008000a00 */
[----:B------:R1:W5:Y:S01]  /*01e0*/  LDG.E.128 R16, desc[UR6][R4.64+0x10] ;  /* 0x0000100604107981 */ /* 0x000362000c1e1d00 */
[----:B------:R-:W3:Y:S01]  /*01f0*/  LDCU.U8 UR8, c[0x0][0x410] ;  /* 0x00008200ff0877ac */ /* 0x000ee20008000000 */
[----:B------:R-:W4:Y:S01]  /*0200*/  LDCU UR9, c[0x0][0x448] ;  /* 0x00008900ff0977ac */ /* 0x000f220008000800 */
[----:B------:R-:W0:Y:S02]  /*0210*/  LDCU UR10, c[0x0][0x448] ;  /* 0x00008900ff0a77ac */ /* 0x000e240008000800 */
[----:B0-----:R-:W-:-:S05]  /*0220*/  IMAD.WIDE.U32 R6, R3, 0x20, R6 ;  /* 0x0000002003067825 */ /* 0x001fca00078e0006 */
[----:B------:R1:W5:Y:S04]  /*0230*/  LDG.E.128 R12, desc[UR6][R6.64] ;  /* 0x00000006060c7981 */ /* 0x000368000c1e1d00 */
[----:B------:R1:W5:Y:S01]  /*0240*/  LDG.E.128 R8, desc[UR6][R6.64+0x10] ;  /* 0x0000100606087981 */ /* 0x000362000c1e1d00 */
[----:B--2---:R-:W-:-:S04]  /*0250*/  UISETP.NE.U32.AND UP0, UPT, UR4, URZ, UPT ;  /* 0x000000ff0400728c */ /* 0x004fc8000bf05070 */
[----:B------:R-:W-:-:S09]  /*0260*/  UISETP.NE.AND.EX UP0, UPT, UR5, URZ, UPT, UP0 ;  /* 0x000000ff0500728c */ /* 0x000fd2000bf05300 */
[----:B-1-34-:R-:W-:Y:S05]  /*0270*/  BRA.U !UP0, `(.L_x_1882) ;  /* 0x0000000908f47547 */ /* 0x01afea000b800000 */
.L_x_1886:
[----:B------:R-:W0:Y:S08]  /*0280*/  LDC.64 R38, c[0x0][0x3f0] ;  /* 0x0000fc00ff267b82 */ /* 0x000e300000000a00 */
[----:B------:R-:W1:Y:S01]  /*0290*/  LDC R37, c[0x0][0x388] ;  /* 0x0000e200ff257b82 */ /* 0x000e620000000800 */
[----:B------:R-:W-:-:S07]  /*02a0*/  CS2R R40, SRZ ;  /* 0x0000000000287805 */ /* 0x000fce000001ff00 */
[----:B------:R-:W2:Y:S01]  /*02b0*/  LDC.64 R42, c[0x0][0x3f8] ;  /* 0x0000fe00ff2a7b82 */ /* 0x000ea20000000a00 */
[----:B0-----:R-:W-:-:S05]  /*02c0*/  IMAD.WIDE R38, R2, 0x4, R38 ;  /* 0x0000000402267825 */ /* 0x001fca00078e0226 */
[----:B------:R-:W3:Y:S02]  /*02d0*/  LDG.E R36, desc[UR6][R38.64] ;  /* 0x0000000626247981 */ /* 0x000ee4000c1e1900 */
[----:B---3--:R-:W-:-:S13]  /*02e0*/  ISETP.GE.AND P0, PT, R36, 0x1, PT ;  /* 0x000000012400780c */ /* 0x008fda0003f06270 */
[----:B------:R-:W-:Y:S01]  /*02f0*/  @P0 IADD3 R0, PT, PT, R36, -0x1, RZ ;  /* 0xffffffff24000810 */ /* 0x000fe20007ffe0ff */
[----:B------:R-:W0:Y:S01]  /*0300*/  @P0 LDC.64 R32, c[0x0][0x390] ;  /* 0x0000e400ff200b82 */ /* 0x000e220000000a00 */
[----:B------:R-:W-:-:S03]  /*0310*/  @P0 MOV R41, RZ ;  /* 0x000000ff00290202 */ /* 0x000fc60000000f00 */
[----:B-1----:R-:W-:-:S05]  /*0320*/  @P0 IMAD R0, R0, R37, RZ ;  /* 0x0000002500000224 */ /* 0x002fca00078e02ff */
[----:B------:R-:W-:-:S04]  /*0330*/  @P0 SHF.R.S32.HI R35, RZ, 0x1f, R0 ;  /* 0x0000001fff230819 */ /* 0x000fc80000011400 */
[----:B------:R-:W-:Y:S02]  /*0340*/  @P0 LEA.HI R0, R35, R0, RZ, 0x3 ;  /* 0x0000000023000211 */ /* 0x000fe400078f18ff */
[----:B------:R-:W1:Y:S02]  /*0350*/  LDC.64 R34, c[0x0][0x3a0] ;  /* 0x0000e800ff227b82 */ /* 0x000e640000000a00 */
[----:B------:R-:W-:Y:S01]  /*0360*/  @P0 LEA.HI.SX32 R40, R0, R3, 0x1d ;  /* 0x0000000300280211 */ /* 0x000fe200078feaff */
[----:B------:R-:W-:-:S05]  /*0370*/  IMAD R0, R2, R37, RZ ;  /* 0x0000002502007224 */ /* 0x000fca00078e02ff */
[----:B------:R-:W-:Y:S02]  /*0380*/  SHF.R.S32.HI R39, RZ, 0x1f, R0 ;  /* 0x0000001fff277819 */ /* 0x000fe40000011400 */
[C---:B0-----:R-:W-:Y:S02]  /*0390*/  @P0 LEA R44, P1, R40.reuse, R32, 0x4 ;  /* 0x00000020282c0211 */ /* 0x041fe400078220ff */
[----:B------:R-:W-:Y:S02]  /*03a0*/  LEA.HI R0, R39, R0, RZ, 0x3 ;  /* 0x0000000027007211 */ /* 0x000fe400078f18ff */
[----:B------:R-:W-:Y:S02]  /*03b0*/  @P0 LEA.HI.X R45, R40, R33, R41, 0x4, P1 ;  /* 0x00000021282d0211 */ /* 0x000fe400008f2429 */
[----:B------:R-:W-:Y:S01]  /*03c0*/  LEA.HI.SX32 R49, R0, R3, 0x1d ;  /* 0x0000000300317211 */ /* 0x000fe200078feaff */
[----:B------:R-:W0:Y:S02]  /*03d0*/  @P0 LDC R41, c[0x0][0x40c] ;  /* 0x00010300ff290b82 */ /* 0x000e240000000800 */
[----:B------:R-:W3:Y:S02]  /*03e0*/  @P0 LDG.E.128 R4, desc[UR6][R44.64] ;  /* 0x000000062c040981 */ /* 0x000ee4000c1e1d00 */
[----:B-1----:R-:W-:-:S06]  /*03f0*/  IMAD.WIDE.U32 R34, R49, 0x10, R34 ;  /* 0x0000001031227825 */ /* 0x002fcc00078e0022 */
[----:B------:R-:W4:Y:S01]  /*0400*/  LDG.E.128 R32, desc[UR6][R34.64] ;  /* 0x0000000622207981 */ /* 0x000f22000c1e1d00 */
[----:B------:R-:W-:Y:S01]  /*0410*/  ISETP.GT.AND P1, PT, R36, RZ, PT ;  /* 0x000000ff2400720c */ /* 0x000fe20003f24270 */
[----:B--2---:R-:W-:-:S05]  /*0420*/  IMAD.WIDE R42, R2, 0x4, R42 ;  /* 0x00000004022a7825 */ /* 0x004fca00078e022a */
[----:B-----5:R1:W5:Y:S01]  /*0430*/  LDG.E R0, desc[UR6][R42.64] ;  /* 0x000000062a007981 */ /* 0x020362000c1e1900 */
[----:B------:R-:W-:-:S06]  /*0440*/  UMOV UR4, 0xffffffff ;  /* 0xffffffff00047882 */ /* 0x000fcc0000000000 */
[----:B------:R-:W2:Y:S08]  /*0450*/  @P1 LDC R48, c[0x0][0x40c] ;  /* 0x00010300ff301b82 */ /* 0x000eb00000000800 */
[----:B------:R-:W2:Y:S08]  /*0460*/  @P1 LDC R46, c[0x0][0x40c] ;  /* 0x00010300ff2e1b82 */ /* 0x000eb00000000800 */
[----:B------:R-:W2:Y:S08]  /*0470*/  @P1 LDC R38, c[0x0][0x40c] ;  /* 0x00010300ff261b82 */ /* 0x000eb00000000800 */
[----:B------:R-:W2:Y:S08]  /*0480*/  @P1 LDC R40, c[0x0][0x40c] ;  /* 0x00010300ff281b82 */ /* 0x000eb00000000800 */
[----:B-1----:R-:W1:Y:S01]  /*0490*/  @P1 LDC R42, c[0x0][0x40c] ;  /* 0x00010300ff2a1b82 */ /* 0x002e620000000800 */
[----:B---3--:R-:W-:-:S02]  /*04a0*/  @P0 SHF.L.U32 R36, R4, 0x10, RZ ;  /* 0x0000001004240819 */ /* 0x008fc400000006ff */
[----:B------:R-:W-:Y:S02]  /*04b0*/  @P1 PRMT R39, R4, 0x7632, R39 ;  /* 0x0000763204271816 */ /* 0x000fe40000000027 */
[----:B------:R-:W-:Y:S01]  /*04c0*/  @P1 PRMT R47, R6, 0x7632, R47 ;  /* 0x00007632062f1816 */ /* 0x000fe2000000002f */
[----:B0-----:R-:W-:Y:S01]  /*04d0*/  @P0 FMUL.FTZ R36, R36, R41 ;  /* 0x0000002924240220 */ /* 0x001fe20000410000 */
[----:B------:R-:W-:Y:S02]  /*04e0*/  @P1 PRMT R41, R5, 0x7632, R41 ;  /* 0x0000763205291816 */ /* 0x000fe40000000029 */
[----:B------:R-:W-:Y:S02]  /*04f0*/  @P1 SHF.L.U32 R43, R39, 0x10, RZ ;  /* 0x00000010272b1819 */ /* 0x000fe400000006ff */
[----:B------:R-:W-:Y:S02]  /*0500*/  @P1 SHF.L.U32 R41, R41, 0x10, RZ ;  /* 0x0000001029291819 */ /* 0x000fe400000006ff */
[----:B----4-:R-:W-:Y:S01]  /*0510*/  SHF.L.U32 R39, R32, 0x10, RZ ;  /* 0x0000001020277819 */ /* 0x010fe200000006ff */
[----:B--2---:R-:W-:Y:S01]  /*0520*/  @P1 FMUL.FTZ R43, R43, R46 ;  /* 0x0000002e2b2b1220 */ /* 0x004fe20000410000 */
[----:B------:R-:W-:Y:S01]  /*0530*/  PRMT R46, R33, 0x7632, R46 ;  /* 0x00007632212e7816 */ /* 0x000fe2000000002e */
[----:B------:R-:W-:Y:S01]  /*0540*/  @P1 FMUL.FTZ R44, R41, R48 ;  /* 0x00000030292c1220 */ /* 0x000fe20000410000 */
[----:B------:R-:W-:Y:S01]  /*0550*/  @P1 SHF.L.U32 R41, R5, 0x10, RZ ;  /* 0x0000001005291819 */ /* 0x000fe200000006ff */
[----:B------:R-:W-:Y:S01]  /*0560*/  @P0 FFMA.FTZ R39, R12, R36, R39 ;  /* 0x000000240c270223 */ /* 0x000fe20000010027 */
[----:B------:R-:W-:-:S02]  /*0570*/  PRMT R36, R32, 0x7632, R36 ;  /* 0x0000763220247816 */ /* 0x000fc40000000024 */
[----:B------:R-:W0:Y:S01]  /*0580*/  @P1 LDC R32, c[0x0][0x40c] ;  /* 0x00010300ff201b82 */ /* 0x000e220000000800 */
[----:B------:R-:W-:Y:S01]  /*0590*/  @P1 FMUL.FTZ R45, R41, R38 ;  /* 0x00000026292d1220 */ /* 0x000fe20000410000 */
[----:B------:R-:W-:Y:S02]  /*05a0*/  SHF.L.U32 R41, R33, 0x10, RZ ;  /* 0x0000001021297819 */ /* 0x000fe400000006ff */
[----:B------:R-:W-:Y:S02]  /*05b0*/  SHF.L.U32 R38, R46, 0x10, RZ ;  /* 0x000000102e267819 */ /* 0x000fe400000006ff */
[----:B------:R-:W-:Y:S01]  /*05c0*/  SHF.L.U32 R36, R36, 0x10, RZ ;  /* 0x0000001024247819 */ /* 0x000fe200000006ff */
[----:B------:R-:W-:Y:S01]  /*05d0*/  @P1 FFMA.FTZ R41, R14, R45, R41 ;  /* 0x0000002d0e291223 */ /* 0x000fe20000010029 */
[----:B------:R-:W2:Y:S01]  /*05e0*/  @P1 LDC R33, c[0x0][0x40c] ;  /* 0x00010300ff211b82 */ /* 0x000ea20000000800 */
[----:B------:R-:W-:Y:S01]  /*05f0*/  @P1 SHF.L.U32 R47, R47, 0x10, RZ ;  /* 0x000000102f2f1819 */ /* 0x000fe200000006ff */
[----:B------:R-:W-:Y:S01]  /*0600*/  @P1 FFMA.FTZ R38, R15, R44, R38 ;  /* 0x0000002c0f261223 */ /* 0x000fe20000010026 */
[----:B------:R-:W-:Y:S01]  /*0610*/  @P1 FFMA.FTZ R36, R13, R43, R36 ;  /* 0x0000002b0d241223 */ /* 0x000fe20000010024 */
[----:B------:R-:W-:-:S02]  /*0620*/  @P1 PRMT R43, R7, 0x7632, R43 ;  /* 0x00007632072b1816 */ /* 0x000fc4000000002b */
[----:B------:R-:W-:Y:S01]  /*0630*/  @P1 FMUL.FTZ R44, R47, R40 ;  /* 0x000000282f2c1220 */ /* 0x000fe20000410000 */
[----:B------:R-:W-:Y:S01]  /*0640*/  PRMT R40, R34, 0x7632, R40 ;  /* 0x0000763222287816 */ /* 0x000fe20000000028 */
[----:B------:R-:W3:Y:S01]  /*0650*/  LDC.64 R46, c[0x0][0x3a8] ;  /* 0x0000ea00ff2e7b82 */ /* 0x000ee20000000a00 */
[----:B------:R-:W-:Y:S02]  /*0660*/  @P1 SHF.L.U32 R45, R43, 0x10, RZ ;  /* 0x000000102b2d1819 */ /* 0x000fe400000006ff */
[----:B------:R-:W-:Y:S02]  /*0670*/  SHF.L.U32 R40, R40, 0x10, RZ ;  /* 0x0000001028287819 */ /* 0x000fe400000006ff */
[----:B------:R-:W-:-:S03]  /*0680*/  @P1 SHF.L.U32 R43, R6, 0x10, RZ ;  /* 0x00000010062b1819 */ /* 0x000fc600000006ff */
[----:B------:R-:W-:Y:S01]  /*0690*/  @P1 FFMA.FTZ R40, R9, R44, R40 ;  /* 0x0000002c09281223 */ /* 0x000fe20000010028 */
[----:B0-----:R-:W-:Y:S01]  /*06a0*/  @P1 FMUL.FTZ R48, R45, R32 ;  /* 0x000000202d301220 */ /* 0x001fe20000410000 */
[----:B------:R-:W-:Y:S01]  /*06b0*/  PRMT R44, R35, 0x7632, R44 ;  /* 0x00007632232c7816 */ /* 0x000fe2000000002c */
[----:B-1----:R-:W-:Y:S01]  /*06c0*/  @P1 FMUL.FTZ R42, R43, R42 ;  /* 0x0000002a2b2a1220 */ /* 0x002fe20000410000 */
[----:B------:R-:W-:Y:S02]  /*06d0*/  @P1 SHF.L.U32 R32, R7, 0x10, RZ ;  /* 0x0000001007201819 */ /* 0x000fe400000006ff */
[----:B------:R-:W-:Y:S02]  /*06e0*/  SHF.L.U32 R43, R34, 0x10, RZ ;  /* 0x00000010222b7819 */ /* 0x000fe400000006ff */
[----:B------:R-:W-:Y:S01]  /*06f0*/  SHF.L.U32 R44, R44, 0x10, RZ ;  /* 0x000000102c2c7819 */ /* 0x000fe200000006ff */
[----:B--2---:R-:W-:Y:S01]  /*0700*/  @P1 FMUL.FTZ R32, R32, R33 ;  /* 0x0000002120201220 */ /* 0x004fe20000410000 */
[----:B------:R-:W-:Y:S01]  /*0710*/  SHF.L.U32 R45, R35, 0x10, RZ ;  /* 0x00000010232d7819 */ /* 0x000fe200000006ff */
[----:B------:R-:W-:Y:S01]  /*0720*/  @P1 FFMA.FTZ R43, R8, R42, R43 ;  /* 0x0000002a082b1223 */ /* 0x000fe2000001002b */
[----:B------:R-:W-:Y:S01]  /*0730*/  FADD.FTZ R33, RZ, R39 ;  /* 0x00000027ff217221 */ /* 0x000fe20000010000 */
[----:B------:R-:W-:-:S02]  /*0740*/  @P1 FFMA.FTZ R44, R11, R48, R44 ;  /* 0x000000300b2c1223 */ /* 0x000fc4000001002c */
[----:B------:R-:W-:Y:S01]  /*0750*/  @P1 FFMA.FTZ R45, R10, R32, R45 ;  /* 0x000000200a2d1223 */ /* 0x000fe2000001002d */
[----:B------:R-:W-:Y:S01]  /*0760*/  FADD.FTZ R42, R33, R36 ;  /* 0x00000024212a7221 */ /* 0x000fe20000010000 */
[----:B---3--:R-:W-:Y:S01]  /*0770*/  IMAD.WIDE.U32 R46, R49, 0x10, R46 ;  /* 0x00000010312e7825 */ /* 0x008fe200078e002e */
[----:B------:R-:W-:Y:S02]  /*0780*/  F2FP.BF16.F32.PACK_AB R32, R36, R39 ;  /* 0x000000272420723e */ /* 0x000fe400000010ff */
[----:B------:R-:W-:Y:S01]  /*0790*/  F2FP.BF16.F32.PACK_AB R33, R38, R41 ;  /* 0x000000292621723e */ /* 0x000fe200000010ff */
[----:B------:R-:W-:Y:S01]  /*07a0*/  FADD.FTZ R49, R42, R41 ;  /* 0x000000292a317221 */ /* 0x000fe20000010000 */
[----:B------:R-:W-:Y:S02]  /*07b0*/  F2FP.BF16.F32.PACK_AB R34, R40, R43 ;  /* 0x0000002b2822723e */ /* 0x000fe400000010ff */
[----:B------:R-:W-:Y:S01]  /*07c0*/  F2FP.BF16.F32.PACK_AB R35, R44, R45 ;  /* 0x0000002d2c23723e */ /* 0x000fe200000010ff */
[----:B------:R-:W-:Y:S01]  /*07d0*/  FADD.FTZ R42, R49, R38 ;  /* 0x00000026312a7221 */ /* 0x000fe20000010000 */
[----:B------:R-:W-:-:S03]  /*07e0*/  ISETP.NE.AND P1, PT, R3, RZ, PT ;  /* 0x000000ff0300720c */ /* 0x000fc60003f25270 */
        /* <DEDUP_REMOVED lines=43> */
.L_x_1901:
        /* <DEDUP_REMOVED lines=16> */
[----:B------:R-:W-:Y:S01]  /*0ba0*/  IADD3 R0, PT, PT, R0, -0x1, RZ ;  /* 0xffffffff00007810 */ /* 0x000fe20007ffe0ff */
[----:B------:R-:W0:Y:S01]  /*0bb0*/  LDC.64 R32, c[0x0][0x428] ;  /* 0x00010a00ff207b82 */ /* 0x000e220000000a00 */
[----:B------:R-:W-:-:S03]  /*0bc0*/  FSEL R47, R47, RZ, !P0 ;  /* 0x000000ff2f2f7208 */ /* 0x000fc60004000000 */
[----:B------:R-:W-:Y:S02]  /*0bd0*/  IMAD R37, R0, R37, RZ ;  /* 0x0000002500257224 */ /* 0x000fe400078e02ff */
[C---:B------:R-:W-:Y:S01]  /*0be0*/  FADD.FTZ R0, -R47.reuse, R39 ;  /* 0x000000272f007221 */ /* 0x040fe20000010100 */
[C---:B------:R-:W-:Y:S01]  /*0bf0*/  FADD.FTZ R36, -R47.reuse, R36 ;  /* 0x000000242f247221 */ /* 0x040fe20000010100 */
[C---:B------:R-:W-:Y:S01]  /*0c00*/  FADD.FTZ R34, -R47.reuse, R41 ;  /* 0x000000292f227221 */ /* 0x040fe20000010100 */
[----:B------:R-:W-:Y:S01]  /*0c10*/  FADD.FTZ R38, -R47, R38 ;  /* 0x000000262f267221 */ /* 0x000fe20000010100 */
[C---:B------:R-:W-:Y:S01]  /*0c20*/  FMUL.FTZ R35, R49.reuse, R0 ;  /* 0x0000000031237220 */ /* 0x040fe20000410000 */
[----:B------:R-:W-:Y:S01]  /*0c30*/  FMUL.FTZ R0, R49, R36 ;  /* 0x0000002431007220 */ /* 0x000fe20000410000 */
[C---:B------:R-:W-:Y:S01]  /*0c40*/  FADD.FTZ R42, -R47.reuse, R43 ;  /* 0x0000002b2f2a7221 */ /* 0x040fe20000010100 */
[C---:B------:R-:W-:Y:S01]  /*0c50*/  FADD.FTZ R46, -R47.reuse, R45 ;  /* 0x0000002d2f2e7221 */ /* 0x040fe20000010100 */
[----:B------:R-:W-:Y:S01]  /*0c60*/  SHF.R.S32.HI R36, RZ, 0x1f, R37 ;  /* 0x0000001fff247819 */ /* 0x000fe20000011425 */
[C---:B------:R-:W-:Y:S01]  /*0c70*/  FADD.FTZ R40, -R47.reuse, R40 ;  /* 0x000000282f287221 */ /* 0x040fe20000010100 */
[----:B------:R-:W-:Y:S01]  /*0c80*/  FADD.FTZ R48, -R47, R44 ;  /* 0x0000002c2f307221 */ /* 0x000fe20000010100 */
[C---:B------:R-:W-:Y:S01]  /*0c90*/  FMUL.FTZ R39, R49.reuse, R34 ;  /* 0x0000002231277220 */ /* 0x040fe20000410000 */
[C---:B------:R-:W-:Y:S01]  /*0ca0*/  FMUL.FTZ R34, R49.reuse, R38 ;  /* 0x0000002631227220 */ /* 0x040fe20000410000 */
[C---:B------:R-:W-:Y:S01]  /*0cb0*/  FMUL.FTZ R41, R49.reuse, R42 ;  /* 0x0000002a31297220 */ /* 0x040fe20000410000 */
[C---:B------:R-:W-:Y:S01]  /*0cc0*/  FMUL.FTZ R43, R49.reuse, R46 ;  /* 0x0000002e312b7220 */ /* 0x040fe20000410000 */
[----:B------:R-:W-:Y:S01]  /*0cd0*/  LEA.HI R38, R36, R37, RZ, 0x3 ;  /* 0x0000002524267211 */ /* 0x000fe200078f18ff */
        /* <DEDUP_REMOVED lines=17> */
.L_x_1885:
[----:B------:R-:W-:Y:S05]  /*0df0*/  BSYNC.RECONVERGENT B0 ;  /* 0x0000000000007941 */ /* 0x000fea0003800200 */
.L_x_1884:
[----:B0-----:R-:W0:Y:S02]  /*0e00*/  LDC.64 R32, c[0x0][0x380] ;  /* 0x0000e000ff207b82 */ /* 0x001e240000000a00 */
[----:B0-----:R-:W-:-:S04]  /*0e10*/  LEA R2, R32, R2, 0x2 ;  /* 0x0000000220027211 */ /* 0x001fc800078e10ff */
[----:B------:R-:W-:-:S13]  /*0e20*/  ISETP.GE.AND P0, PT, R2, R33, PT ;  /* 0x000000210200720c */ /* 0x000fda0003f06270 */
[----:B------:R-:W-:Y:S05]  /*0e30*/  @!P0 BRA `(.L_x_1886) ;  /* 0xfffffff400108947 */ /* 0x000fea000383ffff */
[----:B------:R-:W-:Y:S05]  /*0e40*/  EXIT ;  /* 0x000000000000794d */ /* 0x000fea0003800000 */
.L_x_1882:
        /* <DEDUP_REMOVED lines=19> */
[----:B------:R-:W4:Y:S03]  /*0f80*/  @P0 LDC R37, c[0x0][0x40c] ;  /* 0x00010300ff250b82 */ /* 0x000f260000000800 */
[----:B------:R-:W2:Y:S01]  /*0f90*/  @P0 LDG.E.64 R38, desc[UR6][R34.64+0x8] ;  /* 0x0000080622260981 */ /* 0x000ea2000c1e1b00 */
[----:B-1----:R-:W-:-:S04]  /*0fa0*/  IMAD.WIDE R6, R2, 0x4, R6 ;  /* 0x0000000402067825 */ /* 0x002fc800078e0206 */
[----:B------:R-:W1:Y:S02]  /*0fb0*/  @P0 LDC R45, c[0x0][0x40c] ;  /* 0x00010300ff2d0b82 */ /* 0x000e640000000800 */
[----:B-----5:R0:W5:Y:S01]  /*0fc0*/  LDG.E R6, desc[UR6][R6.64] ;  /* 0x0000000606067981 */ /* 0x020162000c1e1900 */
[----:B------:R-:W-:Y:S01]  /*0fd0*/  IMAD R47, R2, R5, RZ ;  /* 0x00000005022f7224 */ /* 0x000fe200078e02ff */
[----:B------:R-:W-:Y:S01]  /*0fe0*/  UMOV UR4, 0xffffffff ;  /* 0xffffffff00047882 */ /* 0x000fe20000000000 */
[----:B------:R-:W-:-:S03]  /*0ff0*/  ISETP.NE.AND P1, PT, R3, RZ, PT ;  /* 0x000000ff0300720c */ /* 0x000fc60003f25270 */
[----:B------:R-:W1:Y:S01]  /*1000*/  @P0 LDC R33, c[0x0][0x40c] ;  /* 0x00010300ff210b82 */ /* 0x000e620000000800 */
[----:B------:R-:W-:Y:S01]  /*1010*/  SHF.R.S32.HI R48, RZ, 0x1f, R47 ;  /* 0x0000001fff307819 */ /* 0x000fe2000001142f */
[----:B0-----:R-:W-:-:S03]  /*1020*/  HFMA2 R7, -RZ, RZ, 0, 0 ;  /* 0x00000000ff077431 */ /* 0x001fc600000001ff */
[----:B------:R-:W-:Y:S01]  /*1030*/  LEA.HI R50, R48, R47, RZ, 0x3 ;  /* 0x0000002f30327211 */ /* 0x000fe200078f18ff */
[----:B------:R-:W-:Y:S01]  /*1040*/  HFMA2 R47, -RZ, RZ, 0, 0 ;  /* 0x00000000ff2f7431 */ /* 0x000fe200000001ff */
[----:B------:R-:W-:Y:S02]  /*1050*/  MOV R48, RZ ;  /* 0x000000ff00307202 */ /* 0x000fe40000000f00 */
[C---:B---3--:R-:W-:Y:S02]  /*1060*/  @P0 PRMT R32, R40.reuse, 0x7632, R32 ;  /* 0x0000763228200816 */ /* 0x048fe40000000020 */
[----:B------:R-:W-:Y:S02]  /*1070*/  @P0 SHF.L.U32 R36, R40, 0x10, RZ ;  /* 0x0000001028240819 */ /* 0x000fe400000006ff */
[----:B------:R-:W-:Y:S02]  /*1080*/  @P0 SHF.L.U32 R34, R32, 0x10, RZ ;  /* 0x0000001020220819 */ /* 0x000fe400000006ff */
[----:B------:R-:W0:Y:S01]  /*1090*/  @P0 LDC R32, c[0x0][0x40c] ;  /* 0x00010300ff200b82 */ /* 0x000e220000000800 */
[----:B----4-:R-:W-:Y:S01]  /*10a0*/  @P0 FMUL.FTZ R35, R36, R37 ;  /* 0x0000002524230220 */ /* 0x010fe20000410000 */
[C---:B------:R-:W-:Y:S01]  /*10b0*/  @P0 SHF.L.U32 R37, R41.reuse, 0x10, RZ ;  /* 0x0000001029250819 */ /* 0x040fe200000006ff */
[----:B--2---:R-:W-:Y:S01]  /*10c0*/  @P0 FMUL.FTZ R34, R34, R43 ;  /* 0x0000002b22220220 */ /* 0x004fe20000410000 */
[----:B------:R-:W-:Y:S01]  /*10d0*/  @P0 PRMT R42, R41, 0x7632, R42 ;  /* 0x00007632292a0816 */ /* 0x000fe2000000002a */
[----:B------:R-:W-:Y:S01]  /*10e0*/  @P0 FMUL.FTZ R7, R12, R35 ;  /* 0x000000230c070220 */ /* 0x000fe20000410000 */
[----:B------:R-:W-:Y:S01]  /*10f0*/  @P0 PRMT R0, R38, 0x7610, R0 ;  /* 0x0000761026000816 */ /* 0x000fe20000000000 */
[----:B------:R-:W-:Y:S01]  /*1100*/  @P0 FMUL.FTZ R43, R37, R44 ;  /* 0x0000002c252b0220 */ /* 0x000fe20000410000 */
[----:B------:R-:W-:-:S02]  /*1110*/  CS2R R36, SRZ ;  /* 0x0000000000247805 */ /* 0x000fc4000001ff00 */
[----:B------:R-:W-:Y:S01]  /*1120*/  @P0 SHF.L.U32 R42, R42, 0x10, RZ ;  /* 0x000000102a2a0819 */ /* 0x000fe200000006ff */
[----:B------:R-:W-:Y:S01]  /*1130*/  @P0 FMUL.FTZ R36, R13, R34 ;  /* 0x000000220d240220 */ /* 0x000fe20000410000 */
[----:B------:R-:W-:Y:S01]  /*1140*/  @P0 FMUL.FTZ R37, R14, R43 ;  /* 0x0000002b0e250220 */ /* 0x000fe20000410000 */
[----:B------:R-:W-:Y:S01]  /*1150*/  @P0 PRMT R43, R38, 0x7632, R43 ;  /* 0x00007632262b0816 */ /* 0x000fe2000000002b */
[----:B------:R-:W2:Y:S01]  /*1160*/  @P0 LDC R35, c[0x0][0x40c] ;  /* 0x00010300ff230b82 */ /* 0x000ea20000000800 */
[----:B-1----:R-:W-:Y:S01]  /*1170*/  @P0 FMUL.FTZ R42, R42, R45 ;  /* 0x0000002d2a2a0220 */ /* 0x002fe20000410000 */
[----:B------:R-:W-:Y:S02]  /*1180*/  CS2R R44, SRZ ;  /* 0x00000000002c7805 */ /* 0x000fe4000001ff00 */
[----:B------:R-:W-:Y:S01]  /*1190*/  @P0 SHF.L.U32 R43, R43, 0x10, RZ ;  /* 0x000000102b2b0819 */ /* 0x000fe200000006ff */
[----:B------:R-:W-:Y:S01]  /*11a0*/  FADD.FTZ R49, RZ, R7 ;  /* 0x00000007ff317221 */ /* 0x000fe20000010000 */
[----:B------:R-:W-:Y:S01]  /*11b0*/  @P0 SHF.L.U32 R46, R0, 0x10, RZ ;  /* 0x00000010002e0819 */ /* 0x000fe200000006ff */
[----:B------:R-:W-:Y:S01]  /*11c0*/  @P0 FMUL.FTZ R44, R15, R42 ;  /* 0x0000002a0f2c0220 */ /* 0x000fe20000410000 */
[----:B------:R-:W-:Y:S01]  /*11d0*/  @P0 PRMT R4, R39, 0x7610, R4 ;  /* 0x0000761027040816 */ /* 0x000fe20000000004 */
[----:B------:R-:W1:Y:S02]  /*11e0*/  @P0 LDC R34, c[0x0][0x40c] ;  /* 0x00010300ff220b82 */ /* 0x000e640000000800 */
[----:B------:R-:W-:Y:S01]  /*11f0*/  @P0 FMUL.FTZ R33, R46, R33 ;  /* 0x000000212e210220 */ /* 0x000fe20000410000 */
[----:B0-----:R-:W-:Y:S01]  /*1200*/  @P0 FMUL.FTZ R32, R43, R32 ;  /* 0x000000202b200220 */ /* 0x001fe20000410000 */
[----:B------:R-:W-:-:S02]  /*1210*/  MOV R46, RZ ;  /* 0x000000ff002e7202 */ /* 0x000fc40000000f00 */
[----:B------:R-:W-:Y:S01]  /*1220*/  @P0 FMUL.FTZ R45, R8, R33 ;  /* 0x00000021082d0220 */ /* 0x000fe20000410000 */
[----:B------:R-:W-:Y:S01]  /*1230*/  @P0 FMUL.FTZ R46, R9, R32 ;  /* 0x00000020092e0220 */ /* 0x000fe20000410000 */
[----:B------:R-:W0:Y:S01]  /*1240*/  LDC.64 R42, c[0x0][0x3a8] ;  /* 0x0000ea00ff2a7b82 */ /* 0x000e220000000a00 */
[----:B------:R-:W-:-:S04]  /*1250*/  @P0 PRMT R32, R39, 0x7632, R32 ;  /* 0x0000763227200816 */ /* 0x000fc80000000020 */
[----:B------:R-:W-:Y:S02]  /*1260*/  @P0 SHF.L.U32 R33, R32, 0x10, RZ ;  /* 0x0000001020210819 */ /* 0x000fe400000006ff */
[----:B------:R-:W-:-:S05]  /*1270*/  @P0 SHF.L.U32 R32, R4, 0x10, RZ ;  /* 0x0000001004200819 */ /* 0x000fca00000006ff */
[----:B--2---:R-:W-:Y:S01]  /*1280*/  @P0 FMUL.FTZ R35, R32, R35 ;  /* 0x0000002320230220 */ /* 0x004fe20000410000 */
[----:B------:R-:W-:Y:S01]  /*1290*/  F2FP.BF16.F32.PACK_AB R32, R36, R7 ;  /* 0x000000072420723e */ /* 0x000fe200000010ff */
[----:B-1----:R-:W-:Y:S01]  /*12a0*/  @P0 FMUL.FTZ R34, R33, R34 ;  /* 0x0000002221220220 */ /* 0x002fe20000410000 */
[----:B------:R-:W-:Y:S01]  /*12b0*/  LEA.HI.SX32 R33, R50, R3, 0x1d ;  /* 0x0000000332217211 */ /* 0x000fe200078feaff */
[----:B------:R-:W-:Y:S01]  /*12c0*/  @P0 FMUL.FTZ R47, R10, R35 ;  /* 0x000000230a2f0220 */ /* 0x000fe20000410000 */
[----:B------:R-:W-:Y:S01]  /*12d0*/  FADD.FTZ R50, R49, R36 ;  /* 0x0000002431327221 */ /* 0x000fe20000010000 */
[----:B------:R-:W-:Y:S01]  /*12e0*/  @P0 FMUL.FTZ R48, R11, R34 ;  /* 0x000000220b300220 */ /* 0x000fe20000410000 */
[----:B------:R-:W-:Y:S02]  /*12f0*/  F2FP.BF16.F32.PACK_AB R34, R46, R45 ;  /* 0x0000002d2e22723e */ /* 0x000fe400000010ff */
[----:B------:R-:W-:Y:S01]  /*1300*/  FADD.FTZ R49, R50, R37 ;  /* 0x0000002532317221 */ /* 0x000fe20000010000 */
[----:B0-----:R-:W-:Y:S01]  /*1310*/  IMAD.WIDE.U32 R42, R33, 0x10, R42 ;  /* 0x00000010212a7825 */ /* 0x001fe200078e002a */
[----:B------:R-:W-:-:S02]  /*1320*/  F2FP.BF16.F32.PACK_AB R33, R44, R37 ;  /* 0x000000252c21723e */ /* 0x000fc400000010ff */
        /* <DEDUP_REMOVED lines=45> */
.L_x_1913:
[----:B------:R-:W-:Y:S01]  /*1600*/  ISETP.NE.AND P2, PT, R3, RZ, PT ;  /* 0x000000ff0300720c */ /* 0x000fe20003f45270 */
[----:B-1----:R-:W-:Y:S01]  /*1610*/  FADD.FTZ R42, R53, R42 ;  /* 0x0000002a352a7221 */ /* 0x002fe20000010000 */
[----:B------:R-:W-:Y:S01]  /*1620*/  FMUL.FTZ R32, R49, R49 ;  /* 0x0000003131207220 */ /* 0x000fe20000410000 */
[----:B------:R-:W-:Y:S01]  /*1630*/  ISETP.NE.AND P0, PT, RZ, UR8, PT ;  /* 0x00000008ff007c0c */ /* 0x000fe2000bf05270 */
[----:B------:R-:W-:Y:S01]  /*1640*/  BSSY.RECONVERGENT B0, `(.L_x_1888) ;  /* 0x0000032000007945 */ /* 0x000fe20003800200 */
[----:B------:R-:W-:Y:S02]  /*1650*/  FFMA.FTZ R43, R42, R43, UR10 ;  /* 0x0000000a2a2b7e23 */ /* 0x000fe4000801002b */
[----:B------:R-:W-:Y:S02]  /*1660*/  FSEL R42, R32, RZ, P0 ;  /* 0x000000ff202a7208 */ /* 0x000fe40000000000 */
        /* <DEDUP_REMOVED lines=10> */
[----:B------:R-:W-:Y:S01]  /*1710*/  IADD3 R6, PT, PT, R6, -0x1, RZ ;  /* 0xffffffff06067810 */ /* 0x000fe20007ffe0ff */
[----:B-1----:R-:W1:Y:S01]  /*1720*/  LDC.64 R32, c[0x0][0x428] ;  /* 0x00010a00ff207b82 */ /* 0x002e620000000a00 */
        /* <DEDUP_REMOVED lines=9> */
[----:B------:R-:W-:Y:S01]  /*17c0*/  SHF.R.S32.HI R36, RZ, 0x1f, R5 ;  /* 0x0000001fff247819 */ /* 0x000fe20000011405 */
        /* <DEDUP_REMOVED lines=25> */
.L_x_1889:
[----:B------:R-:W-:Y:S05]  /*1960*/  BSYNC.RECONVERGENT B0 ;  /* 0x0000000000007941 */ /* 0x000fea0003800200 */
.L_x_1888:
[----:B--2---:R-:W2:Y:S02]  /*1970*/  LDC.64 R6, c[0x0][0x380] ;  /* 0x0000e000ff067b82 */ /* 0x004ea40000000a00 */
[----:B--2---:R-:W-:-:S04]  /*1980*/  LEA R2, R6, R2, 0x2 ;  /* 0x0000000206027211 */ /* 0x004fc800078e10ff */
[----:B------:R-:W-:-:S13]  /*1990*/  ISETP.GE.AND P0, PT, R2, R7, PT ;  /* 0x000000070200720c */ /* 0x000fda0003f06270 */
[----:B------:R-:W-:Y:S05]  /*19a0*/  @!P0 BRA `(.L_x_1882) ;  /* 0xfffffff400288947 */ /* 0x000fea000383ffff */
[----:B------:R-:W-:Y:S05]  /*19b0*/  EXIT ;  /* 0x000000000000794d */ /* 0x000fea0003800000 */
.L_x_1883:
        /* <DEDUP_REMOVED lines=8> */
.L_x_1891:
[----:B------:R-:W-:Y:S05]  /*1a40*/  BSYNC B0 ;  /* 0x0000000000007941 */ /* 0x000fea0003800000 */
.L_x_1890:
        /* <DEDUP_REMOVED lines=8> */
.L_x_1892:
[----:B------:R-:W-:Y:S02]  /*1ad0*/  HFMA2 R33, -RZ, RZ, 0, 2.384185791015625e-07 ;  /* 0x00000004ff217431 */ /* 0x000fe400000001ff */
[----:B------:R-:W-:-:S05]  /*1ae0*/  FADD.FTZ R48, R32, R42 ;  /* 0x0000002a20307221 */ /* 0x000fca0000010000 */
[----:B------:R-:W-:-:S07]  /*1af0*/  MOV R32, R48 ;  /* 0x0000003000207202 */ /* 0x000fce0000000f00 */
[----:B------:R-:W-:Y:S05]  /*1b00*/  WARPSYNC.COLLECTIVE R35, `(.L_x_1893) ;  /* 0x0000000023087348 */ /* 0x000fea0003c00000 */
[----:B------:R0:W1:Y:S02]  /*1b10*/  SHFL.BFLY P0, R42, R32, R33, R34 ;  /* 0x0c000021202a7389 */ /* 0x0000640000000022 */
[----:B01----:R-:W-:Y:S05]  /*1b20*/  ENDCOLLECTIVE ;  /* 0x000000000000791b */ /* 0x003fea0003800000 */
.L_x_1893:
[----:B------:R-:W-:Y:S02]  /*1b30*/  HFMA2 R33, -RZ, RZ, 0, 4.76837158203125e-07 ;  /* 0x00000008ff217431 */ /* 0x000fe400000001ff */
[----:B------:R-:W-:-:S05]  /*1b40*/  FADD.FTZ R50, R48, R42 ;  /* 0x0000002a30327221 */ /* 0x000fca0000010000 */
[----:B------:R-:W-:-:S07]  /*1b50*/  MOV R32, R50 ;  /* 0x0000003200207202 */ /* 0x000fce0000000f00 */
[----:B------:R-:W-:Y:S05]  /*1b60*/  WARPSYNC.COLLECTIVE R35, `(.L_x_1894) ;  /* 0x0000000023087348 */ /* 0x000fea0003c00000 */
[----:B------:R0:W1:Y:S02]  /*1b70*/  SHFL.BFLY P0, R42, R32, R33, R34 ;  /* 0x0c000021202a7389 */ /* 0x0000640000000022 */
[----:B01----:R-:W-:Y:S05]  /*1b80*/  ENDCOLLECTIVE ;  /* 0x000000000000791b */ /* 0x003fea0003800000 */
.L_x_1894:
[----:B------:R-:W-:Y:S02]  /*1b90*/  HFMA2 R33, -RZ, RZ, 0, 9.5367431640625e-07 ;  /* 0x00000010ff217431 */ /* 0x000fe400000001ff */
[----:B------:R-:W-:-:S05]  /*1ba0*/  FADD.FTZ R51, R50, R42 ;  /* 0x0000002a32337221 */ /* 0x000fca0000010000 */
[----:B------:R-:W-:-:S07]  /*1bb0*/  MOV R32, R51 ;  /* 0x0000003300207202 */ /* 0x000fce0000000f00 */
[----:B------:R-:W-:Y:S05]  /*1bc0*/  WARPSYNC.COLLECTIVE R35, `(.L_x_1895) ;  /* 0x0000000023087348 */ /* 0x000fea0003c00000 */
[----:B------:R0:W1:Y:S02]  /*1bd0*/  SHFL.BFLY P0, R42, R32, R33, R34 ;  /* 0x0c000021202a7389 */ /* 0x0000640000000022 */
[----:B01----:R-:W-:Y:S05]  /*1be0*/  ENDCOLLECTIVE ;  /* 0x000000000000791b */ /* 0x003fea0003800000 */
.L_x_1895:
        /* <DEDUP_REMOVED lines=22> */
.L_x_1896:
[----:B------:R-:W-:Y:S02]  /*1d50*/  HFMA2 R33, -RZ, RZ, 0, 1.1920928955078125e-07 ;  /* 0x00000002ff217431 */ /* 0x000fe400000001ff */
[----:B------:R-:W-:-:S05]  /*1d60*/  FADD.FTZ R48, R32, R42 ;  /* 0x0000002a20307221 */ /* 0x000fca0000010000 */
[----:B------:R-:W-:-:S07]  /*1d70*/  MOV R32, R48 ;  /* 0x0000003000207202 */ /* 0x000fce0000000f00 */
[----:B------:R-:W-:Y:S05]  /*1d80*/  WARPSYNC.COLLECTIVE R35, `(.L_x_1897) ;  /* 0x0000000023087348 */ /* 0x000fea0003c00000 */
[----:B------:R0:W1:Y:S02]  /*1d90*/  SHFL.BFLY P0, R42, R32, R33, R34 ;  /* 0x0c000021202a7389 */ /* 0x0000640000000022 */
[----:B01----:R-:W-:Y:S05]  /*1da0*/  ENDCOLLECTIVE ;  /* 0x000000000000791b */ /* 0x003fea0003800000 */
.L_x_1897:
[----:B------:R-:W-:Y:S02]  /*1db0*/  HFMA2 R33, -RZ, RZ, 0, 2.384185791015625e-07 ;  /* 0x00000004ff217431 */ /* 0x000fe400000001ff */
[----:B------:R-:W-:-:S05]  /*1dc0*/  FADD.FTZ R49, R48, R42 ;  /* 0x0000002a30317221 */ /* 0x000fca0000010000 */
[----:B------:R-:W-:-:S07]  /*1dd0*/  MOV R32, R49 ;  /* 0x0000003100207202 */ /* 0x000fce0000000f00 */
[----:B------:R-:W-:Y:S05]  /*1de0*/  WARPSYNC.COLLECTIVE R35, `(.L_x_1898) ;  /* 0x0000000023087348 */ /* 0x000fea0003c00000 */
[----:B------:R0:W1:Y:S02]  /*1df0*/  SHFL.BFLY P0, R42, R32, R33, R34 ;  /* 0x0c000021202a7389 */ /* 0x0000640000000022 */
[----:B01----:R-:W-:Y:S05]  /*1e00*/  ENDCOLLECTIVE ;  /* 0x000000000000791b */ /* 0x003fea0003800000 */
.L_x_1898:
[----:B------:R-:W-:Y:S02]  /*1e10*/  HFMA2 R33, -RZ, RZ, 0, 4.76837158203125e-07 ;  /* 0x00000008ff217431 */ /* 0x000fe400000001ff */
[----:B------:R-:W-:-:S05]  /*1e20*/  FADD.FTZ R50, R49, R42 ;  /* 0x0000002a31327221 */ /* 0x000fca0000010000 */
[----:B------:R-:W-:-:S07]  /*1e30*/  MOV R32, R50 ;  /* 0x0000003200207202 */ /* 0x000fce0000000f00 */
[----:B------:R-:W-:Y:S05]  /*1e40*/  WARPSYNC.COLLECTIVE R35, `(.L_x_1899) ;  /* 0x0000000023087348 */ /* 0x000fea0003c00000 */
[----:B------:R0:W1:Y:S02]  /*1e50*/  SHFL.BFLY P0, R42, R32, R33, R34 ;  /* 0x0c000021202a7389 */ /* 0x0000640000000022 */
[----:B01----:R-:W-:Y:S05]  /*1e60*/  ENDCOLLECTIVE ;  /* 0x000000000000791b */ /* 0x003fea0003800000 */
.L_x_1899:
[----:B------:R-:W-:Y:S02]  /*1e70*/  HFMA2 R33, -RZ, RZ, 0, 9.5367431640625e-07 ;  /* 0x00000010ff217431 */ /* 0x000fe400000001ff */
[----:B------:R-:W-:-:S05]  /*1e80*/  FADD.FTZ R51, R50, R42 ;  /* 0x0000002a32337221 */ /* 0x000fca0000010000 */
[----:B------:R-:W-:-:S07]  /*1e90*/  MOV R32, R51 ;  /* 0x0000003300207202 */ /* 0x000fce0000000f00 */
[----:B------:R-:W-:Y:S05]  /*1ea0*/  WARPSYNC.COLLECTIVE R35, `(.L_x_1900) ;  /* 0x0000000023087348 */ /* 0x000fea0003c00000 */
[----:B------:R0:W1:Y:S02]  /*1eb0*/  SHFL.BFLY P0, R42, R32, R33, R34 ;  /* 0x0c000021202a7389 */ /* 0x0000640000000022 */
[----:B01----:R-:W-:Y:S05]  /*1ec0*/  ENDCOLLECTIVE ;  /* 0x000000000000791b */ /* 0x003fea0003800000 */
.L_x_1900:
[----:B------:R-:W-:Y:S05]  /*1ed0*/  BRA `(.L_x_1901) ;  /* 0xffffffe800f07947 */ /* 0x000fea000383ffff */
.L_x_1887:
        /* <DEDUP_REMOVED lines=8> */
.L_x_1903:
[----:B------:R-:W-:Y:S05]  /*1f60*/  BSYNC B0 ;  /* 0x0000000000007941 */ /* 0x000fea0003800000 */
.L_x_1902:
        /* <DEDUP_REMOVED lines=8> */
.L_x_1904:
[----:B------:R-:W-:Y:S02]  /*1ff0*/  HFMA2 R33, -RZ, RZ, 0, 2.384185791015625e-07 ;  /* 0x00000004ff217431 */ /* 0x000fe400000001ff */
[----:B------:R-:W-:-:S05]  /*2000*/  FADD.FTZ R50, R32, R42 ;  /* 0x0000002a20327221 */ /* 0x000fca0000010000 */
[----:B------:R-:W-:-:S07]  /*2010*/  MOV R32, R50 ;  /* 0x0000003200207202 */ /* 0x000fce0000000f00 */
[----:B------:R-:W-:Y:S05]  /*2020*/  WARPSYNC.COLLECTIVE R35, `(.L_x_1905) ;  /* 0x0000000023087348 */ /* 0x000fea0003c00000 */
[----:B------:R0:W1:Y:S02]  /*2030*/  SHFL.BFLY P0, R42, R32, R33, R34 ;  /* 0x0c000021202a7389 */ /* 0x0000640000000022 */
[----:B01----:R-:W-:Y:S05]  /*2040*/  ENDCOLLECTIVE ;  /* 0x000000000000791b */ /* 0x003fea0003800000 */
.L_x_1905:
[----:B------:R-:W-:Y:S02]  /*2050*/  HFMA2 R33, -RZ, RZ, 0, 4.76837158203125e-07 ;  /* 0x00000008ff217431 */ /* 0x000fe400000001ff */
[----:B------:R-:W-:-:S05]  /*2060*/  FADD.FTZ R51, R50, R42 ;  /* 0x0000002a32337221 */ /* 0x000fca0000010000 */
[----:B------:R-:W-:-:S07]  /*2070*/  MOV R32, R51 ;  /* 0x0000003300207202 */ /* 0x000fce0000000f00 */
[----:B------:R-:W-:Y:S05]  /*2080*/  WARPSYNC.COLLECTIVE R35, `(.L_x_1906) ;  /* 0x0000000023087348 */ /* 0x000fea0003c00000 */
[----:B------:R0:W1:Y:S02]  /*2090*/  SHFL.BFLY P0, R42, R32, R33, R34 ;  /* 0x0c000021202a7389 */ /* 0x0000640000000022 */
[----:B01----:R-:W-:Y:S05]  /*20a0*/  ENDCOLLECTIVE ;  /* 0x000000000000791b */ /* 0x003fea0003800000 */
.L_x_1906:
[----:B------:R-:W-:Y:S02]  /*20b0*/  HFMA2 R33, -RZ, RZ, 0, 9.5367431640625e-07 ;  /* 0x00000010ff217431 */ /* 0x000fe400000001ff */
[----:B------:R-:W-:-:S05]  /*20c0*/  FADD.FTZ R52, R51, R42 ;  /* 0x0000002a33347221 */ /* 0x000fca0000010000 */
[----:B------:R-:W-:-:S07]  /*20d0*/  MOV R32, R52 ;  /* 0x0000003400207202 */ /* 0x000fce0000000f00 */
[----:B------:R-:W-:Y:S05]  /*20e0*/  WARPSYNC.COLLECTIVE R35, `(.L_x_1907) ;  /* 0x0000000023087348 */ /* 0x000fea0003c00000 */
[----:B------:R0:W1:Y:S02]  /*20f0*/  SHFL.BFLY P0, R42, R32, R33, R34 ;  /* 0x0c000021202a7389 */ /* 0x0000640000000022 */
[----:B01----:R-:W-:Y:S05]  /*2100*/  ENDCOLLECTIVE ;  /* 0x000000000000791b */ /* 0x003fea0003800000 */
.L_x_1907:
        /* <DEDUP_REMOVED lines=22> */
.L_x_1908:
[----:B------:R-:W-:Y:S02]  /*2270*/  HFMA2 R33, -RZ, RZ, 0, 1.1920928955078125e-07 ;  /* 0x00000002ff217431 */ /* 0x000fe400000001ff */
[----:B------:R-:W-:-:S05]  /*2280*/  FADD.FTZ R50, R32, R42 ;  /* 0x0000002a20327221 */ /* 0x000fca0000010000 */
[----:B------:R-:W-:-:S07]  /*2290*/  MOV R32, R50 ;  /* 0x0000003200207202 */ /* 0x000fce0000000f00 */
[----:B------:R-:W-:Y:S05]  /*22a0*/  WARPSYNC.COLLECTIVE R35, `(.L_x_1909) ;  /* 0x0000000023087348 */ /* 0x000fea0003c00000 */
[----:B------:R0:W1:Y:S02]  /*22b0*/  SHFL.BFLY P0, R42, R32, R33, R34 ;  /* 0x0c000021202a7389 */ /* 0x0000640000000022 */
[----:B01----:R-:W-:Y:S05]  /*22c0*/  ENDCOLLECTIVE ;  /* 0x000000000000791b */ /* 0x003fea0003800000 */
.L_x_1909:
[----:B------:R-:W-:Y:S02]  /*22d0*/  HFMA2 R33, -RZ, RZ, 0, 2.384185791015625e-07 ;  /* 0x00000004ff217431 */ /* 0x000fe400000001ff */
[----:B------:R-:W-:-:S05]  /*22e0*/  FADD.FTZ R51, R50, R42 ;  /* 0x0000002a32337221 */ /* 0x000fca0000010000 */
[----:B------:R-:W-:-:S07]  /*22f0*/  MOV R32, R51 ;  /* 0x0000003300207202 */ /* 0x000fce0000000f00 */
[----:B------:R-:W-:Y:S05]  /*2300*/  WARPSYNC.COLLECTIVE R35, `(.L_x_1910) ;  /* 0x0000000023087348 */ /* 0x000fea0003c00000 */
[----:B------:R0:W1:Y:S02]  /*2310*/  SHFL.BFLY P0, R42, R32, R33, R34 ;  /* 0x0c000021202a7389 */ /* 0x0000640000000022 */
[----:B01----:R-:W-:Y:S05]  /*2320*/  ENDCOLLECTIVE ;  /* 0x000000000000791b */ /* 0x003fea0003800000 */
.L_x_1910:
[----:B------:R-:W-:Y:S02]  /*2330*/  HFMA2 R33, -RZ, RZ, 0, 4.76837158203125e-07 ;  /* 0x00000008ff217431 */ /* 0x000fe400000001ff */
[----:B------:R-:W-:-:S05]  /*2340*/  FADD.FTZ R52, R51, R42 ;  /* 0x0000002a33347221 */ /* 0x000fca0000010000 */
[----:B------:R-:W-:-:S07]  /*2350*/  MOV R32, R52 ;  /* 0x0000003400207202 */ /* 0x000fce0000000f00 */
[----:B------:R-:W-:Y:S05]  /*2360*/  WARPSYNC.COLLECTIVE R35, `(.L_x_1911) ;  /* 0x0000000023087348 */ /* 0x000fea0003c00000 */
[----:B------:R0:W1:Y:S02]  /*2370*/  SHFL.BFLY P0, R42, R32, R33, R34 ;  /* 0x0c000021202a7389 */ /* 0x0000640000000022 */
[----:B01----:R-:W-:Y:S05]  /*2380*/  ENDCOLLECTIVE ;  /* 0x000000000000791b */ /* 0x003fea0003800000 */
.L_x_1911:
[----:B------:R-:W-:Y:S02]  /*2390*/  HFMA2 R33, -RZ, RZ, 0, 9.5367431640625e-07 ;  /* 0x00000010ff217431 */ /* 0x000fe400000001ff */
[----:B------:R-:W-:-:S05]  /*23a0*/  FADD.FTZ R53, R52, R42 ;  /* 0x0000002a34357221 */ /* 0x000fca0000010000 */
[----:B------:R-:W-:-:S07]  /*23b0*/  MOV R32, R53 ;  /* 0x0000003500207202 */ /* 0x000fce0000000f00 */
[----:B------:R-:W-:Y:S05]  /*23c0*/  WARPSYNC.COLLECTIVE R35, `(.L_x_1912) ;  /* 0x0000000023087348 */ /* 0x000fea0003c00000 */
[----:B------:R0:W1:Y:S02]  /*23d0*/  SHFL.BFLY P0, R42, R32, R33, R34 ;  /* 0x0c000021202a7389 */ /* 0x0000640000000022 */
[----:B01----:R-:W-:Y:S05]  /*23e0*/  ENDCOLLECTIVE ;  /* 0x000000000000791b */ /* 0x003fea0003800000 */
.L_x_1912:
[----:B------:R-:W-:Y:S05]  /*23f0*/  BRA `(.L_x_1913) ;  /* 0xfffffff000807947 */ /* 0x000fea000383ffff */
.L_x_1914:
        /* <DEDUP_REMOVED lines=16> */
.L_x_9074:


//--------------------- .text._ZN10layer_norm13ln_fwd_kernelINS_13Kernel_traitsIf13__nv_bfloat16S2_S2_fjLj256ELj1ELj4ELj1ELj16ENS_18Kernel_traits_baseILj256EfS2_S2_S2_fjLj128EEEEELb1ELb0ELb0ELb0EEEvNS_9FwdParamsE --------------------------
	.section	.text._ZN10layer_norm13ln_fwd_kernelINS_13Kernel_traitsIf13__nv_bfloat16S2_S2_fjLj256ELj1ELj4ELj1ELj16ENS_18Kernel_traits_baseILj256EfS2_S2_S2_fjLj128EEEEELb1ELb0ELb0ELb0EEEvNS_9FwdParamsE,"ax",@progbits
	.align	128
        .global         _ZN10layer_norm13ln_fwd_kernelINS_13Kernel_traitsIf13__nv_bfloat16S2_S2_fjLj256ELj1ELj4ELj1ELj16ENS_18Kernel_traits_baseILj256EfS2_S2_S2_fjLj128EEEEELb1ELb0ELb0ELb0EEEvNS_9FwdParamsE
        .type           _ZN10layer_norm13ln_fwd_kernelINS_13Kernel_traitsIf13__nv_bfloat16S2_S2_fjLj256ELj1ELj4ELj1ELj16ENS_18Kernel_traits_baseILj256EfS2_S2_S2_fjLj128EEEEELb1ELb0ELb0ELb0EEEvNS_9FwdParamsE,@function
        .size           _ZN10layer_norm13ln_fwd_kernelINS_13Kernel_traitsIf13__nv_bfloat16S2_S2_fjLj256ELj1ELj4ELj1ELj16ENS_18Kernel_traits_baseILj256EfS2_S2_S2_fjLj128EEEEELb1ELb0ELb0ELb0EEEvNS_9FwdParamsE,(.L_x_9075 - _ZN10layer_norm13ln_fwd_kernelINS_13Kernel_traitsIf13__nv_bfloat16S2_S2_fjLj256ELj1ELj4ELj1ELj16ENS_18Kernel_traits_baseILj256EfS2_S2_S2_fjLj128EEEEELb1ELb0ELb0ELb0EEEvNS_9FwdParamsE)
        .other          _ZN10layer_norm13ln_fwd_kernelINS_13Kernel_traitsIf13__nv_bfloat16S2_S2_fjLj256ELj1ELj4ELj1ELj16ENS_18Kernel_traits_baseILj256EfS2_S2_S2_fjLj128EEEEELb1ELb0ELb0ELb0EEEvNS_9FwdParamsE,@"STO_CUDA_ENTRY STV_DEFAULT"
_ZN10layer_norm13ln_fwd_kernelINS_13Kernel_traitsIf13__nv_bfloat16S2_S2_fjLj256ELj1ELj4ELj1ELj16ENS_18Kernel_traits_baseILj256EfS2_S2_S2_fjLj128EEEEELb1ELb0ELb0ELb0EEEvNS_9FwdParamsE:
.text._ZN10layer_norm13ln_fwd_kernelINS_13Kernel_traitsIf13__nv_bfloat16S2_S2_fjLj256ELj1ELj4ELj1ELj16ENS_18Kernel_traits_baseILj256EfS2_S2_S2_fjLj128EEEEELb1ELb0ELb0ELb0EEEvNS_9FwdParamsE:
        /* <DEDUP_REMOVED lines=51> */
.L_x_1916:
[----:B------:R-:W-:Y:S05]  /*0330*/  BSYNC.RECONVERGENT B0 ;  /* 0x0000000000007941 */ /* 0x000fea0003800200 */
.L_x_1915:
        /* <DEDUP_REMOVED lines=22> */
[C---:B------:R-:W-:Y:S01]  /*04a0*/  IMAD.HI.U32 R2, R4.reuse, -0x2daee0ad, RZ ;  /* 0xd2511f5304027827 */ /* 0x040fe200078e00ff */
[----:B------:R-:W-:Y:S01]  /*04b0*/  LOP3.LUT R0, R3, UR6, R0, 0x96, !PT ;  /* 0x0000000603007c12 */ /* 0x000fe2000f8e9600 */
[----:B------:R-:W2:Y:S01]  /*04c0*/  LDCU.U8 UR4, c[0x0][0x410] ;  /* 0x00008200ff0477ac */ /* 0x000ea20008000000 */
[----:B------:R-:W-:Y:S01]  /*04d0*/  BSSY B1, `(.L_x_1917) ;  /* 0x000036a000017945 */ /* 0x000fe20003800000 */
[----:B0-----:R-:W-:Y:S01]  /*04e0*/  IMAD R27, R4, -0x2daee0ad, RZ ;  /* 0xd2511f53041b7824 */ /* 0x001fe200078e02ff */
[----:B------:R-:W-:Y:S01]  /*04f0*/  LOP3.LUT R2, R2, UR7, RZ, 0x3c, !PT ;  /* 0x0000000702027c12 */ /* 0x000fe2000f8e3cff */
[----:B------:R-:W-:Y:S01]  /*0500*/  IMAD.HI.U32 R26, R0, -0x2daee0ad, RZ ;  /* 0xd2511f53001a7827 */ /* 0x000fe200078e00ff */
[----:B------:R-:W-:Y:S01]  /*0510*/  LOP3.LUT R42, R42, 0x3, RZ, 0xc0, !PT ;  /* 0x000000032a2a7812 */ /* 0x000fe200078ec0ff */
[----:B------:R-:W0:Y:S02]  /*0520*/  LDCU UR33, c[0x0][0x388] ;  /* 0x00007100ff2177ac */ /* 0x000e240008000800 */
[----:B------:R-:W-:Y:S01]  /*0530*/  IMAD R25, R6, -0x326172a9, RZ ;  /* 0xcd9e8d5706197824 */ /* 0x000fe200078e02ff */
[----:B------:R-:W-:Y:S01]  /*0540*/  LOP3.LUT R26, R27, UR16, R26, 0x96, !PT ;  /* 0x000000101b1a7c12 */ /* 0x000fe2000f8e961a */
[----:B------:R-:W-:Y:S01]  /*0550*/  IMAD.HI.U32 R24, R2, -0x326172a9, RZ ;  /* 0xcd9e8d5702187827 */ /* 0x000fe200078e00ff */
        /* <DEDUP_REMOVED lines=56> */
.L_x_1963:
        /* <DEDUP_REMOVED lines=37> */
.L_x_1922:
        /* <DEDUP_REMOVED lines=13> */
.L_x_1924:
[----:B------:R-:W-:Y:S05]  /*0c00*/  BSYNC.RECONVERGENT B3 ;  /* 0x0000000000037941 */ /* 0x000fea0003800200 */
.L_x_1923:
        /* <DEDUP_REMOVED lines=42> */
.L_x_1921:
[----:B------:R-:W-:Y:S05]  /*0eb0*/  BSYNC.RECONVERGENT B2 ;  /* 0x0000000000027941 */ /* 0x000fea0003800200 */
.L_x_1920:
[----:B------:R-:W0:Y:S01]  /*0ec0*/  LDC R46, c[0x0][0x408] ;  /* 0x00010200ff2e7b82 */ /* 0x000e220000000800 */
[----:B------:R-:W-:Y:S01]  /*0ed0*/  HFMA2 R48, -RZ, RZ, 0.1171875, 0 ;  /* 0x2f800000ff307431 */ /* 0x000fe200000001ff */
[----:B------:R-:W-:Y:S01]  /*0ee0*/  I2FP.F32.U32 R35, R35 ;  /* 0x0000002300237245 */ /* 0x000fe20000201000 */
[C---:B-----5:R-:W-:Y:S01]  /*0ef0*/  IMAD.U32 R38, R28.reuse, 0x10000, RZ ;  /* 0x000100001c267824 */ /* 0x060fe200078e00ff */
[----:B------:R-:W-:Y:S01]  /*0f00*/  BSSY.RECONVERGENT B2, `(.L_x_1925) ;  /* 0x000004f000027945 */ /* 0x000fe20003800200 */
[----:B------:R-:W-:Y:S02]  /*0f10*/  PRMT R28, R28, 0x7632, R28 ;  /* 0x000076321c1c7816 */ /* 0x000fe4000000001c */
[----:B------:R-:W-:Y:S01]  /*0f20*/  MOV R39, R36 ;  /* 0x0000002400277202 */ /* 0x000fe20000000f00 */
[----:B------:R-:W1:Y:S01]  /*0f30*/  LDC R47, c[0x0][0x404] ;  /* 0x00010100ff2f7b82 */ /* 0x000e620000000800 */
[----:B------:R-:W-:Y:S01]  /*0f40*/  FFMA.FTZ R40, R35, R48, 1.1641532182693481445e-10 ;  /* 0x2f00000023287423 */ /* 0x000fe20000010030 */
[----:B------:R-:W-:Y:S01]  /*0f50*/  FMUL.FTZ R35, R38, R45 ;  /* 0x0000002d26237220 */ /* 0x000fe20000410000 */
[----:B------:R-:W-:-:S03]  /*0f60*/  @P1 SHF.L.U32 R38, R24, 0x10, RZ ;  /* 0x0000001018261819 */ /* 0x000fc600000006ff */
[----:B0-----:R-:W-:Y:S01]  /*0f70*/  FMUL.FTZ R35, R35, R46 ;  /* 0x0000002e23237220 */ /* 0x001fe20000410000 */
[----:B-1----:R-:W-:Y:S01]  /*0f80*/  FSETP.GTU.FTZ.AND P2, PT, R40, R47, PT ;  /* 0x0000002f2800720b */ /* 0x002fe20003f5c000 */
[----:B------:R-:W-:-:S03]  /*0f90*/  IMAD.MOV.U32 R40, RZ, RZ, 0x2 ;  /* 0x00000002ff287424 */ /* 0x000fc600078e00ff */
[----:B------:R-:W-:Y:S02]  /*0fa0*/  P2R R49, PR, RZ, 0x4 ;  /* 0x00000004ff317803 */ /* 0x000fe40000000000 */
[----:B------:R-:W-:Y:S02]  /*0fb0*/  FSEL R35, R35, RZ, !P2 ;  /* 0x000000ff23237208 */ /* 0x000fe40005000000 */
[----:B------:R-:W-:-:S03]  /*0fc0*/  ISETP.NE.AND P2, PT, R37, 0x1, PT ;  /* 0x000000012500780c */ /* 0x000fc60003f45270 */
        /* <DEDUP_REMOVED lines=10> */
.L_x_1927:
        /* <DEDUP_REMOVED lines=13> */
.L_x_1929:
[----:B------:R-:W-:Y:S05]  /*1140*/  BSYNC.RECONVERGENT B3 ;  /* 0x0000000000037941 */ /* 0x000fea0003800200 */
.L_x_1928:
        /* <DEDUP_REMOVED lines=40> */
[----:B------:R-:W-:Y:S01]  /*13d0*/  MOV R39, R34 ;  /* 0x0000002200277202 */ /* 0x000fe20000000f00 */
[----:B------:R-:W-:-:S07]  /*13e0*/  IMAD.MOV.U32 R34, RZ, RZ, R38 ;  /* 0x000000ffff227224 */ /* 0x000fce00078e0026 */
.L_x_1926:
[----:B------:R-:W-:Y:S05]  /*13f0*/  BSYNC.RECONVERGENT B2 ;  /* 0x0000000000027941 */ /* 0x000fea0003800200 */
.L_x_1925:
[----:B------:R-:W-:Y:S01]  /*1400*/  I2FP.F32.U32 R37, R39 ;  /* 0x0000002700257245 */ /* 0x000fe20000201000 */
[----:B------:R-:W-:Y:S01]  /*1410*/  IMAD.U32 R28, R28, 0x10000, RZ ;  /* 0x000100001c1c7824 */ /* 0x000fe200078e00ff */
[----:B------:R-:W-:Y:S01]  /*1420*/  ISETP.NE.AND P2, PT, R40, 0x1, PT ;  /* 0x000000012800780c */ /* 0x000fe20003f45270 */
[----:B------:R-:W-:Y:S01]  /*1430*/  BSSY.RECONVERGENT B2, `(.L_x_1930) ;  /* 0x000004d000027945 */ /* 0x000fe20003800200 */
[----:B------:R-:W-:Y:S02]  /*1440*/  IMAD.MOV.U32 R42, RZ, RZ, 0x2 ;  /* 0x00000002ff2a7424 */ /* 0x000fe400078e00ff */
[----:B------:R-:W-:Y:S01]  /*1450*/  FFMA.FTZ R38, R37, R48, 1.1641532182693481445e-10 ;  /* 0x2f00000025267423 */ /* 0x000fe20000010030 */
[----:B------:R-:W-:Y:S01]  /*1460*/  FMUL.FTZ R37, R28, R45 ;  /* 0x0000002d1c257220 */ /* 0x000fe20000410000 */
[----:B------:R-:W-:-:S03]  /*1470*/  @P1 PRMT R28, R24, 0x7632, R28 ;  /* 0x00007632181c1816 */ /* 0x000fc6000000001c */
[----:B------:R-:W-:Y:S01]  /*1480*/  FMUL.FTZ R37, R37, R46 ;  /* 0x0000002e25257220 */ /* 0x000fe20000410000 */
[----:B------:R-:W-:Y:S02]  /*1490*/  FSETP.GTU.FTZ.AND P3, PT, R38, R47, PT ;  /* 0x0000002f2600720b */ /* 0x000fe40003f7c000 */
[----:B------:R-:W-:Y:S02]  /*14a0*/  @P1 SHF.L.U32 R39, R28, 0x10, RZ ;  /* 0x000000101c271819 */ /* 0x000fe400000006ff */
        /* <DEDUP_REMOVED lines=13> */
.L_x_1932:
        /* <DEDUP_REMOVED lines=13> */
.L_x_1934:
[----:B------:R-:W-:Y:S05]  /*1650*/  BSYNC.RECONVERGENT B3 ;  /* 0x0000000000037941 */ /* 0x000fea0003800200 */
.L_x_1933:
        /* <DEDUP_REMOVED lines=39> */
[----:B------:R-:W-:Y:S02]  /*18d0*/  IMAD.MOV.U32 R34, RZ, RZ, R42 ;  /* 0x000000ffff227224 */ /* 0x000fe400078e002a */
[----:B------:R-:W-:Y:S01]  /*18e0*/  HFMA2 R42, -RZ, RZ, 0, 0 ;  /* 0x00000000ff2a7431 */ /* 0x000fe200000001ff */
[----:B------:R-:W-:-:S07]  /*18f0*/  LOP3.LUT R2, R52, UR32, R43, 0x96, !PT ;  /* 0x0000002034027c12 */ /* 0x000fce000f8e962b */
.L_x_1931:
[----:B------:R-:W-:Y:S05]  /*1900*/  BSYNC.RECONVERGENT B2 ;  /* 0x0000000000027941 */ /* 0x000fea0003800200 */
.L_x_1930:
[----:B------:R-:W-:Y:S01]  /*1910*/  I2FP.F32.U32 R37, R28 ;  /* 0x0000001c00257245 */ /* 0x000fe20000201000 */
[C---:B------:R-:W-:Y:S01]  /*1920*/  IMAD.U32 R28, R29.reuse, 0x10000, RZ ;  /* 0x000100001d1c7824 */ /* 0x040fe200078e00ff */
[----:B------:R-:W-:Y:S01]  /*1930*/  BSSY.RECONVERGENT B2, `(.L_x_1935) ;  /* 0x000004f000027945 */ /* 0x000fe20003800200 */
[----:B------:R-:W-:Y:S01]  /*1940*/  PRMT R39, R29, 0x7632, R39 ;  /* 0x000076321d277816 */ /* 0x000fe20000000027 */
[----:B------:R-:W-:Y:S02]  /*1950*/  IMAD.MOV.U32 R43, RZ, RZ, 0x2 ;  /* 0x00000002ff2b7424 */ /* 0x000fe400078e00ff */
[----:B------:R-:W-:Y:S01]  /*1960*/  FFMA.FTZ R40, R37, R48, 1.1641532182693481445e-10 ;  /* 0x2f00000025287423 */ /* 0x000fe20000010030 */
[----:B------:R-:W-:Y:S01]  /*1970*/  FMUL.FTZ R37, R28, R45 ;  /* 0x0000002d1c257220 */ /* 0x000fe20000410000 */
[----:B------:R-:W-:Y:S02]  /*1980*/  @P1 SHF.L.U32 R28, R25, 0x10, RZ ;  /* 0x00000010191c1819 */ /* 0x000fe400000006ff */
[----:B------:R-:W-:Y:S01]  /*1990*/  MOV R29, R36 ;  /* 0x00000024001d7202 */ /* 0x000fe20000000f00 */
[----:B------:R-:W-:Y:S01]  /*19a0*/  FMUL.FTZ R37, R37, R46 ;  /* 0x0000002e25257220 */ /* 0x000fe20000410000 */
[----:B------:R-:W-:-:S04]  /*19b0*/  FSETP.GTU.FTZ.AND P2, PT, R40, R47, PT ;  /* 0x0000002f2800720b */ /* 0x000fc80003f5c000 */
        /* <DEDUP_REMOVED lines=13> */
.L_x_1937:
        /* <DEDUP_REMOVED lines=13> */
.L_x_1939:
[----:B------:R-:W-:Y:S05]  /*1b60*/  BSYNC.RECONVERGENT B3 ;  /* 0x0000000000037941 */ /* 0x000fea0003800200 */
.L_x_1938:
        /* <DEDUP_REMOVED lines=43> */
.L_x_1936:
[----:B------:R-:W-:Y:S05]  /*1e20*/  BSYNC.RECONVERGENT B2 ;  /* 0x0000000000027941 */ /* 0x000fea0003800200 */
.L_x_1935:
        /* <DEDUP_REMOVED lines=23> */
.L_x_1942:
        /* <DEDUP_REMOVED lines=13> */
.L_x_1944:
[----:B------:R-:W-:Y:S05]  /*2070*/  BSYNC.RECONVERGENT B3 ;  /* 0x0000000000037941 */ /* 0x000fea0003800200 */
.L_x_1943:
        /* <DEDUP_REMOVED lines=43> */
.L_x_1941:
[----:B------:R-:W-:Y:S05]  /*2330*/  BSYNC.RECONVERGENT B2 ;  /* 0x0000000000027941 */ /* 0x000fea0003800200 */
.L_x_1940:
[----:B------:R-:W-:Y:S01]  /*2340*/  I2FP.F32.U32 R29, R29 ;  /* 0x0000001d001d7245 */ /* 0x000fe20000201000 */
[----:B------:R-:W-:Y:S01]  /*2350*/  IMAD.U32 R28, R30, 0x10000, RZ ;  /* 0x000100001e1c7824 */ /* 0x000fe200078e00ff */
[----:B------:R-:W-:Y:S01]  /*2360*/  ISETP.NE.AND P4, PT, R42, 0x1, PT ;  /* 0x000000012a00780c */ /* 0x000fe20003f85270 */
[----:B------:R-:W-:Y:S01]  /*2370*/  BSSY.RECONVERGENT B2, `(.L_x_1945) ;  /* 0x000004d000027945 */ /* 0x000fe20003800200 */
[----:B------:R-:W-:Y:S01]  /*2380*/  PRMT R30, R30, 0x7632, R30 ;  /* 0x000076321e1e7816 */ /* 0x000fe2000000001e */
[----:B------:R-:W-:Y:S01]  /*2390*/  FFMA.FTZ R44, R29, R48, 1.1641532182693481445e-10 ;  /* 0x2f0000001d2c7423 */ /* 0x000fe20000010030 */
[----:B------:R-:W-:Y:S01]  /*23a0*/  FMUL.FTZ R29, R28, R45 ;  /* 0x0000002d1c1d7220 */ /* 0x000fe20000410000 */
[----:B------:R-:W-:Y:S01]  /*23b0*/  @P1 SHF.L.U32 R28, R26, 0x10, RZ ;  /* 0x000000101a1c1819 */ /* 0x000fe200000006ff */
[----:B------:R-:W-:Y:S02]  /*23c0*/  IMAD.MOV.U32 R43, RZ, RZ, 0x2 ;  /* 0x00000002ff2b7424 */ /* 0x000fe400078e00ff */
        /* <DEDUP_REMOVED lines=14> */
.L_x_1947:
        /* <DEDUP_REMOVED lines=13> */
.L_x_1949:
[----:B------:R-:W-:Y:S05]  /*2580*/  BSYNC.RECONVERGENT B3 ;  /* 0x0000000000037941 */ /* 0x000fea0003800200 */
.L_x_1948:
        /* <DEDUP_REMOVED lines=43> */
.L_x_1946:
[----:B------:R-:W-:Y:S05]  /*2840*/  BSYNC.RECONVERGENT B2 ;  /* 0x0000000000027941 */ /* 0x000fea0003800200 */
.L_x_1945:
[----:B------:R-:W-:Y:S01]  /*2850*/  I2FP.F32.U32 R29, R29 ;  /* 0x0000001d001d7245 */ /* 0x000fe20000201000 */
[----:B------:R-:W-:Y:S01]  /*2860*/  BSSY.RECONVERGENT B2, `(.L_x_1950) ;  /* 0x000004f000027945 */ /* 0x000fe20003800200 */
[----:B------:R-:W-:Y:S02]  /*2870*/  SHF.L.U32 R30, R30, 0x10, RZ ;  /* 0x000000101e1e7819 */ /* 0x000fe400000006ff */
[----:B------:R-:W-:Y:S01]  /*2880*/  ISETP.NE.AND P5, PT, R43, 0x1, PT ;  /* 0x000000012b00780c */ /* 0x000fe20003fa5270 */
[----:B------:R-:W-:Y:S01]  /*2890*/  FFMA.FTZ R42, R29, R48, 1.1641532182693481445e-10 ;  /* 0x2f0000001d2a7423 */ /* 0x000fe20000010030 */
[----:B------:R-:W-:Y:S01]  /*28a0*/  @P1 PRMT R28, R26, 0x7632, R28 ;  /* 0x000076321a1c1816 */ /* 0x000fe2000000001c */
[----:B------:R-:W-:-:S03]  /*28b0*/  FMUL.FTZ R29, R30, R45 ;  /* 0x0000002d1e1d7220 */ /* 0x000fc60000410000 */
[----:B------:R-:W-:Y:S01]  /*28c0*/  FSETP.GTU.FTZ.AND P4, PT, R42, R47, PT ;  /* 0x0000002f2a00720b */ /* 0x000fe20003f9c000 */
[----:B------:R-:W-:Y:S01]  /*28d0*/  FMUL.FTZ R29, R29, R46 ;  /* 0x0000002e1d1d7220 */ /* 0x000fe20000410000 */
[----:B------:R-:W-:Y:S02]  /*28e0*/  @P1 IMAD.U32 R53, R28, 0x10000, RZ ;  /* 0x000100001c351824 */ /* 0x000fe400078e00ff */
[----:B------:R-:W-:Y:S02]  /*28f0*/  HFMA2 R28, -RZ, RZ, 0, 1.1920928955078125e-07 ;  /* 0x00000002ff1c7431 */ /* 0x000fe400000001ff */
        /* <DEDUP_REMOVED lines=12> */
.L_x_1952:
        /* <DEDUP_REMOVED lines=13> */
.L_x_1954:
[----:B------:R-:W-:Y:S05]  /*2a90*/  BSYNC.RECONVERGENT B3 ;  /* 0x0000000000037941 */ /* 0x000fea0003800200 */
.L_x_1953:
        /* <DEDUP_REMOVED lines=43> */
.L_x_1951:
[----:B------:R-:W-:Y:S05]  /*2d50*/  BSYNC.RECONVERGENT B2 ;  /* 0x0000000000027941 */ /* 0x000fea0003800200 */
.L_x_1950:
[----:B------:R-:W-:Y:S01]  /*2d60*/  I2FP.F32.U32 R29, R29 ;  /* 0x0000001d001d7245 */ /* 0x000fe20000201000 */
[C---:B------:R-:W-:Y:S01]  /*2d70*/  IMAD.U32 R30, R31.reuse, 0x10000, RZ ;  /* 0x000100001f1e7824 */ /* 0x040fe200078e00ff */
[----:B------:R-:W-:Y:S01]  /*2d80*/  ISETP.NE.AND P6, PT, R28, 0x1, PT ;  /* 0x000000011c00780c */ /* 0x000fe20003fc5270 */
[----:B------:R-:W-:Y:S01]  /*2d90*/  BSSY.RECONVERGENT B2, `(.L_x_1955) ;  /* 0x000004f000027945 */ /* 0x000fe20003800200 */
[----:B------:R-:W-:Y:S01]  /*2da0*/  PRMT R52, R31, 0x7632, R52 ;  /* 0x000076321f347816 */ /* 0x000fe20000000034 */
[----:B------:R-:W-:Y:S01]  /*2db0*/  FMUL.FTZ R43, R30, R45 ;  /* 0x0000002d1e2b7220 */ /* 0x000fe20000410000 */
[----:B------:R-:W-:Y:S01]  /*2dc0*/  FFMA.FTZ R42, R29, R48, 1.1641532182693481445e-10 ;  /* 0x2f0000001d2a7423 */ /* 0x000fe20000010030 */
[----:B------:R-:W-:Y:S02]  /*2dd0*/  @P1 SHF.L.U32 R30, R27, 0x10, RZ ;  /* 0x000000101b1e1819 */ /* 0x000fe400000006ff */
[----:B------:R-:W-:Y:S01]  /*2de0*/  FMUL.FTZ R43, R43, R46 ;  /* 0x0000002e2b2b7220 */ /* 0x000fe20000410000 */
[----:B------:R-:W-:-:S02]  /*2df0*/  MOV R29, R36 ;  /* 0x00000024001d7202 */ /* 0x000fc40000000f00 */
[----:B------:R-:W-:Y:S01]  /*2e00*/  FSETP.GTU.FTZ.AND P5, PT, R42, R47, PT ;  /* 0x0000002f2a00720b */ /* 0x000fe20003fbc000 */
[----:B------:R-:W-:-:S03]  /*2e10*/  IMAD.MOV.U32 R42, RZ, RZ, 0x2 ;  /* 0x00000002ff2a7424 */ /* 0x000fc600078e00ff */
[----:B------:R-:W-:-:S05]  /*2e20*/  FSEL R43, R43, RZ, !P5 ;  /* 0x000000ff2b2b7208 */ /* 0x000fca0006800000 */
        /* <DEDUP_REMOVED lines=10> */
.L_x_1957:
        /* <DEDUP_REMOVED lines=15> */
.L_x_1959:
[----:B------:R-:W-:Y:S05]  /*2fc0*/  BSYNC.RECONVERGENT B3 ;  /* 0x0000000000037941 */ /* 0x000fea0003800200 */
.L_x_1958:
        /* <DEDUP_REMOVED lines=43> */
.L_x_1956:
[----:B------:R-:W-:Y:S05]  /*3280*/  BSYNC.RECONVERGENT B2 ;  /* 0x0000000000027941 */ /* 0x000fea0003800200 */
.L_x_1955:
[----:B------:R-:W-:Y:S02]  /*3290*/  I2FP.F32.U32 R29, R29 ;  /* 0x0000001d001d7245 */ /* 0x000fe40000201000 */
[----:B------:R-:W-:Y:S02]  /*32a0*/  SHF.L.U32 R52, R52, 0x10, RZ ;  /* 0x0000001034347819 */ /* 0x000fe400000006ff */
[----:B------:R-:W-:Y:S01]  /*32b0*/  ISETP.NE.AND P6, PT, R49, RZ, PT ;  /* 0x000000ff3100720c */ /* 0x000fe20003fc5270 */
[----:B------:R-:W-:Y:S01]  /*32c0*/  FFMA.FTZ R48, R29, R48, 1.1641532182693481445e-10 ;  /* 0x2f0000001d307423 */ /* 0x000fe20000010030 */
[----:B------:R-:W-:Y:S01]  /*32d0*/  SEL R49, RZ, 0x1000000, P2 ;  /* 0x01000000ff317807 */ /* 0x000fe20001000000 */
[----:B------:R-:W-:Y:S01]  /*32e0*/  FMUL.FTZ R45, R52, R45 ;  /* 0x0000002d342d7220 */ /* 0x000fe20000410000 */
[----:B------:R-:W-:Y:S01]  /*32f0*/  ISETP.NE.AND P2, PT, R51, RZ, PT ;  /* 0x000000ff3300720c */ /* 0x000fe20003f45270 */
[----:B------:R-:W0:Y:S01]  /*3300*/  LDC.64 R52, c[0x0][0x3b0] ;  /* 0x0000ec00ff347b82 */ /* 0x000e220000000a00 */
[----:B------:R-:W-:Y:S01]  /*3310*/  @P1 PRMT R28, R27, 0x7632, R28 ;  /* 0x000076321b1c1816 */ /* 0x000fe2000000001c */
[----:B------:R-:W-:Y:S01]  /*3320*/  FMUL.FTZ R45, R45, R46 ;  /* 0x0000002e2d2d7220 */ /* 0x000fe20000410000 */
[----:B------:R-:W-:-:S02]  /*3330*/  SEL R54, RZ, 0x10000, P2 ;  /* 0x00010000ff367807 */ /* 0x000fc40001000000 */
[----:B------:R-:W-:Y:S01]  /*3340*/  FSETP.GTU.FTZ.AND P2, PT, R48, R47, PT ;  /* 0x0000002f3000720b */ /* 0x000fe20003f5c000 */
[----:B------:R-:W-:Y:S01]  /*3350*/  @P1 IMAD.U32 R29, R28, 0x10000, RZ ;  /* 0x000100001c1d1824 */ /* 0x000fe200078e00ff */
[----:B------:R-:W-:Y:S02]  /*3360*/  SEL R48, RZ, 0x1, P6 ;  /* 0x00000001ff307807 */ /* 0x000fe40003000000 */
[----:B------:R-:W-:Y:S02]  /*3370*/  FSEL R46, R45, RZ, !P2 ;  /* 0x000000ff2d2e7208 */ /* 0x000fe40005000000 */
[----:B------:R-:W-:Y:S02]  /*3380*/  SEL R47, RZ, 0x1000000, P2 ;  /* 0x01000000ff2f7807 */ /* 0x000fe40001000000 */
[----:B------:R-:W-:Y:S01]  /*3390*/  F2FP.BF16.F32.PACK_AB R28, R38, R35 ;  /* 0x00000023261c723e */ /* 0x000fe200000010ff */
[----:B------:R-:W-:Y:S01]  /*33a0*/  @P1 FADD.FTZ R46, R29, R46 ;  /* 0x0000002e1d2e1221 */ /* 0x000fe20000010000 */
[----:B------:R-:W-:-:S02]  /*33b0*/  ISETP.NE.AND P1, PT, R50, RZ, PT ;  /* 0x000000ff3200720c */ /* 0x000fc40003f25270 */
[----:B------:R-:W1:Y:S01]  /*33c0*/  LDC.64 R50, c[0x0][0x3a8] ;  /* 0x0000ea00ff327b82 */ /* 0x000e620000000a00 */
[----:B------:R-:W-:Y:S02]  /*33d0*/  F2FP.BF16.F32.PACK_AB R29, R40, R37 ;  /* 0x00000025281d723e */ /* 0x000fe400000010ff */
[----:B------:R-:W-:Y:S02]  /*33e0*/  SEL R45, RZ, 0x100, P1 ;  /* 0x00000100ff2d7807 */ /* 0x000fe40000800000 */
[----:B------:R-:W-:Y:S02]  /*33f0*/  F2FP.BF16.F32.PACK_AB R30, R44, R39 ;  /* 0x000000272c1e723e */ /* 0x000fe400000010ff */
[----:B------:R-:W-:Y:S01]  /*3400*/  LOP3.LUT R49, R45, R49, R54, 0xfe, !PT ;  /* 0x000000312d317212 */ /* 0x000fe200078efe36 */
[----:B0-----:R-:W-:Y:S01]  /*3410*/  IMAD.WIDE.U32 R52, R41, 0x8, R52 ;  /* 0x0000000829347825 */ /* 0x001fe200078e0034 */
[----:B------:R-:W-:Y:S02]  /*3420*/  SEL R45, RZ, 0x10000, P5 ;  /* 0x00010000ff2d7807 */ /* 0x000fe40002800000 */
[----:B------:R-:W-:-:S02]  /*3430*/  SEL R54, RZ, 0x100, P4 ;  /* 0x00000100ff367807 */ /* 0x000fc40002000000 */
[----:B------:R-:W-:Y:S02]  /*3440*/  F2FP.BF16.F32.PACK_AB R31, R46, R43 ;  /* 0x0000002b2e1f723e */ /* 0x000fe400000010ff */
[----:B------:R-:W-:Y:S02]  /*3450*/  LOP3.LUT R54, R54, R47, R45, 0xfe, !PT ;  /* 0x0000002f36367212 */ /* 0x000fe400078efe2d */
[----:B------:R-:W-:Y:S02]  /*3460*/  SEL R45, RZ, 0x1, P3 ;  /* 0x00000001ff2d7807 */ /* 0x000fe40001800000 */
[----:B------:R-:W-:Y:S02]  /*3470*/  LOP3.LUT R48, R49, R48, RZ, 0xfc, !PT ;  /* 0x0000003031307212 */ /* 0x000fe400078efcff */
[----:B------:R-:W-:Y:S01]  /*3480*/  LOP3.LUT R49, R54, R45, RZ, 0xfc, !PT ;  /* 0x0000002d36317212 */ /* 0x000fe200078efcff */
[----:B-1----:R-:W-:-:S05]  /*3490*/  IMAD.WIDE.U32 R50, R41, 0x10, R50 ;  /* 0x0000001029327825 */ /* 0x002fca00078e0032 */
[----:B------:R0:W-:Y:S04]  /*34a0*/  STG.E.128 desc[UR8][R50.64], R28 ;  /* 0x0000001c32007986 */ /* 0x0001e8000c101d08 */
[----:B------:R0:W-:Y:S02]  /*34b0*/  STG.E.64 desc[UR8][R52.64], R48 ;  /* 0x0000003034007986 */ /* 0x0001e4000c101b08 */
.L_x_1919:
[----:B------:R-:W-:Y:S05]  /*34c0*/  BSYNC.RECONVERGENT B0 ;  /* 0x0000000000007941 */ /* 0x000fea0003800200 */
.L_x_1918:
        /* <DEDUP_REMOVED lines=53> */
.L_x_1975:
        /* <DEDUP_REMOVED lines=15> */
[----:B------:R-:W-:-:S04]  /*3910*/  PLOP3.LUT P0, PT, PT, PT, UP1, 0x40, 0x4 ;  /* 0x000000000004781c */ /* 0x000fc80003f0e818 */
[----:B-1----:R-:W-:-:S05]  /*3920*/  FSEL R47, R47, RZ, P0 ;  /* 0x000000ff2f2f7208 */ /* 0x002fca0000000000 */
[--C-:B------:R-:W-:Y:S01]  /*3930*/  FADD.FTZ R56, R43, -R47.reuse ;  /* 0x8000002f2b387221 */ /* 0x100fe20000010000 */
[--C-:B------:R-:W-:Y:S01]  /*3940*/  FADD.FTZ R58, R46, -R47.reuse ;  /* 0x8000002f2e3a7221 */ /* 0x100fe20000010000 */
[--C-:B------:R-:W-:Y:S01]  /*3950*/  FADD.FTZ R48, R35, -R47.reuse ;  /* 0x8000002f23307221 */ /* 0x100fe20000010000 */
[--C-:B------:R-:W-:Y:S01]  /*3960*/  FADD.FTZ R50, R44, -R47.reuse ;  /* 0x8000002f2c327221 */ /* 0x100fe20000010000 */
[C---:B------:R-:W-:Y:S01]  /*3970*/  FMUL.FTZ R31, R45.reuse, R56 ;  /* 0x000000382d1f7220 */ /* 0x040fe20000410000 */
[C---:B------:R-:W-:Y:S01]  /*3980*/  FMUL.FTZ R58, R45.reuse, R58 ;  /* 0x0000003a2d3a7220 */ /* 0x040fe20000410000 */
[----:B------:R-:W-:Y:S01]  /*3990*/  FMUL.FTZ R29, R45, R48 ;  /* 0x000000302d1d7220 */ /* 0x000fe20000410000 */
[----:B------:R-:W-:Y:S01]  /*39a0*/  FADD.FTZ R28, R38, -R47 ;  /* 0x8000002f261c7221 */ /* 0x000fe20000010000 */
[----:B------:R-:W-:Y:S01]  /*39b0*/  FFMA.FTZ R31, R22, R31, R14 ;  /* 0x0000001f161f7223 */ /* 0x000fe2000001000e */
[----:B------:R-:W-:Y:S01]  /*39c0*/  FFMA.FTZ R48, R23, R58, R15 ;  /* 0x0000003a17307223 */ /* 0x000fe2000001000f */
[--C-:B------:R-:W-:Y:S01]  /*39d0*/  FADD.FTZ R54, R37, -R47.reuse ;  /* 0x8000002f25367221 */ /* 0x100fe20000010000 */
[--C-:B------:R-:W-:Y:S01]  /*39e0*/  FADD.FTZ R30, R40, -R47.reuse ;  /* 0x8000002f281e7221 */ /* 0x100fe20000010000 */
[----:B0-----:R-:W-:Y:S01]  /*39f0*/  FADD.FTZ R52, R39, -R47 ;  /* 0x8000002f27347221 */ /* 0x001fe20000010000 */
[C---:B------:R-:W-:Y:S01]  /*3a00*/  FMUL.FTZ R50, R45.reuse, R50 ;  /* 0x000000322d327220 */ /* 0x040fe20000410000 */
[----:B------:R-:W-:Y:S01]  /*3a10*/  F2FP.BF16.F32.PACK_AB R31, R48, R31 ;  /* 0x0000001f301f723e */ /* 0x000fe200000010ff */
[C---:B------:R-:W-:Y:S01]  /*3a20*/  FMUL.FTZ R28, R45.reuse, R28 ;  /* 0x0000001c2d1c7220 */ /* 0x040fe20000410000 */
[----:B------:R-:W0:Y:S01]  /*3a30*/  LDC.64 R48, c[0x0][0x428] ;  /* 0x00010a00ff307b82 */ /* 0x000e220000000a00 */
[C---:B------:R-:W-:Y:S01]  /*3a40*/  FMUL.FTZ R47, R45.reuse, R54 ;  /* 0x000000362d2f7220 */ /* 0x040fe20000410000 */
[C---:B------:R-:W-:Y:S01]  /*3a50*/  FMUL.FTZ R30, R45.reuse, R30 ;  /* 0x0000001e2d1e7220 */ /* 0x040fe20000410000 */
[----:B------:R-:W-:Y:S01]  /*3a60*/  FMUL.FTZ R51, R45, R52 ;  /* 0x000000342d337220 */ /* 0x000fe20000410000 */
[----:B------:R-:W-:Y:S01]  /*3a70*/  FFMA.FTZ R45, R16, R29, R8 ;  /* 0x0000001d102d7223 */ /* 0x000fe20000010008 */
[----:B------:R-:W-:Y:S01]  /*3a80*/  FFMA.FTZ R52, R21, R50, R13 ;  /* 0x0000003215347223 */ /* 0x000fe2000001000d */
[----:B------:R-:W-:Y:S01]  /*3a90*/  FFMA.FTZ R29, R18, R47, R10 ;  /* 0x0000002f121d7223 */ /* 0x000fe2000001000a */
[----:B------:R-:W-:Y:S01]  /*3aa0*/  FFMA.FTZ R51, R20, R51, R12 ;  /* 0x0000003314337223 */ /* 0x000fe2000001000c */
[----:B------:R-:W-:Y:S01]  /*3ab0*/  FFMA.FTZ R50, R19, R30, R11 ;  /* 0x0000001e13327223 */ /* 0x000fe2000001000b */
[----:B------:R-:W-:-:S03]  /*3ac0*/  FFMA.FTZ R28, R17, R28, R9 ;  /* 0x0000001c111c7223 */ /* 0x000fc60000010009 */
[----:B------:R-:W-:Y:S02]  /*3ad0*/  F2FP.BF16.F32.PACK_AB R30, R52, R51 ;  /* 0x00000033341e723e */ /* 0x000fe400000010ff */
[----:B------:R-:W-:Y:S02]  /*3ae0*/  F2FP.BF16.F32.PACK_AB R29, R50, R29 ;  /* 0x0000001d321d723e */ /* 0x000fe400000010ff */
[----:B------:R-:W-:Y:S01]  /*3af0*/  F2FP.BF16.F32.PACK_AB R28, R28, R45 ;  /* 0x0000002d1c1c723e */ /* 0x000fe200000010ff */
[----:B0-----:R-:W-:-:S05]  /*3b00*/  IMAD.WIDE.U32 R48, R41, 0x10, R48 ;  /* 0x0000001029307825 */ /* 0x001fca00078e0030 */
[----:B------:R2:W-:Y:S02]  /*3b10*/  STG.E.128 desc[UR8][R48.64], R28 ;  /* 0x0000001c30007986 */ /* 0x0005e4000c101d08 */
.L_x_1962:
[----:B------:R-:W-:Y:S05]  /*3b20*/  BSYNC.RECONVERGENT B0 ;  /* 0x0000000000007941 */ /* 0x000fea0003800200 */
.L_x_1961:
[----:B-12---:R-:W1:Y:S02]  /*3b30*/  LDC.64 R28, c[0x0][0x380] ;  /* 0x0000e000ff1c7b82 */ /* 0x006e640000000a00 */
[----:B-1----:R-:W-:-:S04]  /*3b40*/  LEA R5, R28, R5, 0x2 ;  /* 0x000000051c057211 */ /* 0x002fc800078e10ff */
[----:B------:R-:W-:-:S13]  /*3b50*/  ISETP.GE.AND P0, PT, R5, R29, PT ;  /* 0x0000001d0500720c */ /* 0x000fda0003f06270 */
[----:B------:R-:W-:Y:S05]  /*3b60*/  @!P0 BRA `(.L_x_1963) ;  /* 0xffffffcc005c8947 */ /* 0x000fea000383ffff */
[----:B------:R-:W-:Y:S05]  /*3b70*/  BSYNC B1 ;  /* 0x0000000000017941 */ /* 0x000fea0003800000 */
.L_x_1917:
[----:B------:R-:W-:Y:S05]  /*3b80*/  EXIT ;  /* 0x000000000000794d */ /* 0x000fea0003800000 */
.L_x_1960:
        /* <DEDUP_REMOVED lines=8> */
.L_x_1965:
[----:B------:R-:W-:Y:S05]  /*3c10*/  BSYNC B0 ;  /* 0x0000000000007941 */ /* 0x000fea0003800000 */
.L_x_1964:
        /* <DEDUP_REMOVED lines=8> */
.L_x_1966:
[----:B------:R-:W-:Y:S02]  /*3ca0*/  IMAD.MOV.U32 R45, RZ, RZ, 0x4 ;  /* 0x00000004ff2d7424 */ /* 0x000fe400078e00ff */
[----:B------:R-:W-:-:S05]  /*3cb0*/  FADD.FTZ R49, R48, R28 ;  /* 0x0000001c30317221 */ /* 0x000fca0000010000 */
[----:B------:R-:W-:-:S07]  /*3cc0*/  MOV R48, R49 ;  /* 0x0000003100307202 */ /* 0x000fce0000000f00 */
[----:B------:R-:W-:Y:S05]  /*3cd0*/  WARPSYNC.COLLECTIVE R30, `(.L_x_1967) ;  /* 0x000000001e087348 */ /* 0x000fea0003c00000 */
[----:B------:R0:W1:Y:S02]  /*3ce0*/  SHFL.BFLY P3, R28, R48, R45, R31 ;  /* 0x0c00002d301c7389 */ /* 0x000064000006001f */
[----:B01----:R-:W-:Y:S05]  /*3cf0*/  ENDCOLLECTIVE ;  /* 0x000000000000791b */ /* 0x003fea0003800000 */
.L_x_1967:
[----:B------:R-:W-:Y:S02]  /*3d00*/  IMAD.MOV.U32 R45, RZ, RZ, 0x8 ;  /* 0x00000008ff2d7424 */ /* 0x000fe400078e00ff */
[----:B------:R-:W-:-:S05]  /*3d10*/  FADD.FTZ R50, R49, R28 ;  /* 0x0000001c31327221 */ /* 0x000fca0000010000 */
[----:B------:R-:W-:-:S07]  /*3d20*/  MOV R48, R50 ;  /* 0x0000003200307202 */ /* 0x000fce0000000f00 */
[----:B------:R-:W-:Y:S05]  /*3d30*/  WARPSYNC.COLLECTIVE R30, `(.L_x_1968) ;  /* 0x000000001e087348 */ /* 0x000fea0003c00000 */
[----:B------:R0:W1:Y:S02]  /*3d40*/  SHFL.BFLY P3, R28, R48, R45, R31 ;  /* 0x0c00002d301c7389 */ /* 0x000064000006001f */
[----:B01----:R-:W-:Y:S05]  /*3d50*/  ENDCOLLECTIVE ;  /* 0x000000000000791b */ /* 0x003fea0003800000 */
.L_x_1968:
[----:B------:R-:W-:Y:S02]  /*3d60*/  IMAD.MOV.U32 R45, RZ, RZ, 0x10 ;  /* 0x00000010ff2d7424 */ /* 0x000fe400078e00ff */
[----:B------:R-:W-:-:S05]  /*3d70*/  FADD.FTZ R51, R50, R28 ;  /* 0x0000001c32337221 */ /* 0x000fca0000010000 */
[----:B------:R-:W-:-:S07]  /*3d80*/  MOV R48, R51 ;  /* 0x0000003300307202 */ /* 0x000fce0000000f00 */
[----:B------:R-:W-:Y:S05]  /*3d90*/  WARPSYNC.COLLECTIVE R30, `(.L_x_1969) ;  /* 0x000000001e087348 */ /* 0x000fea0003c00000 */
[----:B------:R0:W1:Y:S02]  /*3da0*/  SHFL.BFLY P3, R28, R48, R45, R31 ;  /* 0x0c00002d301c7389 */ /* 0x000064000006001f */
[----:B01----:R-:W-:Y:S05]  /*3db0*/  ENDCOLLECTIVE ;  /* 0x000000000000791b */ /* 0x003fea0003800000 */
.L_x_1969:
        /* <DEDUP_REMOVED lines=25> */
.L_x_1970:
[----:B------:R-:W-:Y:S02]  /*3f50*/  IMAD.MOV.U32 R45, RZ, RZ, 0x2 ;  /* 0x00000002ff2d7424 */ /* 0x000fe400078e00ff */
[----:B------:R-:W-:-:S05]  /*3f60*/  FADD.FTZ R49, R48, R28 ;  /* 0x0000001c30317221 */ /* 0x000fca0000010000 */
[----:B------:R-:W-:-:S07]  /*3f70*/  MOV R48, R49 ;  /* 0x0000003100307202 */ /* 0x000fce0000000f00 */
[----:B------:R-:W-:Y:S05]  /*3f80*/  WARPSYNC.COLLECTIVE R30, `(.L_x_1971) ;  /* 0x000000001e087348 */ /* 0x000fea0003c00000 */
[----:B------:R0:W1:Y:S02]  /*3f90*/  SHFL.BFLY P3, R28, R48, R45, R31 ;  /* 0x0c00002d301c7389 */ /* 0x000064000006001f */
[----:B01----:R-:W-:Y:S05]  /*3fa0*/  ENDCOLLECTIVE ;  /* 0x000000000000791b */ /* 0x003fea0003800000 */
.L_x_1971:
[----:B------:R-:W-:Y:S02]  /*3fb0*/  IMAD.MOV.U32 R45, RZ, RZ, 0x4 ;  /* 0x00000004ff2d7424 */ /* 0x000fe400078e00ff */
[----:B------:R-:W-:-:S05]  /*3fc0*/  FADD.FTZ R50, R49, R28 ;  /* 0x0000001c31327221 */ /* 0x000fca0000010000 */
[----:B------:R-:W-:-:S07]  /*3fd0*/  MOV R48, R50 ;  /* 0x0000003200307202 */ /* 0x000fce0000000f00 */
[----:B------:R-:W-:Y:S05]  /*3fe0*/  WARPSYNC.COLLECTIVE R30, `(.L_x_1972) ;  /* 0x000000001e087348 */ /* 0x000fea0003c00000 */
[----:B------:R0:W1:Y:S02]  /*3ff0*/  SHFL.BFLY P3, R28, R48, R45, R31 ;  /* 0x0c00002d301c7389 */ /* 0x000064000006001f */
[----:B01----:R-:W-:Y:S05]  /*4000*/  ENDCOLLECTIVE ;  /* 0x000000000000791b */ /* 0x003fea0003800000 */
.L_x_1972:
[----:B------:R-:W-:Y:S02]  /*4010*/  IMAD.MOV.U32 R45, RZ, RZ, 0x8 ;  /* 0x00000008ff2d7424 */ /* 0x000fe400078e00ff */
[----:B------:R-:W-:-:S05]  /*4020*/  FADD.FTZ R51, R50, R28 ;  /* 0x0000001c32337221 */ /* 0x000fca0000010000 */
[----:B------:R-:W-:-:S07]  /*4030*/  MOV R48, R51 ;  /* 0x0000003300307202 */ /* 0x000fce0000000f00 */
[----:B------:R-:W-:Y:S05]  /*4040*/  WARPSYNC.COLLECTIVE R30, `(.L_x_1973) ;  /* 0x000000001e087348 */ /* 0x000fea0003c00000 */
[----:B------:R0:W1:Y:S02]  /*4050*/  SHFL.BFLY P3, R28, R48, R45, R31 ;  /* 0x0c00002d301c7389 */ /* 0x000064000006001f */
[----:B01----:R-:W-:Y:S05]  /*4060*/  ENDCOLLECTIVE ;  /* 0x000000000000791b */ /* 0x003fea0003800000 */
.L_x_1973:
[----:B------:R-:W-:Y:S02]  /*4070*/  IMAD.MOV.U32 R45, RZ, RZ, 0x10 ;  /* 0x00000010ff2d7424 */ /* 0x000fe400078e00ff */
[----:B------:R-:W-:-:S05]  /*4080*/  FADD.FTZ R52, R51, R28 ;  /* 0x0000001c33347221 */ /* 0x000fca0000010000 */
[----:B------:R-:W-:-:S07]  /*4090*/  MOV R48, R52 ;  /* 0x0000003400307202 */ /* 0x000fce0000000f00 */
[----:B------:R-:W-:Y:S05]  /*40a0*/  WARPSYNC.COLLECTIVE R30, `(.L_x_1974) ;  /* 0x000000001e087348 */ /* 0x000fea0003c00000 */
[----:B------:R0:W1:Y:S02]  /*40b0*/  SHFL.BFLY P3, R28, R48, R45, R31 ;  /* 0x0c00002d301c7389 */ /* 0x000064000006001f */
[----:B01----:R-:W-:Y:S05]  /*40c0*/  ENDCOLLECTIVE ;  /* 0x000000000000791b */ /* 0x003fea0003800000 */
.L_x_1974:
[----:B------:R-:W-:Y:S05]  /*40d0*/  BRA `(.L_x_1975) ;  /* 0xfffffff400d07947 */ /* 0x000fea000383ffff */
.L_x_1976:
        /* <DEDUP_REMOVED lines=10> */
.L_x_9075:


//--------------------- .text._ZN10layer_norm13ln_fwd_kernelINS_13Kernel_traitsIf13__nv_bfloat16S2_S2_fjLj256ELj1ELj4ELj1ELj16ENS_18Kernel_traits_baseILj256EfS2_S2_S2_fjLj128EEEEELb1ELb0ELb0ELb1EEEvNS_9FwdParamsE --------------------------
	.section	.text._ZN10layer_norm13ln_fwd_kernelINS_13Kernel_traitsIf13__nv_bfloat16S2_S2_fjLj256ELj1ELj4ELj1ELj16ENS_18Kernel_traits_baseILj256EfS2_S2_S2_fjLj128EEEEELb1ELb0ELb0ELb1EEEvNS_9FwdParamsE,"ax",@progbits
	.align	128
        .global         _ZN10layer_norm13ln_fwd_kernelINS_13Kernel_traitsIf13__nv_bfloat16S2_S2_fjLj256ELj1ELj4ELj1ELj16ENS_18Kernel_traits_baseILj256EfS2_S2_S2_fjLj128EEEEELb1ELb0ELb0ELb1EEEvNS_9FwdParamsE
        .type           _ZN10layer_norm13ln_fwd_kernelINS_13Kernel_traitsIf13__nv_bfloat16S2_S2_fjLj256ELj1ELj4ELj1ELj16ENS_18Kernel_traits_baseILj256EfS2_S2_S2_fjLj128EEEEELb1ELb0ELb0ELb1EEEvNS_9FwdParamsE,@function
        .size           _ZN10layer_norm13ln_fwd_kernelINS_13Kernel_traitsIf13__nv_bfloat16S2_S2_fjLj256ELj1ELj4ELj1ELj16ENS_18Kernel_traits_baseILj256EfS2_S2_S2_fjLj128EEEEELb1ELb0ELb0ELb1EEEvNS_9FwdParamsE,(.L_x_9076 - _ZN10layer_norm13ln_fwd_kernelINS_13Kernel_traitsIf13__nv_bfloat16S2_S2_fjLj256ELj1ELj4ELj1ELj16ENS_18Kernel_traits_baseILj256EfS2_S2_S2_fjLj128EEEEELb1ELb0ELb0ELb1EEEvNS_9FwdParamsE)
        .other          _ZN10layer_norm13ln_fwd_kernelINS_13Kernel_traitsIf13__nv_bfloat16S2_S2_fjLj256ELj1ELj4ELj1ELj16ENS_18Kernel_traits_baseILj256EfS2_S2_S2_fjLj128EEEEELb1ELb0ELb0ELb1EEEvNS_9FwdParamsE,@"STO_CUDA_ENTRY STV_DEFAULT"
_ZN10layer_norm13ln_fwd_kernelINS_13Kernel_traitsIf13__nv_bfloat16S2_S2_fjLj256ELj1ELj4ELj1ELj16ENS_18Kernel_traits_baseILj256EfS2_S2_S2_fjLj128EEEEELb1ELb0ELb0ELb1EEEvNS_9FwdParamsE:
.text._ZN10layer_norm13ln_fwd_kernelINS_13Kernel_traitsIf13__nv_bfloat16S2_S2_fjLj256ELj1ELj4ELj1ELj16ENS_18Kernel_traits_baseILj256EfS2_S2_S2_fjLj128EEEEELb1ELb0ELb0ELb1EEEvNS_9FwdParamsE:
[----:B------:R-:W-:Y:S01]  /*0000*/  LDC R1, c[0x0][0x37c] ;  /* 0x0000df00ff017b82 */ /* 0x000fe20000000800 */
[----:B------:R-:W0:Y:S01]  /*0010*/  LDCU.U8 UR4, c[0x0][0x464] ;  /* 0x00008c80ff0477ac */ /* 0x000e220008000000 */
[----:B------:R-:W1:Y:S06]  /*0020*/  S2R R24, SR_TID.X ;  /* 0x0000000000187919 */ /* 0x000e6c0000002100 */
[----:B------:R-:W2:Y:S01]  /*0030*/  LDC R0, c[0x0][0x458] ;  /* 0x00011600ff007b82 */ /* 0x000ea20000000800 */
[----:B------:R-:W3:Y:S01]  /*0040*/  LDCU.64 UR6, c[0x0][0x450] ;  /* 0x00008a00ff0677ac */ /* 0x000ee20008000a00 */
[----:B------:R-:W4:Y:S06]  /*0050*/  LDCU.64 UR8, c[0x0][0x358] ;  /* 0x00006b00ff0877ac */ /* 0x000f2c0008000a00 */
[----:B------:R-:W1:Y:S01]  /*0060*/  LDC R25, c[0x0][0x45c] ;  /* 0x00011700ff197b82 */ /* 0x000e620000000800 */
[----:B------:R-:W1:Y:S01]  /*0070*/  LDCU UR10, c[0x0][0x384] ;  /* 0x00007080ff0a77ac */ /* 0x000e620008000800 */
[----:B0-----:R-:W-:Y:S01]  /*0080*/  ISETP.NE.AND P1, PT, RZ, UR4, PT ;  /* 0x00000004ff007c0c */ /* 0x001fe2000bf25270 */
[----:B------:R-:W0:Y:S01]  /*0090*/  LDCU.64 UR4, c[0x0][0x438] ;  /* 0x00008700ff0477ac */ /* 0x000e220008000a00 */
[----:B---3--:R-:W-:Y:S01]  /*00a0*/  MOV R2, UR6 ;  /* 0x0000000600027c02 */ /* 0x008fe20008000f00 */
[----:B------:R-:W-:Y:S01]  /*00b0*/  IMAD.U32 R3, RZ, RZ, UR7 ;  /* 0x00000007ff037e24 */ /* 0x000fe2000f8e00ff */
[----:B------:R-:W-:-:S02]  /*00c0*/  CS2R R8, SRZ ;  /* 0x0000000000087805 */ /* 0x000fc4000001ff00 */
[----:B------:R-:W-:Y:S02]  /*00d0*/  CS2R R10, SRZ ;  /* 0x00000000000a7805 */ /* 0x000fe4000001ff00 */
[----:B------:R-:W-:Y:S02]  /*00e0*/  CS2R R12, SRZ ;  /* 0x00000000000c7805 */ /* 0x000fe4000001ff00 */
[----:B------:R-:W-:-:S03]  /*00f0*/  CS2R R14, SRZ ;  /* 0x00000000000e7805 */ /* 0x000fc6000001ff00 */
[----:B----4-:R-:W3:Y:S01]  /*0100*/  @P1 LDG.E.64 R2, desc[UR8][R2.64] ;  /* 0x0000000802021981 */ /* 0x010ee2000c1e1b00 */
[----:B--2---:R-:W-:Y:S02]  /*0110*/  @P1 MOV R4, R0 ;  /* 0x0000000000041202 */ /* 0x004fe40000000f00 */
[----:B-1----:R-:W-:Y:S01]  /*0120*/  LOP3.LUT R32, R24, 0x1f, RZ, 0xc0, !PT ;  /* 0x0000001f18207812 */ /* 0x002fe200078ec0ff */
[----:B------:R-:W-:Y:S01]  /*0130*/  @P1 IMAD.MOV.U32 R5, RZ, RZ, R25 ;  /* 0x000000ffff051224 */ /* 0x000fe200078e0019 */
[----:B0-----:R-:W-:-:S04]  /*0140*/  ISETP.NE.U32.AND P0, PT, RZ, UR4, PT ;  /* 0x00000004ff007c0c */ /* 0x001fc8000bf05070 */
[----:B------:R-:W-:Y:S01]  /*0150*/  ISETP.NE.AND.EX P0, PT, RZ, UR5, PT, P0 ;  /* 0x00000005ff007c0c */ /* 0x000fe2000bf05300 */
[----:B------:R-:W5:Y:S01]  /*0160*/  @P1 LDG.E.64 R4, desc[UR8][R4.64] ;  /* 0x0000000804041981 */ /* 0x000f62000c1e1b00 */
[----:B------:R-:W0:Y:S01]  /*0170*/  S2UR UR5, SR_CTAID.X ;  /* 0x00000000000579c3 */ /* 0x000e220000002500 */
[----:B------:R-:W-:-:S07]  /*0180*/  SHF.R.U32.HI R33, RZ, 0x5, R24 ;  /* 0x00000005ff217819 */ /* 0x000fce0000011618 */
[----:B------:R-:W1:Y:S08]  /*0190*/  LDC R17, c[0x0][0x360] ;  /* 0x0000d800ff117b82 */ /* 0x000e700000000800 */
[----:B------:R-:W2:Y:S01]  /*01a0*/  @P0 LDC.64 R6, c[0x0][0x438] ;  /* 0x00010e00ff060b82 */ /* 0x000ea20000000a00 */
[----:B0-----:R-:W-:-:S06]  /*01b0*/  USHF.L.U32 UR4, UR5, 0x2, URZ ;  /* 0x0000000205047899 */ /* 0x001fcc00080006ff */
[----:B------:R-:W-:Y:S01]  /*01c0*/  LOP3.LUT R33, R33, UR4, RZ, 0xfc, !PT ;  /* 0x0000000421217c12 */ /* 0x000fe2000f8efcff */
[----:B-1----:R-:W-:-:S03]  /*01d0*/  IMAD R24, R17, UR5, R24 ;  /* 0x0000000511187c24 */ /* 0x002fc6000f8e0218 */
[----:B------:R-:W-:Y:S01]  /*01e0*/  ISETP.GE.AND P2, PT, R33, UR10, PT ;  /* 0x0000000a21007c0c */ /* 0x000fe2000bf46270 */
[----:B--2---:R-:W-:-:S05]  /*01f0*/  @P0 IMAD.WIDE.U32 R6, R32, 0x20, R6 ;  /* 0x0000002020060825 */ /* 0x004fca00078e0006 */
[----:B------:R0:W5:Y:S04]  /*0200*/  @P0 LDG.E.128 R8, desc[UR8][R6.64] ;  /* 0x0000000806080981 */ /* 0x000168000c1e1d00 */
[----:B------:R0:W5:Y:S01]  /*0210*/  @P0 LDG.E.128 R12, desc[UR8][R6.64+0x10] ;  /* 0x00001008060c0981 */ /* 0x000162000c1e1d00 */
[----:B---3--:R-:W-:Y:S02]  /*0220*/  @P1 R2UR UR6, R2 ;  /* 0x00000000020612ca */ /* 0x008fe400000e0000 */
[----:B------:R-:W-:Y:S01]  /*0230*/  @P1 R2UR UR7, R3 ;  /* 0x00000000030712ca */ /* 0x000fe200000e0000 */
[----:B0-----:R-:W-:-:S14]  /*0240*/  @P2 EXIT ;  /* 0x000000000000294d */ /* 0x001fdc0003800000 */
[----:B------:R-:W0:Y:S08]  /*0250*/  @P1 LDC R7, c[0x0][0x460] ;  /* 0x00011800ff071b82 */ /* 0x000e300000000800 */
[----:B------:R-:W1:Y:S01]  /*0260*/  LDC.64 R2, c[0x0][0x3d0] ;  /* 0x0000f400ff027b82 */ /* 0x000e620000000a00 */
        /* <DEDUP_REMOVED lines=8> */
[----:B0----5:R-:W-:Y:S01]  /*02f0*/  @P1 IADD3 R0, P0, PT, R4, R7, RZ ;  /* 0x0000000704001210 */ /* 0x021fe20007f1e0ff */
[----:B------:R-:W-:Y:S01]  /*0300*/  IMAD.MOV.U32 R7, RZ, RZ, R24 ;  /* 0x000000ffff077224 */ /* 0x000fe200078e0018 */
[----:B------:R-:W-:-:S02]  /*0310*/  UIADD3 UR24, UPT, UPT, UR7, -0x56f99767, URZ ;  /* 0xa906689907187890 */ /* 0x000fc4000fffe0ff */
[----:B------:R-:W-:Y:S01]  /*0320*/  @P1 IADD3.X R25, PT, PT, RZ, R5, RZ, P0, !PT ;  /* 0x00000005ff191210 */ /* 0x000fe200007fe4ff */
[----:B------:R-:W-:Y:S01]  /*0330*/  IMAD.HI.U32 R4, R7, -0x326172a9, RZ ;  /* 0xcd9e8d5707047827 */ /* 0x000fe200078e00ff */
[----:B------:R-:W-:Y:S02]  /*0340*/  UIADD3 UR23, UPT, UPT, UR6, 0x1715609d, URZ ;  /* 0x1715609d06177890 */ /* 0x000fe4000fffe0ff */
[----:B------:R-:W-:Y:S01]  /*0350*/  SHF.R.U64 R6, R0, 0x2, R25 ;  /* 0x0000000200067819 */ /* 0x000fe20000001219 */
[----:B-1----:R-:W-:Y:S01]  /*0360*/  IMAD.WIDE.U32 R2, R32, 0x20, R2 ;  /* 0x0000002020027825 */ /* 0x002fe200078e0002 */
[----:B------:R-:W-:Y:S01]  /*0370*/  SHF.R.U32.HI R5, RZ, 0x2, R25 ;  /* 0x00000002ff057819 */ /* 0x000fe20000011619 */
[----:B------:R-:W-:Y:S02]  /*0380*/  UIADD3 UR25, UPT, UPT, UR6, -0x4ab325aa, URZ ;  /* 0xb54cda5606197890 */ /* 0x000fe4000fffe0ff */
[----:B------:R-:W-:Y:S01]  /*0390*/  IMAD.HI.U32 R24, R6, -0x2daee0ad, RZ ;  /* 0xd2511f5306187827 */ /* 0x000fe200078e00ff */
[----:B------:R-:W-:Y:S01]  /*03a0*/  LOP3.LUT R4, R5, UR6, R4, 0x96, !PT ;  /* 0x0000000605047c12 */ /* 0x000fe2000f8e9604 */
[----:B------:R-:W5:Y:S01]  /*03b0*/  LDG.E.128 R16, desc[UR8][R2.64] ;  /* 0x0000000802107981 */ /* 0x000f62000c1e1d00 */
[----:B------:R-:W-:-:S02]  /*03c0*/  UIADD3 UR26, UPT, UPT, UR7, 0x646e171e, URZ ;  /* 0x646e171e071a7890 */ /* 0x000fc4000fffe0ff */
[----:B------:R-:W-:Y:S01]  /*03d0*/  LOP3.LUT R24, R24, UR7, RZ, 0x3c, !PT ;  /* 0x0000000718187c12 */ /* 0x000fe2000f8e3cff */
[----:B------:R-:W-:Y:S01]  /*03e0*/  IMAD R26, R6, -0x2daee0ad, RZ ;  /* 0xd2511f53061a7824 */ /* 0x000fe200078e02ff */
[----:B------:R0:W5:Y:S01]  /*03f0*/  LDG.E.128 R20, desc[UR8][R2.64+0x10] ;  /* 0x0000100802147981 */ /* 0x000162000c1e1d00 */
[C---:B------:R-:W-:Y:S01]  /*0400*/  IMAD.HI.U32 R25, R4.reuse, -0x2daee0ad, RZ ;  /* 0xd2511f5304197827 */ /* 0x040fe200078e00ff */
[----:B------:R-:W-:Y:S01]  /*0410*/  UIADD3 UR28, UPT, UPT, UR7, 0x1fd5c5a3, URZ ;  /* 0x1fd5c5a3071c7890 */ /* 0x000fe2000fffe0ff */
[----:B------:R-:W-:Y:S01]  /*0420*/  BSSY B0, `(.L_x_1977) ;  /* 0x0000366000007945 */ /* 0x000fe20003800000 */
[----:B------:R-:W-:Y:S01]  /*0430*/  UIADD3 UR27, UPT, UPT, UR6, 0x5384540f, URZ ;  /* 0x5384540f061b7890 */ /* 0x000fe2000fffe0ff */
[----:B------:R-:W-:Y:S01]  /*0440*/  IMAD R27, R4, -0x2daee0ad, RZ ;  /* 0xd2511f53041b7824 */ /* 0x000fe200078e02ff */
[----:B------:R-:W-:Y:S01]  /*0450*/  LOP3.LUT R25, R26, UR16, R25, 0x96, !PT ;  /* 0x000000101a197c12 */ /* 0x000fe2000f8e9619 */
[----:B------:R-:W-:Y:S01]  /*0460*/  UIADD3 UR29, UPT, UPT, UR6, -0xe443238, URZ ;  /* 0xf1bbcdc8061d7890 */ /* 0x000fe2000fffe0ff */
[----:B------:R-:W-:Y:S01]  /*0470*/  LOP3.LUT R35, R0, 0x3, RZ, 0xc0, !PT ;  /* 0x0000000300237812 */ /* 0x000fe200078ec0ff */
[----:B------:R-:W1:Y:S01]  /*0480*/  LDCU.64 UR10, c[0x0][0x3e0] ;  /* 0x00007c00ff0a77ac */ /* 0x000e620008000a00 */
[----:B0-----:R-:W-:-:S02]  /*0490*/  IMAD R3, R7, -0x326172a9, RZ ;  /* 0xcd9e8d5707037824 */ /* 0x001fc400078e02ff */
[C---:B------:R-:W-:Y:S01]  /*04a0*/  IMAD.HI.U32 R2, R24.reuse, -0x326172a9, RZ ;  /* 0xcd9e8d5718027827 */ /* 0x040fe200078e00ff */
[----:B------:R-:W-:Y:S02]  /*04b0*/  UIADD3 UR30, UPT, UPT, UR7, -0x24c28bd8, URZ ;  /* 0xdb3d7428071e7890 */ /* 0x000fe4000fffe0ff */
[----:B------:R-:W-:Y:S01]  /*04c0*/  UIADD3 UR32, UPT, UPT, UR7, -0x695add53, URZ ;  /* 0x96a522ad07207890 */ /* 0x000fe2000fffe0ff */
[----:B------:R-:W-:Y:S01]  /*04d0*/  IMAD R24, R24, -0x326172a9, RZ ;  /* 0xcd9e8d5718187824 */ /* 0x000fe200078e02ff */
[----:B------:R-:W-:Y:S01]  /*04e0*/  LOP3.LUT R2, R3, UR4, R2, 0x96, !PT ;  /* 0x0000000403027c12 */ /* 0x000fe2000f8e9602 */
[----:B------:R-:W-:Y:S01]  /*04f0*/  IMAD.HI.U32 R3, R25, -0x326172a9, RZ ;  /* 0xcd9e8d5719037827 */ /* 0x000fe200078e00ff */
[----:B------:R-:W0:Y:S03]  /*0500*/  LDCU.U8 UR4, c[0x0][0x410] ;  /* 0x00008200ff0477ac */ /* 0x000e260008000000 */
[----:B------:R-:W-:Y:S01]  /*0510*/  IMAD.HI.U32 R4, R2, -0x2daee0ad, RZ ;  /* 0xd2511f5302047827 */ /* 0x000fe200078e00ff */
[----:B------:R-:W-:Y:S01]  /*0520*/  LOP3.LUT R3, R24, UR17, R3, 0x96, !PT ;  /* 0x0000001118037c12 */ /* 0x000fe2000f8e9603 */
[----:B------:R-:W-:-:S02]  /*0530*/  UIADD3 UR31, UPT, UPT, UR6, -0x700cb87f, URZ ;  /* 0x8ff34781061f7890 */ /* 0x000fc4000fffe0ff */
[----:B------:R-:W-:Y:S01]  /*0540*/  IMAD R25, R25, -0x326172a9, RZ ;  /* 0xcd9e8d5719197824 */ /* 0x000fe200078e02ff */
[----:B------:R-:W-:Y:S01]  /*0550*/  LOP3.LUT R4, R27, UR18, R4, 0x96, !PT ;  /* 0x000000121b047c12 */ /* 0x000fe2000f8e9604 */
[----:B------:R-:W-:Y:S01]  /*0560*/  IMAD R27, R2, -0x2daee0ad, RZ ;  /* 0xd2511f53021b7824 */ /* 0x000fe200078e02ff */
[----:B-1----:R-:W-:Y:S01]  /*0570*/  UISETP.NE.U32.AND UP0, UPT, UR10, URZ, UPT ;  /* 0x000000ff0a00728c */ /* 0x002fe2000bf05070 */
[----:B------:R-:W-:Y:S01]  /*0580*/  IMAD.HI.U32 R24, R3, -0x2daee0ad, RZ ;  /* 0xd2511f5303187827 */ /* 0x000fe200078e00ff */
[----:B------:R-:W1:Y:S03]  /*0590*/  LDCU UR14, c[0x0][0x388] ;  /* 0x00007100ff0e77ac */ /* 0x000e660008000800 */
[C---:B------:R-:W-:Y:S01]  /*05a0*/  IMAD.HI.U32 R2, R4.reuse, -0x326172a9, RZ ;  /* 0xcd9e8d5704027827 */ /* 0x040fe200078e00ff */
[----:B------:R-:W-:Y:S01]  /*05b0*/  LOP3.LUT R24, R27, UR20, R24, 0x96, !PT ;  /* 0x000000141b187c12 */ /* 0x000fe2000f8e9618 */
[----:B------:R-:W2:Y:S02]  /*05c0*/  LDCU UR15, c[0x0][0x448] ;  /* 0x00008900ff0f77ac */ /* 0x000ea40008000800 */
[----:B------:R-:W-:Y:S01]  /*05d0*/  IMAD R26, R3, -0x2daee0ad, RZ ;  /* 0xd2511f53031a7824 */ /* 0x000fe200078e02ff */
[----:B------:R-:W-:Y:S01]  /*05e0*/  LOP3.LUT R2, R25, UR19, R2, 0x96, !PT ;  /* 0x0000001319027c12 */ /* 0x000fe2000f8e9602 */
[----:B------:R-:W-:Y:S01]  /*05f0*/  IMAD R25, R4, -0x326172a9, RZ ;  /* 0xcd9e8d5704197824 */ /* 0x000fe200078e02ff */
[----:B------:R-:W3:Y:S01]  /*0600*/  LDCU.64 UR12, c[0x0][0x3a0] ;  /* 0x00007400ff0c77ac */ /* 0x000ee20008000a00 */
[----:B------:R-:W-:Y:S01]  /*0610*/  IMAD.HI.U32 R4, R24, -0x326172a9, RZ ;  /* 0xcd9e8d5718047827 */ /* 0x000fe200078e00ff */
[----:B------:R-:W-:-:S03]  /*0620*/  UISETP.NE.AND.EX UP0, UPT, UR11, URZ, UPT, UP0 ;  /* 0x000000ff0b00728c */ /* 0x000fc6000bf05300 */
[C---:B------:R-:W-:Y:S01]  /*0630*/  IMAD.HI.U32 R3, R2.reuse, -0x2daee0ad, RZ ;  /* 0xd2511f5302037827 */ /* 0x040fe200078e00ff */
[----:B------:R-:W-:Y:S01]  /*0640*/  LOP3.LUT R4, R25, UR21, R4, 0x96, !PT ;  /* 0x0000001519047c12 */ /* 0x000fe2000f8e9604 */
[----:B0-----:R-:W-:Y:S02]  /*0650*/  UISETP.NE.AND UP1, UPT, UR4, URZ, UPT ;  /* 0x000000ff0400728c */ /* 0x001fe4000bf25270 */
        /* <DEDUP_REMOVED lines=33> */
[----:B-123--:R-:W-:-:S07]  /*0870*/  IMAD R0, R26, -0x326172a9, RZ ;  /* 0xcd9e8d571a007824 */ /* 0x00efce00078e02ff */
.L_x_2019:
[----:B------:R-:W-:Y:S01]  /*0880*/  ISETP.NE.U32.AND P0, PT, RZ, UR12, PT ;  /* 0x0000000cff007c0c */ /* 0x000fe2000bf05070 */
[----:B------:R-:W0:Y:S01]  /*0890*/  LDC.64 R28, c[0x0][0x390] ;  /* 0x0000e400ff1c7b82 */ /* 0x000e220000000a00 */
[----:B------:R-:W1:Y:S01]  /*08a0*/  @UP0 LDCU.64 UR4, c[0x0][0x3e0] ;  /* 0x00007c00ff0407ac */ /* 0x000e620008000a00 */
[----:B------:R-:W-:Y:S01]  /*08b0*/  IMAD R36, R33, UR14, RZ ;  /* 0x0000000e21247c24 */ /* 0x000fe2000f8e02ff */
[----:B------:R-:W-:Y:S01]  /*08c0*/  ISETP.NE.AND.EX P0, PT, RZ, UR13, PT, P0 ;  /* 0x0000000dff007c0c */ /* 0x000fe2000bf05300 */
[----:B------:R-:W-:Y:S01]  /*08d0*/  IMAD.MOV.U32 R40, RZ, RZ, 0x2 ;  /* 0x00000002ff287424 */ /* 0x000fe200078e00ff */
[----:B------:R-:W-:Y:S02]  /*08e0*/  PLOP3.LUT P1, PT, PT, PT, UP0, 0x80, 0x8 ;  /* 0x000000000008781c */ /* 0x000fe40003f2f008 */
[----:B------:R-:W-:Y:S02]  /*08f0*/  SHF.R.S32.HI R37, RZ, 0x1f, R36 ;  /* 0x0000001fff257819 */ /* 0x000fe40000011424 */
[----:B------:R-:W-:-:S02]  /*0900*/  PLOP3.LUT P2, PT, PT, PT, UP0, 0x80, 0x8 ;  /* 0x000000000008781c */ /* 0x000fc40003f4f008 */
[----:B------:R-:W-:-:S04]  /*0910*/  LEA.HI R37, R37, R36, RZ, 0x3 ;  /* 0x0000002425257211 */ /* 0x000fc800078f18ff */
[----:B------:R-:W-:Y:S01]  /*0920*/  LEA.HI.SX32 R36, R37, R32, 0x1d ;  /* 0x0000002025247211 */ /* 0x000fe200078feaff */
[----:B------:R-:W2:Y:S02]  /*0930*/  @P0 LDC.64 R30, c[0x0][0x3a0] ;  /* 0x0000e800ff1e0b82 */ /* 0x000ea40000000a00 */
[----:B-1----:R-:W-:-:S04]  /*0940*/  @P1 IMAD.WIDE R40, R33, R40, UR4 ;  /* 0x0000000421281e25 */ /* 0x002fc8000f8e0228 */
[C---:B0-----:R-:W-:Y:S02]  /*0950*/  IMAD.WIDE.U32 R28, R36.reuse, 0x10, R28 ;  /* 0x00000010241c7825 */ /* 0x041fe400078e001c */
[----:B------:R-:W3:Y:S02]  /*0960*/  @P2 LDG.E.U16 R40, desc[UR8][R40.64] ;  /* 0x0000000828282981 */ /* 0x000ee4000c1e1500 */
[----:B--2---:R-:W-:Y:S02]  /*0970*/  @P0 IMAD.WIDE.U32 R42, R36, 0x10, R30 ;  /* 0x00000010242a0825 */ /* 0x004fe400078e001e */
[----:B-----5:R-:W5:Y:S04]  /*0980*/  LDG.E.128 R28, desc[UR8][R28.64] ;  /* 0x000000081c1c7981 */ /* 0x020f68000c1e1d00 */
[----:B------:R0:W5:Y:S01]  /*0990*/  @P0 LDG.E.128 R24, desc[UR8][R42.64] ;  /* 0x000000082a180981 */ /* 0x000162000c1e1d00 */
[----:B------:R-:W-:-:S02]  /*09a0*/  ISETP.NE.AND P1, PT, R35, 0x1, PT ;  /* 0x000000012300780c */ /* 0x000fc40003f25270 */
[----:B------:R-:W-:Y:S01]  /*09b0*/  PLOP3.LUT P2, PT, PT, PT, UP0, 0x80, 0x8 ;  /* 0x000000000008781c */ /* 0x000fe20003f4f008 */
[----:B------:R-:W-:Y:S01]  /*09c0*/  IMAD.U32 R51, RZ, RZ, UR6 ;  /* 0x00000006ff337e24 */ /* 0x000fe2000f8e00ff */
[----:B------:R-:W-:Y:S01]  /*09d0*/  BSSY.RECONVERGENT B1, `(.L_x_1978) ;  /* 0x0000048000017945 */ /* 0x000fe20003800200 */
[----:B------:R-:W-:Y:S01]  /*09e0*/  MOV R45, 0x3f800000 ;  /* 0x3f800000002d7802 */ /* 0x000fe20000000f00 */
[----:B------:R-:W-:Y:S01]  /*09f0*/  IMAD.MOV.U32 R38, RZ, RZ, 0x2 ;  /* 0x00000002ff267424 */ /* 0x000fe200078e00ff */
[----:B------:R-:W-:Y:S01]  /*0a00*/  MOV R37, R0 ;  /* 0x0000000000257202 */ /* 0x000fe20000000f00 */
[----:B------:R-:W-:-:S07]  /*0a10*/  VIADD R51, R51, 0x9e3779b9 ;  /* 0x9e3779b933337836 */ /* 0x000fce0000000000 */
[----:B---3--:R-:W-:Y:S01]  /*0a20*/  @P2 SHF.L.U32 R45, R40, 0x10, RZ ;  /* 0x00000010282d2819 */ /* 0x008fe200000006ff */
[----:B0-----:R-:W-:Y:S06]  /*0a30*/  @!P1 BRA `(.L_x_1979) ;  /* 0x0000000400049947 */ /* 0x001fec0003800000 */
        /* <DEDUP_REMOVED lines=8> */
.L_x_1980:
        /* <DEDUP_REMOVED lines=13> */
.L_x_1982:
[----:B------:R-:W-:Y:S05]  /*0b90*/  BSYNC.RECONVERGENT B2 ;  /* 0x0000000000027941 */ /* 0x000fea0003800200 */
.L_x_1981:
        /* <DEDUP_REMOVED lines=43> */
.L_x_1979:
[----:B------:R-:W-:Y:S05]  /*0e50*/  BSYNC.RECONVERGENT B1 ;  /* 0x0000000000017941 */ /* 0x000fea0003800200 */
.L_x_1978:
[----:B------:R-:W0:Y:S01]  /*0e60*/  LDC R46, c[0x0][0x408] ;  /* 0x00010200ff2e7b82 */ /* 0x000e220000000800 */
[----:B------:R-:W-:Y:S01]  /*0e70*/  I2FP.F32.U32 R35, R37 ;  /* 0x0000002500237245 */ /* 0x000fe20000201000 */
[----:B------:R-:W-:Y:S01]  /*0e80*/  IMAD.MOV.U32 R48, RZ, RZ, 0x2f800000 ;  /* 0x2f800000ff307424 */ /* 0x000fe200078e00ff */
[C---:B-----5:R-:W-:Y:S01]  /*0e90*/  SHF.L.U32 R40, R28.reuse, 0x10, RZ ;  /* 0x000000101c287819 */ /* 0x060fe200000006ff */
[----:B------:R-:W-:Y:S01]  /*0ea0*/  BSSY.RECONVERGENT B1, `(.L_x_1983) ;  /* 0x0000050000017945 */ /* 0x000fe20003800200 */
[----:B------:R-:W-:Y:S01]  /*0eb0*/  PRMT R28, R28, 0x7632, R28 ;  /* 0x000076321c1c7816 */ /* 0x000fe2000000001c */
[----:B------:R-:W-:Y:S02]  /*0ec0*/  FFMA.FTZ R42, R35, R48, 1.1641532182693481445e-10 ;  /* 0x2f000000232a7423 */ /* 0x000fe40000010030 */
[----:B------:R-:W1:Y:S01]  /*0ed0*/  LDC R47, c[0x0][0x404] ;  /* 0x00010100ff2f7b82 */ /* 0x000e620000000800 */
[----:B------:R-:W-:Y:S01]  /*0ee0*/  FMUL.FTZ R35, R40, R45 ;  /* 0x0000002d28237220 */ /* 0x000fe20000410000 */
[----:B------:R-:W-:-:S03]  /*0ef0*/  @P0 IMAD.U32 R40, R24, 0x10000, RZ ;  /* 0x0001000018280824 */ /* 0x000fc600078e00ff */
[----:B0-----:R-:W-:Y:S01]  /*0f00*/  FMUL.FTZ R35, R35, R46 ;  /* 0x0000002e23237220 */ /* 0x001fe20000410000 */
[----:B-1----:R-:W-:-:S04]  /*0f10*/  FSETP.GTU.FTZ.AND P1, PT, R42, R47, PT ;  /* 0x0000002f2a00720b */ /* 0x002fc80003f3c000 */
[----:B------:R-:W-:Y:S02]  /*0f20*/  P2R R43, PR, RZ, 0x2 ;  /* 0x00000002ff2b7803 */ /* 0x000fe40000000000 */
[----:B------:R-:W-:Y:S01]  /*0f30*/  FSEL R37, R35, RZ, !P1 ;  /* 0x000000ff23257208 */ /* 0x000fe20004800000 */
[----:B------:R-:W-:Y:S01]  /*0f40*/  IMAD.MOV.U32 R35, RZ, RZ, R0 ;  /* 0x000000ffff237224 */ /* 0x000fe200078e0000 */
[----:B------:R-:W-:-:S03]  /*0f50*/  ISETP.NE.AND P1, PT, R38, 0x1, PT ;  /* 0x000000012600780c */ /* 0x000fc60003f25270 */
[----:B------:R-:W-:Y:S01]  /*0f60*/  @P0 FADD.FTZ R37, R37, R40 ;  /* 0x0000002825250221 */ /* 0x000fe20000010000 */
[----:B------:R-:W-:-:S09]  /*0f70*/  MOV R40, 0x2 ;  /* 0x0000000200287802 */ /* 0x000fd20000000f00 */
        /* <DEDUP_REMOVED lines=9> */
.L_x_1985:
        /* <DEDUP_REMOVED lines=13> */
.L_x_1987:
[----:B------:R-:W-:Y:S05]  /*10e0*/  BSYNC.RECONVERGENT B2 ;  /* 0x0000000000027941 */ /* 0x000fea0003800200 */
.L_x_1986:
        /* <DEDUP_REMOVED lines=40> */
[----:B------:R-:W-:Y:S01]  /*1370*/  HFMA2 R40, -RZ, RZ, 0, 0 ;  /* 0x00000000ff287431 */ /* 0x000fe200000001ff */
[----:B------:R-:W-:Y:S01]  /*1380*/  LOP3.LUT R34, R34, UR32, R39, 0x96, !PT ;  /* 0x0000002022227c12 */ /* 0x000fe2000f8e9627 */
[----:B------:R-:W-:-:S07]  /*1390*/  IMAD.MOV.U32 R2, RZ, RZ, R38 ;  /* 0x000000ffff027224 */ /* 0x000fce00078e0026 */
.L_x_1984:
[----:B------:R-:W-:Y:S05]  /*13a0*/  BSYNC.RECONVERGENT B1 ;  /* 0x0000000000017941 */ /* 0x000fea0003800200 */
.L_x_1983:
        /* <DEDUP_REMOVED lines=24> */
.L_x_1990:
        /* <DEDUP_REMOVED lines=13> */
.L_x_1992:
[----:B------:R-:W-:Y:S05]  /*1600*/  BSYNC.RECONVERGENT B2 ;  /* 0x0000000000027941 */ /* 0x000fea0003800200 */
.L_x_1991:
        /* <DEDUP_REMOVED lines=41> */
[----:B------:R-:W-:Y:S01]  /*18a0*/  IMAD.MOV.U32 R41, RZ, RZ, RZ ;  /* 0x000000ffff297224 */ /* 0x000fe200078e00ff */
[----:B------:R-:W-:-:S07]  /*18b0*/  MOV R2, R40 ;  /* 0x0000002800027202 */ /* 0x000fce0000000f00 */
.L_x_1989:
[----:B------:R-:W-:Y:S05]  /*18c0*/  BSYNC.RECONVERGENT B1 ;  /* 0x0000000000017941 */ /* 0x000fea0003800200 */
.L_x_1988:
[----:B------:R-:W-:Y:S01]  /*18d0*/  I2FP.F32.U32 R35, R28 ;  /* 0x0000001c00237245 */ /* 0x000fe20000201000 */
[----:B------:R-:W-:Y:S01]  /*18e0*/  BSSY.RECONVERGENT B1, `(.L_x_1993) ;  /* 0x000004f000017945 */ /* 0x000fe20003800200 */
[----:B------:R-:W-:Y:S02]  /*18f0*/  SHF.L.U32 R28, R29, 0x10, RZ ;  /* 0x000000101d1c7819 */ /* 0x000fe400000006ff */
[----:B------:R-:W-:Y:S01]  /*1900*/  ISETP.NE.AND P2, PT, R41, 0x1, PT ;  /* 0x000000012900780c */ /* 0x000fe20003f45270 */
[----:B------:R-:W-:Y:S01]  /*1910*/  FFMA.FTZ R40, R35, R48, 1.1641532182693481445e-10 ;  /* 0x2f00000023287423 */ /* 0x000fe20000010030 */
[----:B------:R-:W-:Y:S01]  /*1920*/  PRMT R42, R29, 0x7632, R42 ;  /* 0x000076321d2a7816 */ /* 0x000fe2000000002a */
[----:B------:R-:W-:Y:S01]  /*1930*/  FMUL.FTZ R35, R28, R45 ;  /* 0x0000002d1c237220 */ /* 0x000fe20000410000 */
[----:B------:R-:W-:Y:S02]  /*1940*/  @P0 IMAD.U32 R28, R25, 0x10000, RZ ;  /* 0x00010000191c0824 */ /* 0x000fe400078e00ff */
[----:B------:R-:W-:Y:S01]  /*1950*/  FSETP.GTU.FTZ.AND P1, PT, R40, R47, PT ;  /* 0x0000002f2800720b */ /* 0x000fe20003f3c000 */
[----:B------:R-:W-:Y:S01]  /*1960*/  FMUL.FTZ R35, R35, R46 ;  /* 0x0000002e23237220 */ /* 0x000fe20000410000 */
[----:B------:R-:W-:-:S04]  /*1970*/  IMAD.MOV.U32 R29, RZ, RZ, R0 ;  /* 0x000000ffff1d7224 */ /* 0x000fc800078e0000 */
[----:B------:R-:W-:Y:S01]  /*1980*/  FSEL R39, R35, RZ, !P1 ;  /* 0x000000ff23277208 */ /* 0x000fe20004800000 */
[----:B------:R-:W-:-:S04]  /*1990*/  HFMA2 R35, -RZ, RZ, 0, 1.1920928955078125e-07 ;  /* 0x00000002ff237431 */ /* 0x000fc800000001ff */
        /* <DEDUP_REMOVED lines=10> */
.L_x_1995:
        /* <DEDUP_REMOVED lines=13> */
.L_x_1997:
[----:B------:R-:W-:Y:S05]  /*1b10*/  BSYNC.RECONVERGENT B2 ;  /* 0x0000000000027941 */ /* 0x000fea0003800200 */
.L_x_1996:
        /* <DEDUP_REMOVED lines=43> */
.L_x_1994:
[----:B------:R-:W-:Y:S05]  /*1dd0*/  BSYNC.RECONVERGENT B1 ;  /* 0x0000000000017941 */ /* 0x000fea0003800200 */
.L_x_1993:
[----:B------:R-:W-:Y:S01]  /*1de0*/  I2FP.F32.U32 R29, R29 ;  /* 0x0000001d001d7245 */ /* 0x000fe20000201000 */
[----:B------:R-:W-:Y:S01]  /*1df0*/  IMAD.U32 R42, R42, 0x10000, RZ ;  /* 0x000100002a2a7824 */ /* 0x000fe200078e00ff */
[----:B------:R-:W-:Y:S01]  /*1e00*/  ISETP.NE.AND P3, PT, R35, 0x1, PT ;  /* 0x000000012300780c */ /* 0x000fe20003f65270 */
[----:B------:R-:W-:Y:S01]  /*1e10*/  BSSY.RECONVERGENT B1, `(.L_x_1998) ;  /* 0x000004d000017945 */ /* 0x000fe20003800200 */
[----:B------:R-:W-:Y:S01]  /*1e20*/  @P0 PRMT R28, R25, 0x7632, R28 ;  /* 0x00007632191c0816 */ /* 0x000fe2000000001c */
[----:B------:R-:W-:Y:S01]  /*1e30*/  FFMA.FTZ R40, R29, R48, 1.1641532182693481445e-10 ;  /* 0x2f0000001d287423 */ /* 0x000fe20000010030 */
[----:B------:R-:W-:Y:S01]  /*1e40*/  FMUL.FTZ R29, R42, R45 ;  /* 0x0000002d2a1d7220 */ /* 0x000fe20000410000 */
[----:B------:R-:W-:Y:S01]  /*1e50*/  IMAD.MOV.U32 R42, RZ, RZ, 0x2 ;  /* 0x00000002ff2a7424 */ /* 0x000fe200078e00ff */
[----:B------:R-:W-:Y:S02]  /*1e60*/  @P0 SHF.L.U32 R41, R28, 0x10, RZ ;  /* 0x000000101c290819 */ /* 0x000fe400000006ff */
        /* <DEDUP_REMOVED lines=14> */
.L_x_2000:
        /* <DEDUP_REMOVED lines=13> */
.L_x_2002:
[----:B------:R-:W-:Y:S05]  /*2020*/  BSYNC.RECONVERGENT B2 ;  /* 0x0000000000027941 */ /* 0x000fea0003800200 */
.L_x_2001:
        /* <DEDUP_REMOVED lines=43> */
.L_x_1999:
[----:B------:R-:W-:Y:S05]  /*22e0*/  BSYNC.RECONVERGENT B1 ;  /* 0x0000000000017941 */ /* 0x000fea0003800200 */
.L_x_1998:
        /* <DEDUP_REMOVED lines=9> */
[----:B------:R-:W-:-:S05]  /*2380*/  FMUL.FTZ R29, R29, R46 ;  /* 0x0000002e1d1d7220 */ /* 0x000fca0000410000 */
[----:B------:R-:W-:Y:S01]  /*2390*/  FSEL R41, R29, RZ, !P3 ;  /* 0x000000ff1d297208 */ /* 0x000fe20005800000 */
[----:B------:R-:W-:-:S04]  /*23a0*/  IMAD.MOV.U32 R29, RZ, RZ, R0 ;  /* 0x000000ffff1d7224 */ /* 0x000fc800078e0000 */
[----:B------:R-:W-:Y:S01]  /*23b0*/  @P0 FADD.FTZ R41, R41, R28 ;  /* 0x0000001c29290221 */ /* 0x000fe20000010000 */
[----:B------:R-:W-:Y:S01]  /*23c0*/  HFMA2 R28, -RZ, RZ, 0, 1.1920928955078125e-07 ;  /* 0x00000002ff1c7431 */ /* 0x000fe200000001ff */
        /* <DEDUP_REMOVED lines=9> */
.L_x_2005:
        /* <DEDUP_REMOVED lines=13> */
.L_x_2007:
[----:B------:R-:W-:Y:S05]  /*2530*/  BSYNC.RECONVERGENT B2 ;  /* 0x0000000000027941 */ /* 0x000fea0003800200 */
.L_x_2006:
        /* <DEDUP_REMOVED lines=43> */
.L_x_2004:
[----:B------:R-:W-:Y:S05]  /*27f0*/  BSYNC.RECONVERGENT B1 ;  /* 0x0000000000017941 */ /* 0x000fea0003800200 */
.L_x_2003:
        /* <DEDUP_REMOVED lines=23> */
.L_x_2010:
        /* <DEDUP_REMOVED lines=13> */
.L_x_2012:
[----:B------:R-:W-:Y:S05]  /*2a40*/  BSYNC.RECONVERGENT B2 ;  /* 0x0000000000027941 */ /* 0x000fea0003800200 */
.L_x_2011:
        /* <DEDUP_REMOVED lines=43> */
.L_x_2009:
[----:B------:R-:W-:Y:S05]  /*2d00*/  BSYNC.RECONVERGENT B1 ;  /* 0x0000000000017941 */ /* 0x000fea0003800200 */
.L_x_2008:
[C---:B------:R-:W-:Y:S01]  /*2d10*/  SHF.L.U32 R28, R31.reuse, 0x10, RZ ;  /* 0x000000101f1c7819 */ /* 0x040fe200000006ff */
[----:B------:R-:W-:Y:S01]  /*2d20*/  BSSY.RECONVERGENT B1, `(.L_x_2013) ;  /* 0x0000051000017945 */ /* 0x000fe20003800200 */
[----:B------:R-:W-:Y:S02]  /*2d30*/  I2FP.F32.U32 R29, R29 ;  /* 0x0000001d001d7245 */ /* 0x000fe40000201000 */
[----:B------:R-:W-:Y:S01]  /*2d40*/  ISETP.NE.AND P6, PT, R30, 0x1, PT ;  /* 0x000000011e00780c */ /* 0x000fe20003fc5270 */
[----:B------:R-:W-:Y:S01]  /*2d50*/  FMUL.FTZ R35, R28, R45 ;  /* 0x0000002d1c237220 */ /* 0x000fe20000410000 */
[----:B------:R-:W-:Y:S01]  /*2d60*/  PRMT R50, R31, 0x7632, R50 ;  /* 0x000076321f327816 */ /* 0x000fe20000000032 */
[----:B------:R-:W-:Y:S01]  /*2d70*/  FFMA.FTZ R28, R29, R48, 1.1641532182693481445e-10 ;  /* 0x2f0000001d1c7423 */ /* 0x000fe20000010030 */
[----:B------:R-:W-:Y:S02]  /*2d80*/  @P0 IMAD.U32 R29, R27, 0x10000, RZ ;  /* 0x000100001b1d0824 */ /* 0x000fe400078e00ff */
[----:B------:R-:W-:-:S02]  /*2d90*/  FMUL.FTZ R35, R35, R46 ;  /* 0x0000002e23237220 */ /* 0x000fc40000410000 */
[----:B------:R-:W-:-:S04]  /*2da0*/  FSETP.GTU.FTZ.AND P5, PT, R28, R47, PT ;  /* 0x0000002f1c00720b */ /* 0x000fc80003fbc000 */
[----:B------:R-:W-:Y:S01]  /*2db0*/  FSEL R42, R35, RZ, !P5 ;  /* 0x000000ff232a7208 */ /* 0x000fe20006800000 */
[----:B------:R-:W-:-:S04]  /*2dc0*/  HFMA2 R35, -RZ, RZ, 0, 1.1920928955078125e-07 ;  /* 0x00000002ff237431 */ /* 0x000fc800000001ff */
        /* <DEDUP_REMOVED lines=11> */
.L_x_2015:
        /* <DEDUP_REMOVED lines=15> */
.L_x_2017:
[----:B------:R-:W-:Y:S05]  /*2f70*/  BSYNC.RECONVERGENT B2 ;  /* 0x0000000000027941 */ /* 0x000fea0003800200 */
.L_x_2016:
[----:B------:R-:W-:Y:S01]  /*2f80*/  LOP3.LUT R28, R3, UR7, R35, 0x96, !PT ;  /* 0x00000007031c7c12 */ /* 0x000fe2000f8e9623 */
[----:B------:R-:W-:-:S04]  /*2f90*/  IMAD.WIDE.U32 R30, R7, -0x326172a9, RZ ;  /* 0xcd9e8d57071e7825 */ /* 0x000fc800078e00ff */
[----:B------:R-:W-:Y:S01]  /*2fa0*/  IMAD.WIDE.U32 R28, R28, -0x326172a9, RZ ;  /* 0xcd9e8d571c1c7825 */ /* 0x000fe200078e00ff */
[----:B------:R-:W-:-:S04]  /*2fb0*/  LOP3.LUT R31, R5, UR6, R31, 0x96, !PT ;  /* 0x00000006051f7c12 */ /* 0x000fc8000f8e961f */
        /* <DEDUP_REMOVED lines=39> */
.L_x_2014:
[----:B------:R-:W-:Y:S05]  /*3230*/  BSYNC.RECONVERGENT B1 ;  /* 0x0000000000017941 */ /* 0x000fea0003800200 */
.L_x_2013:
        /* <DEDUP_REMOVED lines=25> */
[----:B------:R-:W-:Y:S02]  /*33d0*/  LOP3.LUT R50, R50, R52, R51, 0xfe, !PT ;  /* 0x0000003432327212 */ /* 0x000fe400078efe33 */
[----:B------:R-:W-:Y:S01]  /*33e0*/  LOP3.LUT R53, R54, R53, R43, 0xfe, !PT ;  /* 0x0000003536357212 */ /* 0x000fe200078efe2b */
[----:B------:R-:W-:Y:S01]  /*33f0*/  FADD.FTZ R43, RZ, R37 ;  /* 0x00000025ff2b7221 */ /* 0x000fe20000010000 */
[----:B------:R-:W-:Y:S01]  /*3400*/  SEL R51, RZ, 0x1, P6 ;  /* 0x00000001ff337807 */ /* 0x000fe20003000000 */
[----:B0-----:R-:W-:Y:S01]  /*3410*/  IMAD.WIDE.U32 R46, R36, 0x8, R46 ;  /* 0x00000008242e7825 */ /* 0x001fe200078e002e */
[----:B------:R-:W-:-:S02]  /*3420*/  SEL R52, RZ, 0x1, P3 ;  /* 0x00000001ff347807 */ /* 0x000fc40001800000 */
        /* <DEDUP_REMOVED lines=51> */
.L_x_2031:
        /* <DEDUP_REMOVED lines=31> */
[----:B------:R-:W-:Y:S01]  /*3950*/  FMUL.FTZ R37, R46, R37 ;  /* 0x000000252e257220 */ /* 0x000fe20000410000 */
[----:B------:R-:W2:Y:S01]  /*3960*/  LDC.64 R38, c[0x0][0x428] ;  /* 0x00010a00ff267b82 */ /* 0x000ea20000000a00 */
[----:B------:R-:W-:Y:S01]  /*3970*/  F2FP.BF16.F32.PACK_AB R31, R40, R31 ;  /* 0x0000001f281f723e */ /* 0x000fe200000010ff */
[----:B------:R-:W-:Y:S01]  /*3980*/  FMUL.FTZ R48, R46, R49 ;  /* 0x000000312e307220 */ /* 0x000fe20000410000 */
[----:B------:R-:W-:Y:S01]  /*3990*/  F2FP.BF16.F32.PACK_AB R30, R30, R41 ;  /* 0x000000291e1e723e */ /* 0x000fe200000010ff */
[----:B-1----:R-:W-:Y:S01]  /*39a0*/  @!P0 IMAD.WIDE R44, R33, 0x4, R44 ;  /* 0x00000004212c8825 */ /* 0x002fe200078e022c */
[----:B------:R-:W-:-:S03]  /*39b0*/  F2FP.BF16.F32.PACK_AB R29, R28, R29 ;  /* 0x0000001d1c1d723e */ /* 0x000fc600000010ff */
[----:B------:R-:W-:Y:S01]  /*39c0*/  FFMA.FTZ R28, R16, R37, R8 ;  /* 0x00000025101c7223 */ /* 0x000fe20000010008 */
[----:B------:R-:W-:Y:S01]  /*39d0*/  FFMA.FTZ R37, R17, R48, R9 ;  /* 0x0000003011257223 */ /* 0x000fe20000010009 */
[----:B------:R-:W1:Y:S01]  /*39e0*/  LDC.64 R40, c[0x0][0x380] ;  /* 0x0000e000ff287b82 */ /* 0x000e620000000a00 */
[----:B------:R3:W-:Y:S03]  /*39f0*/  @!P0 STG.E desc[UR8][R44.64], R47 ;  /* 0x0000002f2c008986 */ /* 0x0007e6000c101908 */
        /* <DEDUP_REMOVED lines=9> */
.L_x_1977:
[----:B------:R-:W-:Y:S05]  /*3a90*/  EXIT ;  /* 0x000000000000794d */ /* 0x000fea0003800000 */
.L_x_2018:
        /* <DEDUP_REMOVED lines=8> */
.L_x_2021:
[----:B------:R-:W-:Y:S05]  /*3b20*/  BSYNC B1 ;  /* 0x0000000000017941 */ /* 0x000fea0003800000 */
.L_x_2020:
[----:B------:R-:W-:Y:S02]  /*3b30*/  IMAD.MOV.U32 R29, RZ, RZ, R53 ;  /* 0x000000ffff1d7224 */ /* 0x000fe400078e0035 */
        /* <DEDUP_REMOVED lines=8> */
.L_x_2022:
[----:B------:R-:W-:Y:S01]  /*3bc0*/  HFMA2 R43, -RZ, RZ, 0, 2.384185791015625e-07 ;  /* 0x00000004ff2b7431 */ /* 0x000fe200000001ff */
[----:B------:R-:W-:-:S05]  /*3bd0*/  MOV R29, R53 ;  /* 0x00000035001d7202 */ /* 0x000fca0000000f00 */
[----:B------:R-:W-:-:S04]  /*3be0*/  FADD.FTZ R49, R46, R29 ;  /* 0x0000001d2e317221 */ /* 0x000fc80000010000 */
[----:B------:R-:W-:-:S07]  /*3bf0*/  IMAD.MOV.U32 R52, RZ, RZ, R49 ;  /* 0x000000ffff347224 */ /* 0x000fce00078e0031 */
[----:B------:R-:W-:Y:S05]  /*3c00*/  WARPSYNC.COLLECTIVE R30, `(.L_x_2023) ;  /* 0x000000001e087348 */ /* 0x000fea0003c00000 */
[----:B------:R0:W1:Y:S02]  /*3c10*/  SHFL.BFLY P1, R53, R52, R43, R31 ;  /* 0x0c00002b34357389 */ /* 0x000064000002001f */
[----:B01----:R-:W-:Y:S05]  /*3c20*/  ENDCOLLECTIVE ;  /* 0x000000000000791b */ /* 0x003fea0003800000 */
.L_x_2023:
[----:B------:R-:W-:Y:S01]  /*3c30*/  HFMA2 R43, -RZ, RZ, 0, 4.76837158203125e-07 ;  /* 0x00000008ff2b7431 */ /* 0x000fe200000001ff */
[----:B------:R-:W-:-:S05]  /*3c40*/  MOV R28, R53 ;  /* 0x00000035001c7202 */ /* 0x000fca0000000f00 */
[----:B------:R-:W-:-:S04]  /*3c50*/  FADD.FTZ R50, R49, R28 ;  /* 0x0000001c31327221 */ /* 0x000fc80000010000 */
[----:B------:R-:W-:-:S07]  /*3c60*/  IMAD.MOV.U32 R52, RZ, RZ, R50 ;  /* 0x000000ffff347224 */ /* 0x000fce00078e0032 */
[----:B------:R-:W-:Y:S05]  /*3c70*/  WARPSYNC.COLLECTIVE R30, `(.L_x_2024) ;  /* 0x000000001e087348 */ /* 0x000fea0003c00000 */
[----:B------:R0:W1:Y:S02]  /*3c80*/  SHFL.BFLY P1, R53, R52, R43, R31 ;  /* 0x0c00002b34357389 */ /* 0x000064000002001f */
[----:B01----:R-:W-:Y:S05]  /*3c90*/  ENDCOLLECTIVE ;  /* 0x000000000000791b */ /* 0x003fea0003800000 */
.L_x_2024:
        /* <DEDUP_REMOVED lines=8> */
.L_x_2025:
        /* <DEDUP_REMOVED lines=25> */
.L_x_2026:
[----:B------:R-:W-:Y:S02]  /*3eb0*/  HFMA2 R43, -RZ, RZ, 0, 1.1920928955078125e-07 ;  /* 0x00000002ff2b7431 */ /* 0x000fe400000001ff */
[----:B------:R-:W-:-:S04]  /*3ec0*/  IMAD.MOV.U32 R49, RZ, RZ, R53 ;  /* 0x000000ffff317224 */ /* 0x000fc800078e0035 */
[----:B------:R-:W-:-:S05]  /*3ed0*/  FADD.FTZ R49, R28, R49 ;  /* 0x000000311c317221 */ /* 0x000fca0000010000 */
[----:B------:R-:W-:-:S07]  /*3ee0*/  MOV R52, R49 ;  /* 0x0000003100347202 */ /* 0x000fce0000000f00 */
[----:B------:R-:W-:Y:S05]  /*3ef0*/  WARPSYNC.COLLECTIVE R30, `(.L_x_2027) ;  /* 0x000000001e087348 */ /* 0x000fea0003c00000 */
[----:B------:R0:W1:Y:S02]  /*3f00*/  SHFL.BFLY P1, R53, R52, R43, R31 ;  /* 0x0c00002b34357389 */ /* 0x000064000002001f */
[----:B01----:R-:W-:Y:S05]  /*3f10*/  ENDCOLLECTIVE ;  /* 0x000000000000791b */ /* 0x003fea0003800000 */
.L_x_2027:
[----:B------:R-:W-:Y:S02]  /*3f20*/  HFMA2 R43, -RZ, RZ, 0, 2.384185791015625e-07 ;  /* 0x00000004ff2b7431 */ /* 0x000fe400000001ff */
[----:B------:R-:W-:-:S04]  /*3f30*/  IMAD.MOV.U32 R46, RZ, RZ, R53 ;  /* 0x000000ffff2e7224 */ /* 0x000fc800078e0035 */
[----:B------:R-:W-:-:S05]  /*3f40*/  FADD.FTZ R46, R49, R46 ;  /* 0x0000002e312e7221 */ /* 0x000fca0000010000 */
[----:B------:R-:W-:-:S07]  /*3f50*/  MOV R52, R46 ;  /* 0x0000002e00347202 */ /* 0x000fce0000000f00 */
[----:B------:R-:W-:Y:S05]  /*3f60*/  WARPSYNC.COLLECTIVE R30, `(.L_x_2028) ;  /* 0x000000001e087348 */ /* 0x000fea0003c00000 */
[----:B------:R0:W1:Y:S02]  /*3f70*/  SHFL.BFLY P1, R53, R52, R43, R31 ;  /* 0x0c00002b34357389 */ /* 0x000064000002001f */
[----:B01----:R-:W-:Y:S05]  /*3f80*/  ENDCOLLECTIVE ;  /* 0x000000000000791b */ /* 0x003fea0003800000 */
.L_x_2028:
[----:B------:R-:W-:Y:S02]  /*3f90*/  HFMA2 R43, -RZ, RZ, 0, 4.76837158203125e-07 ;  /* 0x00000008ff2b7431 */ /* 0x000fe400000001ff */
[----:B------:R-:W-:-:S04]  /*3fa0*/  IMAD.MOV.U32 R51, RZ, RZ, R53 ;  /* 0x000000ffff337224 */ /* 0x000fc800078e0035 */
[----:B------:R-:W-:-:S05]  /*3fb0*/  FADD.FTZ R51, R46, R51 ;  /* 0x000000332e337221 */ /* 0x000fca0000010000 */
[----:B------:R-:W-:-:S07]  /*3fc0*/  MOV R52, R51 ;  /* 0x0000003300347202 */ /* 0x000fce0000000f00 */
[----:B------:R-:W-:Y:S05]  /*3fd0*/  WARPSYNC.COLLECTIVE R30, `(.L_x_2029) ;  /* 0x000000001e087348 */ /* 0x000fea0003c00000 */
[----:B------:R0:W1:Y:S02]  /*3fe0*/  SHFL.BFLY P1, R53, R52, R43, R31 ;  /* 0x0c00002b34357389 */ /* 0x000064000002001f */
[----:B01----:R-:W-:Y:S05]  /*3ff0*/  ENDCOLLECTIVE ;  /* 0x000000000000791b */ /* 0x003fea0003800000 */
.L_x_2029:
[----:B------:R-:W-:Y:S02]  /*4000*/  HFMA2 R43, -RZ, RZ, 0, 9.5367431640625e-07 ;  /* 0x00000010ff2b7431 */ /* 0x000fe400000001ff */
[----:B------:R-:W-:-:S04]  /*4010*/  IMAD.MOV.U32 R48, RZ, RZ, R53 ;  /* 0x000000ffff307224 */ /* 0x000fc800078e0035 */
[----:B------:R-:W-:-:S05]  /*4020*/  FADD.FTZ R48, R51, R48 ;  /* 0x0000003033307221 */ /* 0x000fca0000010000 */
[----:B------:R-:W-:-:S07]  /*4030*/  MOV R52, R48 ;  /* 0x0000003000347202 */ /* 0x000fce0000000f00 */
[----:B------:R-:W-:Y:S05]  /*4040*/  WARPSYNC.COLLECTIVE R30, `(.L_x_2030) ;  /* 0x000000001e087348 */ /* 0x000fea0003c00000 */
[----:B------:R0:W1:Y:S02]  /*4050*/  SHFL.BFLY P1, R53, R52, R43, R31 ;  /* 0x0c00002b34357389 */ /* 0x000064000002001f */
[----:B01----:R-:W-:Y:S05]  /*4060*/  ENDCOLLECTIVE ;  /* 0x000000000000791b */ /* 0x003fea0003800000 */
.L_x_2030:
[----:B------:R-:W-:Y:S05]  /*4070*/  BRA `(.L_x_2031) ;  /* 0xfffffff400b87947 */ /* 0x000fea000383ffff */
.L_x_2032:
        /* <DEDUP_REMOVED lines=16> */
.L_x_9076:


//--------------------- .text._ZN10layer_norm13ln_fwd_kernelINS_13Kernel_traitsIf13__nv_bfloat16S2_S2_fjLj256ELj1ELj4ELj1ELj16ENS_18Kernel_traits_baseILj256EfS2_S2_S2_fjLj128EEEEELb1ELb0ELb1ELb0EEEvNS_9FwdParamsE --------------------------
	.section	.text._ZN10layer_norm13ln_fwd_kernelINS_13Kernel_traitsIf13__nv_bfloat16S2_S2_fjLj256ELj1ELj4ELj1ELj16ENS_18Kernel_traits_baseILj256EfS2_S2_S2_fjLj128EEEEELb1ELb0ELb1ELb0EEEvNS_9FwdParamsE,"ax",@progbits
	.align	128
        .global         _ZN10layer_norm13ln_fwd_kernelINS_13Kernel_traitsIf13__nv_bfloat16S2_S2_fjLj256ELj1ELj4ELj1ELj16ENS_18Kernel_traits_baseILj256EfS2_S2_S2_fjLj128EEEEELb1ELb0ELb1ELb0EEEvNS_9FwdParamsE
        .type           _ZN10layer_norm13ln_fwd_kernelINS_13Kernel_traitsIf13__nv_bfloat16S2_S2_fjLj256ELj1ELj4ELj1ELj16ENS_18Kernel_traits_baseILj256EfS2_S2_S2_fjLj128EEEEELb1ELb0ELb1ELb0EEEvNS_9FwdParamsE,@function
        .size           _ZN10layer_norm13ln_fwd_kernelINS_13Kernel_traitsIf13__nv_bfloat16S2_S2_fjLj256ELj1ELj4ELj1ELj16ENS_18Kernel_traits_baseILj256EfS2_S2_S2_fjLj128EEEEELb1ELb0ELb1ELb0EEEvNS_9FwdParamsE,(.L_x_9077 - _ZN10layer_norm13ln_fwd_kernelINS_13Kernel_traitsIf13__nv_bfloat16S2_S2_fjLj256ELj1ELj4ELj1ELj16ENS_18Kernel_traits_baseILj256EfS2_S2_S2_fjLj128EEEEELb1ELb0ELb1ELb0EEEvNS_9FwdParamsE)
        .other          _ZN10layer_norm13ln_fwd_kernelINS_13Kernel_traitsIf13__nv_bfloat16S2_S2_fjLj256ELj1ELj4ELj1ELj16ENS_18Kernel_traits_baseILj256EfS2_S2_S2_fjLj128EEEEELb1ELb0ELb1ELb0EEEvNS_9FwdParamsE,@"STO_CUDA_ENTRY STV_DEFAULT"
_ZN10layer_norm13ln_fwd_kernelINS_13Kernel_traitsIf13__nv_bfloat16S2_S2_fjLj256ELj1ELj4ELj1ELj16ENS_18Kernel_traits_baseILj256EfS2_S2_S2_fjLj128EEEEELb1ELb0ELb1ELb0EEEvNS_9FwdParamsE:
.text._ZN10layer_norm13ln_fwd_kernelINS_13Kernel_traitsIf13__nv_bfloat16S2_S2_fjLj256ELj1ELj4ELj1ELj16ENS_18Kernel_traits_baseILj256EfS2_S2_S2_fjLj128EEEEELb1ELb0ELb1ELb0EEEvNS_9FwdParamsE:
        /* <DEDUP_REMOVED lines=52> */
.L_x_2034:
[----:B------:R-:W-:Y:S05]  /*0340*/  BSYNC.RECONVERGENT B0 ;  /* 0x0000000000007941 */ /* 0x000fea0003800200 */
.L_x_2033:
        /* <DEDUP_REMOVED lines=88> */
.L_x_2105:
        /* <DEDUP_REMOVED lines=49> */
.L_x_2042:
        /* <DEDUP_REMOVED lines=13> */
.L_x_2044:
[----:B------:R-:W-:Y:S05]  /*0cb0*/  BSYNC.RECONVERGENT B4 ;  /* 0x0000000000047941 */ /* 0x000fea0003800200 */
.L_x_2043:
        /* <DEDUP_REMOVED lines=42> */
.L_x_2041:
[----:B------:R-:W-:Y:S05]  /*0f60*/  BSYNC.RECONVERGENT B3 ;  /* 0x0000000000037941 */ /* 0x000fea0003800200 */
.L_x_2040:
[----:B------:R-:W-:Y:S01]  /*0f70*/  I2FP.F32.U32 R9, R11 ;  /* 0x0000000b00097245 */ /* 0x000fe20000201000 */
[----:B------:R-:W-:Y:S01]  /*0f80*/  IMAD.MOV.U32 R38, RZ, RZ, 0x2f800000 ;  /* 0x2f800000ff267424 */ /* 0x000fe200078e00ff */
[----:B-----5:R-:W-:-:S03]  /*0f90*/  SHF.L.U32 R11, R28, 0x10, RZ ;  /* 0x000000101c0b7819 */ /* 0x020fc600000006ff */
[----:B------:R-:W-:Y:S02]  /*0fa0*/  FFMA.FTZ R9, R9, R38, 1.1641532182693481445e-10 ;  /* 0x2f00000009097423 */ /* 0x000fe40000010026 */
[----:B------:R-:W-:-:S03]  /*0fb0*/  FMUL.FTZ R11, R11, UR13 ;  /* 0x0000000d0b0b7c20 */ /* 0x000fc60008410000 */
[----:B------:R-:W-:Y:S01]  /*0fc0*/  FSETP.GTU.FTZ.AND P4, PT, R9, UR5, PT ;  /* 0x0000000509007c0b */ /* 0x000fe2000bf9c000 */
[----:B------:R-:W-:-:S03]  /*0fd0*/  FMUL.FTZ R11, R11, UR12 ;  /* 0x0000000c0b0b7c20 */ /* 0x000fc60008410000 */
[----:B------:R-:W-:Y:S02]  /*0fe0*/  SEL R41, RZ, 0x1, P4 ;  /* 0x00000001ff297807 */ /* 0x000fe40002000000 */
[----:B------:R-:W-:Y:S01]  /*0ff0*/  FSEL R11, R11, RZ, !P4 ;  /* 0x000000ff0b0b7208 */ /* 0x000fe20006000000 */
[----:B------:R-:W-:Y:S06]  /*1000*/  @!P0 BRA `(.L_x_2045) ;  /* 0x0000000000248947 */ /* 0x000fec0003800000 */
[----:B------:R-:W-:-:S04]  /*1010*/  IMAD.U32 R38, R32, 0x10000, RZ ;  /* 0x0001000020267824 */ /* 0x000fc800078e00ff */
[----:B------:R-:W-:Y:S01]  /*1020*/  FADD.FTZ R11, R38, R11 ;  /* 0x0000000b260b7221 */ /* 0x000fe20000010000 */
[----:B------:R-:W-:Y:S06]  /*1030*/  BRA `(.L_x_2045) ;  /* 0x0000000000187947 */ /* 0x000fec0003800000 */
.L_x_2039:
[----:B------:R-:W-:Y:S01]  /*1040*/  HFMA2 R11, -RZ, RZ, 0, 0 ;  /* 0x00000000ff0b7431 */ /* 0x000fe200000001ff */
[----:B------:R-:W-:Y:S01]  /*1050*/  MOV R48, R40 ;  /* 0x0000002800307202 */ /* 0x000fe20000000f00 */
[----:B0-----:R-:W-:Y:S01]  /*1060*/  IMAD.MOV.U32 R36, RZ, RZ, R9 ;  /* 0x000000ffff247224 */ /* 0x001fe200078e0009 */
[----:B------:R-:W-:Y:S01]  /*1070*/  @P0 MOV R36, R9 ;  /* 0x0000000900240202 */ /* 0x000fe20000000f00 */
[----:B------:R-:W-:Y:S02]  /*1080*/  @P0 IMAD.MOV.U32 R48, RZ, RZ, R40 ;  /* 0x000000ffff300224 */ /* 0x000fe400078e0028 */
[----:B-----5:R-:W-:-:S07]  /*1090*/  @P0 IMAD.U32 R11, R32, 0x10000, RZ ;  /* 0x00010000200b0824 */ /* 0x020fce00078e00ff */
.L_x_2045:
[----:B------:R-:W-:Y:S05]  /*10a0*/  BSYNC.RECONVERGENT B2 ;  /* 0x0000000000027941 */ /* 0x000fea0003800200 */
.L_x_2038:
[----:B------:R-:W-:Y:S01]  /*10b0*/  ISETP.GT.AND P4, PT, R60, RZ, PT ;  /* 0x000000ff3c00720c */ /* 0x000fe20003f84270 */
[----:B------:R-:W-:-:S12]  /*10c0*/  BSSY.RECONVERGENT B2, `(.L_x_2046) ;  /* 0x0000061000027945 */ /* 0x000fd80003800200 */
[----:B------:R-:W-:Y:S05]  /*10d0*/  @P4 BRA `(.L_x_2047) ;  /* 0x0000000000244947 */ /* 0x000fea0003800000 */
[----:B------:R-:W-:Y:S02]  /*10e0*/  HFMA2 R44, -RZ, RZ, 0, 0 ;  /* 0x00000000ff2c7431 */ /* 0x000fe400000001ff */
        /* <DEDUP_REMOVED lines=8> */
.L_x_2047:
        /* <DEDUP_REMOVED lines=16> */
.L_x_2051:
        /* <DEDUP_REMOVED lines=13> */
.L_x_2053:
[----:B------:R-:W-:Y:S05]  /*1340*/  BSYNC.RECONVERGENT B4 ;  /* 0x0000000000047941 */ /* 0x000fea0003800200 */
.L_x_2052:
        /* <DEDUP_REMOVED lines=42> */
.L_x_2050:
[----:B------:R-:W-:Y:S05]  /*15f0*/  BSYNC.RECONVERGENT B3 ;  /* 0x0000000000037941 */ /* 0x000fea0003800200 */
.L_x_2049:
        /* <DEDUP_REMOVED lines=13> */
.L_x_2048:
[----:B------:R-:W-:Y:S05]  /*16d0*/  BSYNC.RECONVERGENT B2 ;  /* 0x0000000000027941 */ /* 0x000fea0003800200 */
.L_x_2046:
        /* <DEDUP_REMOVED lines=10> */
.L_x_2055:
        /* <DEDUP_REMOVED lines=16> */
.L_x_2059:
        /* <DEDUP_REMOVED lines=13> */
.L_x_2061:
[----:B------:R-:W-:Y:S05]  /*1950*/  BSYNC.RECONVERGENT B4 ;  /* 0x0000000000047941 */ /* 0x000fea0003800200 */
.L_x_2060:
        /* <DEDUP_REMOVED lines=42> */
.L_x_2058:
[----:B------:R-:W-:Y:S05]  /*1c00*/  BSYNC.RECONVERGENT B3 ;  /* 0x0000000000037941 */ /* 0x000fea0003800200 */
.L_x_2057:
        /* <DEDUP_REMOVED lines=11> */
.L_x_2056:
[----:B------:R-:W-:Y:S05]  /*1cc0*/  BSYNC.RECONVERGENT B2 ;  /* 0x0000000000027941 */ /* 0x000fea0003800200 */
.L_x_2054:
        /* <DEDUP_REMOVED lines=11> */
.L_x_2063:
        /* <DEDUP_REMOVED lines=16> */
.L_x_2067:
        /* <DEDUP_REMOVED lines=13> */
.L_x_2069:
[----:B------:R-:W-:Y:S05]  /*1f50*/  BSYNC.RECONVERGENT B4 ;  /* 0x0000000000047941 */ /* 0x000fea0003800200 */
.L_x_2068:
        /* <DEDUP_REMOVED lines=43> */
.L_x_2066:
[----:B------:R-:W-:Y:S05]  /*2210*/  BSYNC.RECONVERGENT B3 ;  /* 0x0000000000037941 */ /* 0x000fea0003800200 */
.L_x_2065:
        /* <DEDUP_REMOVED lines=13> */
.L_x_2064:
[----:B------:R-:W-:Y:S05]  /*22f0*/  BSYNC.RECONVERGENT B2 ;  /* 0x0000000000027941 */ /* 0x000fea0003800200 */
.L_x_2062:
        /* <DEDUP_REMOVED lines=10> */
.L_x_2071:
        /* <DEDUP_REMOVED lines=16> */
.L_x_2075:
        /* <DEDUP_REMOVED lines=13> */
.L_x_2077:
[----:B------:R-:W-:Y:S05]  /*2570*/  BSYNC.RECONVERGENT B4 ;  /* 0x0000000000047941 */ /* 0x000fea0003800200 */
.L_x_2076:
        /* <DEDUP_REMOVED lines=43> */
.L_x_2074:
[----:B------:R-:W-:Y:S05]  /*2830*/  BSYNC.RECONVERGENT B3 ;  /* 0x0000000000037941 */ /* 0x000fea0003800200 */
.L_x_2073:
        /* <DEDUP_REMOVED lines=11> */
.L_x_2072:
[----:B------:R-:W-:Y:S05]  /*28f0*/  BSYNC.RECONVERGENT B2 ;  /* 0x0000000000027941 */ /* 0x000fea0003800200 */
.L_x_2070:
        /* <DEDUP_REMOVED lines=11> */
.L_x_2079:
        /* <DEDUP_REMOVED lines=16> */
.L_x_2083:
        /* <DEDUP_REMOVED lines=13> */
.L_x_2085:
[----:B------:R-:W-:Y:S05]  /*2b80*/  BSYNC.RECONVERGENT B4 ;  /* 0x0000000000047941 */ /* 0x000fea0003800200 */
.L_x_2084:
        /* <DEDUP_REMOVED lines=43> */
.L_x_2082:
[----:B------:R-:W-:Y:S05]  /*2e40*/  BSYNC.RECONVERGENT B3 ;  /* 0x0000000000037941 */ /* 0x000fea0003800200 */
.L_x_2081:
        /* <DEDUP_REMOVED lines=13> */
.L_x_2080:
[----:B------:R-:W-:Y:S05]  /*2f20*/  BSYNC.RECONVERGENT B2 ;  /* 0x0000000000027941 */ /* 0x000fea0003800200 */
.L_x_2078:
        /* <DEDUP_REMOVED lines=10> */
.L_x_2087:
        /* <DEDUP_REMOVED lines=16> */
.L_x_2091:
        /* <DEDUP_REMOVED lines=13> */
.L_x_2093:
[----:B------:R-:W-:Y:S05]  /*31a0*/  BSYNC.RECONVERGENT B4 ;  /* 0x0000000000047941 */ /* 0x000fea0003800200 */
.L_x_2092:
        /* <DEDUP_REMOVED lines=43> */
.L_x_2090:
[----:B------:R-:W-:Y:S05]  /*3460*/  BSYNC.RECONVERGENT B3 ;  /* 0x0000000000037941 */ /* 0x000fea0003800200 */
.L_x_2089:
        /* <DEDUP_REMOVED lines=11> */
.L_x_2088:
[----:B------:R-:W-:Y:S05]  /*3520*/  BSYNC.RECONVERGENT B2 ;  /* 0x0000000000027941 */ /* 0x000fea0003800200 */
.L_x_2086:
        /* <DEDUP_REMOVED lines=11> */
.L_x_2095:
        /* <DEDUP_REMOVED lines=16> */
.L_x_2099:
        /* <DEDUP_REMOVED lines=13> */
.L_x_2101:
[----:B------:R-:W-:Y:S05]  /*37b0*/  BSYNC.RECONVERGENT B4 ;  /* 0x0000000000047941 */ /* 0x000fea0003800200 */
.L_x_2100:
        /* <DEDUP_REMOVED lines=43> */
.L_x_2098:
[----:B------:R-:W-:Y:S05]  /*3a70*/  BSYNC.RECONVERGENT B3 ;  /* 0x0000000000037941 */ /* 0x000fea0003800200 */
.L_x_2097:
        /* <DEDUP_REMOVED lines=13> */
.L_x_2096:
[----:B------:R-:W-:Y:S05]  /*3b50*/  BSYNC.RECONVERGENT B2 ;  /* 0x0000000000027941 */ /* 0x000fea0003800200 */
.L_x_2094:
        /* <DEDUP_REMOVED lines=24> */
.L_x_2037:
[----:B------:R-:W-:Y:S05]  /*3ce0*/  BSYNC.RECONVERGENT B0 ;  /* 0x0000000000007941 */ /* 0x000fea0003800200 */
.L_x_2036:
        /* <DEDUP_REMOVED lines=53> */
.L_x_2117:
        /* <DEDUP_REMOVED lines=16> */
[----:B-1----:R-:W-:Y:S01]  /*4140*/  VIADD R36, R59, 0xffffffff ;  /* 0xffffffff3b247836 */ /* 0x002fe20000000000 */
[----:B------:R-:W-:-:S03]  /*4150*/  FSEL R51, R51, RZ, !P1 ;  /* 0x000000ff33337208 */ /* 0x000fc60004800000 */
[----:B------:R-:W-:Y:S02]  /*4160*/  IMAD R63, R36, R63, RZ ;  /* 0x0000003f243f7224 */ /* 0x000fe400078e02ff */
[--C-:B------:R-:W-:Y:S01]  /*4170*/  FADD.FTZ R36, R11, -R51.reuse ;  /* 0x800000330b247221 */ /* 0x100fe20000010000 */
[--C-:B------:R-:W-:Y:S01]  /*4180*/  FADD.FTZ R50, R44, -R51.reuse ;  /* 0x800000332c327221 */ /* 0x100fe20000010000 */
[--C-:B------:R-:W-:Y:S01]  /*4190*/  FADD.FTZ R64, R45, -R51.reuse ;  /* 0x800000332d407221 */ /* 0x100fe20000010000 */
[--C-:B------:R-:W-:Y:S01]  /*41a0*/  FADD.FTZ R38, R48, -R51.reuse ;  /* 0x8000003330267221 */ /* 0x100fe20000010000 */
[----:B------:R-:W-:Y:S01]  /*41b0*/  FMUL.FTZ R37, R61, R36 ;  /* 0x000000243d257220 */ /* 0x000fe20000410000 */
        /* <DEDUP_REMOVED lines=9> */
[----:B------:R-:W-:Y:S01]  /*4250*/  SHF.R.S32.HI R38, RZ, 0x1f, R63 ;  /* 0x0000001fff267819 */ /* 0x000fe2000001143f */
[C---:B------:R-:W-:Y:S01]  /*4260*/  FMUL.FTZ R39, R61.reuse, R66 ;  /* 0x000000423d277220 */ /* 0x040fe20000410000 */
[C---:B------:R-:W-:Y:S01]  /*4270*/  FMUL.FTZ R68, R61.reuse, R68 ;  /* 0x000000443d447220 */ /* 0x040fe20000410000 */
[----:B------:R-:W-:Y:S01]  /*4280*/  FMUL.FTZ R62, R61, R62 ;  /* 0x0000003e3d3e7220 */ /* 0x000fe20000410000 */
[----:B------:R-:W-:Y:S01]  /*4290*/  LEA.HI R63, R38, R63, RZ, 0x3 ;  /* 0x0000003f263f7211 */ /* 0x000fe200078f18ff */
[----:B------:R-:W-:Y:S01]  /*42a0*/  FFMA.FTZ R61, R20, R37, R12 ;  /* 0x00000025143d7223 */ /* 0x000fe2000001000c */
[----:B------:R-:W-:Y:S01]  /*42b0*/  FFMA.FTZ R37, R22, R59, R14 ;  /* 0x0000003b16257223 */ /* 0x000fe2000001000e */
[----:B------:R-:W-:Y:S01]  /*42c0*/  FFMA.FTZ R39, R26, R39, R18 ;  /* 0x000000271a277223 */ /* 0x000fe20000010012 */
[----:B------:R-:W-:Y:S01]  /*42d0*/  FFMA.FTZ R68, R27, R68, R19 ;  /* 0x000000441b447223 */ /* 0x000fe20000010013 */
[----:B------:R-:W-:Y:S01]  /*42e0*/  FFMA.FTZ R65, R24, R65, R16 ;  /* 0x0000004118417223 */ /* 0x000fe20000010010 */
[----:B------:R-:W-:Y:S01]  /*42f0*/  FFMA.FTZ R62, R25, R62, R17 ;  /* 0x0000003e193e7223 */ /* 0x000fe20000010011 */
[----:B------:R-:W-:Y:S01]  /*4300*/  LEA.HI.SX32 R59, R63, R0, 0x1d ;  /* 0x000000003f3b7211 */ /* 0x000fe200078feaff */
        /* <DEDUP_REMOVED lines=8> */
.L_x_2104:
[----:B------:R-:W-:Y:S05]  /*4390*/  BSYNC.RECONVERGENT B0 ;  /* 0x0000000000007941 */ /* 0x000fea0003800200 */
.L_x_2103:
[----:B-12---:R-:W1:Y:S02]  /*43a0*/  LDC.64 R36, c[0x0][0x380] ;  /* 0x0000e000ff247b82 */ /* 0x006e640000000a00 */
[----:B-1----:R-:W-:-:S04]  /*43b0*/  LEA R4, R36, R4, 0x2 ;  /* 0x0000000424047211 */ /* 0x002fc800078e10ff */
[----:B------:R-:W-:-:S13]  /*43c0*/  ISETP.GE.AND P0, PT, R4, R37, PT ;  /* 0x000000250400720c */ /* 0x000fda0003f06270 */
[----:B------:R-:W-:Y:S05]  /*43d0*/  @!P0 BRA `(.L_x_2105) ;  /* 0xffffffc4003c8947 */ /* 0x000fea000383ffff */
[----:B------:R-:W-:Y:S05]  /*43e0*/  BSYNC B1 ;  /* 0x0000000000017941 */ /* 0x000fea0003800000 */
.L_x_2035:
[----:B------:R-:W-:Y:S05]  /*43f0*/  EXIT ;  /* 0x000000000000794d */ /* 0x000fea0003800000 */
.L_x_2102:
        /* <DEDUP_REMOVED lines=8> */
.L_x_2107:
[----:B------:R-:W-:Y:S05]  /*4480*/  BSYNC B0 ;  /* 0x0000000000007941 */ /* 0x000fea0003800000 */
.L_x_2106:
        /* <DEDUP_REMOVED lines=9> */
.L_x_2108:
[----:B------:R-:W-:Y:S01]  /*4520*/  HFMA2 R38, -RZ, RZ, 0, 2.384185791015625e-07 ;  /* 0x00000004ff267431 */ /* 0x000fe200000001ff */
[----:B------:R-:W-:-:S05]  /*4530*/  MOV R37, R67 ;  /* 0x0000004300257202 */ /* 0x000fca0000000f00 */
[----:B------:R-:W-:-:S04]  /*4540*/  FADD.FTZ R61, R60, R37 ;  /* 0x000000253c3d7221 */ /* 0x000fc80000010000 */
[----:B------:R-:W-:-:S07]  /*4550*/  IMAD.MOV.U32 R69, RZ, RZ, R61 ;  /* 0x000000ffff457224 */ /* 0x000fce00078e003d */
[----:B------:R-:W-:Y:S05]  /*4560*/  WARPSYNC.COLLECTIVE R50, `(.L_x_2109) ;  /* 0x0000000032087348 */ /* 0x000fea0003c00000 */
[----:B------:R0:W1:Y:S02]  /*4570*/  SHFL.BFLY P4, R67, R69, R38, R39 ;  /* 0x0c00002645437389 */ /* 0x0000640000080027 */
[----:B01----:R-:W-:Y:S05]  /*4580*/  ENDCOLLECTIVE ;  /* 0x000000000000791b */ /* 0x003fea0003800000 */
.L_x_2109:
[----:B------:R-:W-:Y:S02]  /*4590*/  IMAD.MOV.U32 R38, RZ, RZ, 0x8 ;  /* 0x00000008ff267424 */ /* 0x000fe400078e00ff */
[----:B------:R-:W-:-:S04]  /*45a0*/  IMAD.MOV.U32 R62, RZ, RZ, R67 ;  /* 0x000000ffff3e7224 */ /* 0x000fc800078e0043 */
[----:B------:R-:W-:-:S05]  /*45b0*/  FADD.FTZ R62, R61, R62 ;  /* 0x0000003e3d3e7221 */ /* 0x000fca0000010000 */
[----:B------:R-:W-:-:S07]  /*45c0*/  MOV R69, R62 ;  /* 0x0000003e00457202 */ /* 0x000fce0000000f00 */
[----:B------:R-:W-:Y:S05]  /*45d0*/  WARPSYNC.COLLECTIVE R50, `(.L_x_2110) ;  /* 0x0000000032087348 */ /* 0x000fea0003c00000 */
[----:B------:R0:W1:Y:S02]  /*45e0*/  SHFL.BFLY P4, R67, R69, R38, R39 ;  /* 0x0c00002645437389 */ /* 0x0000640000080027 */
[----:B01----:R-:W-:Y:S05]  /*45f0*/  ENDCOLLECTIVE ;  /* 0x000000000000791b */ /* 0x003fea0003800000 */
.L_x_2110:
        /* <DEDUP_REMOVED lines=8> */
.L_x_2111:
        /* <DEDUP_REMOVED lines=27> */
.L_x_2112:
[----:B------:R-:W-:Y:S02]  /*4830*/  IMAD.MOV.U32 R38, RZ, RZ, 0x2 ;  /* 0x00000002ff267424 */ /* 0x000fe400078e00ff */
[----:B------:R-:W-:-:S04]  /*4840*/  IMAD.MOV.U32 R61, RZ, RZ, R67 ;  /* 0x000000ffff3d7224 */ /* 0x000fc800078e0043 */
[----:B------:R-:W-:-:S05]  /*4850*/  FADD.FTZ R61, R36, R61 ;  /* 0x0000003d243d7221 */ /* 0x000fca0000010000 */
[----:B------:R-:W-:-:S07]  /*4860*/  MOV R69, R61 ;  /* 0x0000003d00457202 */ /* 0x000fce0000000f00 */
[----:B------:R-:W-:Y:S05]  /*4870*/  WARPSYNC.COLLECTIVE R50, `(.L_x_2113) ;  /* 0x0000000032087348 */ /* 0x000fea0003c00000 */
[----:B------:R0:W1:Y:S02]  /*4880*/  SHFL.BFLY P4, R67, R69, R38, R39 ;  /* 0x0c00002645437389 */ /* 0x0000640000080027 */
[----:B01----:R-:W-:Y:S05]  /*4890*/  ENDCOLLECTIVE ;  /* 0x000000000000791b */ /* 0x003fea0003800000 */
.L_x_2113:
[----:B------:R-:W-:Y:S01]  /*48a0*/  HFMA2 R38, -RZ, RZ, 0, 2.384185791015625e-07 ;  /* 0x00000004ff267431 */ /* 0x000fe200000001ff */
[----:B------:R-:W-:-:S05]  /*48b0*/  MOV R60, R67 ;  /* 0x00000043003c7202 */ /* 0x000fca0000000f00 */
[----:B------:R-:W-:-:S04]  /*48c0*/  FADD.FTZ R60, R61, R60 ;  /* 0x0000003c3d3c7221 */ /* 0x000fc80000010000 */
[----:B------:R-:W-:-:S07]  /*48d0*/  IMAD.MOV.U32 R69, RZ, RZ, R60 ;  /* 0x000000ffff457224 */ /* 0x000fce00078e003c */
[----:B------:R-:W-:Y:S05]  /*48e0*/  WARPSYNC.COLLECTIVE R50, `(.L_x_2114) ;  /* 0x0000000032087348 */ /* 0x000fea0003c00000 */
[----:B------:R0:W1:Y:S02]  /*48f0*/  SHFL.BFLY P4, R67, R69, R38, R39 ;  /* 0x0c00002645437389 */ /* 0x0000640000080027 */
[----:B01----:R-:W-:Y:S05]  /*4900*/  ENDCOLLECTIVE ;  /* 0x000000000000791b */ /* 0x003fea0003800000 */
.L_x_2114:
[----:B------:R-:W-:Y:S02]  /*4910*/  IMAD.MOV.U32 R38, RZ, RZ, 0x8 ;  /* 0x00000008ff267424 */ /* 0x000fe400078e00ff */
[----:B------:R-:W-:-:S04]  /*4920*/  IMAD.MOV.U32 R65, RZ, RZ, R67 ;  /* 0x000000ffff417224 */ /* 0x000fc800078e0043 */
[----:B------:R-:W-:-:S05]  /*4930*/  FADD.FTZ R65, R60, R65 ;  /* 0x000000413c417221 */ /* 0x000fca0000010000 */
[----:B------:R-:W-:-:S07]  /*4940*/  MOV R69, R65 ;  /* 0x0000004100457202 */ /* 0x000fce0000000f00 */
[----:B------:R-:W-:Y:S05]  /*4950*/  WARPSYNC.COLLECTIVE R50, `(.L_x_2115) ;  /* 0x0000000032087348 */ /* 0x000fea0003c00000 */
[----:B------:R0:W1:Y:S02]  /*4960*/  SHFL.BFLY P4, R67, R69, R38, R39 ;  /* 0x0c00002645437389 */ /* 0x0000640000080027 */
[----:B01----:R-:W-:Y:S05]  /*4970*/  ENDCOLLECTIVE ;  /* 0x000000000000791b */ /* 0x003fea0003800000 */
.L_x_2115:
[----:B------:R-:W-:Y:S01]  /*4980*/  HFMA2 R38, -RZ, RZ, 0, 9.5367431640625e-07 ;  /* 0x00000010ff267431 */ /* 0x000fe200000001ff */
[----:B------:R-:W-:-:S05]  /*4990*/  MOV R62, R67 ;  /* 0x00000043003e7202 */ /* 0x000fca0000000f00 */
[----:B------:R-:W-:-:S04]  /*49a0*/  FADD.FTZ R62, R65, R62 ;  /* 0x0000003e413e7221 */ /* 0x000fc80000010000 */
[----:B------:R-:W-:-:S07]  /*49b0*/  IMAD.MOV.U32 R69, RZ, RZ, R62 ;  /* 0x000000ffff457224 */ /* 0x000fce00078e003e */
[----:B------:R-:W-:Y:S05]  /*49c0*/  WARPSYNC.COLLECTIVE R50, `(.L_x_2116) ;  /* 0x0000000032087348 */ /* 0x000fea0003c00000 */
[----:B------:R0:W1:Y:S02]  /*49d0*/  SHFL.BFLY P4, R67, R69, R38, R39 ;  /* 0x0c00002645437389 */ /* 0x0000640000080027 */
[----:B01----:R-:W-:Y:S05]  /*49e0*/  ENDCOLLECTIVE ;  /* 0x000000000000791b */ /* 0x003fea0003800000 */
.L_x_2116:
[----:B------:R-:W-:Y:S05]  /*49f0*/  BRA `(.L_x_2117) ;  /* 0xfffffff400907947 */ /* 0x000fea000383ffff */
.L_x_2118:
        /* <DEDUP_REMOVED lines=16> */
.L_x_9077:


//--------------------- .text._ZN10layer_norm13ln_fwd_kernelINS_13Kernel_traitsIf13__nv_bfloat16S2_S2_fjLj256ELj1ELj4ELj1ELj16ENS_18Kernel_traits_baseILj256EfS2_S2_S2_fjLj128EEEEELb1ELb0ELb1ELb1EEEvNS_9FwdParamsE --------------------------
	.section	.text._ZN10layer_norm13ln_fwd_kernelINS_13Kernel_traitsIf13__nv_bfloat16S2_S2_fjLj256ELj1ELj4ELj1ELj16ENS_18Kernel_traits_baseILj256EfS2_S2_S2_fjLj128EEEEELb1ELb0ELb1ELb1EEEvNS_9FwdParamsE,"ax",@progbits
	.align	128
        .global         _ZN10layer_norm13ln_fwd_kernelINS_13Kernel_traitsIf13__nv_bfloat16S2_S2_fjLj256ELj1ELj4ELj1ELj16ENS_18Kernel_traits_baseILj256EfS2_S2_S2_fjLj128EEEEELb1ELb0ELb1ELb1EEEvNS_9FwdParamsE
        .type           _ZN10layer_norm13ln_fwd_kernelINS_13Kernel_traitsIf13__nv_bfloat16S2_S2_fjLj256ELj1ELj4ELj1ELj16ENS_18Kernel_traits_baseILj256EfS2_S2_S2_fjLj128EEEEELb1ELb0ELb1ELb1EEEvNS_9FwdParamsE,@function
        .size           _ZN10layer_norm13ln_fwd_kernelINS_13Kernel_traitsIf13__nv_bfloat16S2_S2_fjLj256ELj1ELj4ELj1ELj16ENS_18Kernel_traits_baseILj256EfS2_S2_S2_fjLj128EEEEELb1ELb0ELb1ELb1EEEvNS_9FwdParamsE,(.L_x_9078 - _ZN10layer_norm13ln_fwd_kernelINS_13Kernel_traitsIf13__nv_bfloat16S2_S2_fjLj256ELj1ELj4ELj1ELj16ENS_18Kernel_traits_baseILj256EfS2_S2_S2_fjLj128EEEEELb1ELb0ELb1ELb1EEEvNS_9FwdParamsE)
        .other          _ZN10layer_norm13ln_fwd_kernelINS_13Kernel_traitsIf13__nv_bfloat16S2_S2_fjLj256ELj1ELj4ELj1ELj16ENS_18Kernel_traits_baseILj256EfS2_S2_S2_fjLj128EEEEELb1ELb0ELb1ELb1EEEvNS_9FwdParamsE,@"STO_CUDA_ENTRY STV_DEFAULT"
_ZN10layer_norm13ln_fwd_kernelINS_13Kernel_traitsIf13__nv_bfloat16S2_S2_fjLj256ELj1ELj4ELj1ELj16ENS_18Kernel_traits_baseILj256EfS2_S2_S2_fjLj128EEEEELb1ELb0ELb1ELb1EEEvNS_9FwdParamsE:
.text._ZN10layer_norm13ln_fwd_kernelINS_13Kernel_traitsIf13__nv_bfloat16S2_S2_fjLj256ELj1ELj4ELj1ELj16ENS_18Kernel_traits_baseILj256EfS2_S2_S2_fjLj128EEEEELb1ELb0ELb1ELb1EEEvNS_9FwdParamsE:
        /* <DEDUP_REMOVED lines=48> */
[----:B------:R-:W-:-:S02]  /*0300*/  UIADD3 UR26, UPT, UPT, UR7, -0x56f99767, URZ ;  /* 0xa9066899071a7890 */ /* 0x000fc4000fffe0ff */
[----:B------:R-:W-:Y:S01]  /*0310*/  UIADD3 UR25, UPT, UPT, UR6, 0x1715609d, URZ ;  /* 0x1715609d06197890 */ /* 0x000fe2000fffe0ff */
[----:B------:R-:W-:Y:S01]  /*0320*/  @P1 IADD3.X R11, PT, PT, RZ, R5, RZ, P0, !PT ;  /* 0x00000005ff0b1210 */ /* 0x000fe200007fe4ff */
[----:B------:R-:W-:Y:S02]  /*0330*/  UIADD3 UR27, UPT, UPT, UR6, -0x4ab325aa, URZ ;  /* 0xb54cda56061b7890 */ /* 0x000fe4000fffe0ff */
[----:B------:R-:W-:Y:S01]  /*0340*/  UIADD3 UR28, UPT, UPT, UR7, 0x646e171e, URZ ;  /* 0x646e171e071c7890 */ /* 0x000fe2000fffe0ff */
[--C-:B------:R-:W-:Y:S01]  /*0350*/  SHF.R.U64 R40, R0, 0x2, R11.reuse ;  /* 0x0000000200287819 */ /* 0x100fe2000000120b */
[----:B------:R-:W-:Y:S01]  /*0360*/  IMAD.HI.U32 R4, R41, -0x326172a9, RZ ;  /* 0xcd9e8d5729047827 */ /* 0x000fe200078e00ff */
[----:B------:R-:W-:Y:S01]  /*0370*/  SHF.R.U32.HI R11, RZ, 0x2, R11 ;  /* 0x00000002ff0b7819 */ /* 0x000fe2000001160b */
[----:B------:R-:W-:Y:S02]  /*0380*/  UIADD3 UR30, UPT, UPT, UR7, 0x1fd5c5a3, URZ ;  /* 0x1fd5c5a3071e7890 */ /* 0x000fe4000fffe0ff */
[----:B------:R-:W-:Y:S01]  /*0390*/  IMAD.HI.U32 R5, R40, -0x2daee0ad, RZ ;  /* 0xd2511f5328057827 */ /* 0x000fe200078e00ff */
[----:B------:R-:W-:Y:S01]  /*03a0*/  LOP3.LUT R4, R11, UR6, R4, 0x96, !PT ;  /* 0x000000060b047c12 */ /* 0x000fe2000f8e9604 */
[----:B------:R-:W-:-:S02]  /*03b0*/  UIADD3 UR29, UPT, UPT, UR6, 0x5384540f, URZ ;  /* 0x5384540f061d7890 */ /* 0x000fc4000fffe0ff */
[----:B-1----:R-:W-:Y:S01]  /*03c0*/  IMAD.WIDE.U32 R2, R42, 0x20, R2 ;  /* 0x000000202a027825 */ /* 0x002fe200078e0002 */
[----:B------:R-:W-:Y:S01]  /*03d0*/  LOP3.LUT R5, R5, UR7, RZ, 0x3c, !PT ;  /* 0x0000000705057c12 */ /* 0x000fe2000f8e3cff */
[----:B------:R-:W-:Y:S02]  /*03e0*/  UIADD3 UR31, UPT, UPT, UR6, -0xe443238, URZ ;  /* 0xf1bbcdc8061f7890 */ /* 0x000fe4000fffe0ff */
[----:B------:R-:W-:Y:S01]  /*03f0*/  IMAD R7, R40, -0x2daee0ad, RZ ;  /* 0xd2511f5328077824 */ /* 0x000fe200078e02ff */
[----:B------:R-:W5:Y:S01]  /*0400*/  LDG.E.128 R20, desc[UR8][R2.64] ;  /* 0x0000000802147981 */ /* 0x000f62000c1e1d00 */
[----:B------:R-:W-:Y:S01]  /*0410*/  IMAD.HI.U32 R6, R4, -0x2daee0ad, RZ ;  /* 0xd2511f5304067827 */ /* 0x000fe200078e00ff */
[----:B------:R-:W0:Y:S02]  /*0420*/  LDCU.U8 UR4, c[0x0][0x410] ;  /* 0x00008200ff0477ac */ /* 0x000e240008000000 */
[----:B------:R1:W5:Y:S01]  /*0430*/  LDG.E.128 R24, desc[UR8][R2.64+0x10] ;  /* 0x0000100802187981 */ /* 0x000362000c1e1d00 */
[----:B------:R-:W-:Y:S01]  /*0440*/  IMAD R8, R5, -0x326172a9, RZ ;  /* 0xcd9e8d5705087824 */ /* 0x000fe200078e02ff */
[----:B------:R-:W-:Y:S01]  /*0450*/  LOP3.LUT R6, R7, UR18, R6, 0x96, !PT ;  /* 0x0000001207067c12 */ /* 0x000fe2000f8e9606 */
[----:B------:R-:W-:Y:S01]  /*0460*/  UIADD3 UR32, UPT, UPT, UR7, -0x24c28bd8, URZ ;  /* 0xdb3d742807207890 */ /* 0x000fe2000fffe0ff */
[----:B------:R-:W-:Y:S01]  /*0470*/  BSSY B0, `(.L_x_2119) ;  /* 0x00003de000007945 */ /* 0x000fe20003800000 */
[----:B------:R-:W-:-:S02]  /*0480*/  UIADD3 UR33, UPT, UPT, UR6, -0x700cb87f, URZ ;  /* 0x8ff3478106217890 */ /* 0x000fc4000fffe0ff */
[----:B------:R-:W-:Y:S01]  /*0490*/  UIADD3 UR34, UPT, UPT, UR7, -0x695add53, URZ ;  /* 0x96a522ad07227890 */ /* 0x000fe2000fffe0ff */
[----:B------:R-:W2:Y:S01]  /*04a0*/  LDCU UR5, c[0x0][0x404] ;  /* 0x00008080ff0577ac */ /* 0x000ea20008000800 */
[----:B-1----:R-:W-:Y:S02]  /*04b0*/  IMAD R3, R41, -0x326172a9, RZ ;  /* 0xcd9e8d5729037824 */ /* 0x002fe400078e02ff */
[----:B------:R-:W-:Y:S01]  /*04c0*/  IMAD.HI.U32 R2, R5, -0x326172a9, RZ ;  /* 0xcd9e8d5705027827 */ /* 0x000fe200078e00ff */
[----:B------:R-:W1:Y:S03]  /*04d0*/  LDCU UR16, c[0x0][0x448] ;  /* 0x00008900ff1077ac */ /* 0x000e660008000800 */
[----:B------:R-:W-:Y:S01]  /*04e0*/  IMAD R5, R4, -0x2daee0ad, RZ ;  /* 0xd2511f5304057824 */ /* 0x000fe200078e02ff */
[----:B------:R-:W-:Y:S01]  /*04f0*/  LOP3.LUT R2, R3, UR17, R2, 0x96, !PT ;  /* 0x0000001103027c12 */ /* 0x000fe2000f8e9602 */
[----:B------:R-:W-:Y:S01]  /*0500*/  IMAD.HI.U32 R3, R6, -0x326172a9, RZ ;  /* 0xcd9e8d5706037827 */ /* 0x000fe200078e00ff */
[----:B0-----:R-:W-:Y:S01]  /*0510*/  ISETP.NE.AND P1, PT, RZ, UR4, PT ;  /* 0x00000004ff007c0c */ /* 0x001fe2000bf25270 */
[----:B------:R-:W0:Y:S02]  /*0520*/  LDCU.64 UR12, c[0x0][0x408] ;  /* 0x00008100ff0c77ac */ /* 0x000e240008000a00 */
[----:B------:R-:W-:Y:S01]  /*0530*/  IMAD.HI.U32 R4, R2, -0x2daee0ad, RZ ;  /* 0xd2511f5302047827 */ /* 0x000fe200078e00ff */
[----:B------:R-:W-:Y:S01]  /*0540*/  LOP3.LUT R3, R8, UR19, R3, 0x96, !PT ;  /* 0x0000001308037c12 */ /* 0x000fe2000f8e9603 */
[----:B------:R-:W3:Y:S02]  /*0550*/  LDCU.64 UR10, c[0x0][0x3a0] ;  /* 0x00007400ff0a77ac */ /* 0x000ee40008000a00 */
[----:B------:R-:W-:Y:S01]  /*0560*/  IMAD R8, R2, -0x2daee0ad, RZ ;  /* 0xd2511f5302087824 */ /* 0x000fe200078e02ff */
[----:B------:R-:W-:Y:S01]  /*0570*/  LOP3.LUT R4, R5, UR20, R4, 0x96, !PT ;  /* 0x0000001405047c12 */ /* 0x000fe2000f8e9604 */
[----:B------:R-:W-:Y:S01]  /*0580*/  IMAD.HI.U32 R7, R3, -0x2daee0ad, RZ ;  /* 0xd2511f5303077827 */ /* 0x000fe200078e00ff */
[----:B------:R-:W4:Y:S03]  /*0590*/  LDCU.64 UR14, c[0x0][0x3b0] ;  /* 0x00007600ff0e77ac */ /* 0x000f260008000a00 */
        /* <DEDUP_REMOVED lines=27> */
[----:B------:R-:W-:Y:S01]  /*0750*/  LOP3.LUT R7, R0, 0x3, RZ, 0xc0, !PT ;  /* 0x0000000300077812 */ /* 0x000fe200078ec0ff */
        /* <DEDUP_REMOVED lines=16> */
.L_x_2189:
[----:B------:R-:W0:Y:S01]  /*0860*/  LDC.64 R56, c[0x0][0x3f0] ;  /* 0x0000fc00ff387b82 */ /* 0x000e220000000a00 */
        /* <DEDUP_REMOVED lines=21> */
[----:B-----5:R2:W5:Y:S01]  /*09c0*/  LDG.E R53, desc[UR8][R54.64] ;  /* 0x0000000836357981 */ /* 0x020562000c1e1900 */
        /* <DEDUP_REMOVED lines=9> */
[----:B--2---:R-:W-:Y:S02]  /*0a60*/  HFMA2 R36, -RZ, RZ, 0, 1.1920928955078125e-07 ;  /* 0x00000002ff247431 */ /* 0x004fe400000001ff */
        /* <DEDUP_REMOVED lines=13> */
.L_x_2124:
        /* <DEDUP_REMOVED lines=13> */
.L_x_2126:
[----:B------:R-:W-:Y:S05]  /*0c10*/  BSYNC.RECONVERGENT B3 ;  /* 0x0000000000037941 */ /* 0x000fea0003800200 */
.L_x_2125:
        /* <DEDUP_REMOVED lines=42> */
.L_x_2123:
[----:B------:R-:W-:Y:S05]  /*0ec0*/  BSYNC.RECONVERGENT B2 ;  /* 0x0000000000027941 */ /* 0x000fea0003800200 */
.L_x_2122:
        /* <DEDUP_REMOVED lines=13> */
.L_x_2121:
[----:B--2---:R-:W-:Y:S01]  /*0fa0*/  MOV R54, RZ ;  /* 0x000000ff00367202 */ /* 0x004fe20000000f00 */
[----:B------:R-:W-:Y:S01]  /*0fb0*/  IMAD.MOV.U32 R38, RZ, RZ, R8 ;  /* 0x000000ffff267224 */ /* 0x000fe200078e0008 */
[----:B------:R-:W-:Y:S01]  /*0fc0*/  MOV R36, R7 ;  /* 0x0000000700247202 */ /* 0x000fe20000000f00 */
[----:B-----5:R-:W-:-:S07]  /*0fd0*/  @P0 IMAD.U32 R54, R28, 0x10000, RZ ;  /* 0x000100001c360824 */ /* 0x020fce00078e00ff */
.L_x_2127:
[----:B------:R-:W-:Y:S05]  /*0fe0*/  BSYNC.RECONVERGENT B1 ;  /* 0x0000000000017941 */ /* 0x000fea0003800200 */
.L_x_2120:
        /* <DEDUP_REMOVED lines=12> */
.L_x_2129:
        /* <DEDUP_REMOVED lines=16> */
.L_x_2133:
        /* <DEDUP_REMOVED lines=13> */
.L_x_2135:
[----:B------:R-:W-:Y:S05]  /*1280*/  BSYNC.RECONVERGENT B3 ;  /* 0x0000000000037941 */ /* 0x000fea0003800200 */
.L_x_2134:
        /* <DEDUP_REMOVED lines=40> */
[----:B------:R-:W-:-:S07]  /*1510*/  LOP3.LUT R10, R8, UR34, R59, 0x96, !PT ;  /* 0x00000022080a7c12 */ /* 0x000fce000f8e963b */
.L_x_2132:
[----:B------:R-:W-:Y:S05]  /*1520*/  BSYNC.RECONVERGENT B2 ;  /* 0x0000000000027941 */ /* 0x000fea0003800200 */
.L_x_2131:
[----:B------:R-:W-:Y:S01]  /*1530*/  HFMA2 R36, -RZ, RZ, 0.1171875, 0 ;  /* 0x2f800000ff247431 */ /* 0x000fe200000001ff */
[----:B------:R-:W-:Y:S02]  /*1540*/  PRMT R8, R32, 0x7632, R8 ;  /* 0x0000763220087816 */ /* 0x000fe40000000008 */
[----:B------:R-:W-:-:S03]  /*1550*/  I2FP.F32.U32 R3, R3 ;  /* 0x0000000300037245 */ /* 0x000fc60000201000 */
        /* <DEDUP_REMOVED lines=10> */
.L_x_2130:
[----:B------:R-:W-:Y:S05]  /*1600*/  BSYNC.RECONVERGENT B1 ;  /* 0x0000000000017941 */ /* 0x000fea0003800200 */
.L_x_2128:
        /* <DEDUP_REMOVED lines=10> */
.L_x_2137:
        /* <DEDUP_REMOVED lines=16> */
.L_x_2141:
        /* <DEDUP_REMOVED lines=13> */
.L_x_2143:
[----:B------:R-:W-:Y:S05]  /*1880*/  BSYNC.RECONVERGENT B3 ;  /* 0x0000000000037941 */ /* 0x000fea0003800200 */
.L_x_2142:
        /* <DEDUP_REMOVED lines=42> */
.L_x_2140:
[----:B------:R-:W-:Y:S05]  /*1b30*/  BSYNC.RECONVERGENT B2 ;  /* 0x0000000000027941 */ /* 0x000fea0003800200 */
.L_x_2139:
[----:B------:R-:W-:Y:S01]  /*1b40*/  HFMA2 R37, -RZ, RZ, 0.1171875, 0 ;  /* 0x2f800000ff257431 */ /* 0x000fe200000001ff */
[----:B------:R-:W-:Y:S01]  /*1b50*/  I2FP.F32.U32 R2, R2 ;  /* 0x0000000200027245 */ /* 0x000fe20000201000 */
[----:B------:R-:W-:-:S04]  /*1b60*/  IMAD.U32 R7, R33, 0x10000, RZ ;  /* 0x0001000021077824 */ /* 0x000fc800078e00ff */
[----:B------:R-:W-:Y:S01]  /*1b70*/  FMUL.FTZ R7, R7, UR13 ;  /* 0x0000000d07077c20 */ /* 0x000fe20008410000 */
[----:B------:R-:W-:-:S03]  /*1b80*/  FFMA.FTZ R2, R2, R37, 1.1641532182693481445e-10 ;  /* 0x2f00000002027423 */ /* 0x000fc60000010025 */
[----:B------:R-:W-:Y:S01]  /*1b90*/  FMUL.FTZ R7, R7, UR12 ;  /* 0x0000000c07077c20 */ /* 0x000fe20008410000 */
[----:B------:R-:W-:Y:S02]  /*1ba0*/  @P0 SHF.L.U32 R37, R29, 0x10, RZ ;  /* 0x000000101d250819 */ /* 0x000fe400000006ff */
[----:B------:R-:W-:-:S04]  /*1bb0*/  FSETP.GTU.FTZ.AND P4, PT, R2, UR5, PT ;  /* 0x0000000502007c0b */ /* 0x000fc8000bf9c000 */
[----:B------:R-:W-:Y:S02]  /*1bc0*/  FSEL R56, R7, RZ, !P4 ;  /* 0x000000ff07387208 */ /* 0x000fe40006000000 */
[----:B------:R-:W-:-:S03]  /*1bd0*/  SEL R2, RZ, 0x1, P4 ;  /* 0x00000001ff027807 */ /* 0x000fc60002000000 */
[----:B------:R-:W-:-:S07]  /*1be0*/  @P0 FADD.FTZ R56, R56, R37 ;  /* 0x0000002538380221 */ /* 0x000fce0000010000 */
.L_x_2138:
[----:B------:R-:W-:Y:S05]  /*1bf0*/  BSYNC.RECONVERGENT B1 ;  /* 0x0000000000017941 */ /* 0x000fea0003800200 */
.L_x_2136:
        /* <DEDUP_REMOVED lines=11> */
.L_x_2145:
        /* <DEDUP_REMOVED lines=16> */
.L_x_2149:
        /* <DEDUP_REMOVED lines=13> */
.L_x_2151:
[----:B------:R-:W-:Y:S05]  /*1e80*/  BSYNC.RECONVERGENT B3 ;  /* 0x0000000000037941 */ /* 0x000fea0003800200 */
.L_x_2150:
        /* <DEDUP_REMOVED lines=41> */
.L_x_2148:
[----:B------:R-:W-:Y:S05]  /*2120*/  BSYNC.RECONVERGENT B2 ;  /* 0x0000000000027941 */ /* 0x000fea0003800200 */
.L_x_2147:
        /* <DEDUP_REMOVED lines=13> */
.L_x_2146:
[----:B------:R-:W-:Y:S05]  /*2200*/  BSYNC.RECONVERGENT B1 ;  /* 0x0000000000017941 */ /* 0x000fea0003800200 */
.L_x_2144:
        /* <DEDUP_REMOVED lines=10> */
.L_x_2153:
        /* <DEDUP_REMOVED lines=16> */
.L_x_2157:
        /* <DEDUP_REMOVED lines=13> */
.L_x_2159:
[----:B------:R-:W-:Y:S05]  /*2480*/  BSYNC.RECONVERGENT B3 ;  /* 0x0000000000037941 */ /* 0x000fea0003800200 */
.L_x_2158:
        /* <DEDUP_REMOVED lines=40> */
[----:B------:R-:W-:Y:S01]  /*2710*/  MOV R38, R36 ;  /* 0x0000002400267202 */ /* 0x000fe20000000f00 */
[----:B------:R-:W-:-:S07]  /*2720*/  IMAD.MOV.U32 R36, RZ, RZ, R60 ;  /* 0x000000ffff247224 */ /* 0x000fce00078e003c */
.L_x_2156:
[----:B------:R-:W-:Y:S05]  /*2730*/  BSYNC.RECONVERGENT B2 ;  /* 0x0000000000027941 */ /* 0x000fea0003800200 */
.L_x_2155:
        /* <DEDUP_REMOVED lines=11> */
.L_x_2154:
[----:B------:R-:W-:Y:S05]  /*27f0*/  BSYNC.RECONVERGENT B1 ;  /* 0x0000000000017941 */ /* 0x000fea0003800200 */
.L_x_2152:
        /* <DEDUP_REMOVED lines=11> */
.L_x_2161:
        /* <DEDUP_REMOVED lines=16> */
.L_x_2165:
        /* <DEDUP_REMOVED lines=13> */
.L_x_2167:
[----:B------:R-:W-:Y:S05]  /*2a80*/  BSYNC.RECONVERGENT B3 ;  /* 0x0000000000037941 */ /* 0x000fea0003800200 */
.L_x_2166:
        /* <DEDUP_REMOVED lines=41> */
.L_x_2164:
[----:B------:R-:W-:Y:S05]  /*2d20*/  BSYNC.RECONVERGENT B2 ;  /* 0x0000000000027941 */ /* 0x000fea0003800200 */
.L_x_2163:
[----:B------:R-:W-:Y:S01]  /*2d30*/  HFMA2 R45, -RZ, RZ, 0.1171875, 0 ;  /* 0x2f800000ff2d7431 */ /* 0x000fe200000001ff */
[----:B------:R-:W-:Y:S02]  /*2d40*/  PRMT R37, R34, 0x7632, R37 ;  /* 0x0000763222257816 */ /* 0x000fe40000000025 */
[----:B------:R-:W-:Y:S02]  /*2d50*/  I2FP.F32.U32 R8, R36 ;  /* 0x0000002400087245 */ /* 0x000fe40000201000 */
[----:B------:R-:W-:Y:S01]  /*2d60*/  @P0 PRMT R36, R30, 0x7632, R36 ;  /* 0x000076321e240816 */ /* 0x000fe20000000024 */
[----:B------:R-:W-:-:S03]  /*2d70*/  IMAD.U32 R37, R37, 0x10000, RZ ;  /* 0x0001000025257824 */ /* 0x000fc600078e00ff */
[----:B------:R-:W-:Y:S01]  /*2d80*/  @P0 SHF.L.U32 R36, R36, 0x10, RZ ;  /* 0x0000001024240819 */ /* 0x000fe200000006ff */
[----:B------:R-:W-:Y:S01]  /*2d90*/  FFMA.FTZ R8, R8, R45, 1.1641532182693481445e-10 ;  /* 0x2f00000008087423 */ /* 0x000fe2000001002d */
[----:B------:R-:W-:-:S04]  /*2da0*/  FMUL.FTZ R37, R37, UR13 ;  /* 0x0000000d25257c20 */ /* 0x000fc80008410000 */
[----:B------:R-:W-:Y:S01]  /*2db0*/  FMUL.FTZ R37, R37, UR12 ;  /* 0x0000000c25257c20 */ /* 0x000fe20008410000 */
[----:B------:R-:W-:-:S04]  /*2dc0*/  FSETP.GTU.FTZ.AND P4, PT, R8, UR5, PT ;  /* 0x0000000508007c0b */ /* 0x000fc8000bf9c000 */
[----:B------:R-:W-:Y:S02]  /*2dd0*/  FSEL R59, R37, RZ, !P4 ;  /* 0x000000ff253b7208 */ /* 0x000fe40006000000 */
[----:B------:R-:W-:-:S03]  /*2de0*/  SEL R45, RZ, 0x1, P4 ;  /* 0x00000001ff2d7807 */ /* 0x000fc60002000000 */
[----:B------:R-:W-:-:S07]  /*2df0*/  @P0 FADD.FTZ R59, R59, R36 ;  /* 0x000000243b3b0221 */ /* 0x000fce0000010000 */
.L_x_2162:
[----:B------:R-:W-:Y:S05]  /*2e00*/  BSYNC.RECONVERGENT B1 ;  /* 0x0000000000017941 */ /* 0x000fea0003800200 */
.L_x_2160:
        /* <DEDUP_REMOVED lines=10> */
.L_x_2169:
        /* <DEDUP_REMOVED lines=16> */
.L_x_2173:
        /* <DEDUP_REMOVED lines=13> */
.L_x_2175:
[----:B------:R-:W-:Y:S05]  /*3080*/  BSYNC.RECONVERGENT B3 ;  /* 0x0000000000037941 */ /* 0x000fea0003800200 */
.L_x_2174:
        /* <DEDUP_REMOVED lines=42> */
.L_x_2172:
[----:B------:R-:W-:Y:S05]  /*3330*/  BSYNC.RECONVERGENT B2 ;  /* 0x0000000000027941 */ /* 0x000fea0003800200 */
.L_x_2171:
[----:B------:R-:W-:Y:S01]  /*3340*/  HFMA2 R46, -RZ, RZ, 0.1171875, 0 ;  /* 0x2f800000ff2e7431 */ /* 0x000fe200000001ff */
[----:B------:R-:W-:Y:S01]  /*3350*/  I2FP.F32.U32 R7, R8 ;  /* 0x0000000800077245 */ /* 0x000fe20000201000 */
[----:B------:R-:W-:-:S04]  /*3360*/  IMAD.U32 R8, R35, 0x10000, RZ ;  /* 0x0001000023087824 */ /* 0x000fc800078e00ff */
[----:B------:R-:W-:Y:S01]  /*3370*/  FMUL.FTZ R8, R8, UR13 ;  /* 0x0000000d08087c20 */ /* 0x000fe20008410000 */
[----:B------:R-:W-:-:S03]  /*3380*/  FFMA.FTZ R7, R7, R46, 1.1641532182693481445e-10 ;  /* 0x2f00000007077423 */ /* 0x000fc6000001002e */
[----:B------:R-:W-:Y:S02]  /*3390*/  FMUL.FTZ R8, R8, UR12 ;  /* 0x0000000c08087c20 */ /* 0x000fe40008410000 */
[----:B------:R-:W-:Y:S02]  /*33a0*/  FSETP.GTU.FTZ.AND P4, PT, R7, UR5, PT ;  /* 0x0000000507007c0b */ /* 0x000fe4000bf9c000 */
[----:B------:R-:W-:Y:S02]  /*33b0*/  @P0 SHF.L.U32 R7, R31, 0x10, RZ ;  /* 0x000000101f070819 */ /* 0x000fe400000006ff */
[----:B------:R-:W-:Y:S02]  /*33c0*/  FSEL R60, R8, RZ, !P4 ;  /* 0x000000ff083c7208 */ /* 0x000fe40006000000 */
[----:B------:R-:W-:-:S03]  /*33d0*/  SEL R46, RZ, 0x1, P4 ;  /* 0x00000001ff2e7807 */ /* 0x000fc60002000000 */
[----:B------:R-:W-:-:S07]  /*33e0*/  @P0 FADD.FTZ R60, R60, R7 ;  /* 0x000000073c3c0221 */ /* 0x000fce0000010000 */
.L_x_2170:
[----:B------:R-:W-:Y:S05]  /*33f0*/  BSYNC.RECONVERGENT B1 ;  /* 0x0000000000017941 */ /* 0x000fea0003800200 */
.L_x_2168:
        /* <DEDUP_REMOVED lines=11> */
.L_x_2177:
        /* <DEDUP_REMOVED lines=16> */
.L_x_2181:
        /* <DEDUP_REMOVED lines=13> */
.L_x_2183:
[----:B------:R-:W-:Y:S05]  /*3680*/  BSYNC.RECONVERGENT B3 ;  /* 0x0000000000037941 */ /* 0x000fea0003800200 */
.L_x_2182:
        /* <DEDUP_REMOVED lines=42> */
.L_x_2180:
[----:B------:R-:W-:Y:S05]  /*3930*/  BSYNC.RECONVERGENT B2 ;  /* 0x0000000000027941 */ /* 0x000fea0003800200 */
.L_x_2179:
        /* <DEDUP_REMOVED lines=13> */
.L_x_2178:
[----:B------:R-:W-:Y:S05]  /*3a10*/  BSYNC.RECONVERGENT B1 ;  /* 0x0000000000017941 */ /* 0x000fea0003800200 */
.L_x_2176:
[----:B------:R-:W0:Y:S01]  /*3a20*/  LDC.64 R50, c[0x0][0x3a8] ;  /* 0x0000ea00ff327b82 */ /* 0x000e220000000a00 */
[----:B------:R-:W-:Y:S01]  /*3a30*/  F2FP.BF16.F32.PACK_AB R36, R55, R54 ;  /* 0x000000363724723e */ /* 0x000fe200000010ff */
[----:B------:R-:W-:Y:S01]  /*3a40*/  FADD.FTZ R62, RZ, R54 ;  /* 0x00000036ff3e7221 */ /* 0x000fe20000010000 */
[----:B------:R-:W-:Y:S01]  /*3a50*/  F2FP.BF16.F32.PACK_AB R37, R57, R56 ;  /* 0x000000383925723e */ /* 0x000fe200000010ff */
[----:B------:R-:W-:Y:S01]  /*3a60*/  BSSY.RECONVERGENT B1, `(.L_x_2184) ;  /* 0x000001d000017945 */ /* 0x000fe20003800200 */
[----:B------:R-:W-:Y:S01]  /*3a70*/  F2FP.BF16.F32.PACK_AB R38, R59, R58 ;  /* 0x0000003a3b26723e */ /* 0x000fe200000010ff */
[----:B------:R-:W-:Y:S01]  /*3a80*/  FADD.FTZ R63, R62, R55 ;  /* 0x000000373e3f7221 */ /* 0x000fe20000010000 */
[----:B------:R-:W-:-:S03]  /*3a90*/  ISETP.NE.AND P0, PT, R42, RZ, PT ;  /* 0x000000ff2a00720c */ /* 0x000fc60003f05270 */
[----:B------:R-:W-:-:S04]  /*3aa0*/  FADD.FTZ R62, R63, R56 ;  /* 0x000000383f3e7221 */ /* 0x000fc80000010000 */
[----:B------:R-:W-:-:S04]  /*3ab0*/  FADD.FTZ R63, R62, R57 ;  /* 0x000000393e3f7221 */ /* 0x000fc80000010000 */
[----:B------:R-:W-:-:S04]  /*3ac0*/  FADD.FTZ R62, R63, R58 ;  /* 0x0000003a3f3e7221 */ /* 0x000fc80000010000 */
[----:B------:R-:W-:Y:S01]  /*3ad0*/  FADD.FTZ R63, R62, R59 ;  /* 0x0000003b3e3f7221 */ /* 0x000fe20000010000 */
[----:B0-----:R-:W-:Y:S01]  /*3ae0*/  IMAD.WIDE.U32 R50, R39, 0x10, R50 ;  /* 0x0000001027327825 */ /* 0x001fe200078e0032 */
[----:B------:R-:W-:-:S03]  /*3af0*/  F2FP.BF16.F32.PACK_AB R39, R61, R60 ;  /* 0x0000003c3d27723e */ /* 0x000fc600000010ff */
[----:B------:R-:W-:Y:S02]  /*3b00*/  FADD.FTZ R62, R63, R60 ;  /* 0x0000003c3f3e7221 */ /* 0x000fe40000010000 */
        /* <DEDUP_REMOVED lines=18> */
.L_x_2185:
[----:B------:R-:W-:Y:S05]  /*3c30*/  BSYNC.RECONVERGENT B1 ;  /* 0x0000000000017941 */ /* 0x000fea0003800200 */
.L_x_2184:
        /* <DEDUP_REMOVED lines=40> */
.L_x_2201:
        /* <DEDUP_REMOVED lines=15> */
[----:B------:R-:W0:Y:S01]  /*3fb0*/  LDC.64 R36, c[0x0][0x428] ;  /* 0x00010a00ff247b82 */ /* 0x000e220000000a00 */
[----:B------:R-:W-:Y:S01]  /*3fc0*/  VIADD R53, R53, 0xffffffff ;  /* 0xffffffff35357836 */ /* 0x000fe20000000000 */
[----:B------:R-:W-:-:S03]  /*3fd0*/  FSEL R49, R49, RZ, !P1 ;  /* 0x000000ff31317208 */ /* 0x000fc60004800000 */
[----:B------:R-:W-:Y:S02]  /*3fe0*/  IMAD R52, R53, R52, RZ ;  /* 0x0000003435347224 */ /* 0x000fe400078e02ff */
[C---:B------:R-:W-:Y:S01]  /*3ff0*/  FADD.FTZ R54, -R49.reuse, R54 ;  /* 0x0000003631367221 */ /* 0x040fe20000010100 */
[C---:B------:R-:W-:Y:S01]  /*4000*/  FADD.FTZ R38, -R49.reuse, R55 ;  /* 0x0000003731267221 */ /* 0x040fe20000010100 */
[C---:B------:R-:W-:Y:S01]  /*4010*/  FADD.FTZ R56, -R49.reuse, R56 ;  /* 0x0000003831387221 */ /* 0x040fe20000010100 */
[----:B------:R-:W-:Y:S01]  /*4020*/  SHF.R.S32.HI R39, RZ, 0x1f, R52 ;  /* 0x0000001fff277819 */ /* 0x000fe20000011434 */
[C---:B------:R-:W-:Y:S01]  /*4030*/  FADD.FTZ R48, -R49.reuse, R57 ;  /* 0x0000003931307221 */ /* 0x040fe20000010100 */
[C---:B------:R-:W-:Y:S01]  /*4040*/  FADD.FTZ R58, -R49.reuse, R58 ;  /* 0x0000003a313a7221 */ /* 0x040fe20000010100 */
[C---:B------:R-:W-:Y:S01]  /*4050*/  FADD.FTZ R50, -R49.reuse, R59 ;  /* 0x0000003b31327221 */ /* 0x040fe20000010100 */
[C---:B------:R-:W-:Y:S01]  /*4060*/  FADD.FTZ R60, -R49.reuse, R60 ;  /* 0x0000003c313c7221 */ /* 0x040fe20000010100 */
[----:B------:R-:W-:Y:S01]  /*4070*/  FADD.FTZ R62, -R49, R61 ;  /* 0x0000003d313e7221 */ /* 0x000fe20000010100 */
[----:B------:R-:W-:Y:S01]  /*4080*/  FMUL.FTZ R49, R51, R54 ;  /* 0x0000003633317220 */ /* 0x000fe20000410000 */
[----:B------:R-:W-:Y:S01]  /*4090*/  LEA.HI R39, R39, R52, RZ, 0x3 ;  /* 0x0000003427277211 */ /* 0x000fe200078f18ff */
[C---:B------:R-:W-:Y:S01]  /*40a0*/  FMUL.FTZ R38, R51.reuse, R38 ;  /* 0x0000002633267220 */ /* 0x040fe20000410000 */
[C---:B------:R-:W-:Y:S01]  /*40b0*/  FMUL.FTZ R53, R51.reuse, R56 ;  /* 0x0000003833357220 */ /* 0x040fe20000410000 */
[C---:B------:R-:W-:Y:S01]  /*40c0*/  FMUL.FTZ R48, R51.reuse, R48 ;  /* 0x0000003033307220 */ /* 0x040fe20000410000 */
[C---:B------:R-:W-:Y:S01]  /*40d0*/  FMUL.FTZ R55, R51.reuse, R58 ;  /* 0x0000003a33377220 */ /* 0x040fe20000410000 */
[C---:B------:R-:W-:Y:S01]  /*40e0*/  FMUL.FTZ R54, R51.reuse, R50 ;  /* 0x0000003233367220 */ /* 0x040fe20000410000 */
[C---:B------:R-:W-:Y:S01]  /*40f0*/  FMUL.FTZ R57, R51.reuse, R60 ;  /* 0x0000003c33397220 */ /* 0x040fe20000410000 */
[----:B------:R-:W-:Y:S01]  /*4100*/  FMUL.FTZ R62, R51, R62 ;  /* 0x0000003e333e7220 */ /* 0x000fe20000410000 */
        /* <DEDUP_REMOVED lines=15> */
.L_x_2188:
[----:B------:R-:W-:Y:S05]  /*4200*/  BSYNC.RECONVERGENT B1 ;  /* 0x0000000000017941 */ /* 0x000fea0003800200 */
.L_x_2187:
[----:B0-----:R-:W0:Y:S02]  /*4210*/  LDC.64 R36, c[0x0][0x380] ;  /* 0x0000e000ff247b82 */ /* 0x001e240000000a00 */
[----:B0-----:R-:W-:-:S04]  /*4220*/  LEA R43, R36, R43, 0x2 ;  /* 0x0000002b242b7211 */ /* 0x001fc800078e10ff */
[----:B------:R-:W-:-:S13]  /*4230*/  ISETP.GE.AND P0, PT, R43, R37, PT ;  /* 0x000000252b00720c */ /* 0x000fda0003f06270 */
[----:B------:R-:W-:Y:S05]  /*4240*/  @!P0 BRA `(.L_x_2189) ;  /* 0xffffffc400848947 */ /* 0x000fea000383ffff */
[----:B------:R-:W-:Y:S05]  /*4250*/  BSYNC B0 ;  /* 0x0000000000007941 */ /* 0x000fea0003800000 */
.L_x_2119:
[----:B------:R-:W-:Y:S05]  /*4260*/  EXIT ;  /* 0x000000000000794d */ /* 0x000fea0003800000 */
.L_x_2186:
[----:B------:R-:W-:Y:S01]  /*4270*/  HFMA2 R65, -RZ, RZ, 0, 1.847743988037109375e-06 ;  /* 0x0000001fff417431 */ /* 0x000fe200000001ff */
[----:B------:R-:W-:Y:S01]  /*4280*/  BSSY B1, `(.L_x_2190) ;  /* 0x0000006000017945 */ /* 0x000fe20003800000 */
[----:B------:R-:W-:Y:S02]  /*4290*/  IMAD.MOV.U32 R64, RZ, RZ, 0x1 ;  /* 0x00000001ff407424 */ /* 0x000fe400078e00ff */
[----:B------:R-:W-:-:S07]  /*42a0*/  IMAD.MOV.U32 R63, RZ, RZ, -0x1 ;  /* 0xffffffffff3f7424 */ /* 0x000fce00078e00ff */
[----:B01----:R-:W-:Y:S05]  /*42b0*/  WARPSYNC.COLLECTIVE R63, `(.L_x_2191) ;  /* 0x000000003f087348 */ /* 0x003fea0003c00000 */
[----:B0-----:R0:W2:Y:S02]  /*42c0*/  SHFL.BFLY P2, R51, R62, R64, R65 ;  /* 0x0c0000403e337389 */ /* 0x0010a40000040041 */
[----:B012---:R-:W-:Y:S05]  /*42d0*/  ENDCOLLECTIVE ;  /* 0x000000000000791b */ /* 0x007fea0003800000 */
.L_x_2191:
[----:B------:R-:W-:Y:S05]  /*42e0*/  BSYNC B1 ;  /* 0x0000000000017941 */ /* 0x000fea0003800000 */
.L_x_2190:
        /* <DEDUP_REMOVED lines=10> */
.L_x_2192:
[----:B------:R-:W-:Y:S02]  /*4390*/  IMAD.MOV.U32 R64, RZ, RZ, 0x4 ;  /* 0x00000004ff407424 */ /* 0x000fe400078e00ff */
[----:B------:R-:W-:-:S04]  /*43a0*/  IMAD.MOV.U32 R36, RZ, RZ, R51 ;  /* 0x000000ffff247224 */ /* 0x000fc800078e0033 */
[----:B------:R-:W-:-:S05]  /*43b0*/  FADD.FTZ R38, R37, R36 ;  /* 0x0000002425267221 */ /* 0x000fca0000010000 */
[----:B------:R-:W-:-:S07]  /*43c0*/  MOV R62, R38 ;  /* 0x00000026003e7202 */ /* 0x000fce0000000f00 */
[----:B------:R-:W-:Y:S05]  /*43d0*/  WARPSYNC.COLLECTIVE R63, `(.L_x_2193) ;  /* 0x000000003f087348 */ /* 0x000fea0003c00000 */
[----:B------:R0:W1:Y:S02]  /*43e0*/  SHFL.BFLY P2, R51, R62, R64, R65 ;  /* 0x0c0000403e337389 */ /* 0x0000640000040041 */
[----:B01----:R-:W-:Y:S05]  /*43f0*/  ENDCOLLECTIVE ;  /* 0x000000000000791b */ /* 0x003fea0003800000 */
.L_x_2193:
[----:B------:R-:W-:Y:S01]  /*4400*/  HFMA2 R64, -RZ, RZ, 0, 4.76837158203125e-07 ;  /* 0x00000008ff407431 */ /* 0x000fe200000001ff */
[----:B------:R-:W-:-:S05]  /*4410*/  MOV R39, R51 ;  /* 0x0000003300277202 */ /* 0x000fca0000000f00 */
[----:B------:R-:W-:-:S04]  /*4420*/  FADD.FTZ R39, R38, R39 ;  /* 0x0000002726277221 */ /* 0x000fc80000010000 */
[----:B------:R-:W-:-:S07]  /*4430*/  IMAD.MOV.U32 R62, RZ, RZ, R39 ;  /* 0x000000ffff3e7224 */ /* 0x000fce00078e0027 */
[----:B------:R-:W-:Y:S05]  /*4440*/  WARPSYNC.COLLECTIVE R63, `(.L_x_2194) ;  /* 0x000000003f087348 */ /* 0x000fea0003c00000 */
[----:B------:R0:W1:Y:S02]  /*4450*/  SHFL.BFLY P2, R51, R62, R64, R65 ;  /* 0x0c0000403e337389 */ /* 0x0000640000040041 */
[----:B01----:R-:W-:Y:S05]  /*4460*/  ENDCOLLECTIVE ;  /* 0x000000000000791b */ /* 0x003fea0003800000 */
.L_x_2194:
[----:B------:R-:W-:Y:S02]  /*4470*/  HFMA2 R64, -RZ, RZ, 0, 9.5367431640625e-07 ;  /* 0x00000010ff407431 */ /* 0x000fe400000001ff */
[----:B------:R-:W-:-:S04]  /*4480*/  IMAD.MOV.U32 R36, RZ, RZ, R51 ;  /* 0x000000ffff247224 */ /* 0x000fc800078e0033 */
[----:B------:R-:W-:-:S05]  /*4490*/  FADD.FTZ R50, R39, R36 ;  /* 0x0000002427327221 */ /* 0x000fca0000010000 */
[----:B------:R-:W-:-:S07]  /*44a0*/  MOV R62, R50 ;  /* 0x00000032003e7202 */ /* 0x000fce0000000f00 */
[----:B------:R-:W-:Y:S05]  /*44b0*/  WARPSYNC.COLLECTIVE R63, `(.L_x_2195) ;  /* 0x000000003f087348 */ /* 0x000fea0003c00000 */
[----:B------:R0:W1:Y:S02]  /*44c0*/  SHFL.BFLY P2, R51, R62, R64, R65 ;  /* 0x0c0000403e337389 */ /* 0x0000640000040041 */
[----:B01----:R-:W-:Y:S05]  /*44d0*/  ENDCOLLECTIVE ;  /* 0x000000000000791b */ /* 0x003fea0003800000 */
.L_x_2195:
        /* <DEDUP_REMOVED lines=24> */
.L_x_2196:
[----:B------:R-:W-:Y:S02]  /*4660*/  HFMA2 R64, -RZ, RZ, 0, 1.1920928955078125e-07 ;  /* 0x00000002ff407431 */ /* 0x000fe400000001ff */
[----:B------:R-:W-:-:S04]  /*4670*/  IMAD.MOV.U32 R37, RZ, RZ, R51 ;  /* 0x000000ffff257224 */ /* 0x000fc800078e0033 */
[----:B------:R-:W-:-:S05]  /*4680*/  FADD.FTZ R37, R36, R37 ;  /* 0x0000002524257221 */ /* 0x000fca0000010000 */
[----:B------:R-:W-:-:S07]  /*4690*/  MOV R62, R37 ;  /* 0x00000025003e7202 */ /* 0x000fce0000000f00 */
[----:B------:R-:W-:Y:S05]  /*46a0*/  WARPSYNC.COLLECTIVE R63, `(.L_x_2197) ;  /* 0x000000003f087348 */ /* 0x000fea0003c00000 */
[----:B------:R0:W1:Y:S02]  /*46b0*/  SHFL.BFLY P2, R51, R62, R64, R65 ;  /* 0x0c0000403e337389 */ /* 0x0000640000040041 */
[----:B01----:R-:W-:Y:S05]  /*46c0*/  ENDCOLLECTIVE ;  /* 0x000000000000791b */ /* 0x003fea0003800000 */
.L_x_2197:
[----:B------:R-:W-:Y:S02]  /*46d0*/  HFMA2 R64, -RZ, RZ, 0, 2.384185791015625e-07 ;  /* 0x00000004ff407431 */ /* 0x000fe400000001ff */
[----:B------:R-:W-:-:S04]  /*46e0*/  IMAD.MOV.U32 R38, RZ, RZ, R51 ;  /* 0x000000ffff267224 */ /* 0x000fc800078e0033 */
[----:B------:R-:W-:-:S05]  /*46f0*/  FADD.FTZ R38, R37, R38 ;  /* 0x0000002625267221 */ /* 0x000fca0000010000 */
[----:B------:R-:W-:-:S07]  /*4700*/  MOV R62, R38 ;  /* 0x00000026003e7202 */ /* 0x000fce0000000f00 */
[----:B------:R-:W-:Y:S05]  /*4710*/  WARPSYNC.COLLECTIVE R63, `(.L_x_2198) ;  /* 0x000000003f087348 */ /* 0x000fea0003c00000 */
[----:B------:R0:W1:Y:S02]  /*4720*/  SHFL.BFLY P2, R51, R62, R64, R65 ;  /* 0x0c0000403e337389 */ /* 0x0000640000040041 */
[----:B01----:R-:W-:Y:S05]  /*4730*/  ENDCOLLECTIVE ;  /* 0x000000000000791b */ /* 0x003fea0003800000 */
.L_x_2198:
[----:B------:R-:W-:Y:S02]  /*4740*/  HFMA2 R64, -RZ, RZ, 0, 4.76837158203125e-07 ;  /* 0x00000008ff407431 */ /* 0x000fe400000001ff */
[----:B------:R-:W-:-:S04]  /*4750*/  IMAD.MOV.U32 R39, RZ, RZ, R51 ;  /* 0x000000ffff277224 */ /* 0x000fc800078e0033 */
[----:B------:R-:W-:-:S05]  /*4760*/  FADD.FTZ R39, R38, R39 ;  /* 0x0000002726277221 */ /* 0x000fca0000010000 */
[----:B------:R-:W-:-:S07]  /*4770*/  MOV R62, R39 ;  /* 0x00000027003e7202 */ /* 0x000fce0000000f00 */
[----:B------:R-:W-:Y:S05]  /*4780*/  WARPSYNC.COLLECTIVE R63, `(.L_x_2199) ;  /* 0x000000003f087348 */ /* 0x000fea0003c00000 */
[----:B------:R0:W1:Y:S02]  /*4790*/  SHFL.BFLY P2, R51, R62, R64, R65 ;  /* 0x0c0000403e337389 */ /* 0x0000640000040041 */
[----:B01----:R-:W-:Y:S05]  /*47a0*/  ENDCOLLECTIVE ;  /* 0x000000000000791b */ /* 0x003fea0003800000 */
.L_x_2199:
[----:B------:R-:W-:Y:S02]  /*47b0*/  HFMA2 R64, -RZ, RZ, 0, 9.5367431640625e-07 ;  /* 0x00000010ff407431 */ /* 0x000fe400000001ff */
[----:B------:R-:W-:-:S04]  /*47c0*/  IMAD.MOV.U32 R50, RZ, RZ, R51 ;  /* 0x000000ffff327224 */ /* 0x000fc800078e0033 */
[----:B------:R-:W-:-:S05]  /*47d0*/  FADD.FTZ R50, R39, R50 ;  /* 0x0000003227327221 */ /* 0x000fca0000010000 */
[----:B------:R-:W-:-:S07]  /*47e0*/  MOV R62, R50 ;  /* 0x00000032003e7202 */ /* 0x000fce0000000f00 */
[----:B------:R-:W-:Y:S05]  /*47f0*/  WARPSYNC.COLLECTIVE R63, `(.L_x_2200) ;  /* 0x000000003f087348 */ /* 0x000fea0003c00000 */
[----:B------:R0:W1:Y:S02]  /*4800*/  SHFL.BFLY P2, R51, R62, R64, R65 ;  /* 0x0c0000403e337389 */ /* 0x0000640000040041 */
[----:B01----:R-:W-:Y:S05]  /*4810*/  ENDCOLLECTIVE ;  /* 0x000000000000791b */ /* 0x003fea0003800000 */
.L_x_2200:
[----:B------:R-:W-:Y:S05]  /*4820*/  BRA `(.L_x_2201) ;  /* 0xfffffff400a47947 */ /* 0x000fea000383ffff */
.L_x_2202:
        /* <DEDUP_REMOVED lines=13> */
.L_x_9078:


//--------------------- .text._ZN10layer_norm13ln_fwd_kernelINS_13Kernel_traitsIf13__nv_bfloat16S2_S2_fjLj256ELj1ELj4ELj1ELj16ENS_18Kernel_traits_baseILj256EfS2_S2_S2_fjLj128EEEEELb1ELb1ELb0ELb0EEEvNS_9FwdParamsE --------------------------
	.section	.text._ZN10layer_norm13ln_fwd_kernelINS_13Kernel_traitsIf13__nv_bfloat16S2_S2_fjLj256ELj1ELj4ELj1ELj16ENS_18Kernel_traits_baseILj256EfS2_S2_S2_fjLj128EEEEELb1ELb1ELb0ELb0EEEvNS_9FwdParamsE,"ax",@progbits
	.align	128
        .global         _ZN10layer_norm13ln_fwd_kernelINS_13Kernel_traitsIf13__nv_bfloat16S2_S2_fjLj256ELj1ELj4ELj1ELj16ENS_18Kernel_traits_baseILj256EfS2_S2_S2_fjLj128EEEEELb1ELb1ELb0ELb0EEEvNS_9FwdParamsE
        .type           _ZN10layer_norm13ln_fwd_kernelINS_13Kernel_traitsIf13__nv_bfloat16S2_S2_fjLj256ELj1ELj4ELj1ELj16ENS_18Kernel_traits_baseILj256EfS2_S2_S2_fjLj128EEEEELb1ELb1ELb0ELb0EEEvNS_9FwdParamsE,@function
        .size           _ZN10layer_norm13ln_fwd_kernelINS_13Kernel_traitsIf13__nv_bfloat16S2_S2_fjLj256ELj1ELj4ELj1ELj16ENS_18Kernel_traits_baseILj256EfS2_S2_S2_fjLj128EEEEELb1ELb1ELb0ELb0EEEvNS_9FwdParamsE,(.L_x_9079 - _ZN10layer_norm13ln_fwd_kernelINS_13Kernel_traitsIf13__nv_bfloat16S2_S2_fjLj256ELj1ELj4ELj1ELj16ENS_18Kernel_traits_baseILj256EfS2_S2_S2_fjLj128EEEEELb1ELb1ELb0ELb0EEEvNS_9FwdParamsE)
        .other          _ZN10layer_norm13ln_fwd_kernelINS_13Kernel_traitsIf13__nv_bfloat16S2_S2_fjLj256ELj1ELj4ELj1ELj16ENS_18Kernel_traits_baseILj256EfS2_S2_S2_fjLj128EEEEELb1ELb1ELb0ELb0EEEvNS_9FwdParamsE,@"STO_CUDA_ENTRY STV_DEFAULT"
_ZN10layer_norm13ln_fwd_kernelINS_13Kernel_traitsIf13__nv_bfloat16S2_S2_fjLj256ELj1ELj4ELj1ELj16ENS_18Kernel_traits_baseILj256EfS2_S2_S2_fjLj128EEEEELb1ELb1ELb0ELb0EEEvNS_9FwdParamsE:
.text._ZN10layer_norm13ln_fwd_kernelINS_13Kernel_traitsIf13__nv_bfloat16S2_S2_fjLj256ELj1ELj4ELj1ELj16ENS_18Kernel_traits_baseILj256EfS2_S2_S2_fjLj128EEEEELb1ELb1ELb0ELb0EEEvNS_9FwdParamsE:
        /* <DEDUP_REMOVED lines=55> */
.L_x_2204:
[----:B------:R-:W-:Y:S05]  /*0370*/  BSYNC.RECONVERGENT B0 ;  /* 0x0000000000007941 */ /* 0x000fea0003800200 */
.L_x_2203:
        /* <DEDUP_REMOVED lines=22> */
[----:B------:R-:W-:Y:S01]  /*04e0*/  IMAD.HI.U32 R2, R4, -0x2daee0ad, RZ ;  /* 0xd2511f5304027827 */ /* 0x000fe200078e00ff */
[----:B------:R-:W-:Y:S01]  /*04f0*/  LOP3.LUT R0, R3, UR6, R0, 0x96, !PT ;  /* 0x0000000603007c12 */ /* 0x000fe2000f8e9600 */
[----:B------:R-:W2:Y:S01]  /*0500*/  LDCU.U8 UR4, c[0x0][0x410] ;  /* 0x00008200ff0477ac */ /* 0x000ea20008000000 */
[----:B------:R-:W-:Y:S01]  /*0510*/  LOP3.LUT R50, R50, 0x3, RZ, 0xc0, !PT ;  /* 0x0000000332327812 */ /* 0x000fe200078ec0ff */
[----:B0-----:R-:W-:Y:S01]  /*0520*/  IMAD R35, R4, -0x2daee0ad, RZ ;  /* 0xd2511f5304237824 */ /* 0x001fe200078e02ff */
[----:B------:R-:W-:Y:S01]  /*0530*/  LOP3.LUT R2, R2, UR7, RZ, 0x3c, !PT ;  /* 0x0000000702027c12 */ /* 0x000fe2000f8e3cff */
[----:B------:R-:W-:Y:S01]  /*0540*/  IMAD.HI.U32 R34, R0, -0x2daee0ad, RZ ;  /* 0xd2511f5300227827 */ /* 0x000fe200078e00ff */
[----:B------:R-:W0:Y:S03]  /*0550*/  LDCU UR33, c[0x0][0x388] ;  /* 0x00007100ff2177ac */ /* 0x000e260008000800 */
        /* <DEDUP_REMOVED lines=56> */
[----:B------:R-:W-:Y:S01]  /*08e0*/  IMAD.MOV.U32 R41, RZ, RZ, RZ ;  /* 0x000000ffff297224 */ /* 0x000fe200078e00ff */
[----:B------:R-:W-:Y:S01]  /*08f0*/  LOP3.LUT R0, R39, UR31, R0, 0x96, !PT ;  /* 0x0000001f27007c12 */ /* 0x000fe2000f8e9600 */
[----:B------:R-:W-:Y:S02]  /*0900*/  IMAD R42, R33, -0x2daee0ad, RZ ;  /* 0xd2511f53212a7824 */ /* 0x000fe400078e02ff */
[----:B01-3--:R-:W-:-:S07]  /*0910*/  IMAD R44, R35, -0x326172a9, RZ ;  /* 0xcd9e8d57232c7824 */ /* 0x00bfce00078e02ff */
.L_x_2251:
        /* <DEDUP_REMOVED lines=13> */
[----:B------:R-:W-:Y:S02]  /*09f0*/  LEA.HI.SX32 R49, R39, R40, 0x1d ;  /* 0x0000002827317211 */ /* 0x000fe400078feaff */
[----:B--2---:R-:W-:Y:S01]  /*0a00*/  @P1 SHF.L.U32 R53, R36, 0x10, RZ ;  /* 0x0000001024351819 */ /* 0x004fe200000006ff */
        /* <DEDUP_REMOVED lines=22> */
.L_x_2210:
        /* <DEDUP_REMOVED lines=13> */
.L_x_2212:
[----:B------:R-:W-:Y:S05]  /*0c40*/  BSYNC.RECONVERGENT B3 ;  /* 0x0000000000037941 */ /* 0x000fea0003800200 */
.L_x_2211:
        /* <DEDUP_REMOVED lines=39> */
[----:B------:R-:W-:Y:S02]  /*0ec0*/  HFMA2 R45, -RZ, RZ, 0, 0 ;  /* 0x00000000ff2d7431 */ /* 0x000fe400000001ff */
[----:B------:R-:W-:Y:S01]  /*0ed0*/  IMAD.MOV.U32 R42, RZ, RZ, R46 ;  /* 0x000000ffff2a7224 */ /* 0x000fe200078e002e */
[----:B------:R-:W-:-:S07]  /*0ee0*/  LOP3.LUT R2, R50, UR32, R47, 0x96, !PT ;  /* 0x0000002032027c12 */ /* 0x000fce000f8e962f */
.L_x_2209:
[----:B------:R-:W-:Y:S05]  /*0ef0*/  BSYNC.RECONVERGENT B2 ;  /* 0x0000000000027941 */ /* 0x000fea0003800200 */
.L_x_2208:
[----:B------:R-:W0:Y:S01]  /*0f00*/  LDC R54, c[0x0][0x408] ;  /* 0x00010200ff367b82 */ /* 0x000e220000000800 */
[----:B------:R-:W-:Y:S01]  /*0f10*/  I2FP.F32.U32 R43, R43 ;  /* 0x0000002b002b7245 */ /* 0x000fe20000201000 */
[----:B------:R-:W-:Y:S01]  /*0f20*/  IMAD.MOV.U32 R56, RZ, RZ, 0x2f800000 ;  /* 0x2f800000ff387424 */ /* 0x000fe200078e00ff */
[C---:B-----5:R-:W-:Y:S01]  /*0f30*/  SHF.L.U32 R46, R36.reuse, 0x10, RZ ;  /* 0x00000010242e7819 */ /* 0x060fe200000006ff */
[----:B------:R-:W-:Y:S01]  /*0f40*/  BSSY.RECONVERGENT B2, `(.L_x_2213) ;  /* 0x0000050000027945 */ /* 0x000fe20003800200 */
[----:B------:R-:W-:Y:S01]  /*0f50*/  PRMT R36, R36, 0x7632, R36 ;  /* 0x0000763224247816 */ /* 0x000fe20000000024 */
[----:B------:R-:W-:Y:S01]  /*0f60*/  FFMA.FTZ R48, R43, R56, 1.1641532182693481445e-10 ;  /* 0x2f0000002b307423 */ /* 0x000fe20000010038 */
[----:B------:R-:W-:Y:S01]  /*0f70*/  IMAD.MOV.U32 R47, RZ, RZ, R44 ;  /* 0x000000ffff2f7224 */ /* 0x000fe200078e002c */
[----:B------:R-:W1:Y:S01]  /*0f80*/  LDC R55, c[0x0][0x404] ;  /* 0x00010100ff377b82 */ /* 0x000e620000000800 */
[----:B------:R-:W-:Y:S01]  /*0f90*/  FMUL.FTZ R43, R46, R53 ;  /* 0x000000352e2b7220 */ /* 0x000fe20000410000 */
[----:B------:R-:W-:-:S03]  /*0fa0*/  @P1 IMAD.U32 R46, R32, 0x10000, RZ ;  /* 0x00010000202e1824 */ /* 0x000fc600078e00ff */
[----:B0-----:R-:W-:Y:S01]  /*0fb0*/  FMUL.FTZ R43, R43, R54 ;  /* 0x000000362b2b7220 */ /* 0x001fe20000410000 */
[----:B-1----:R-:W-:Y:S02]  /*0fc0*/  FSETP.GTU.FTZ.AND P2, PT, R48, R55, PT ;  /* 0x000000373000720b */ /* 0x002fe40003f5c000 */
[----:B------:R-:W-:Y:S02]  /*0fd0*/  MOV R48, 0x2 ;  /* 0x0000000200307802 */ /* 0x000fe40000000f00 */
        /* <DEDUP_REMOVED lines=14> */
.L_x_2215:
        /* <DEDUP_REMOVED lines=13> */
.L_x_2217:
[----:B------:R-:W-:Y:S05]  /*1190*/  BSYNC.RECONVERGENT B3 ;  /* 0x0000000000037941 */ /* 0x000fea0003800200 */
.L_x_2216:
        /* <DEDUP_REMOVED lines=42> */
.L_x_2214:
[----:B------:R-:W-:Y:S05]  /*1440*/  BSYNC.RECONVERGENT B2 ;  /* 0x0000000000027941 */ /* 0x000fea0003800200 */
.L_x_2213:
        /* <DEDUP_REMOVED lines=8> */
[----:B------:R-:W-:-:S03]  /*14d0*/  FMUL.FTZ R45, R45, R54 ;  /* 0x000000362d2d7220 */ /* 0x000fc60000410000 */
[----:B------:R-:W-:Y:S02]  /*14e0*/  P2R R58, PR, RZ, 0x4 ;  /* 0x00000004ff3a7803 */ /* 0x000fe40000000000 */
[----:B------:R-:W-:Y:S01]  /*14f0*/  FSEL R46, R45, RZ, !P2 ;  /* 0x000000ff2d2e7208 */ /* 0x000fe20005000000 */
[----:B------:R-:W-:Y:S01]  /*1500*/  @P1 IMAD.U32 R45, R36, 0x10000, RZ ;  /* 0x00010000242d1824 */ /* 0x000fe200078e00ff */
[----:B------:R-:W-:Y:S01]  /*1510*/  ISETP.NE.AND P2, PT, R48, 0x1, PT ;  /* 0x000000013000780c */ /* 0x000fe20003f45270 */
[----:B------:R-:W-:Y:S02]  /*1520*/  IMAD.MOV.U32 R36, RZ, RZ, R44 ;  /* 0x000000ffff247224 */ /* 0x000fe400078e002c */
        /* <DEDUP_REMOVED lines=11> */
.L_x_2220:
        /* <DEDUP_REMOVED lines=13> */
.L_x_2222:
[----:B------:R-:W-:Y:S05]  /*16b0*/  BSYNC.RECONVERGENT B3 ;  /* 0x0000000000037941 */ /* 0x000fea0003800200 */
.L_x_2221:
        /* <DEDUP_REMOVED lines=42> */
.L_x_2219:
[----:B------:R-:W-:Y:S05]  /*1960*/  BSYNC.RECONVERGENT B2 ;  /* 0x0000000000027941 */ /* 0x000fea0003800200 */
.L_x_2218:
        /* <DEDUP_REMOVED lines=25> */
.L_x_2225:
        /* <DEDUP_REMOVED lines=13> */
.L_x_2227:
[----:B------:R-:W-:Y:S05]  /*1bd0*/  BSYNC.RECONVERGENT B3 ;  /* 0x0000000000037941 */ /* 0x000fea0003800200 */
.L_x_2226:
        /* <DEDUP_REMOVED lines=43> */
.L_x_2224:
[----:B------:R-:W-:Y:S05]  /*1e90*/  BSYNC.RECONVERGENT B2 ;  /* 0x0000000000027941 */ /* 0x000fea0003800200 */
.L_x_2223:
        /* <DEDUP_REMOVED lines=24> */
.L_x_2230:
        /* <DEDUP_REMOVED lines=13> */
.L_x_2232:
[----:B------:R-:W-:Y:S05]  /*20f0*/  BSYNC.RECONVERGENT B3 ;  /* 0x0000000000037941 */ /* 0x000fea0003800200 */
.L_x_2231:
        /* <DEDUP_REMOVED lines=43> */
.L_x_2229:
[----:B------:R-:W-:Y:S05]  /*23b0*/  BSYNC.RECONVERGENT B2 ;  /* 0x0000000000027941 */ /* 0x000fea0003800200 */
.L_x_2228:
        /* <DEDUP_REMOVED lines=24> */
.L_x_2235:
        /* <DEDUP_REMOVED lines=13> */
.L_x_2237:
[----:B------:R-:W-:Y:S05]  /*2610*/  BSYNC.RECONVERGENT B3 ;  /* 0x0000000000037941 */ /* 0x000fea0003800200 */
.L_x_2236:
        /* <DEDUP_REMOVED lines=43> */
.L_x_2234:
[----:B------:R-:W-:Y:S05]  /*28d0*/  BSYNC.RECONVERGENT B2 ;  /* 0x0000000000027941 */ /* 0x000fea0003800200 */
.L_x_2233:
[----:B------:R-:W-:Y:S01]  /*28e0*/  I2FP.F32.U32 R37, R37 ;  /* 0x0000002500257245 */ /* 0x000fe20000201000 */
[----:B------:R-:W-:Y:S01]  /*28f0*/  IMAD.U32 R38, R38, 0x10000, RZ ;  /* 0x0001000026267824 */ /* 0x000fe200078e00ff */
[----:B------:R-:W-:Y:S01]  /*2900*/  ISETP.NE.AND P5, PT, R51, 0x1, PT ;  /* 0x000000013300780c */ /* 0x000fe20003fa5270 */
[----:B------:R-:W-:Y:S01]  /*2910*/  BSSY.RECONVERGENT B2, `(.L_x_2238) ;  /* 0x000004e000027945 */ /* 0x000fe20003800200 */
[----:B------:R-:W-:Y:S01]  /*2920*/  @P1 PRMT R36, R34, 0x7632, R36 ;  /* 0x0000763222241816 */ /* 0x000fe20000000024 */
[----:B------:R-:W-:Y:S01]  /*2930*/  FFMA.FTZ R50, R37, R56, 1.1641532182693481445e-10 ;  /* 0x2f00000025327423 */ /* 0x000fe20000010038 */
[----:B------:R-:W-:-:S04]  /*2940*/  FMUL.FTZ R37, R38, R53 ;  /* 0x0000003526257220 */ /* 0x000fc80000410000 */
[----:B------:R-:W-:Y:S01]  /*2950*/  FMUL.FTZ R37, R37, R54 ;  /* 0x0000003625257220 */ /* 0x000fe20000410000 */
[----:B------:R-:W-:-:S04]  /*2960*/  FSETP.GTU.FTZ.AND P4, PT, R50, R55, PT ;  /* 0x000000373200720b */ /* 0x000fc80003f9c000 */
[----:B------:R-:W-:Y:S02]  /*2970*/  FSEL R52, R37, RZ, !P4 ;  /* 0x000000ff25347208 */ /* 0x000fe40006000000 */
[----:B------:R-:W-:Y:S01]  /*2980*/  @P1 SHF.L.U32 R37, R36, 0x10, RZ ;  /* 0x0000001024251819 */ /* 0x000fe200000006ff */
[----:B------:R-:W-:Y:S02]  /*2990*/  IMAD.MOV.U32 R36, RZ, RZ, 0x2 ;  /* 0x00000002ff247424 */ /* 0x000fe400078e00ff */
        /* <DEDUP_REMOVED lines=12> */
.L_x_2240:
        /* <DEDUP_REMOVED lines=13> */
.L_x_2242:
[----:B------:R-:W-:Y:S05]  /*2b30*/  BSYNC.RECONVERGENT B3 ;  /* 0x0000000000037941 */ /* 0x000fea0003800200 */
.L_x_2241:
        /* <DEDUP_REMOVED lines=43> */
.L_x_2239:
[----:B------:R-:W-:Y:S05]  /*2df0*/  BSYNC.RECONVERGENT B2 ;  /* 0x0000000000027941 */ /* 0x000fea0003800200 */
.L_x_2238:
        /* <DEDUP_REMOVED lines=10> */
[----:B------:R-:W-:-:S04]  /*2ea0*/  HFMA2 R50, -RZ, RZ, 0, 1.1920928955078125e-07 ;  /* 0x00000002ff327431 */ /* 0x000fc800000001ff */
        /* <DEDUP_REMOVED lines=13> */
.L_x_2245:
        /* <DEDUP_REMOVED lines=15> */
.L_x_2247:
[----:B------:R-:W-:Y:S05]  /*3070*/  BSYNC.RECONVERGENT B3 ;  /* 0x0000000000037941 */ /* 0x000fea0003800200 */
.L_x_2246:
[----:B------:R-:W-:Y:S01]  /*3080*/  LOP3.LUT R62, R41, UR7, R39, 0x96, !PT ;  /* 0x00000007293e7c12 */ /* 0x000fe2000f8e9627 */
[----:B------:R-:W-:-:S04]  /*3090*/  IMAD.WIDE.U32 R36, R6, -0x326172a9, RZ ;  /* 0xcd9e8d5706247825 */ /* 0x000fc800078e00ff */
[----:B------:R-:W-:Y:S02]  /*30a0*/  HFMA2 R50, -RZ, RZ, 0, 0 ;  /* 0x00000000ff327431 */ /* 0x000fe400000001ff */
[----:B------:R-:W-:Y:S01]  /*30b0*/  IMAD.WIDE.U32 R62, R62, -0x326172a9, RZ ;  /* 0xcd9e8d573e3e7825 */ /* 0x000fe200078e00ff */
[----:B------:R-:W-:-:S04]  /*30c0*/  LOP3.LUT R37, R3, UR6, R37, 0x96, !PT ;  /* 0x0000000603257c12 */ /* 0x000fc8000f8e9625 */
        /* <DEDUP_REMOVED lines=31> */
[----:B------:R-:W-:-:S04]  /*32c0*/  IMAD.WIDE.U32 R62, R63, -0x326172a9, RZ ;  /* 0xcd9e8d573f3e7825 */ /* 0x000fc800078e00ff */
[----:B------:R-:W-:Y:S01]  /*32d0*/  IMAD.MOV.U32 R44, RZ, RZ, R62 ;  /* 0x000000ffff2c7224 */ /* 0x000fe200078e003e */
[----:B------:R-:W-:Y:S01]  /*32e0*/  LOP3.LUT R0, R36, UR31, R63, 0x96, !PT ;  /* 0x0000001f24007c12 */ /* 0x000fe2000f8e963f */
[----:B------:R-:W-:-:S05]  /*32f0*/  IMAD.WIDE.U32 R36, R37, -0x2daee0ad, RZ ;  /* 0xd2511f5325247825 */ /* 0x000fca00078e00ff */
[----:B------:R-:W-:Y:S02]  /*3300*/  LOP3.LUT R2, R38, UR32, R37, 0x96, !PT ;  /* 0x0000002026027c12 */ /* 0x000fe4000f8e9625 */
[----:B------:R-:W-:Y:S01]  /*3310*/  MOV R37, R42 ;  /* 0x0000002a00257202 */ /* 0x000fe20000000f00 */
[----:B------:R-:W-:-:S07]  /*3320*/  IMAD.MOV.U32 R42, RZ, RZ, R36 ;  /* 0x000000ffff2a7224 */ /* 0x000fce00078e0024 */
.L_x_2244:
[----:B------:R-:W-:Y:S05]  /*3330*/  BSYNC.RECONVERGENT B2 ;  /* 0x0000000000027941 */ /* 0x000fea0003800200 */
.L_x_2243:
[----:B------:R-:W-:Y:S01]  /*3340*/  I2FP.F32.U32 R37, R37 ;  /* 0x0000002500257245 */ /* 0x000fe20000201000 */
[----:B------:R-:W-:Y:S01]  /*3350*/  IMAD.U32 R60, R60, 0x10000, RZ ;  /* 0x000100003c3c7824 */ /* 0x000fe200078e00ff */
[----:B------:R-:W-:Y:S02]  /*3360*/  ISETP.NE.AND P6, PT, R57, RZ, PT ;  /* 0x000000ff3900720c */ /* 0x000fe40003fc5270 */
[----:B------:R-:W-:Y:S01]  /*3370*/  SEL R57, RZ, 0x1000000, P2 ;  /* 0x01000000ff397807 */ /* 0x000fe20001000000 */
[----:B------:R-:W-:Y:S01]  /*3380*/  FMUL.FTZ R53, R60, R53 ;  /* 0x000000353c357220 */ /* 0x000fe20000410000 */
[----:B------:R-:W-:Y:S01]  /*3390*/  ISETP.NE.AND P2, PT, R59, RZ, PT ;  /* 0x000000ff3b00720c */ /* 0x000fe20003f45270 */
[----:B------:R-:W-:Y:S01]  /*33a0*/  FFMA.FTZ R56, R37, R56, 1.1641532182693481445e-10 ;  /* 0x2f00000025387423 */ /* 0x000fe20000010038 */
[----:B------:R-:W-:Y:S01]  /*33b0*/  @P1 PRMT R36, R35, 0x7632, R36 ;  /* 0x0000763223241816 */ /* 0x000fe20000000024 */
[----:B------:R-:W-:Y:S01]  /*33c0*/  FMUL.FTZ R53, R53, R54 ;  /* 0x0000003635357220 */ /* 0x000fe20000410000 */
[----:B------:R-:W-:Y:S01]  /*33d0*/  SEL R62, RZ, 0x10000, P2 ;  /* 0x00010000ff3e7807 */ /* 0x000fe20001000000 */
[----:B------:R-:W0:Y:S01]  /*33e0*/  LDC.64 R60, c[0x0][0x3b0] ;  /* 0x0000ec00ff3c7b82 */ /* 0x000e220000000a00 */
[----:B------:R-:W-:-:S02]  /*33f0*/  FSETP.GTU.FTZ.AND P2, PT, R56, R55, PT ;  /* 0x000000373800720b */ /* 0x000fc40003f5c000 */
[----:B------:R-:W-:Y:S02]  /*3400*/  @P1 SHF.L.U32 R37, R36, 0x10, RZ ;  /* 0x0000001024251819 */ /* 0x000fe400000006ff */
[----:B------:R-:W-:Y:S02]  /*3410*/  FSEL R54, R53, RZ, !P2 ;  /* 0x000000ff35367208 */ /* 0x000fe40005000000 */
[----:B------:R-:W-:Y:S02]  /*3420*/  SEL R55, RZ, 0x1000000, P2 ;  /* 0x01000000ff377807 */ /* 0x000fe40001000000 */
[----:B------:R-:W-:Y:S01]  /*3430*/  SEL R56, RZ, 0x1, P6 ;  /* 0x00000001ff387807 */ /* 0x000fe20003000000 */
[----:B------:R-:W-:Y:S01]  /*3440*/  FMUL.FTZ R54, R31, R54 ;  /* 0x000000361f367220 */ /* 0x000fe20000410000 */
[----:B------:R-:W-:Y:S02]  /*3450*/  F2FP.BF16.F32.PACK_AB R36, R46, R43 ;  /* 0x0000002b2e24723e */ /* 0x000fe400000010ff */
        /* <DEDUP_REMOVED lines=11> */
[----:B------:R-:W-:Y:S02]  /*3510*/  LOP3.LUT R56, R57, R56, RZ, 0xfc, !PT ;  /* 0x0000003839387212 */ /* 0x000fe400078efcff */
[----:B------:R-:W-:Y:S02]  /*3520*/  LOP3.LUT R62, R62, R55, R53, 0xfe, !PT ;  /* 0x000000373e3e7212 */ /* 0x000fe400078efe35 */
[----:B------:R-:W-:-:S04]  /*3530*/  SEL R53, RZ, 0x1, P3 ;  /* 0x00000001ff357807 */ /* 0x000fc80001800000 */
[----:B------:R-:W-:Y:S01]  /*3540*/  LOP3.LUT R57, R62, R53, RZ, 0xfc, !PT ;  /* 0x000000353e397212 */ /* 0x000fe200078efcff */
[----:B-1----:R-:W-:-:S05]  /*3550*/  IMAD.WIDE.U32 R58, R49, 0x10, R58 ;  /* 0x00000010313a7825 */ /* 0x002fca00078e003a */
[----:B------:R0:W-:Y:S04]  /*3560*/  STG.E.128 desc[UR8][R58.64], R36 ;  /* 0x000000243a007986 */ /* 0x0001e8000c101d08 */
[----:B------:R0:W-:Y:S02]  /*3570*/  STG.E.64 desc[UR8][R60.64], R56 ;  /* 0x000000383c007986 */ /* 0x0001e4000c101b08 */
.L_x_2207:
[----:B------:R-:W-:Y:S05]  /*3580*/  BSYNC.RECONVERGENT B0 ;  /* 0x0000000000007941 */ /* 0x000fea0003800200 */
.L_x_2206:
        /* <DEDUP_REMOVED lines=53> */
.L_x_2263:
        /* <DEDUP_REMOVED lines=48> */
.L_x_2250:
[----:B------:R-:W-:Y:S05]  /*3be0*/  BSYNC.RECONVERGENT B0 ;  /* 0x0000000000007941 */ /* 0x000fea0003800200 */
.L_x_2249:
[----:B-12---:R-:W1:Y:S02]  /*3bf0*/  LDC.64 R36, c[0x0][0x380] ;  /* 0x0000e000ff247b82 */ /* 0x006e640000000a00 */
[----:B-1----:R-:W-:-:S05]  /*3c00*/  IMAD R5, R36, 0x4, R5 ;  /* 0x0000000424057824 */ /* 0x002fca00078e0205 */
[----:B------:R-:W-:-:S13]  /*3c10*/  ISETP.GE.AND P0, PT, R5, R37, PT ;  /* 0x000000250500720c */ /* 0x000fda0003f06270 */
[----:B------:R-:W-:Y:S05]  /*3c20*/  @!P0 BRA `(.L_x_2251) ;  /* 0xffffffcc003c8947 */ /* 0x000fea000383ffff */
[----:B------:R-:W-:Y:S05]  /*3c30*/  BSYNC B1 ;  /* 0x0000000000017941 */ /* 0x000fea0003800000 */
.L_x_2205:
[----:B------:R-:W-:Y:S05]  /*3c40*/  EXIT ;  /* 0x000000000000794d */ /* 0x000fea0003800000 */
.L_x_2248:
        /* <DEDUP_REMOVED lines=8> */
.L_x_2253:
[----:B------:R-:W-:Y:S05]  /*3cd0*/  BSYNC B0 ;  /* 0x0000000000007941 */ /* 0x000fea0003800000 */
.L_x_2252:
        /* <DEDUP_REMOVED lines=8> */
.L_x_2254:
[----:B------:R-:W-:Y:S02]  /*3d60*/  IMAD.MOV.U32 R53, RZ, RZ, 0x4 ;  /* 0x00000004ff357424 */ /* 0x000fe400078e00ff */
[----:B------:R-:W-:-:S05]  /*3d70*/  FADD.FTZ R57, R56, R36 ;  /* 0x0000002438397221 */ /* 0x000fca0000010000 */
[----:B------:R-:W-:-:S07]  /*3d80*/  MOV R56, R57 ;  /* 0x0000003900387202 */ /* 0x000fce0000000f00 */
[----:B------:R-:W-:Y:S05]  /*3d90*/  WARPSYNC.COLLECTIVE R38, `(.L_x_2255) ;  /* 0x0000000026087348 */ /* 0x000fea0003c00000 */
[----:B------:R0:W1:Y:S02]  /*3da0*/  SHFL.BFLY P3, R36, R56, R53, R39 ;  /* 0x0c00003538247389 */ /* 0x0000640000060027 */
[----:B01----:R-:W-:Y:S05]  /*3db0*/  ENDCOLLECTIVE ;  /* 0x000000000000791b */ /* 0x003fea0003800000 */
.L_x_2255:
[----:B------:R-:W-:Y:S02]  /*3dc0*/  HFMA2 R53, -RZ, RZ, 0, 4.76837158203125e-07 ;  /* 0x00000008ff357431 */ /* 0x000fe400000001ff */
[----:B------:R-:W-:-:S05]  /*3dd0*/  FADD.FTZ R58, R57, R36 ;  /* 0x00000024393a7221 */ /* 0x000fca0000010000 */
[----:B------:R-:W-:-:S07]  /*3de0*/  MOV R56, R58 ;  /* 0x0000003a00387202 */ /* 0x000fce0000000f00 */
[----:B------:R-:W-:Y:S05]  /*3df0*/  WARPSYNC.COLLECTIVE R38, `(.L_x_2256) ;  /* 0x0000000026087348 */ /* 0x000fea0003c00000 */
[----:B------:R0:W1:Y:S02]  /*3e00*/  SHFL.BFLY P3, R36, R56, R53, R39 ;  /* 0x0c00003538247389 */ /* 0x0000640000060027 */
[----:B01----:R-:W-:Y:S05]  /*3e10*/  ENDCOLLECTIVE ;  /* 0x000000000000791b */ /* 0x003fea0003800000 */
.L_x_2256:
[----:B------:R-:W-:Y:S01]  /*3e20*/  MOV R53, 0x10 ;  /* 0x0000001000357802 */ /* 0x000fe20000000f00 */
[----:B------:R-:W-:-:S04]  /*3e30*/  FADD.FTZ R59, R58, R36 ;  /* 0x000000243a3b7221 */ /* 0x000fc80000010000 */
[----:B------:R-:W-:-:S07]  /*3e40*/  IMAD.MOV.U32 R56, RZ, RZ, R59 ;  /* 0x000000ffff387224 */ /* 0x000fce00078e003b */
[----:B------:R-:W-:Y:S05]  /*3e50*/  WARPSYNC.COLLECTIVE R38, `(.L_x_2257) ;  /* 0x0000000026087348 */ /* 0x000fea0003c00000 */
[----:B------:R0:W1:Y:S02]  /*3e60*/  SHFL.BFLY P3, R36, R56, R53, R39 ;  /* 0x0c00003538247389 */ /* 0x0000640000060027 */
[----:B01----:R-:W-:Y:S05]  /*3e70*/  ENDCOLLECTIVE ;  /* 0x000000000000791b */ /* 0x003fea0003800000 */
.L_x_2257:
        /* <DEDUP_REMOVED lines=25> */
.L_x_2258:
[----:B------:R-:W-:Y:S02]  /*4010*/  HFMA2 R53, -RZ, RZ, 0, 1.1920928955078125e-07 ;  /* 0x00000002ff357431 */ /* 0x000fe400000001ff */
[----:B------:R-:W-:-:S05]  /*4020*/  FADD.FTZ R57, R56, R36 ;  /* 0x0000002438397221 */ /* 0x000fca0000010000 */
[----:B------:R-:W-:-:S07]  /*4030*/  MOV R56, R57 ;  /* 0x0000003900387202 */ /* 0x000fce0000000f00 */
[----:B------:R-:W-:Y:S05]  /*4040*/  WARPSYNC.COLLECTIVE R38, `(.L_x_2259) ;  /* 0x0000000026087348 */ /* 0x000fea0003c00000 */
[----:B------:R0:W1:Y:S02]  /*4050*/  SHFL.BFLY P3, R36, R56, R53, R39 ;  /* 0x0c00003538247389 */ /* 0x0000640000060027 */
[----:B01----:R-:W-:Y:S05]  /*4060*/  ENDCOLLECTIVE ;  /* 0x000000000000791b */ /* 0x003fea0003800000 */
.L_x_2259:
[----:B------:R-:W-:Y:S01]  /*4070*/  MOV R53, 0x4 ;  /* 0x0000000400357802 */ /* 0x000fe20000000f00 */
[----:B------:R-:W-:-:S04]  /*4080*/  FADD.FTZ R58, R57, R36 ;  /* 0x00000024393a7221 */ /* 0x000fc80000010000 */
[----:B------:R-:W-:-:S07]  /*4090*/  IMAD.MOV.U32 R56, RZ, RZ, R58 ;  /* 0x000000ffff387224 */ /* 0x000fce00078e003a */
[----:B------:R-:W-:Y:S05]  /*40a0*/  WARPSYNC.COLLECTIVE R38, `(.L_x_2260) ;  /* 0x0000000026087348 */ /* 0x000fea0003c00000 */
[----:B------:R0:W1:Y:S02]  /*40b0*/  SHFL.BFLY P3, R36, R56, R53, R39 ;  /* 0x0c00003538247389 */ /* 0x0000640000060027 */
[----:B01----:R-:W-:Y:S05]  /*40c0*/  ENDCOLLECTIVE ;  /* 0x000000000000791b */ /* 0x003fea0003800000 */
.L_x_2260:
[----:B------:R-:W-:Y:S02]  /*40d0*/  IMAD.MOV.U32 R53, RZ, RZ, 0x8 ;  /* 0x00000008ff357424 */ /* 0x000fe400078e00ff */
[----:B------:R-:W-:-:S05]  /*40e0*/  FADD.FTZ R59, R58, R36 ;  /* 0x000000243a3b7221 */ /* 0x000fca0000010000 */
[----:B------:R-:W-:-:S07]  /*40f0*/  MOV R56, R59 ;  /* 0x0000003b00387202 */ /* 0x000fce0000000f00 */
[----:B------:R-:W-:Y:S05]  /*4100*/  WARPSYNC.COLLECTIVE R38, `(.L_x_2261) ;  /* 0x0000000026087348 */ /* 0x000fea0003c00000 */
[----:B------:R0:W1:Y:S02]  /*4110*/  SHFL.BFLY P3, R36, R56, R53, R39 ;  /* 0x0c00003538247389 */ /* 0x0000640000060027 */
[----:B01----:R-:W-:Y:S05]  /*4120*/  ENDCOLLECTIVE ;  /* 0x000000000000791b */ /* 0x003fea0003800000 */
.L_x_2261:
[----:B------:R-:W-:Y:S02]  /*4130*/  HFMA2 R53, -RZ, RZ, 0, 9.5367431640625e-07 ;  /* 0x00000010ff357431 */ /* 0x000fe400000001ff */
[----:B------:R-:W-:-:S05]  /*4140*/  FADD.FTZ R60, R59, R36 ;  /* 0x000000243b3c7221 */ /* 0x000fca0000010000 */
[----:B------:R-:W-:-:S07]  /*4150*/  MOV R56, R60 ;  /* 0x0000003c00387202 */ /* 0x000fce0000000f00 */
[----:B------:R-:W-:Y:S05]  /*4160*/  WARPSYNC.COLLECTIVE R38, `(.L_x_2262) ;  /* 0x0000000026087348 */ /* 0x000fea0003c00000 */
[----:B------:R0:W1:Y:S02]  /*4170*/  SHFL.BFLY P3, R36, R56, R53, R39 ;  /* 0x0c00003538247389 */ /* 0x0000640000060027 */
[----:B01----:R-:W-:Y:S05]  /*4180*/  ENDCOLLECTIVE ;  /* 0x000000000000791b */ /* 0x003fea0003800000 */
.L_x_2262:
[----:B------:R-:W-:Y:S05]  /*4190*/  BRA `(.L_x_2263) ;  /* 0xfffffff400d07947 */ /* 0x000fea000383ffff */
.L_x_2264:
        /* <DEDUP_REMOVED lines=14> */
.L_x_9079:


//--------------------- .text._ZN10layer_norm13ln_fwd_kernelINS_13Kernel_traitsIf13__nv_bfloat16S2_S2_fjLj256ELj1ELj4ELj1ELj16ENS_18Kernel_traits_baseILj256EfS2_S2_S2_fjLj128EEEEELb1ELb1ELb0ELb1EEEvNS_9FwdParamsE --------------------------
	.section	.text._ZN10layer_norm13ln_fwd_kernelINS_13Kernel_traitsIf13__nv_bfloat16S2_S2_fjLj256ELj1ELj4ELj1ELj16ENS_18Kernel_traits_baseILj256EfS2_S2_S2_fjLj128EEEEELb1ELb1ELb0ELb1EEEvNS_9FwdParamsE,"ax",@progbits
	.align	128
        .global         _ZN10layer_norm13ln_fwd_kernelINS_13Kernel_traitsIf13__nv_bfloat16S2_S2_fjLj256ELj1ELj4ELj1ELj16ENS_18Kernel_traits_baseILj256EfS2_S2_S2_fjLj128EEEEELb1ELb1ELb0ELb1EEEvNS_9FwdParamsE
        .type           _ZN10layer_norm13ln_fwd_kernelINS_13Kernel_traitsIf13__nv_bfloat16S2_S2_fjLj256ELj1ELj4ELj1ELj16ENS_18Kernel_traits_baseILj256EfS2_S2_S2_fjLj128EEEEELb1ELb1ELb0ELb1EEEvNS_9FwdParamsE,@function
        .size           _ZN10layer_norm13ln_fwd_kernelINS_13Kernel_traitsIf13__nv_bfloat16S2_S2_fjLj256ELj1ELj4ELj1ELj16ENS_18Kernel_traits_baseILj256EfS2_S2_S2_fjLj128EEEEELb1ELb1ELb0ELb1EEEvNS_9FwdParamsE,(.L_x_9080 - _ZN10layer_norm13ln_fwd_kernelINS_13Kernel_traitsIf13__nv_bfloat16S2_S2_fjLj256ELj1ELj4ELj1ELj16ENS_18Kernel_traits_baseILj256EfS2_S2_S2_fjLj128EEEEELb1ELb1ELb0ELb1EEEvNS_9FwdParamsE)
        .other          _ZN10layer_norm13ln_fwd_kernelINS_13Kernel_traitsIf13__nv_bfloat16S2_S2_fjLj256ELj1ELj4ELj1ELj16ENS_18Kernel_traits_baseILj256EfS2_S2_S2_fjLj128EEEEELb1ELb1ELb0ELb1EEEvNS_9FwdParamsE,@"STO_CUDA_ENTRY STV_DEFAULT"
_ZN10layer_norm13ln_fwd_kernelINS_13Kernel_traitsIf13__nv_bfloat16S2_S2_fjLj256ELj1ELj4ELj1ELj16ENS_18Kernel_traits_baseILj256EfS2_S2_S2_fjLj128EEEEELb1ELb1ELb0ELb1EEEvNS_9FwdParamsE:
.text._ZN10layer_norm13ln_fwd_kernelINS_13Kernel_traitsIf13__nv_bfloat16S2_S2_fjLj256ELj1ELj4ELj1ELj16ENS_18Kernel_traits_baseILj256EfS2_S2_S2_fjLj128EEEEELb1ELb1ELb0ELb1EEEvNS_9FwdParamsE:
        /* <DEDUP_REMOVED lines=38> */
[----:B------:R-:W1:Y:S08]  /*0260*/  LDC.64 R32, c[0x0][0x3e8] ;  /* 0x0000fa00ff207b82 */ /* 0x000e700000000a00 */
[----:B------:R-:W2:Y:S01]  /*0270*/  LDC.64 R2, c[0x0][0x3d0] ;  /* 0x0000f400ff027b82 */ /* 0x000ea20000000a00 */
[----:B------:R-:W-:-:S02]  /*0280*/  UIADD3 UR17, UPT, UPT, UR7, -0x4498517b, URZ ;  /* 0xbb67ae8507117890 */ /* 0x000fc4000fffe0ff */
[----:B------:R-:W-:Y:S02]  /*0290*/  UIADD3 UR16, UPT, UPT, UR6, -0x61c88647, URZ ;  /* 0x9e3779b906107890 */ /* 0x000fe4000fffe0ff */
[----:B------:R-:W-:Y:S02]  /*02a0*/  UIADD3 UR18, UPT, UPT, UR6, 0x3c6ef372, URZ ;  /* 0x3c6ef37206127890 */ /* 0x000fe4000fffe0ff */
[----:B------:R-:W-:Y:S01]  /*02b0*/  UIADD3 UR19, UPT, UPT, UR7, 0x76cf5d0a, URZ ;  /* 0x76cf5d0a07137890 */ /* 0x000fe2000fffe0ff */
[----:B0----5:R-:W-:Y:S01]  /*02c0*/  @P1 IADD3 R0, P0, PT, R4, R7, RZ ;  /* 0x0000000704001210 */ /* 0x021fe20007f1e0ff */
[----:B------:R-:W-:Y:S01]  /*02d0*/  IMAD.MOV.U32 R7, RZ, RZ, R34 ;  /* 0x000000ffff077224 */ /* 0x000fe200078e0022 */
[----:B------:R-:W-:Y:S02]  /*02e0*/  UIADD3 UR21, UPT, UPT, UR7, 0x32370b8f, URZ ;  /* 0x32370b8f07157890 */ /* 0x000fe4000fffe0ff */
[----:B------:R-:W-:Y:S01]  /*02f0*/  @P1 IADD3.X R35, PT, PT, RZ, R5, RZ, P0, !PT ;  /* 0x00000005ff231210 */ /* 0x000fe200007fe4ff */
[----:B------:R-:W-:Y:S01]  /*0300*/  IMAD.HI.U32 R4, R7, -0x326172a9, RZ ;  /* 0xcd9e8d5707047827 */ /* 0x000fe200078e00ff */
[----:B------:R-:W-:-:S02]  /*0310*/  UIADD3 UR20, UPT, UPT, UR6, -0x255992d5, URZ ;  /* 0xdaa66d2b06147890 */ /* 0x000fc4000fffe0ff */
[----:B------:R-:W-:Y:S01]  /*0320*/  SHF.R.U64 R6, R0, 0x2, R35 ;  /* 0x0000000200067819 */ /* 0x000fe20000001223 */
[----:B-1----:R-:W-:Y:S01]  /*0330*/  IMAD.WIDE.U32 R32, R40, 0x20, R32 ;  /* 0x0000002028207825 */ /* 0x002fe200078e0020 */
[----:B------:R-:W-:Y:S01]  /*0340*/  SHF.R.U32.HI R5, RZ, 0x2, R35 ;  /* 0x00000002ff057819 */ /* 0x000fe20000011623 */
[----:B------:R-:W-:Y:S02]  /*0350*/  UIADD3 UR22, UPT, UPT, UR6, 0x78dde6e4, URZ ;  /* 0x78dde6e406167890 */ /* 0x000fe4000fffe0ff */
[----:B------:R-:W-:Y:S01]  /*0360*/  IMAD.HI.U32 R34, R6, -0x2daee0ad, RZ ;  /* 0xd2511f5306227827 */ /* 0x000fe200078e00ff */
[----:B------:R-:W-:Y:S01]  /*0370*/  LOP3.LUT R4, R5, UR6, R4, 0x96, !PT ;  /* 0x0000000605047c12 */ /* 0x000fe2000f8e9604 */
[----:B------:R-:W5:Y:S01]  /*0380*/  LDG.E.128 R24, desc[UR8][R32.64] ;  /* 0x0000000820187981 */ /* 0x000f62000c1e1d00 */
[----:B------:R-:W-:Y:S01]  /*0390*/  UIADD3 UR23, UPT, UPT, UR7, -0x126145ec, URZ ;  /* 0xed9eba1407177890 */ /* 0x000fe2000fffe0ff */
[----:B--2---:R-:W-:Y:S01]  /*03a0*/  IMAD.WIDE.U32 R2, R40, 0x20, R2 ;  /* 0x0000002028027825 */ /* 0x004fe200078e0002 */
[----:B------:R-:W-:Y:S01]  /*03b0*/  LOP3.LUT R34, R34, UR7, RZ, 0x3c, !PT ;  /* 0x0000000722227c12 */ /* 0x000fe2000f8e3cff */
[----:B------:R0:W5:Y:S01]  /*03c0*/  LDG.E.128 R28, desc[UR8][R32.64+0x10] ;  /* 0x00001008201c7981 */ /* 0x000162000c1e1d00 */
[----:B------:R-:W-:-:S02]  /*03d0*/  UIADD3 UR25, UPT, UPT, UR7, -0x56f99767, URZ ;  /* 0xa906689907197890 */ /* 0x000fc4000fffe0ff */
[----:B------:R-:W-:Y:S01]  /*03e0*/  UIADD3 UR24, UPT, UPT, UR6, 0x1715609d, URZ ;  /* 0x1715609d06187890 */ /* 0x000fe2000fffe0ff */
[----:B------:R-:W5:Y:S01]  /*03f0*/  LDG.E.128 R16, desc[UR8][R2.64] ;  /* 0x0000000802107981 */ /* 0x000f62000c1e1d00 */
[----:B------:R-:W-:Y:S02]  /*0400*/  UIADD3 UR26, UPT, UPT, UR6, -0x4ab325aa, URZ ;  /* 0xb54cda56061a7890 */ /* 0x000fe4000fffe0ff */
[----:B------:R-:W-:Y:S01]  /*0410*/  UIADD3 UR27, UPT, UPT, UR7, 0x646e171e, URZ ;  /* 0x646e171e071b7890 */ /* 0x000fe2000fffe0ff */
[----:B------:R1:W5:Y:S01]  /*0420*/  LDG.E.128 R20, desc[UR8][R2.64+0x10] ;  /* 0x0000100802147981 */ /* 0x000362000c1e1d00 */
[----:B------:R-:W-:Y:S01]  /*0430*/  UIADD3 UR29, UPT, UPT, UR7, 0x1fd5c5a3, URZ ;  /* 0x1fd5c5a3071d7890 */ /* 0x000fe2000fffe0ff */
[----:B0-----:R-:W-:Y:S01]  /*0440*/  IMAD R33, R6, -0x2daee0ad, RZ ;  /* 0xd2511f5306217824 */ /* 0x001fe200078e02ff */
[----:B------:R-:W-:Y:S01]  /*0450*/  UIADD3 UR28, UPT, UPT, UR6, 0x5384540f, URZ ;  /* 0x5384540f061c7890 */ /* 0x000fe2000fffe0ff */
[----:B------:R-:W-:Y:S01]  /*0460*/  IMAD.HI.U32 R32, R4, -0x2daee0ad, RZ ;  /* 0xd2511f5304207827 */ /* 0x000fe200078e00ff */
[----:B------:R-:W-:Y:S01]  /*0470*/  UIADD3 UR30, UPT, UPT, UR6, -0xe443238, URZ ;  /* 0xf1bbcdc8061e7890 */ /* 0x000fe2000fffe0ff */
[----:B------:R-:W0:Y:S02]  /*0480*/  LDCU.64 UR10, c[0x0][0x3e0] ;  /* 0x00007c00ff0a77ac */ /* 0x000e240008000a00 */
[----:B-1----:R-:W-:Y:S01]  /*0490*/  IMAD R3, R7, -0x326172a9, RZ ;  /* 0xcd9e8d5707037824 */ /* 0x002fe200078e02ff */
[----:B------:R-:W-:Y:S01]  /*04a0*/  UIADD3 UR31, UPT, UPT, UR7, -0x24c28bd8, URZ ;  /* 0xdb3d7428071f7890 */ /* 0x000fe2000fffe0ff */
[C---:B------:R-:W-:Y:S01]  /*04b0*/  IMAD.HI.U32 R2, R34.reuse, -0x326172a9, RZ ;  /* 0xcd9e8d5722027827 */ /* 0x040fe200078e00ff */
[----:B------:R-:W-:Y:S01]  /*04c0*/  LOP3.LUT R32, R33, UR17, R32, 0x96, !PT ;  /* 0x0000001121207c12 */ /* 0x000fe2000f8e9620 */
[----:B------:R-:W1:Y:S03]  /*04d0*/  LDCU.U8 UR4, c[0x0][0x410] ;  /* 0x00008200ff0477ac */ /* 0x000e660008000000 */
[----:B------:R-:W-:Y:S01]  /*04e0*/  LOP3.LUT R2, R3, UR16, R2, 0x96, !PT ;  /* 0x0000001003027c12 */ /* 0x000fe2000f8e9602 */
[----:B------:R-:W-:Y:S01]  /*04f0*/  IMAD R34, R34, -0x326172a9, RZ ;  /* 0xcd9e8d5722227824 */ /* 0x000fe200078e02ff */
[----:B------:R-:W-:Y:S01]  /*0500*/  UIADD3 UR33, UPT, UPT, UR7, -0x695add53, URZ ;  /* 0x96a522ad07217890 */ /* 0x000fe2000fffe0ff */
[----:B------:R-:W-:Y:S01]  /*0510*/  IMAD.HI.U32 R3, R32, -0x326172a9, RZ ;  /* 0xcd9e8d5720037827 */ /* 0x000fe200078e00ff */
[----:B------:R-:W-:Y:S01]  /*0520*/  UIADD3 UR32, UPT, UPT, UR6, -0x700cb87f, URZ ;  /* 0x8ff3478106207890 */ /* 0x000fe2000fffe0ff */
[----:B------:R-:W2:Y:S02]  /*0530*/  LDCU UR14, c[0x0][0x388] ;  /* 0x00007100ff0e77ac */ /* 0x000ea40008000800 */
[----:B------:R-:W-:-:S02]  /*0540*/  IMAD R33, R4, -0x2daee0ad, RZ ;  /* 0xd2511f5304217824 */ /* 0x000fc400078e02ff */
[----:B------:R-:W-:Y:S01]  /*0550*/  IMAD.HI.U32 R4, R2, -0x2daee0ad, RZ ;  /* 0xd2511f5302047827 */ /* 0x000fe200078e00ff */
[----:B------:R-:W-:Y:S01]  /*0560*/  LOP3.LUT R3, R34, UR18, R3, 0x96, !PT ;  /* 0x0000001222037c12 */ /* 0x000fe2000f8e9603 */
[----:B------:R-:W3:Y:S03]  /*0570*/  LDCU UR15, c[0x0][0x448] ;  /* 0x00008900ff0f77ac */ /* 0x000ee60008000800 */
[----:B------:R-:W-:Y:S01]  /*0580*/  LOP3.LUT R4, R33, UR19, R4, 0x96, !PT ;  /* 0x0000001321047c12 */ /* 0x000fe2000f8e9604 */
[----:B------:R-:W-:Y:S01]  /*0590*/  IMAD R35, R2, -0x2daee0ad, RZ ;  /* 0xd2511f5302237824 */ /* 0x000fe200078e02ff */
[----:B------:R-:W4:Y:S01]  /*05a0*/  LDCU.64 UR12, c[0x0][0x3a0] ;  /* 0x00007400ff0c77ac */ /* 0x000f220008000a00 */
        /* <DEDUP_REMOVED lines=36> */
[----:B------:R-:W-:Y:S01]  /*07f0*/  IMAD.HI.U32 R42, R33, -0x2daee0ad, RZ ;  /* 0xd2511f53212a7827 */ /* 0x000fe200078e00ff */
[----:B------:R-:W-:Y:S03]  /*0800*/  BSSY B0, `(.L_x_2265) ;  /* 0x0000332000007945 */ /* 0x000fe60003800000 */
[----:B------:R-:W-:Y:S02]  /*0810*/  IMAD R35, R34, -0x326172a9, RZ ;  /* 0xcd9e8d5722237824 */ /* 0x000fe400078e02ff */
[----:B------:R-:W-:Y:S01]  /*0820*/  IMAD.HI.U32 R4, R32, -0x326172a9, RZ ;  /* 0xcd9e8d5720047827 */ /* 0x000fe200078e00ff */
[----:B------:R-:W-:-:S03]  /*0830*/  LOP3.LUT R42, R3, UR33, R42, 0x96, !PT ;  /* 0x00000021032a7c12 */ /* 0x000fc6000f8e962a */
[----:B------:R-:W-:Y:S01]  /*0840*/  HFMA2 R3, -RZ, RZ, 0, 0 ;  /* 0x00000000ff037431 */ /* 0x000fe200000001ff */
[----:B0-----:R-:W-:Y:S01]  /*0850*/  UISETP.NE.U32.AND UP0, UPT, UR10, URZ, UPT ;  /* 0x000000ff0a00728c */ /* 0x001fe2000bf05070 */
[----:B------:R-:W-:Y:S01]  /*0860*/  LOP3.LUT R43, R0, 0x3, RZ, 0xc0, !PT ;  /* 0x00000003002b7812 */ /* 0x000fe200078ec0ff */
[----:B------:R-:W-:Y:S01]  /*0870*/  IMAD R2, R33, -0x2daee0ad, RZ ;  /* 0xd2511f5321027824 */ /* 0x000fe200078e02ff */
[----:B------:R-:W-:Y:S01]  /*0880*/  LOP3.LUT R4, R35, UR32, R4, 0x96, !PT ;  /* 0x0000002023047c12 */ /* 0x000fe2000f8e9604 */
[----:B------:R-:W-:Y:S01]  /*0890*/  IMAD R0, R32, -0x326172a9, RZ ;  /* 0xcd9e8d5720007824 */ /* 0x000fe200078e02ff */
[----:B------:R-:W-:Y:S02]  /*08a0*/  UISETP.NE.AND.EX UP0, UPT, UR11, URZ, UPT, UP0 ;  /* 0x000000ff0b00728c */ /* 0x000fe4000bf05300 */
[----:B-1234-:R-:W-:-:S11]  /*08b0*/  UISETP.NE.AND UP1, UPT, UR4, URZ, UPT ;  /* 0x000000ff0400728c */ /* 0x01efd6000bf25270 */
.L_x_2307:
        /* <DEDUP_REMOVED lines=20> */
[----:B------:R-:W-:Y:S01]  /*0a00*/  BSSY.RECONVERGENT B1, `(.L_x_2266) ;  /* 0x0000047000017945 */ /* 0x000fe20003800200 */
[----:B------:R-:W-:Y:S01]  /*0a10*/  MOV R53, 0x3f800000 ;  /* 0x3f80000000357802 */ /* 0x000fe20000000f00 */
[----:B------:R-:W-:Y:S01]  /*0a20*/  IMAD.MOV.U32 R45, RZ, RZ, R0 ;  /* 0x000000ffff2d7224 */ /* 0x000fe200078e0000 */
[----:B------:R-:W-:-:S09]  /*0a30*/  MOV R46, 0x2 ;  /* 0x00000002002e7802 */ /* 0x000fd20000000f00 */
[----:B---3--:R-:W-:Y:S01]  /*0a40*/  @P2 IMAD.U32 R53, R48, 0x10000, RZ ;  /* 0x0001000030352824 */ /* 0x008fe200078e00ff */
        /* <DEDUP_REMOVED lines=9> */
.L_x_2268:
        /* <DEDUP_REMOVED lines=13> */
.L_x_2270:
[----:B------:R-:W-:Y:S05]  /*0bb0*/  BSYNC.RECONVERGENT B2 ;  /* 0x0000000000027941 */ /* 0x000fea0003800200 */
.L_x_2269:
        /* <DEDUP_REMOVED lines=43> */
.L_x_2267:
[----:B------:R-:W-:Y:S05]  /*0e70*/  BSYNC.RECONVERGENT B1 ;  /* 0x0000000000017941 */ /* 0x000fea0003800200 */
.L_x_2266:
        /* <DEDUP_REMOVED lines=16> */
[----:B------:R-:W-:Y:S01]  /*0f80*/  FMUL.FTZ R45, R24, R43 ;  /* 0x0000002b182d7220 */ /* 0x000fe20000410000 */
[----:B------:R-:W-:-:S03]  /*0f90*/  IMAD.MOV.U32 R43, RZ, RZ, R0 ;  /* 0x000000ffff2b7224 */ /* 0x000fc600078e0000 */
        /* <DEDUP_REMOVED lines=10> */
.L_x_2273:
        /* <DEDUP_REMOVED lines=13> */
.L_x_2275:
[----:B------:R-:W-:Y:S05]  /*1110*/  BSYNC.RECONVERGENT B2 ;  /* 0x0000000000027941 */ /* 0x000fea0003800200 */
.L_x_2274:
        /* <DEDUP_REMOVED lines=43> */
.L_x_2272:
[----:B------:R-:W-:Y:S05]  /*13d0*/  BSYNC.RECONVERGENT B1 ;  /* 0x0000000000017941 */ /* 0x000fea0003800200 */
.L_x_2271:
[----:B------:R-:W-:Y:S01]  /*13e0*/  I2FP.F32.U32 R43, R43 ;  /* 0x0000002b002b7245 */ /* 0x000fe20000201000 */
[----:B------:R-:W-:Y:S01]  /*13f0*/  IMAD.U32 R36, R36, 0x10000, RZ ;  /* 0x0001000024247824 */ /* 0x000fe200078e00ff */
[----:B------:R-:W-:Y:S01]  /*1400*/  BSSY.RECONVERGENT B1, `(.L_x_2276) ;  /* 0x0000050000017945 */ /* 0x000fe20003800200 */
[----:B------:R-:W-:Y:S02]  /*1410*/  IMAD.MOV.U32 R48, RZ, RZ, 0x2 ;  /* 0x00000002ff307424 */ /* 0x000fe400078e00ff */
[----:B------:R-:W-:Y:S01]  /*1420*/  FFMA.FTZ R46, R43, R56, 1.1641532182693481445e-10 ;  /* 0x2f0000002b2e7423 */ /* 0x000fe20000010038 */
[----:B------:R-:W-:Y:S01]  /*1430*/  FMUL.FTZ R43, R36, R53 ;  /* 0x00000035242b7220 */ /* 0x000fe20000410000 */
[----:B------:R-:W-:-:S03]  /*1440*/  @P0 PRMT R36, R32, 0x7632, R36 ;  /* 0x0000763220240816 */ /* 0x000fc60000000024 */
[----:B------:R-:W-:Y:S01]  /*1450*/  FMUL.FTZ R43, R43, R54 ;  /* 0x000000362b2b7220 */ /* 0x000fe20000410000 */
[----:B------:R-:W-:-:S04]  /*1460*/  FSETP.GTU.FTZ.AND P1, PT, R46, R55, PT ;  /* 0x000000372e00720b */ /* 0x000fc80003f3c000 */
[----:B------:R-:W-:Y:S02]  /*1470*/  P2R R57, PR, RZ, 0x2 ;  /* 0x00000002ff397803 */ /* 0x000fe40000000000 */
[----:B------:R-:W-:Y:S02]  /*1480*/  FSEL R46, R43, RZ, !P1 ;  /* 0x000000ff2b2e7208 */ /* 0x000fe40004800000 */
[----:B------:R-:W-:Y:S02]  /*1490*/  ISETP.NE.AND P1, PT, R47, 0x1, PT ;  /* 0x000000012f00780c */ /* 0x000fe40003f25270 */
[----:B------:R-:W-:Y:S01]  /*14a0*/  @P0 SHF.L.U32 R43, R36, 0x10, RZ ;  /* 0x00000010242b0819 */ /* 0x000fe200000006ff */
        /* <DEDUP_REMOVED lines=12> */
.L_x_2278:
        /* <DEDUP_REMOVED lines=13> */
.L_x_2280:
[----:B------:R-:W-:Y:S05]  /*1640*/  BSYNC.RECONVERGENT B2 ;  /* 0x0000000000027941 */ /* 0x000fea0003800200 */
.L_x_2279:
        /* <DEDUP_REMOVED lines=43> */
.L_x_2277:
[----:B------:R-:W-:Y:S05]  /*1900*/  BSYNC.RECONVERGENT B1 ;  /* 0x0000000000017941 */ /* 0x000fea0003800200 */
.L_x_2276:
[----:B------:R-:W-:Y:S01]  /*1910*/  I2FP.F32.U32 R43, R36 ;  /* 0x00000024002b7245 */ /* 0x000fe20000201000 */
[----:B------:R-:W-:Y:S01]  /*1920*/  BSSY.RECONVERGENT B1, `(.L_x_2281) ;  /* 0x0000050000017945 */ /* 0x000fe20003800200 */
[----:B------:R-:W-:Y:S02]  /*1930*/  SHF.L.U32 R36, R37, 0x10, RZ ;  /* 0x0000001025247819 */ /* 0x000fe400000006ff */
[----:B------:R-:W-:Y:S01]  /*1940*/  ISETP.NE.AND P2, PT, R48, 0x1, PT ;  /* 0x000000013000780c */ /* 0x000fe20003f45270 */
[----:B------:R-:W-:Y:S02]  /*1950*/  FFMA.FTZ R50, R43, R56, 1.1641532182693481445e-10 ;  /* 0x2f0000002b327423 */ /* 0x000fe40000010038 */
[----:B------:R-:W-:Y:S01]  /*1960*/  FMUL.FTZ R43, R36, R53 ;  /* 0x00000035242b7220 */ /* 0x000fe20000410000 */
[----:B------:R-:W-:Y:S02]  /*1970*/  @P0 IMAD.U32 R36, R33, 0x10000, RZ ;  /* 0x0001000021240824 */ /* 0x000fe400078e00ff */
[----:B------:R-:W-:Y:S01]  /*1980*/  FSETP.GTU.FTZ.AND P1, PT, R50, R55, PT ;  /* 0x000000373200720b */ /* 0x000fe20003f3c000 */
[----:B------:R-:W-:Y:S01]  /*1990*/  FMUL.FTZ R43, R43, R54 ;  /* 0x000000362b2b7220 */ /* 0x000fe20000410000 */
[----:B------:R-:W-:Y:S01]  /*19a0*/  PRMT R50, R37, 0x7632, R50 ;  /* 0x0000763225327816 */ /* 0x000fe20000000032 */
[----:B------:R-:W-:-:S03]  /*19b0*/  IMAD.MOV.U32 R37, RZ, RZ, R0 ;  /* 0x000000ffff257224 */ /* 0x000fc600078e0000 */
[----:B------:R-:W-:-:S05]  /*19c0*/  FSEL R43, R43, RZ, !P1 ;  /* 0x000000ff2b2b7208 */ /* 0x000fca0004800000 */
[----:B------:R-:W-:Y:S01]  /*19d0*/  FMUL.FTZ R47, R26, R43 ;  /* 0x0000002b1a2f7220 */ /* 0x000fe20000410000 */
[----:B------:R-:W-:-:S03]  /*19e0*/  HFMA2 R43, -RZ, RZ, 0, 1.1920928955078125e-07 ;  /* 0x00000002ff2b7431 */ /* 0x000fc600000001ff */
        /* <DEDUP_REMOVED lines=10> */
.L_x_2283:
        /* <DEDUP_REMOVED lines=13> */
.L_x_2285:
[----:B------:R-:W-:Y:S05]  /*1b60*/  BSYNC.RECONVERGENT B2 ;  /* 0x0000000000027941 */ /* 0x000fea0003800200 */
.L_x_2284:
        /* <DEDUP_REMOVED lines=43> */
.L_x_2282:
[----:B------:R-:W-:Y:S05]  /*1e20*/  BSYNC.RECONVERGENT B1 ;  /* 0x0000000000017941 */ /* 0x000fea0003800200 */
.L_x_2281:
[----:B------:R-:W-:Y:S01]  /*1e30*/  I2FP.F32.U32 R37, R37 ;  /* 0x0000002500257245 */ /* 0x000fe20000201000 */
[----:B------:R-:W-:Y:S01]  /*1e40*/  IMAD.U32 R50, R50, 0x10000, RZ ;  /* 0x0001000032327824 */ /* 0x000fe200078e00ff */
[----:B------:R-:W-:Y:S01]  /*1e50*/  ISETP.NE.AND P3, PT, R43, 0x1, PT ;  /* 0x000000012b00780c */ /* 0x000fe20003f65270 */
[----:B------:R-:W-:Y:S02]  /*1e60*/  BSSY.RECONVERGENT B1, `(.L_x_2286) ;  /* 0x000004e000017945 */ /* 0x000fe40003800200 */
[----:B------:R-:W-:Y:S01]  /*1e70*/  FFMA.FTZ R36, R37, R56, 1.1641532182693481445e-10 ;  /* 0x2f00000025247423 */ /* 0x000fe20000010038 */
[----:B------:R-:W-:Y:S01]  /*1e80*/  FMUL.FTZ R37, R50, R53 ;  /* 0x0000003532257220 */ /* 0x000fe20000410000 */
[----:B------:R-:W-:-:S03]  /*1e90*/  IMAD.MOV.U32 R50, RZ, RZ, 0x2 ;  /* 0x00000002ff327424 */ /* 0x000fc600078e00ff */
[----:B------:R-:W-:Y:S01]  /*1ea0*/  FMUL.FTZ R37, R37, R54 ;  /* 0x0000003625257220 */ /* 0x000fe20000410000 */
[----:B------:R-:W-:Y:S02]  /*1eb0*/  FSETP.GTU.FTZ.AND P2, PT, R36, R55, PT ;  /* 0x000000372400720b */ /* 0x000fe40003f5c000 */
[----:B------:R-:W-:Y:S02]  /*1ec0*/  @P0 PRMT R36, R33, 0x7632, R36 ;  /* 0x0000763221240816 */ /* 0x000fe40000000024 */
        /* <DEDUP_REMOVED lines=14> */
.L_x_2288:
        /* <DEDUP_REMOVED lines=13> */
.L_x_2290:
[----:B------:R-:W-:Y:S05]  /*2080*/  BSYNC.RECONVERGENT B2 ;  /* 0x0000000000027941 */ /* 0x000fea0003800200 */
.L_x_2289:
        /* <DEDUP_REMOVED lines=43> */
.L_x_2287:
[----:B------:R-:W-:Y:S05]  /*2340*/  BSYNC.RECONVERGENT B1 ;  /* 0x0000000000017941 */ /* 0x000fea0003800200 */
.L_x_2286:
        /* <DEDUP_REMOVED lines=24> */
.L_x_2293:
        /* <DEDUP_REMOVED lines=13> */
.L_x_2295:
[----:B------:R-:W-:Y:S05]  /*25a0*/  BSYNC.RECONVERGENT B2 ;  /* 0x0000000000027941 */ /* 0x000fea0003800200 */
.L_x_2294:
        /* <DEDUP_REMOVED lines=43> */
.L_x_2292:
[----:B------:R-:W-:Y:S05]  /*2860*/  BSYNC.RECONVERGENT B1 ;  /* 0x0000000000017941 */ /* 0x000fea0003800200 */
.L_x_2291:
        /* <DEDUP_REMOVED lines=11> */
[----:B------:R-:W-:Y:S02]  /*2920*/  @P0 SHF.L.U32 R37, R38, 0x10, RZ ;  /* 0x0000001026250819 */ /* 0x000fe400000006ff */
[----:B------:R-:W-:Y:S01]  /*2930*/  MOV R38, R0 ;  /* 0x0000000000267202 */ /* 0x000fe20000000f00 */
        /* <DEDUP_REMOVED lines=11> */
.L_x_2298:
        /* <DEDUP_REMOVED lines=13> */
.L_x_2300:
[----:B------:R-:W-:Y:S05]  /*2ac0*/  BSYNC.RECONVERGENT B2 ;  /* 0x0000000000027941 */ /* 0x000fea0003800200 */
.L_x_2299:
        /* <DEDUP_REMOVED lines=43> */
.L_x_2297:
[----:B------:R-:W-:Y:S05]  /*2d80*/  BSYNC.RECONVERGENT B1 ;  /* 0x0000000000017941 */ /* 0x000fea0003800200 */
.L_x_2296:
[----:B------:R-:W-:Y:S01]  /*2d90*/  I2FP.F32.U32 R37, R38 ;  /* 0x0000002600257245 */ /* 0x000fe20000201000 */
[----:B------:R-:W-:Y:S01]  /*2da0*/  BSSY.RECONVERGENT B1, `(.L_x_2301) ;  /* 0x0000052000017945 */ /* 0x000fe20003800200 */
[----:B------:R-:W-:Y:S01]  /*2db0*/  SHF.L.U32 R36, R39, 0x10, RZ ;  /* 0x0000001027247819 */ /* 0x000fe200000006ff */
[----:B------:R-:W-:Y:S01]  /*2dc0*/  IMAD.MOV.U32 R43, RZ, RZ, 0x2 ;  /* 0x00000002ff2b7424 */ /* 0x000fe200078e00ff */
[----:B------:R-:W-:Y:S01]  /*2dd0*/  ISETP.NE.AND P6, PT, R59, 0x1, PT ;  /* 0x000000013b00780c */ /* 0x000fe20003fc5270 */
[----:B------:R-:W-:Y:S01]  /*2de0*/  FFMA.FTZ R38, R37, R56, 1.1641532182693481445e-10 ;  /* 0x2f00000025267423 */ /* 0x000fe20000010038 */
[----:B------:R-:W-:Y:S01]  /*2df0*/  @P0 SHF.L.U32 R61, R35, 0x10, RZ ;  /* 0x00000010233d0819 */ /* 0x000fe200000006ff */
[----:B------:R-:W-:Y:S01]  /*2e00*/  FMUL.FTZ R37, R36, R53 ;  /* 0x0000003524257220 */ /* 0x000fe20000410000 */
[----:B------:R-:W-:Y:S02]  /*2e10*/  PRMT R58, R39, 0x7632, R58 ;  /* 0x00007632273a7816 */ /* 0x000fe4000000003a */
[----:B------:R-:W-:Y:S01]  /*2e20*/  FSETP.GTU.FTZ.AND P5, PT, R38, R55, PT ;  /* 0x000000372600720b */ /* 0x000fe20003fbc000 */
[----:B------:R-:W-:-:S05]  /*2e30*/  FMUL.FTZ R37, R37, R54 ;  /* 0x0000003625257220 */ /* 0x000fca0000410000 */
        /* <DEDUP_REMOVED lines=13> */
.L_x_2303:
        /* <DEDUP_REMOVED lines=15> */
.L_x_2305:
[----:B------:R-:W-:Y:S05]  /*3000*/  BSYNC.RECONVERGENT B2 ;  /* 0x0000000000027941 */ /* 0x000fea0003800200 */
.L_x_2304:
        /* <DEDUP_REMOVED lines=43> */
.L_x_2302:
[----:B------:R-:W-:Y:S05]  /*32c0*/  BSYNC.RECONVERGENT B1 ;  /* 0x0000000000017941 */ /* 0x000fea0003800200 */
.L_x_2301:
[----:B------:R-:W-:Y:S01]  /*32d0*/  SHF.L.U32 R58, R58, 0x10, RZ ;  /* 0x000000103a3a7819 */ /* 0x000fe200000006ff */
[----:B------:R-:W-:Y:S01]  /*32e0*/  UMOV UR4, 0xffffffff ;  /* 0xffffffff00047882 */ /* 0x000fe20000000000 */
[----:B------:R-:W-:Y:S02]  /*32f0*/  I2FP.F32.U32 R37, R37 ;  /* 0x0000002500257245 */ /* 0x000fe40000201000 */
[----:B------:R-:W-:Y:S01]  /*3300*/  ISETP.NE.AND P6, PT, R51, RZ, PT ;  /* 0x000000ff3300720c */ /* 0x000fe20003fc5270 */
[----:B------:R-:W-:Y:S01]  /*3310*/  FMUL.FTZ R53, R58, R53 ;  /* 0x000000353a357220 */ /* 0x000fe20000410000 */
[----:B------:R-:W-:Y:S01]  /*3320*/  SEL R51, RZ, 0x10000, P5 ;  /* 0x00010000ff337807 */ /* 0x000fe20002800000 */
[----:B------:R-:W-:Y:S01]  /*3330*/  FFMA.FTZ R56, R37, R56, 1.1641532182693481445e-10 ;  /* 0x2f00000025387423 */ /* 0x000fe20000010038 */
[----:B------:R-:W-:Y:S01]  /*3340*/  @P0 PRMT R37, R35, 0x7632, R37 ;  /* 0x0000763223250816 */ /* 0x000fe20000000025 */
[----:B------:R-:W-:Y:S01]  /*3350*/  FMUL.FTZ R53, R53, R54 ;  /* 0x0000003635357220 */ /* 0x000fe20000410000 */
[----:B------:R-:W-:-:S02]  /*3360*/  SEL R60, RZ, 0x1000000, P2 ;  /* 0x01000000ff3c7807 */ /* 0x000fc40001000000 */
[----:B------:R-:W-:Y:S01]  /*3370*/  FSETP.GTU.FTZ.AND P5, PT, R56, R55, PT ;  /* 0x000000373800720b */ /* 0x000fe20003fbc000 */
[----:B------:R-:W-:Y:S01]  /*3380*/  @P0 IMAD.U32 R38, R37, 0x10000, RZ ;  /* 0x0001000025260824 */ /* 0x000fe200078e00ff */
[----:B------:R-:W0:Y:S01]  /*3390*/  LDC.64 R54, c[0x0][0x3b0] ;  /* 0x0000ec00ff367b82 */ /* 0x000e220000000a00 */
[----:B------:R-:W-:Y:S02]  /*33a0*/  F2FP.BF16.F32.PACK_AB R37, R48, R47 ;  /* 0x0000002f3025723e */ /* 0x000fe400000010ff */
[----:B------:R-:W-:Y:S02]  /*33b0*/  FSEL R36, R53, RZ, !P5 ;  /* 0x000000ff35247208 */ /* 0x000fe40006800000 */
[----:B------:R-:W-:Y:S02]  /*33c0*/  SEL R59, RZ, 0x10000, P1 ;  /* 0x00010000ff3b7807 */ /* 0x000fe40000800000 */
[----:B------:R-:W-:Y:S01]  /*33d0*/  SEL R61, RZ, 0x100, P4 ;  /* 0x00000100ff3d7807 */ /* 0x000fe20002000000 */
[----:B------:R-:W-:Y:S01]  /*33e0*/  FMUL.FTZ R53, R31, R36 ;  /* 0x000000241f357220 */ /* 0x000fe20000410000 */
[----:B------:R-:W-:-:S03]  /*33f0*/  F2FP.BF16.F32.PACK_AB R36, R46, R45 ;  /* 0x0000002d2e24723e */ /* 0x000fc600000010ff */
[----:B------:R-:W-:Y:S01]  /*3400*/  @P0 FADD.FTZ R53, R53, R38 ;  /* 0x0000002635350221 */ /* 0x000fe20000010000 */
[----:B------:R-:W-:Y:S02]  /*3410*/  ISETP.NE.AND P0, PT, R57, RZ, PT ;  /* 0x000000ff3900720c */ /* 0x000fe40003f05270 */
[----:B------:R-:W1:Y:S01]  /*3420*/  LDC.64 R56, c[0x0][0x3a8] ;  /* 0x0000ea00ff387b82 */ /* 0x000e620000000a00 */
[----:B------:R-:W-:Y:S02]  /*3430*/  F2FP.BF16.F32.PACK_AB R38, R52, R49 ;  /* 0x000000313426723e */ /* 0x000fe400000010ff */
[----:B------:R-:W-:Y:S02]  /*3440*/  F2FP.BF16.F32.PACK_AB R39, R53, R50 ;  /* 0x000000323527723e */ /* 0x000fe400000010ff */
[----:B------:R-:W-:Y:S02]  /*3450*/  SEL R58, RZ, 0x100, P0 ;  /* 0x00000100ff3a7807 */ /* 0x000fe40000000000 */
[----:B------:R-:W-:-:S02]  /*3460*/  ISETP.NE.AND P0, PT, R40, RZ, PT ;  /* 0x000000ff2800720c */ /* 0x000fc40003f05270 */
[----:B------:R-:W-:Y:S01]  /*3470*/  LOP3.LUT R58, R58, R60, R59, 0xfe, !PT ;  /* 0x0000003c3a3a7212 */ /* 0x000fe200078efe3b */
[C---:B0-----:R-:W-:Y:S01]  /*3480*/  IMAD.WIDE.U32 R54, R44.reuse, 0x8, R54 ;  /* 0x000000082c367825 */ /* 0x041fe200078e0036 */
[----:B------:R-:W-:Y:S02]  /*3490*/  SEL R59, RZ, 0x1, P6 ;  /* 0x00000001ff3b7807 */ /* 0x000fe40003000000 */
[----:B------:R-:W-:Y:S01]  /*34a0*/  SEL R60, RZ, 0x1, P3 ;  /* 0x00000001ff3c7807 */ /* 0x000fe20001800000 */
[----:B-1----:R-:W-:-:S05]  /*34b0*/  IMAD.WIDE.U32 R56, R44, 0x10, R56 ;  /* 0x000000102c387825 */ /* 0x002fca00078e0038 */
[----:B------:R0:W-:Y:S02]  /*34c0*/  STG.E.128 desc[UR8][R56.64], R36 ;  /* 0x0000002438007986 */ /* 0x0001e4000c101d08 */
[----:B0-----:R-:W-:-:S04]  /*34d0*/  SEL R36, RZ, 0x1000000, P5 ;  /* 0x01000000ff247807 */ /* 0x001fc80002800000 */
[----:B------:R-:W-:Y:S01]  /*34e0*/  LOP3.LUT R61, R61, R36, R51, 0xfe, !PT ;  /* 0x000000243d3d7212 */ /* 0x000fe200078efe33 */
[----:B------:R-:W-:Y:S01]  /*34f0*/  FADD.FTZ R51, RZ, R45 ;  /* 0x0000002dff337221 */ /* 0x000fe20000010000 */
[----:B------:R-:W-:Y:S02]  /*3500*/  LOP3.LUT R36, R58, R59, RZ, 0xfc, !PT ;  /* 0x0000003b3a247212 */ /* 0x000fe400078efcff */
[----:B------:R-:W-:Y:S01]  /*3510*/  LOP3.LUT R37, R61, R60, RZ, 0xfc, !PT ;  /* 0x0000003c3d257212 */ /* 0x000fe200078efcff */
[----:B------:R-:W-:-:S04]  /*3520*/  FADD.FTZ R38, R51, R46 ;  /* 0x0000002e33267221 */ /* 0x000fc80000010000 */
[----:B------:R-:W-:Y:S01]  /*3530*/  FADD.FTZ R39, R38, R47 ;  /* 0x0000002f26277221 */ /* 0x000fe20000010000 */
[----:B------:R0:W-:Y:S03]  /*3540*/  STG.E.64 desc[UR8][R54.64], R36 ;  /* 0x0000002436007986 */ /* 0x0001e6000c101b08 */
        /* <DEDUP_REMOVED lines=43> */
.L_x_2319:
        /* <DEDUP_REMOVED lines=51> */
.L_x_2265:
[----:B------:R-:W-:Y:S05]  /*3b30*/  EXIT ;  /* 0x000000000000794d */ /* 0x000fea0003800000 */
.L_x_2306:
        /* <DEDUP_REMOVED lines=8> */
.L_x_2309:
[----:B------:R-:W-:Y:S05]  /*3bc0*/  BSYNC B1 ;  /* 0x0000000000017941 */ /* 0x000fea0003800000 */
.L_x_2308:
        /* <DEDUP_REMOVED lines=9> */
.L_x_2310:
[----:B------:R-:W-:Y:S01]  /*3c60*/  HFMA2 R51, -RZ, RZ, 0, 2.384185791015625e-07 ;  /* 0x00000004ff337431 */ /* 0x000fe200000001ff */
[----:B------:R-:W-:-:S05]  /*3c70*/  MOV R37, R61 ;  /* 0x0000003d00257202 */ /* 0x000fca0000000f00 */
[----:B------:R-:W-:-:S04]  /*3c80*/  FADD.FTZ R57, R54, R37 ;  /* 0x0000002536397221 */ /* 0x000fc80000010000 */
[----:B------:R-:W-:-:S07]  /*3c90*/  IMAD.MOV.U32 R60, RZ, RZ, R57 ;  /* 0x000000ffff3c7224 */ /* 0x000fce00078e0039 */
[----:B------:R-:W-:Y:S05]  /*3ca0*/  WARPSYNC.COLLECTIVE R38, `(.L_x_2311) ;  /* 0x0000000026087348 */ /* 0x000fea0003c00000 */
[----:B------:R0:W1:Y:S02]  /*3cb0*/  SHFL.BFLY P1, R61, R60, R51, R39 ;  /* 0x0c0000333c3d7389 */ /* 0x0000640000020027 */
[----:B01----:R-:W-:Y:S05]  /*3cc0*/  ENDCOLLECTIVE ;  /* 0x000000000000791b */ /* 0x003fea0003800000 */
.L_x_2311:
[----:B------:R-:W-:Y:S01]  /*3cd0*/  HFMA2 R51, -RZ, RZ, 0, 4.76837158203125e-07 ;  /* 0x00000008ff337431 */ /* 0x000fe200000001ff */
[----:B------:R-:W-:-:S05]  /*3ce0*/  MOV R36, R61 ;  /* 0x0000003d00247202 */ /* 0x000fca0000000f00 */
[----:B------:R-:W-:-:S04]  /*3cf0*/  FADD.FTZ R58, R57, R36 ;  /* 0x00000024393a7221 */ /* 0x000fc80000010000 */
[----:B------:R-:W-:-:S07]  /*3d00*/  IMAD.MOV.U32 R60, RZ, RZ, R58 ;  /* 0x000000ffff3c7224 */ /* 0x000fce00078e003a */
[----:B------:R-:W-:Y:S05]  /*3d10*/  WARPSYNC.COLLECTIVE R38, `(.L_x_2312) ;  /* 0x0000000026087348 */ /* 0x000fea0003c00000 */
[----:B------:R0:W1:Y:S02]  /*3d20*/  SHFL.BFLY P1, R61, R60, R51, R39 ;  /* 0x0c0000333c3d7389 */ /* 0x0000640000020027 */
[----:B01----:R-:W-:Y:S05]  /*3d30*/  ENDCOLLECTIVE ;  /* 0x000000000000791b */ /* 0x003fea0003800000 */
.L_x_2312:
        /* <DEDUP_REMOVED lines=8> */
.L_x_2313:
        /* <DEDUP_REMOVED lines=25> */
.L_x_2314:
[----:B------:R-:W-:Y:S02]  /*3f50*/  HFMA2 R51, -RZ, RZ, 0, 1.1920928955078125e-07 ;  /* 0x00000002ff337431 */ /* 0x000fe400000001ff */
[----:B------:R-:W-:-:S04]  /*3f60*/  IMAD.MOV.U32 R57, RZ, RZ, R61 ;  /* 0x000000ffff397224 */ /* 0x000fc800078e003d */
[----:B------:R-:W-:-:S05]  /*3f70*/  FADD.FTZ R57, R36, R57 ;  /* 0x0000003924397221 */ /* 0x000fca0000010000 */
[----:B------:R-:W-:-:S07]  /*3f80*/  MOV R60, R57 ;  /* 0x00000039003c7202 */ /* 0x000fce0000000f00 */
[----:B------:R-:W-:Y:S05]  /*3f90*/  WARPSYNC.COLLECTIVE R38, `(.L_x_2315) ;  /* 0x0000000026087348 */ /* 0x000fea0003c00000 */
[----:B------:R0:W1:Y:S02]  /*3fa0*/  SHFL.BFLY P1, R61, R60, R51, R39 ;  /* 0x0c0000333c3d7389 */ /* 0x0000640000020027 */
[----:B01----:R-:W-:Y:S05]  /*3fb0*/  ENDCOLLECTIVE ;  /* 0x000000000000791b */ /* 0x003fea0003800000 */
.L_x_2315:
[----:B------:R-:W-:Y:S02]  /*3fc0*/  HFMA2 R51, -RZ, RZ, 0, 2.384185791015625e-07 ;  /* 0x00000004ff337431 */ /* 0x000fe400000001ff */
[----:B------:R-:W-:-:S04]  /*3fd0*/  IMAD.MOV.U32 R54, RZ, RZ, R61 ;  /* 0x000000ffff367224 */ /* 0x000fc800078e003d */
[----:B------:R-:W-:-:S05]  /*3fe0*/  FADD.FTZ R54, R57, R54 ;  /* 0x0000003639367221 */ /* 0x000fca0000010000 */
[----:B------:R-:W-:-:S07]  /*3ff0*/  MOV R60, R54 ;  /* 0x00000036003c7202 */ /* 0x000fce0000000f00 */
[----:B------:R-:W-:Y:S05]  /*4000*/  WARPSYNC.COLLECTIVE R38, `(.L_x_2316) ;  /* 0x0000000026087348 */ /* 0x000fea0003c00000 */
[----:B------:R0:W1:Y:S02]  /*4010*/  SHFL.BFLY P1, R61, R60, R51, R39 ;  /* 0x0c0000333c3d7389 */ /* 0x0000640000020027 */
[----:B01----:R-:W-:Y:S05]  /*4020*/  ENDCOLLECTIVE ;  /* 0x000000000000791b */ /* 0x003fea0003800000 */
.L_x_2316:
[----:B------:R-:W-:Y:S02]  /*4030*/  HFMA2 R51, -RZ, RZ, 0, 4.76837158203125e-07 ;  /* 0x00000008ff337431 */ /* 0x000fe400000001ff */
[----:B------:R-:W-:-:S04]  /*4040*/  IMAD.MOV.U32 R59, RZ, RZ, R61 ;  /* 0x000000ffff3b7224 */ /* 0x000fc800078e003d */
[----:B------:R-:W-:-:S05]  /*4050*/  FADD.FTZ R59, R54, R59 ;  /* 0x0000003b363b7221 */ /* 0x000fca0000010000 */
[----:B------:R-:W-:-:S07]  /*4060*/  MOV R60, R59 ;  /* 0x0000003b003c7202 */ /* 0x000fce0000000f00 */
[----:B------:R-:W-:Y:S05]  /*4070*/  WARPSYNC.COLLECTIVE R38, `(.L_x_2317) ;  /* 0x0000000026087348 */ /* 0x000fea0003c00000 */
[----:B------:R0:W1:Y:S02]  /*4080*/  SHFL.BFLY P1, R61, R60, R51, R39 ;  /* 0x0c0000333c3d7389 */ /* 0x0000640000020027 */
[----:B01----:R-:W-:Y:S05]  /*4090*/  ENDCOLLECTIVE ;  /* 0x000000000000791b */ /* 0x003fea0003800000 */
.L_x_2317:
[----:B------:R-:W-:Y:S02]  /*40a0*/  HFMA2 R51, -RZ, RZ, 0, 9.5367431640625e-07 ;  /* 0x00000010ff337431 */ /* 0x000fe400000001ff */
[----:B------:R-:W-:-:S04]  /*40b0*/  IMAD.MOV.U32 R56, RZ, RZ, R61 ;  /* 0x000000ffff387224 */ /* 0x000fc800078e003d */
[----:B------:R-:W-:-:S05]  /*40c0*/  FADD.FTZ R56, R59, R56 ;  /* 0x000000383b387221 */ /* 0x000fca0000010000 */
[----:B------:R-:W-:-:S07]  /*40d0*/  MOV R60, R56 ;  /* 0x00000038003c7202 */ /* 0x000fce0000000f00 */
[----:B------:R-:W-:Y:S05]  /*40e0*/  WARPSYNC.COLLECTIVE R38, `(.L_x_2318) ;  /* 0x0000000026087348 */ /* 0x000fea0003c00000 */
[----:B------:R0:W1:Y:S02]  /*40f0*/  SHFL.BFLY P1, R61, R60, R51, R39 ;  /* 0x0c0000333c3d7389 */ /* 0x0000640000020027 */
[----:B01----:R-:W-:Y:S05]  /*4100*/  ENDCOLLECTIVE ;  /* 0x000000000000791b */ /* 0x003fea0003800000 */
.L_x_2318:
[----:B------:R-:W-:Y:S05]  /*4110*/  BRA `(.L_x_2319) ;  /* 0xfffffff400b87947 */ /* 0x000fea000383ffff */
.L_x_2320:
        /* <DEDUP_REMOVED lines=14> */
.L_x_9080:


//--------------------- .text._ZN10layer_norm13ln_fwd_kernelINS_13Kernel_traitsIf13__nv_bfloat16S2_S2_fjLj256ELj1ELj4ELj1ELj16ENS_18Kernel_traits_baseILj256EfS2_S2_S2_fjLj128EEEEELb1ELb1ELb1ELb0EEEvNS_9FwdParamsE --------------------------
	.section	.text._ZN10layer_norm13ln_fwd_kernelINS_13Kernel_traitsIf13__nv_bfloat16S2_S2_fjLj256ELj1ELj4ELj1ELj16ENS_18Kernel_traits_baseILj256EfS2_S2_S2_fjLj128EEEEELb1ELb1ELb1ELb0EEEvNS_9FwdParamsE,"ax",@progbits
	.align	128
        .global         _ZN10layer_norm13ln_fwd_kernelINS_13Kernel_traitsIf13__nv_bfloat16S2_S2_fjLj256ELj1ELj4ELj1ELj16ENS_18Kernel_traits_baseILj256EfS2_S2_S2_fjLj128EEEEELb1ELb1ELb1ELb0EEEvNS_9FwdParamsE
        .type           _ZN10layer_norm13ln_fwd_kernelINS_13Kernel_traitsIf13__nv_bfloat16S2_S2_fjLj256ELj1ELj4ELj1ELj16ENS_18Kernel_traits_baseILj256EfS2_S2_S2_fjLj128EEEEELb1ELb1ELb1ELb0EEEvNS_9FwdParamsE,@function
        .size           _ZN10layer_norm13ln_fwd_kernelINS_13Kernel_traitsIf13__nv_bfloat16S2_S2_fjLj256ELj1ELj4ELj1ELj16ENS_18Kernel_traits_baseILj256EfS2_S2_S2_fjLj128EEEEELb1ELb1ELb1ELb0EEEvNS_9FwdParamsE,(.L_x_9081 - _ZN10layer_norm13ln_fwd_kernelINS_13Kernel_traitsIf13__nv_bfloat16S2_S2_fjLj256ELj1ELj4ELj1ELj16ENS_18Kernel_traits_baseILj256EfS2_S2_S2_fjLj128EEEEELb1ELb1ELb1ELb0EEEvNS_9FwdParamsE)
        .other          _ZN10layer_norm13ln_fwd_kernelINS_13Kernel_traitsIf13__nv_bfloat16S2_S2_fjLj256ELj1ELj4ELj1ELj16ENS_18Kernel_traits_baseILj256EfS2_S2_S2_fjLj128EEEEELb1ELb1ELb1ELb0EEEvNS_9FwdParamsE,@"STO_CUDA_ENTRY STV_DEFAULT"
_ZN10layer_norm13ln_fwd_kernelINS_13Kernel_traitsIf13__nv_bfloat16S2_S2_fjLj256ELj1ELj4ELj1ELj16ENS_18Kernel_traits_baseILj256EfS2_S2_S2_fjLj128EEEEELb1ELb1ELb1ELb0EEEvNS_9FwdParamsE:
.text._ZN10layer_norm13ln_fwd_kernelINS_13Kernel_traitsIf13__nv_bfloat16S2_S2_fjLj256ELj1ELj4ELj1ELj16ENS_18Kernel_traits_baseILj256EfS2_S2_S2_fjLj128EEEEELb1ELb1ELb1ELb0EEEvNS_9FwdParamsE:
        /* <DEDUP_REMOVED lines=56> */
.L_x_2322:
[----:B------:R-:W-:Y:S05]  /*0380*/  BSYNC.RECONVERGENT B0 ;  /* 0x0000000000007941 */ /* 0x000fea0003800200 */
.L_x_2321:
        /* <DEDUP_REMOVED lines=88> */
.L_x_2393:
        /* <DEDUP_REMOVED lines=31> */
[----:B------:R-:W-:Y:S01]  /*0b00*/  MOV R75, UR6 ;  /* 0x00000006004b7c02 */ /* 0x000fe20008000f00 */
[----:B------:R-:W-:Y:S04]  /*0b10*/  BSSY.RECONVERGENT B2, `(.L_x_2326) ;  /* 0x0000066000027945 */ /* 0x000fe80003800200 */
[----:B------:R-:W-:Y:S01]  /*0b20*/  VIADD R75, R75, 0x9e3779b9 ;  /* 0x9e3779b94b4b7836 */ /* 0x000fe20000000000 */
[----:B--2---:R-:W-:Y:S02]  /*0b30*/  PRMT R68, R38, 0x7632, R68 ;  /* 0x0000763226447816 */ /* 0x004fe40000000044 */
[----:B------:R-:W-:Y:S02]  /*0b40*/  PRMT R52, R36, 0x7632, R52 ;  /* 0x0000763224347816 */ /* 0x000fe40000000034 */
[----:B---3--:R-:W-:-:S02]  /*0b50*/  PRMT R72, R43, 0x7632, R72 ;  /* 0x000076322b487816 */ /* 0x008fc40000000048 */
[----:B------:R-:W-:Y:S02]  /*0b60*/  PRMT R66, R42, 0x7632, R66 ;  /* 0x000076322a427816 */ /* 0x000fe40000000042 */
        /* <DEDUP_REMOVED lines=19> */
.L_x_2330:
        /* <DEDUP_REMOVED lines=13> */
.L_x_2332:
[----:B------:R-:W-:Y:S05]  /*0d70*/  BSYNC.RECONVERGENT B4 ;  /* 0x0000000000047941 */ /* 0x000fea0003800200 */
.L_x_2331:
        /* <DEDUP_REMOVED lines=42> */
.L_x_2329:
[----:B------:R-:W-:Y:S05]  /*1020*/  BSYNC.RECONVERGENT B3 ;  /* 0x0000000000037941 */ /* 0x000fea0003800200 */
.L_x_2328:
[----:B------:R-:W-:Y:S01]  /*1030*/  I2FP.F32.U32 R9, R11 ;  /* 0x0000000b00097245 */ /* 0x000fe20000201000 */
[----:B------:R-:W-:Y:S01]  /*1040*/  IMAD.MOV.U32 R48, RZ, RZ, 0x2f800000 ;  /* 0x2f800000ff307424 */ /* 0x000fe200078e00ff */
[----:B------:R-:W-:-:S03]  /*1050*/  SHF.L.U32 R11, R36, 0x10, RZ ;  /* 0x00000010240b7819 */ /* 0x000fc600000006ff */
[----:B------:R-:W-:Y:S02]  /*1060*/  FFMA.FTZ R9, R9, R48, 1.1641532182693481445e-10 ;  /* 0x2f00000009097423 */ /* 0x000fe40000010030 */
[----:B------:R-:W-:-:S03]  /*1070*/  FMUL.FTZ R11, R11, UR13 ;  /* 0x0000000d0b0b7c20 */ /* 0x000fc60008410000 */
[----:B------:R-:W-:Y:S01]  /*1080*/  FSETP.GTU.FTZ.AND P4, PT, R9, UR5, PT ;  /* 0x0000000509007c0b */ /* 0x000fe2000bf9c000 */
[----:B------:R-:W-:-:S05]  /*1090*/  FMUL.FTZ R11, R11, UR12 ;  /* 0x0000000c0b0b7c20 */ /* 0x000fca0008410000 */
[----:B------:R-:W-:Y:S02]  /*10a0*/  FSEL R49, R11, RZ, !P4 ;  /* 0x000000ff0b317208 */ /* 0x000fe40006000000 */
[----:B------:R-:W-:-:S03]  /*10b0*/  SEL R11, RZ, 0x1, P4 ;  /* 0x00000001ff0b7807 */ /* 0x000fc60002000000 */
[----:B------:R-:W-:Y:S01]  /*10c0*/  FMUL.FTZ R49, R28, R49 ;  /* 0x000000311c317220 */ /* 0x000fe20000410000 */
[----:B------:R-:W-:Y:S06]  /*10d0*/  @!P0 BRA `(.L_x_2333) ;  /* 0x0000000000248947 */ /* 0x000fec0003800000 */
[----:B------:R-:W-:-:S04]  /*10e0*/  IMAD.U32 R48, R40, 0x10000, RZ ;  /* 0x0001000028307824 */ /* 0x000fc800078e00ff */
[----:B------:R-:W-:Y:S01]  /*10f0*/  FADD.FTZ R49, R48, R49 ;  /* 0x0000003130317221 */ /* 0x000fe20000010000 */
[----:B------:R-:W-:Y:S06]  /*1100*/  BRA `(.L_x_2333) ;  /* 0x0000000000187947 */ /* 0x000fec0003800000 */
.L_x_2327:
[----:B------:R-:W-:Y:S01]  /*1110*/  HFMA2 R49, -RZ, RZ, 0, 0 ;  /* 0x00000000ff317431 */ /* 0x000fe200000001ff */
[----:B------:R-:W-:Y:S01]  /*1120*/  MOV R56, R48 ;  /* 0x0000003000387202 */ /* 0x000fe20000000f00 */
[----:B------:R-:W-:Y:S01]  /*1130*/  IMAD.MOV.U32 R44, RZ, RZ, R9 ;  /* 0x000000ffff2c7224 */ /* 0x000fe200078e0009 */
[----:B------:R-:W-:Y:S01]  /*1140*/  @P0 MOV R44, R9 ;  /* 0x00000009002c0202 */ /* 0x000fe20000000f00 */
[----:B------:R-:W-:Y:S02]  /*1150*/  @P0 IMAD.MOV.U32 R56, RZ, RZ, R48 ;  /* 0x000000ffff380224 */ /* 0x000fe400078e0030 */
[----:B------:R-:W-:-:S07]  /*1160*/  @P0 IMAD.U32 R49, R40, 0x10000, RZ ;  /* 0x0001000028310824 */ /* 0x000fce00078e00ff */
.L_x_2333:
[----:B------:R-:W-:Y:S05]  /*1170*/  BSYNC.RECONVERGENT B2 ;  /* 0x0000000000027941 */ /* 0x000fea0003800200 */
.L_x_2326:
        /* <DEDUP_REMOVED lines=11> */
.L_x_2335:
        /* <DEDUP_REMOVED lines=16> */
.L_x_2339:
        /* <DEDUP_REMOVED lines=13> */
.L_x_2341:
[----:B------:R-:W-:Y:S05]  /*1400*/  BSYNC.RECONVERGENT B4 ;  /* 0x0000000000047941 */ /* 0x000fea0003800200 */
.L_x_2340:
        /* <DEDUP_REMOVED lines=42> */
.L_x_2338:
[----:B------:R-:W-:Y:S05]  /*16b0*/  BSYNC.RECONVERGENT B3 ;  /* 0x0000000000037941 */ /* 0x000fea0003800200 */
.L_x_2337:
        /* <DEDUP_REMOVED lines=12> */
.L_x_2336:
[----:B------:R-:W-:Y:S05]  /*1780*/  BSYNC.RECONVERGENT B2 ;  /* 0x0000000000027941 */ /* 0x000fea0003800200 */
.L_x_2334:
        /* <DEDUP_REMOVED lines=10> */
.L_x_2343:
        /* <DEDUP_REMOVED lines=16> */
.L_x_2347:
        /* <DEDUP_REMOVED lines=13> */
.L_x_2349:
[----:B------:R-:W-:Y:S05]  /*1a00*/  BSYNC.RECONVERGENT B4 ;  /* 0x0000000000047941 */ /* 0x000fea0003800200 */
.L_x_2348:
        /* <DEDUP_REMOVED lines=43> */
.L_x_2346:
[----:B------:R-:W-:Y:S05]  /*1cc0*/  BSYNC.RECONVERGENT B3 ;  /* 0x0000000000037941 */ /* 0x000fea0003800200 */
.L_x_2345:
        /* <DEDUP_REMOVED lines=10> */
[----:B------:R-:W-:-:S04]  /*1d70*/  FMUL.FTZ R53, R30, R45 ;  /* 0x0000002d1e357220 */ /* 0x000fc80000410000 */
[----:B------:R-:W-:-:S07]  /*1d80*/  @P0 FADD.FTZ R53, R46, R53 ;  /* 0x000000352e350221 */ /* 0x000fce0000010000 */
.L_x_2344:
[----:B------:R-:W-:Y:S05]  /*1d90*/  BSYNC.RECONVERGENT B2 ;  /* 0x0000000000027941 */ /* 0x000fea0003800200 */
.L_x_2342:
        /* <DEDUP_REMOVED lines=10> */
.L_x_2351:
        /* <DEDUP_REMOVED lines=16> */
.L_x_2355:
        /* <DEDUP_REMOVED lines=13> */
.L_x_2357:
[----:B------:R-:W-:Y:S05]  /*2010*/  BSYNC.RECONVERGENT B4 ;  /* 0x0000000000047941 */ /* 0x000fea0003800200 */
.L_x_2356:
        /* <DEDUP_REMOVED lines=38> */
[----:B------:R-:W-:-:S03]  /*2280*/  LOP3.LUT R8, R8, UR32, R57, 0x96, !PT ;  /* 0x0000002008087c12 */ /* 0x000fc6000f8e9639 */
[----:B------:R-:W-:Y:S01]  /*2290*/  IMAD.MOV.U32 R50, RZ, RZ, R56 ;  /* 0x000000ffff327224 */ /* 0x000fe200078e0038 */
[----:B------:R-:W-:Y:S01]  /*22a0*/  LOP3.LUT R7, R46, UR33, R45, 0x96, !PT ;  /* 0x000000212e077c12 */ /* 0x000fe2000f8e962d */
[----:B------:R-:W-:Y:S01]  /*22b0*/  IMAD.MOV.U32 R45, RZ, RZ, R48 ;  /* 0x000000ffff2d7224 */ /* 0x000fe200078e0030 */
[----:B------:R-:W-:-:S07]  /*22c0*/  MOV R70, R44 ;  /* 0x0000002c00467202 */ /* 0x000fce0000000f00 */
.L_x_2354:
[----:B------:R-:W-:Y:S05]  /*22d0*/  BSYNC.RECONVERGENT B3 ;  /* 0x0000000000037941 */ /* 0x000fea0003800200 */
.L_x_2353:
[----:B------:R-:W-:Y:S02]  /*22e0*/  PRMT R46, R37, 0x7632, R46 ;  /* 0x00007632252e7816 */ /* 0x000fe4000000002e */
        /* <DEDUP_REMOVED lines=10> */
[----:B------:R-:W-:-:S04]  /*2390*/  FMUL.FTZ R56, R31, R46 ;  /* 0x0000002e1f387220 */ /* 0x000fc80000410000 */
[----:B------:R-:W-:-:S07]  /*23a0*/  @P0 FADD.FTZ R56, R45, R56 ;  /* 0x000000382d380221 */ /* 0x000fce0000010000 */
.L_x_2352:
[----:B------:R-:W-:Y:S05]  /*23b0*/  BSYNC.RECONVERGENT B2 ;  /* 0x0000000000027941 */ /* 0x000fea0003800200 */
.L_x_2350:
        /* <DEDUP_REMOVED lines=10> */
.L_x_2359:
        /* <DEDUP_REMOVED lines=16> */
.L_x_2363:
        /* <DEDUP_REMOVED lines=13> */
.L_x_2365:
[----:B------:R-:W-:Y:S05]  /*2630*/  BSYNC.RECONVERGENT B4 ;  /* 0x0000000000047941 */ /* 0x000fea0003800200 */
.L_x_2364:
        /* <DEDUP_REMOVED lines=43> */
.L_x_2362:
[----:B------:R-:W-:Y:S05]  /*28f0*/  BSYNC.RECONVERGENT B3 ;  /* 0x0000000000037941 */ /* 0x000fea0003800200 */
.L_x_2361:
        /* <DEDUP_REMOVED lines=12> */
.L_x_2360:
[----:B------:R-:W-:Y:S05]  /*29c0*/  BSYNC.RECONVERGENT B2 ;  /* 0x0000000000027941 */ /* 0x000fea0003800200 */
.L_x_2358:
        /* <DEDUP_REMOVED lines=10> */
.L_x_2367:
        /* <DEDUP_REMOVED lines=16> */
.L_x_2371:
        /* <DEDUP_REMOVED lines=13> */
.L_x_2373:
[----:B------:R-:W-:Y:S05]  /*2c40*/  BSYNC.RECONVERGENT B4 ;  /* 0x0000000000047941 */ /* 0x000fea0003800200 */
.L_x_2372:
        /* <DEDUP_REMOVED lines=43> */
.L_x_2370:
[----:B------:R-:W-:Y:S05]  /*2f00*/  BSYNC.RECONVERGENT B3 ;  /* 0x0000000000037941 */ /* 0x000fea0003800200 */
.L_x_2369:
        /* <DEDUP_REMOVED lines=12> */
.L_x_2368:
[----:B------:R-:W-:Y:S05]  /*2fd0*/  BSYNC.RECONVERGENT B2 ;  /* 0x0000000000027941 */ /* 0x000fea0003800200 */
.L_x_2366:
        /* <DEDUP_REMOVED lines=10> */
.L_x_2375:
        /* <DEDUP_REMOVED lines=16> */
.L_x_2379:
        /* <DEDUP_REMOVED lines=13> */
.L_x_2381:
[----:B------:R-:W-:Y:S05]  /*3250*/  BSYNC.RECONVERGENT B4 ;  /* 0x0000000000047941 */ /* 0x000fea0003800200 */
.L_x_2380:
        /* <DEDUP_REMOVED lines=43> */
.L_x_2378:
[----:B------:R-:W-:Y:S05]  /*3510*/  BSYNC.RECONVERGENT B3 ;  /* 0x0000000000037941 */ /* 0x000fea0003800200 */
.L_x_2377:
        /* <DEDUP_REMOVED lines=12> */
.L_x_2376:
[----:B------:R-:W-:Y:S05]  /*35e0*/  BSYNC.RECONVERGENT B2 ;  /* 0x0000000000027941 */ /* 0x000fea0003800200 */
.L_x_2374:
        /* <DEDUP_REMOVED lines=10> */
.L_x_2383:
        /* <DEDUP_REMOVED lines=16> */
.L_x_2387:
        /* <DEDUP_REMOVED lines=13> */
.L_x_2389:
[----:B------:R-:W-:Y:S05]  /*3860*/  BSYNC.RECONVERGENT B4 ;  /* 0x0000000000047941 */ /* 0x000fea0003800200 */
.L_x_2388:
        /* <DEDUP_REMOVED lines=43> */
.L_x_2386:
[----:B------:R-:W-:Y:S05]  /*3b20*/  BSYNC.RECONVERGENT B3 ;  /* 0x0000000000037941 */ /* 0x000fea0003800200 */
.L_x_2385:
        /* <DEDUP_REMOVED lines=13> */
.L_x_2384:
[----:B------:R-:W-:Y:S05]  /*3c00*/  BSYNC.RECONVERGENT B2 ;  /* 0x0000000000027941 */ /* 0x000fea0003800200 */
.L_x_2382:
        /* <DEDUP_REMOVED lines=24> */
.L_x_2325:
[----:B------:R-:W-:Y:S05]  /*3d90*/  BSYNC.RECONVERGENT B0 ;  /* 0x0000000000007941 */ /* 0x000fea0003800200 */
.L_x_2324:
        /* <DEDUP_REMOVED lines=53> */
.L_x_2405:
        /* <DEDUP_REMOVED lines=16> */
[----:B-1----:R-:W-:Y:S02]  /*41f0*/  IADD3 R44, PT, PT, R67, -0x1, RZ ;  /* 0xffffffff432c7810 */ /* 0x002fe40007ffe0ff */
        /* <DEDUP_REMOVED lines=36> */
.L_x_2392:
[----:B------:R-:W-:Y:S05]  /*4440*/  BSYNC.RECONVERGENT B0 ;  /* 0x0000000000007941 */ /* 0x000fea0003800200 */
.L_x_2391:
[----:B-12---:R-:W1:Y:S02]  /*4450*/  LDC.64 R44, c[0x0][0x380] ;  /* 0x0000e000ff2c7b82 */ /* 0x006e640000000a00 */
[----:B-1----:R-:W-:-:S05]  /*4460*/  IMAD R4, R44, 0x4, R4 ;  /* 0x000000042c047824 */ /* 0x002fca00078e0204 */
[----:B------:R-:W-:-:S13]  /*4470*/  ISETP.GE.AND P0, PT, R4, R45, PT ;  /* 0x0000002d0400720c */ /* 0x000fda0003f06270 */
[----:B------:R-:W-:Y:S05]  /*4480*/  @!P0 BRA `(.L_x_2393) ;  /* 0xffffffc400208947 */ /* 0x000fea000383ffff */
[----:B------:R-:W-:Y:S05]  /*4490*/  BSYNC B1 ;  /* 0x0000000000017941 */ /* 0x000fea0003800000 */
.L_x_2323:
[----:B------:R-:W-:Y:S05]  /*44a0*/  EXIT ;  /* 0x000000000000794d */ /* 0x000fea0003800000 */
.L_x_2390:
        /* <DEDUP_REMOVED lines=8> */
.L_x_2395:
[----:B------:R-:W-:Y:S05]  /*4530*/  BSYNC B0 ;  /* 0x0000000000007941 */ /* 0x000fea0003800000 */
.L_x_2394:
        /* <DEDUP_REMOVED lines=9> */
.L_x_2396:
[----:B------:R-:W-:Y:S02]  /*45d0*/  IMAD.MOV.U32 R46, RZ, RZ, 0x4 ;  /* 0x00000004ff2e7424 */ /* 0x000fe400078e00ff */
[----:B------:R-:W-:-:S04]  /*45e0*/  IMAD.MOV.U32 R45, RZ, RZ, R75 ;  /* 0x000000ffff2d7224 */ /* 0x000fc800078e004b */
[----:B------:R-:W-:-:S05]  /*45f0*/  FADD.FTZ R69, R68, R45 ;  /* 0x0000002d44457221 */ /* 0x000fca0000010000 */
[----:B------:R-:W-:-:S07]  /*4600*/  MOV R77, R69 ;  /* 0x00000045004d7202 */ /* 0x000fce0000000f00 */
[----:B------:R-:W-:Y:S05]  /*4610*/  WARPSYNC.COLLECTIVE R58, `(.L_x_2397) ;  /* 0x000000003a087348 */ /* 0x000fea0003c00000 */
[----:B------:R0:W1:Y:S02]  /*4620*/  SHFL.BFLY P4, R75, R77, R46, R47 ;  /* 0x0c00002e4d4b7389 */ /* 0x000064000008002f */
[----:B01----:R-:W-:Y:S05]  /*4630*/  ENDCOLLECTIVE ;  /* 0x000000000000791b */ /* 0x003fea0003800000 */
.L_x_2397:
[----:B------:R-:W-:Y:S01]  /*4640*/  HFMA2 R46, -RZ, RZ, 0, 4.76837158203125e-07 ;  /* 0x00000008ff2e7431 */ /* 0x000fe200000001ff */
[----:B------:R-:W-:-:S05]  /*4650*/  MOV R70, R75 ;  /* 0x0000004b00467202 */ /* 0x000fca0000000f00 */
[----:B------:R-:W-:-:S04]  /*4660*/  FADD.FTZ R70, R69, R70 ;  /* 0x0000004645467221 */ /* 0x000fc80000010000 */
[----:B------:R-:W-:-:S07]  /*4670*/  IMAD.MOV.U32 R77, RZ, RZ, R70 ;  /* 0x000000ffff4d7224 */ /* 0x000fce00078e0046 */
[----:B------:R-:W-:Y:S05]  /*4680*/  WARPSYNC.COLLECTIVE R58, `(.L_x_2398) ;  /* 0x000000003a087348 */ /* 0x000fea0003c00000 */
[----:B------:R0:W1:Y:S02]  /*4690*/  SHFL.BFLY P4, R75, R77, R46, R47 ;  /* 0x0c00002e4d4b7389 */ /* 0x000064000008002f */
[----:B01----:R-:W-:Y:S05]  /*46a0*/  ENDCOLLECTIVE ;  /* 0x000000000000791b */ /* 0x003fea0003800000 */
.L_x_2398:
        /* <DEDUP_REMOVED lines=8> */
.L_x_2399:
        /* <DEDUP_REMOVED lines=22> */
[----:B------:R-:W-:-:S05]  /*4890*/  FSEL R44, R44, RZ, !P0 ;  /* 0x000000ff2c2c7208 */ /* 0x000fca0004000000 */
[----:B------:R-:W-:-:S07]  /*48a0*/  IMAD.MOV.U32 R77, RZ, RZ, R44 ;  /* 0x000000ffff4d7224 */ /* 0x000fce00078e002c */
[----:B------:R-:W-:Y:S05]  /*48b0*/  WARPSYNC.COLLECTIVE R58, `(.L_x_2400) ;  /* 0x000000003a087348 */ /* 0x000fea0003c00000 */
[----:B------:R0:W1:Y:S02]  /*48c0*/  SHFL.BFLY P4, R75, R77, R46, R47 ;  /* 0x0c00002e4d4b7389 */ /* 0x000064000008002f */
[----:B01----:R-:W-:Y:S05]  /*48d0*/  ENDCOLLECTIVE ;  /* 0x000000000000791b */ /* 0x003fea0003800000 */
.L_x_2400:
[----:B------:R-:W-:Y:S02]  /*48e0*/  HFMA2 R46, -RZ, RZ, 0, 1.1920928955078125e-07 ;  /* 0x00000002ff2e7431 */ /* 0x000fe400000001ff */
[----:B------:R-:W-:-:S04]  /*48f0*/  IMAD.MOV.U32 R69, RZ, RZ, R75 ;  /* 0x000000ffff457224 */ /* 0x000fc800078e004b */
[----:B------:R-:W-:-:S05]  /*4900*/  FADD.FTZ R69, R44, R69 ;  /* 0x000000452c457221 */ /* 0x000fca0000010000 */
[----:B------:R-:W-:-:S07]  /*4910*/  MOV R77, R69 ;  /* 0x00000045004d7202 */ /* 0x000fce0000000f00 */
[----:B------:R-:W-:Y:S05]  /*4920*/  WARPSYNC.COLLECTIVE R58, `(.L_x_2401) ;  /* 0x000000003a087348 */ /* 0x000fea0003c00000 */
[----:B------:R0:W1:Y:S02]  /*4930*/  SHFL.BFLY P4, R75, R77, R46, R47 ;  /* 0x0c00002e4d4b7389 */ /* 0x000064000008002f */
[----:B01----:R-:W-:Y:S05]  /*4940*/  ENDCOLLECTIVE ;  /* 0x000000000000791b */ /* 0x003fea0003800000 */
.L_x_2401:
[----:B------:R-:W-:Y:S02]  /*4950*/  HFMA2 R46, -RZ, RZ, 0, 2.384185791015625e-07 ;  /* 0x00000004ff2e7431 */ /* 0x000fe400000001ff */
[----:B------:R-:W-:-:S04]  /*4960*/  IMAD.MOV.U32 R68, RZ, RZ, R75 ;  /* 0x000000ffff447224 */ /* 0x000fc800078e004b */
[----:B------:R-:W-:-:S05]  /*4970*/  FADD.FTZ R68, R69, R68 ;  /* 0x0000004445447221 */ /* 0x000fca0000010000 */
[----:B------:R-:W-:-:S07]  /*4980*/  MOV R77, R68 ;  /* 0x00000044004d7202 */ /* 0x000fce0000000f00 */
[----:B------:R-:W-:Y:S05]  /*4990*/  WARPSYNC.COLLECTIVE R58, `(.L_x_2402) ;  /* 0x000000003a087348 */ /* 0x000fea0003c00000 */
[----:B------:R0:W1:Y:S02]  /*49a0*/  SHFL.BFLY P4, R75, R77, R46, R47 ;  /* 0x0c00002e4d4b7389 */ /* 0x000064000008002f */
[----:B01----:R-:W-:Y:S05]  /*49b0*/  ENDCOLLECTIVE ;  /* 0x000000000000791b */ /* 0x003fea0003800000 */
.L_x_2402:
[----:B------:R-:W-:Y:S02]  /*49c0*/  HFMA2 R46, -RZ, RZ, 0, 4.76837158203125e-07 ;  /* 0x00000008ff2e7431 */ /* 0x000fe400000001ff */
[----:B------:R-:W-:-:S04]  /*49d0*/  IMAD.MOV.U32 R73, RZ, RZ, R75 ;  /* 0x000000ffff497224 */ /* 0x000fc800078e004b */
[----:B------:R-:W-:-:S05]  /*49e0*/  FADD.FTZ R73, R68, R73 ;  /* 0x0000004944497221 */ /* 0x000fca0000010000 */
[----:B------:R-:W-:-:S07]  /*49f0*/  MOV R77, R73 ;  /* 0x00000049004d7202 */ /* 0x000fce0000000f00 */
[----:B------:R-:W-:Y:S05]  /*4a00*/  WARPSYNC.COLLECTIVE R58, `(.L_x_2403) ;  /* 0x000000003a087348 */ /* 0x000fea0003c00000 */
[----:B------:R0:W1:Y:S02]  /*4a10*/  SHFL.BFLY P4, R75, R77, R46, R47 ;  /* 0x0c00002e4d4b7389 */ /* 0x000064000008002f */
[----:B01----:R-:W-:Y:S05]  /*4a20*/  ENDCOLLECTIVE ;  /* 0x000000000000791b */ /* 0x003fea0003800000 */
.L_x_2403:
[----:B------:R-:W-:Y:S02]  /*4a30*/  HFMA2 R46, -RZ, RZ, 0, 9.5367431640625e-07 ;  /* 0x00000010ff2e7431 */ /* 0x000fe400000001ff */
[----:B------:R-:W-:-:S04]  /*4a40*/  IMAD.MOV.U32 R70, RZ, RZ, R75 ;  /* 0x000000ffff467224 */ /* 0x000fc800078e004b */
[----:B------:R-:W-:-:S05]  /*4a50*/  FADD.FTZ R70, R73, R70 ;  /* 0x0000004649467221 */ /* 0x000fca0000010000 */
[----:B------:R-:W-:-:S07]  /*4a60*/  MOV R77, R70 ;  /* 0x00000046004d7202 */ /* 0x000fce0000000f00 */
[----:B------:R-:W-:Y:S05]  /*4a70*/  WARPSYNC.COLLECTIVE R58, `(.L_x_2404) ;  /* 0x000000003a087348 */ /* 0x000fea0003c00000 */
[----:B------:R0:W1:Y:S02]  /*4a80*/  SHFL.BFLY P4, R75, R77, R46, R47 ;  /* 0x0c00002e4d4b7389 */ /* 0x000064000008002f */
[----:B01----:R-:W-:Y:S05]  /*4a90*/  ENDCOLLECTIVE ;  /* 0x000000000000791b */ /* 0x003fea0003800000 */
.L_x_2404:
[----:B------:R-:W-:Y:S05]  /*4aa0*/  BRA `(.L_x_2405) ;  /* 0xfffffff400907947 */ /* 0x000fea000383ffff */
.L_x_2406:
        /* <DEDUP_REMOVED lines=13> */
.L_x_9081:


//--------------------- .text._ZN10layer_norm13ln_fwd_kernelINS_13Kernel_traitsIf13__nv_bfloat16S2_S2_fjLj256ELj1ELj4ELj1ELj16ENS_18Kernel_traits_baseILj256EfS2_S2_S2_fjLj128EEEEELb1ELb1ELb1ELb1EEEvNS_9FwdParamsE --------------------------
	.section	.text._ZN10layer_norm13ln_fwd_kernelINS_13Kernel_traitsIf13__nv_bfloat16S2_S2_fjLj256ELj1ELj4ELj1ELj16ENS_18Kernel_traits_baseILj256EfS2_S2_S2_fjLj128EEEEELb1ELb1ELb1ELb1EEEvNS_9FwdParamsE,"ax",@progbits
	.align	128
        .global         _ZN10layer_norm13ln_fwd_kernelINS_13Kernel_traitsIf13__nv_bfloat16S2_S2_fjLj256ELj1ELj4ELj1ELj16ENS_18Kernel_traits_baseILj256EfS2_S2_S2_fjLj128EEEEELb1ELb1ELb1ELb1EEEvNS_9FwdParamsE
        .type           _ZN10layer_norm13ln_fwd_kernelINS_13Kernel_traitsIf13__nv_bfloat16S2_S2_fjLj256ELj1ELj4ELj1ELj16ENS_18Kernel_traits_baseILj256EfS2_S2_S2_fjLj128EEEEELb1ELb1ELb1ELb1EEEvNS_9FwdParamsE,@function
        .size           _ZN10layer_norm13ln_fwd_kernelINS_13Kernel_traitsIf13__nv_bfloat16S2_S2_fjLj256ELj1ELj4ELj1ELj16ENS_18Kernel_traits_baseILj256EfS2_S2_S2_fjLj128EEEEELb1ELb1ELb1ELb1EEEvNS_9FwdParamsE,(.L_x_9082 - _ZN10layer_norm13ln_fwd_kernelINS_13Kernel_traitsIf13__nv_bfloat16S2_S2_fjLj256ELj1ELj4ELj1ELj16ENS_18Kernel_traits_baseILj256EfS2_S2_S2_fjLj128EEEEELb1ELb1ELb1ELb1EEEvNS_9FwdParamsE)
        .other          _ZN10layer_norm13ln_fwd_kernelINS_13Kernel_traitsIf13__nv_bfloat16S2_S2_fjLj256ELj1ELj4ELj1ELj16ENS_18Kernel_traits_baseILj256EfS2_S2_S2_fjLj128EEEEELb1ELb1ELb1ELb1EEEvNS_9FwdParamsE,@"STO_CUDA_ENTRY STV_DEFAULT"
_ZN10layer_norm13ln_fwd_kernelINS_13Kernel_traitsIf13__nv_bfloat16S2_S2_fjLj256ELj1ELj4ELj1ELj16ENS_18Kernel_traits_baseILj256EfS2_S2_S2_fjLj128EEEEELb1ELb1ELb1ELb1EEEvNS_9FwdParamsE:
.text._ZN10layer_norm13ln_fwd_kernelINS_13Kernel_traitsIf13__nv_bfloat16S2_S2_fjLj256ELj1ELj4ELj1ELj16ENS_18Kernel_traits_baseILj256EfS2_S2_S2_fjLj128EEEEELb1ELb1ELb1ELb1EEEvNS_9FwdParamsE:
        /* <DEDUP_REMOVED lines=45> */
[----:B------:R-:W-:Y:S02]  /*02d0*/  UIADD3 UR22, UPT, UPT, UR7, 0x32370b8f, URZ ;  /* 0x32370b8f07167890 */ /* 0x000fe4000fffe0ff */
[----:B------:R-:W-:Y:S01]  /*02e0*/  UIADD3 UR21, UPT, UPT, UR6, -0x255992d5, URZ ;  /* 0xdaa66d2b06157890 */ /* 0x000fe2000fffe0ff */
[----:B------:R-:W-:Y:S01]  /*02f0*/  @P1 IADD3.X R11, PT, PT, RZ, R5, RZ, P0, !PT ;  /* 0x00000005ff0b1210 */ /* 0x000fe200007fe4ff */
[----:B------:R-:W-:-:S02]  /*0300*/  UIADD3 UR23, UPT, UPT, UR6, 0x78dde6e4, URZ ;  /* 0x78dde6e406177890 */ /* 0x000fc4000fffe0ff */
[----:B------:R-:W-:Y:S01]  /*0310*/  UIADD3 UR24, UPT, UPT, UR7, -0x126145ec, URZ ;  /* 0xed9eba1407187890 */ /* 0x000fe2000fffe0ff */
[--C-:B------:R-:W-:Y:S01]  /*0320*/  SHF.R.U64 R48, R0, 0x2, R11.reuse ;  /* 0x0000000200307819 */ /* 0x100fe2000000120b */
[----:B------:R-:W-:Y:S01]  /*0330*/  IMAD.HI.U32 R4, R49, -0x326172a9, RZ ;  /* 0xcd9e8d5731047827 */ /* 0x000fe200078e00ff */
[----:B------:R-:W-:Y:S01]  /*0340*/  SHF.R.U32.HI R11, RZ, 0x2, R11 ;  /* 0x00000002ff0b7819 */ /* 0x000fe2000001160b */
[----:B------:R-:W-:Y:S02]  /*0350*/  UIADD3 UR26, UPT, UPT, UR7, -0x56f99767, URZ ;  /* 0xa9066899071a7890 */ /* 0x000fe4000fffe0ff */
[----:B------:R-:W-:Y:S01]  /*0360*/  IMAD.HI.U32 R5, R48, -0x2daee0ad, RZ ;  /* 0xd2511f5330057827 */ /* 0x000fe200078e00ff */
[----:B------:R-:W-:Y:S01]  /*0370*/  LOP3.LUT R4, R11, UR6, R4, 0x96, !PT ;  /* 0x000000060b047c12 */ /* 0x000fe2000f8e9604 */
[----:B------:R-:W-:Y:S02]  /*0380*/  UIADD3 UR25, UPT, UPT, UR6, 0x1715609d, URZ ;  /* 0x1715609d06197890 */ /* 0x000fe4000fffe0ff */
[----:B-1----:R-:W-:Y:S01]  /*0390*/  IMAD.WIDE.U32 R6, R50, 0x20, R6 ;  /* 0x0000002032067825 */ /* 0x002fe200078e0006 */
[----:B------:R-:W-:Y:S01]  /*03a0*/  LOP3.LUT R5, R5, UR7, RZ, 0x3c, !PT ;  /* 0x0000000705057c12 */ /* 0x000fe2000f8e3cff */
[----:B------:R-:W-:-:S02]  /*03b0*/  UIADD3 UR27, UPT, UPT, UR6, -0x4ab325aa, URZ ;  /* 0xb54cda56061b7890 */ /* 0x000fc4000fffe0ff */
[----:B--2---:R-:W-:Y:S01]  /*03c0*/  IMAD.WIDE.U32 R2, R50, 0x20, R2 ;  /* 0x0000002032027825 */ /* 0x004fe200078e0002 */
[----:B------:R-:W5:Y:S01]  /*03d0*/  LDG.E.128 R28, desc[UR8][R6.64] ;  /* 0x00000008061c7981 */ /* 0x000f62000c1e1d00 */
[----:B------:R-:W-:Y:S02]  /*03e0*/  UIADD3 UR28, UPT, UPT, UR7, 0x646e171e, URZ ;  /* 0x646e171e071c7890 */ /* 0x000fe4000fffe0ff */
[----:B------:R-:W-:Y:S01]  /*03f0*/  UIADD3 UR30, UPT, UPT, UR7, 0x1fd5c5a3, URZ ;  /* 0x1fd5c5a3071e7890 */ /* 0x000fe2000fffe0ff */
[----:B------:R0:W5:Y:S01]  /*0400*/  LDG.E.128 R32, desc[UR8][R6.64+0x10] ;  /* 0x0000100806207981 */ /* 0x000162000c1e1d00 */
[----:B------:R-:W-:Y:S02]  /*0410*/  UIADD3 UR29, UPT, UPT, UR6, 0x5384540f, URZ ;  /* 0x5384540f061d7890 */ /* 0x000fe4000fffe0ff */
[----:B------:R-:W-:Y:S01]  /*0420*/  UIADD3 UR31, UPT, UPT, UR6, -0xe443238, URZ ;  /* 0xf1bbcdc8061f7890 */ /* 0x000fe2000fffe0ff */
[----:B------:R-:W5:Y:S01]  /*0430*/  LDG.E.128 R20, desc[UR8][R2.64] ;  /* 0x0000000802147981 */ /* 0x000f62000c1e1d00 */
[----:B------:R-:W1:Y:S03]  /*0440*/  LDCU.U8 UR4, c[0x0][0x410] ;  /* 0x00008200ff0477ac */ /* 0x000e660008000000 */
[----:B------:R2:W5:Y:S01]  /*0450*/  LDG.E.128 R24, desc[UR8][R2.64+0x10] ;  /* 0x0000100802187981 */ /* 0x000562000c1e1d00 */
[----:B------:R-:W-:Y:S01]  /*0460*/  UIADD3 UR32, UPT, UPT, UR7, -0x24c28bd8, URZ ;  /* 0xdb3d742807207890 */ /* 0x000fe2000fffe0ff */
[----:B0-----:R-:W-:Y:S01]  /*0470*/  IMAD R7, R48, -0x2daee0ad, RZ ;  /* 0xd2511f5330077824 */ /* 0x001fe200078e02ff */
[----:B------:R-:W-:Y:S01]  /*0480*/  UIADD3 UR33, UPT, UPT, UR6, -0x700cb87f, URZ ;  /* 0x8ff3478106217890 */ /* 0x000fe2000fffe0ff */
[----:B------:R-:W-:Y:S01]  /*0490*/  IMAD.HI.U32 R6, R4, -0x2daee0ad, RZ ;  /* 0xd2511f5304067827 */ /* 0x000fe200078e00ff */
[----:B------:R-:W-:Y:S01]  /*04a0*/  UIADD3 UR34, UPT, UPT, UR7, -0x695add53, URZ ;  /* 0x96a522ad07227890 */ /* 0x000fe2000fffe0ff */
[----:B------:R-:W0:Y:S02]  /*04b0*/  LDCU UR5, c[0x0][0x404] ;  /* 0x00008080ff0577ac */ /* 0x000e240008000800 */
[----:B--2---:R-:W-:Y:S01]  /*04c0*/  IMAD R3, R49, -0x326172a9, RZ ;  /* 0xcd9e8d5731037824 */ /* 0x004fe200078e02ff */
        /* <DEDUP_REMOVED lines=53> */
[----:B------:R-:W-:Y:S01]  /*0820*/  BSSY B0, `(.L_x_2407) ;  /* 0x00003ad000007945 */ /* 0x000fe20003800000 */
[----:B------:R-:W-:Y:S02]  /*0830*/  LOP3.LUT R10, R5, UR34, R10, 0x96, !PT ;  /* 0x00000022050a7c12 */ /* 0x000fe4000f8e960a */
[----:B-1----:R-:W-:Y:S01]  /*0840*/  ISETP.NE.AND P1, PT, RZ, UR4, PT ;  /* 0x00000004ff007c0c */ /* 0x002fe2000bf25270 */
[----:B------:R-:W-:Y:S01]  /*0850*/  IMAD.MOV.U32 R5, RZ, RZ, RZ ;  /* 0x000000ffff057224 */ /* 0x000fe200078e00ff */
[----:B------:R-:W-:Y:S01]  /*0860*/  LOP3.LUT R9, R6, UR33, R9, 0x96, !PT ;  /* 0x0000002106097c12 */ /* 0x000fe2000f8e9609 */
[----:B------:R-:W-:Y:S01]  /*0870*/  IMAD R8, R3, -0x2daee0ad, RZ ;  /* 0xd2511f5303087824 */ /* 0x000fe200078e02ff */
[----:B------:R-:W-:Y:S01]  /*0880*/  LOP3.LUT R7, R0, 0x3, RZ, 0xc0, !PT ;  /* 0x0000000300077812 */ /* 0x000fe200078ec0ff */
[----:B0-234-:R-:W-:-:S08]  /*0890*/  IMAD R6, R4, -0x326172a9, RZ ;  /* 0xcd9e8d5704067824 */ /* 0x01dfd000078e02ff */
.L_x_2477:
[----:B------:R-:W0:Y:S01]  /*08a0*/  LDC.64 R46, c[0x0][0x3f0] ;  /* 0x0000fc00ff2e7b82 */ /* 0x000e220000000a00 */
[----:B------:R-:W-:-:S07]  /*08b0*/  ISETP.NE.U32.AND P0, PT, RZ, UR10, PT ;  /* 0x0000000aff007c0c */ /* 0x000fce000bf05070 */
[----:B------:R-:W1:Y:S08]  /*08c0*/  LDC R60, c[0x0][0x388] ;  /* 0x0000e200ff3c7b82 */ /* 0x000e700000000800 */
[----:B------:R-:W2:Y:S01]  /*08d0*/  LDC.64 R64, c[0x0][0x3f8] ;  /* 0x0000fe00ff407b82 */ /* 0x000ea20000000a00 */
[----:B0-----:R-:W-:-:S05]  /*08e0*/  IMAD.WIDE R46, R51, 0x4, R46 ;  /* 0x00000004332e7825 */ /* 0x001fca00078e022e */
[----:B------:R0:W3:Y:S01]  /*08f0*/  LDG.E R59, desc[UR8][R46.64] ;  /* 0x000000082e3b7981 */ /* 0x0000e2000c1e1900 */
[----:B------:R-:W-:Y:S01]  /*0900*/  ISETP.NE.AND.EX P0, PT, RZ, UR11, PT, P0 ;  /* 0x0000000bff007c0c */ /* 0x000fe2000bf05300 */
[----:B-1----:R-:W-:-:S05]  /*0910*/  IMAD R56, R51, R60, RZ ;  /* 0x0000003c33387224 */ /* 0x002fca00078e02ff */
[----:B0-----:R-:W-:-:S07]  /*0920*/  SHF.R.S32.HI R47, RZ, 0x1f, R56 ;  /* 0x0000001fff2f7819 */ /* 0x001fce0000011438 */
[----:B------:R-:W0:Y:S01]  /*0930*/  @P0 LDC.64 R62, c[0x0][0x3a0] ;  /* 0x0000e800ff3e0b82 */ /* 0x000e220000000a00 */
[----:B------:R-:W-:-:S04]  /*0940*/  LEA.HI R47, R47, R56, RZ, 0x3 ;  /* 0x000000382f2f7211 */ /* 0x000fc800078f18ff */
[----:B------:R-:W-:Y:S01]  /*0950*/  LEA.HI.SX32 R47, R47, R50, 0x1d ;  /* 0x000000322f2f7211 */ /* 0x000fe200078feaff */
[----:B--2---:R-:W-:-:S04]  /*0960*/  IMAD.WIDE R72, R51, 0x4, R64 ;  /* 0x0000000433487825 */ /* 0x004fc800078e0240 */
[----:B0-----:R-:W-:-:S05]  /*0970*/  @P0 IMAD.WIDE.U32 R62, R47, 0x10, R62 ;  /* 0x000000102f3e0825 */ /* 0x001fca00078e003e */
[----:B------:R-:W2:Y:S01]  /*0980*/  @P0 LDG.E.128 R36, desc[UR8][R62.64] ;  /* 0x000000083e240981 */ /* 0x000ea2000c1e1d00 */
[----:B---3--:R-:W-:-:S13]  /*0990*/  ISETP.GE.AND P2, PT, R59, 0x1, PT ;  /* 0x000000013b00780c */ /* 0x008fda0003f46270 */
[----:B------:R-:W0:Y:S01]  /*09a0*/  @P2 LDC.64 R44, c[0x0][0x390] ;  /* 0x0000e400ff2c2b82 */ /* 0x000e220000000a00 */
[----:B------:R-:W-:-:S05]  /*09b0*/  @P2 IADD3 R57, PT, PT, R59, -0x1, RZ ;  /* 0xffffffff3b392810 */ /* 0x000fca0007ffe0ff */
[----:B------:R-:W-:-:S05]  /*09c0*/  @P2 IMAD R57, R57, R60, RZ ;  /* 0x0000003c39392224 */ /* 0x000fca00078e02ff */
[----:B------:R-:W-:-:S04]  /*09d0*/  @P2 SHF.R.S32.HI R58, RZ, 0x1f, R57 ;  /* 0x0000001fff3a2819 */ /* 0x000fc80000011439 */
[----:B------:R-:W-:Y:S02]  /*09e0*/  @P2 LEA.HI R61, R58, R57, RZ, 0x3 ;  /* 0x000000393a3d2211 */ /* 0x000fe400078f18ff */
[----:B------:R-:W-:Y:S02]  /*09f0*/  CS2R R56, SRZ ;  /* 0x0000000000387805 */ /* 0x000fe4000001ff00 */
[----:B------:R-:W-:Y:S01]  /*0a00*/  @P2 IMAD.MOV.U32 R57, RZ, RZ, RZ ;  /* 0x000000ffff392224 */ /* 0x000fe200078e00ff */
[----:B------:R-:W-:Y:S02]  /*0a10*/  @P2 LEA.HI.SX32 R56, R61, R50, 0x1d ;  /* 0x000000323d382211 */ /* 0x000fe400078feaff */
[----:B-----5:R1:W5:Y:S02]  /*0a20*/  LDG.E R61, desc[UR8][R72.64] ;  /* 0x00000008483d7981 */ /* 0x020364000c1e1900 */
[----:B0-----:R-:W-:-:S04]  /*0a30*/  @P2 LEA R44, P3, R56, R44, 0x4 ;  /* 0x0000002c382c2211 */ /* 0x001fc800078620ff */
[----:B------:R-:W-:-:S05]  /*0a40*/  @P2 LEA.HI.X R45, R56, R45, R57, 0x4, P3 ;  /* 0x0000002d382d2211 */ /* 0x000fca00018f2439 */
[----:B------:R-:W3:Y:S01]  /*0a50*/  @P2 LDG.E.128 R40, desc[UR8][R44.64] ;  /* 0x000000082c282981 */ /* 0x000ee2000c1e1d00 */
        /* <DEDUP_REMOVED lines=8> */
[----:B-1----:R-:W-:Y:S06]  /*0ae0*/  @!P2 BRA `(.L_x_2409) ;  /* 0x00000004005ca947 */ /* 0x002fec0003800000 */
        /* <DEDUP_REMOVED lines=16> */
.L_x_2412:
        /* <DEDUP_REMOVED lines=13> */
.L_x_2414:
[----:B------:R-:W-:Y:S05]  /*0cc0*/  BSYNC.RECONVERGENT B3 ;  /* 0x0000000000037941 */ /* 0x000fea0003800200 */
.L_x_2413:
        /* <DEDUP_REMOVED lines=42> */
.L_x_2411:
[----:B------:R-:W-:Y:S05]  /*0f70*/  BSYNC.RECONVERGENT B2 ;  /* 0x0000000000027941 */ /* 0x000fea0003800200 */
.L_x_2410:
[----:B------:R-:W-:Y:S01]  /*0f80*/  I2FP.F32.U32 R4, R4 ;  /* 0x0000000400047245 */ /* 0x000fe20000201000 */
[----:B------:R-:W-:Y:S01]  /*0f90*/  IMAD.MOV.U32 R45, RZ, RZ, 0x2f800000 ;  /* 0x2f800000ff2d7424 */ /* 0x000fe200078e00ff */
[----:B------:R-:W-:-:S03]  /*0fa0*/  SHF.L.U32 R7, R40, 0x10, RZ ;  /* 0x0000001028077819 */ /* 0x000fc600000006ff */
[----:B------:R-:W-:Y:S02]  /*0fb0*/  FFMA.FTZ R4, R4, R45, 1.1641532182693481445e-10 ;  /* 0x2f00000004047423 */ /* 0x000fe4000001002d */
[----:B------:R-:W-:-:S03]  /*0fc0*/  FMUL.FTZ R7, R7, UR13 ;  /* 0x0000000d07077c20 */ /* 0x000fc60008410000 */
[----:B------:R-:W-:Y:S01]  /*0fd0*/  FSETP.GTU.FTZ.AND P3, PT, R4, UR5, PT ;  /* 0x0000000504007c0b */ /* 0x000fe2000bf7c000 */
[----:B------:R-:W-:-:S03]  /*0fe0*/  FMUL.FTZ R7, R7, UR12 ;  /* 0x0000000c07077c20 */ /* 0x000fc60008410000 */
[----:B------:R-:W-:Y:S02]  /*0ff0*/  SEL R4, RZ, 0x1, P3 ;  /* 0x00000001ff047807 */ /* 0x000fe40001800000 */
[----:B------:R-:W-:-:S05]  /*1000*/  FSEL R7, R7, RZ, !P3 ;  /* 0x000000ff07077208 */ /* 0x000fca0005800000 */
[----:B------:R-:W-:Y:S01]  /*1010*/  FMUL.FTZ R62, R28, R7 ;  /* 0x000000071c3e7220 */ /* 0x000fe20000410000 */
[----:B------:R-:W-:Y:S06]  /*1020*/  @!P0 BRA `(.L_x_2415) ;  /* 0x00000000001c8947 */ /* 0x000fec0003800000 */
[----:B------:R-:W-:-:S04]  /*1030*/  IMAD.U32 R7, R36, 0x10000, RZ ;  /* 0x0001000024077824 */ /* 0x000fc800078e00ff */
[----:B------:R-:W-:Y:S01]  /*1040*/  FADD.FTZ R62, R62, R7 ;  /* 0x000000073e3e7221 */ /* 0x000fe20000010000 */
[----:B------:R-:W-:Y:S06]  /*1050*/  BRA `(.L_x_2415) ;  /* 0x0000000000107947 */ /* 0x000fec0003800000 */
.L_x_2409:
[----:B------:R-:W-:Y:S01]  /*1060*/  MOV R62, RZ ;  /* 0x000000ff003e7202 */ /* 0x000fe20000000f00 */
[----:B------:R-:W-:Y:S01]  /*1070*/  IMAD.MOV.U32 R64, RZ, RZ, R8 ;  /* 0x000000ffff407224 */ /* 0x000fe200078e0008 */
[----:B------:R-:W-:Y:S01]  /*1080*/  MOV R44, R7 ;  /* 0x00000007002c7202 */ /* 0x000fe20000000f00 */
[----:B------:R-:W-:-:S07]  /*1090*/  @P0 IMAD.U32 R62, R36, 0x10000, RZ ;  /* 0x00010000243e0824 */ /* 0x000fce00078e00ff */
.L_x_2415:
[----:B------:R-:W-:Y:S05]  /*10a0*/  BSYNC.RECONVERGENT B1 ;  /* 0x0000000000017941 */ /* 0x000fea0003800200 */
.L_x_2408:
        /* <DEDUP_REMOVED lines=11> */
.L_x_2417:
        /* <DEDUP_REMOVED lines=16> */
.L_x_2421:
        /* <DEDUP_REMOVED lines=13> */
.L_x_2423:
[----:B------:R-:W-:Y:S05]  /*1330*/  BSYNC.RECONVERGENT B3 ;  /* 0x0000000000037941 */ /* 0x000fea0003800200 */
.L_x_2422:
        /* <DEDUP_REMOVED lines=41> */
.L_x_2420:
[----:B------:R-:W-:Y:S05]  /*15d0*/  BSYNC.RECONVERGENT B2 ;  /* 0x0000000000027941 */ /* 0x000fea0003800200 */
.L_x_2419:
[----:B------:R-:W-:Y:S01]  /*15e0*/  HFMA2 R44, -RZ, RZ, 0.1171875, 0 ;  /* 0x2f800000ff2c7431 */ /* 0x000fe200000001ff */
[----:B------:R-:W-:Y:S02]  /*15f0*/  PRMT R8, R40, 0x7632, R8 ;  /* 0x0000763228087816 */ /* 0x000fe40000000008 */
[----:B------:R-:W-:Y:S02]  /*1600*/  I2FP.F32.U32 R3, R3 ;  /* 0x0000000300037245 */ /* 0x000fe40000201000 */
[----:B------:R-:W-:Y:S01]  /*1610*/  @P0 SHF.L.U32 R58, R58, 0x10, RZ ;  /* 0x000000103a3a0819 */ /* 0x000fe200000006ff */
[----:B------:R-:W-:Y:S02]  /*1620*/  IMAD.U32 R8, R8, 0x10000, RZ ;  /* 0x0001000008087824 */ /* 0x000fe400078e00ff */
[----:B------:R-:W-:Y:S02]  /*1630*/  FFMA.FTZ R3, R3, R44, 1.1641532182693481445e-10 ;  /* 0x2f00000003037423 */ /* 0x000fe4000001002c */
[----:B------:R-:W-:-:S04]  /*1640*/  FMUL.FTZ R8, R8, UR13 ;  /* 0x0000000d08087c20 */ /* 0x000fc80008410000 */
[----:B------:R-:W-:Y:S01]  /*1650*/  FMUL.FTZ R8, R8, UR12 ;  /* 0x0000000c08087c20 */ /* 0x000fe20008410000 */
[----:B------:R-:W-:-:S04]  /*1660*/  FSETP.GTU.FTZ.AND P4, PT, R3, UR5, PT ;  /* 0x0000000503007c0b */ /* 0x000fc8000bf9c000 */
[----:B------:R-:W-:Y:S02]  /*1670*/  FSEL R8, R8, RZ, !P4 ;  /* 0x000000ff08087208 */ /* 0x000fe40006000000 */
[----:B------:R-:W-:-:S03]  /*1680*/  SEL R3, RZ, 0x1, P4 ;  /* 0x00000001ff037807 */ /* 0x000fc60002000000 */
[----:B------:R-:W-:-:S04]  /*1690*/  FMUL.FTZ R63, R29, R8 ;  /* 0x000000081d3f7220 */ /* 0x000fc80000410000 */
[----:B------:R-:W-:-:S07]  /*16a0*/  @P0 FADD.FTZ R63, R63, R58 ;  /* 0x0000003a3f3f0221 */ /* 0x000fce0000010000 */
.L_x_2418:
[----:B------:R-:W-:Y:S05]  /*16b0*/  BSYNC.RECONVERGENT B1 ;  /* 0x0000000000017941 */ /* 0x000fea0003800200 */
.L_x_2416:
        /* <DEDUP_REMOVED lines=10> */
.L_x_2425:
        /* <DEDUP_REMOVED lines=16> */
.L_x_2429:
        /* <DEDUP_REMOVED lines=13> */
.L_x_2431:
[----:B------:R-:W-:Y:S05]  /*1930*/  BSYNC.RECONVERGENT B3 ;  /* 0x0000000000037941 */ /* 0x000fea0003800200 */
.L_x_2430:
        /* <DEDUP_REMOVED lines=42> */
.L_x_2428:
[----:B------:R-:W-:Y:S05]  /*1be0*/  BSYNC.RECONVERGENT B2 ;  /* 0x0000000000027941 */ /* 0x000fea0003800200 */
.L_x_2427:
        /* <DEDUP_REMOVED lines=12> */
.L_x_2426:
[----:B------:R-:W-:Y:S05]  /*1cb0*/  BSYNC.RECONVERGENT B1 ;  /* 0x0000000000017941 */ /* 0x000fea0003800200 */
.L_x_2424:
        /* <DEDUP_REMOVED lines=10> */
.L_x_2433:
        /* <DEDUP_REMOVED lines=16> */
.L_x_2437:
        /* <DEDUP_REMOVED lines=13> */
.L_x_2439:
[----:B------:R-:W-:Y:S05]  /*1f30*/  BSYNC.RECONVERGENT B3 ;  /* 0x0000000000037941 */ /* 0x000fea0003800200 */
.L_x_2438:
        /* <DEDUP_REMOVED lines=42> */
.L_x_2436:
[----:B------:R-:W-:Y:S05]  /*21e0*/  BSYNC.RECONVERGENT B2 ;  /* 0x0000000000027941 */ /* 0x000fea0003800200 */
.L_x_2435:
        /* <DEDUP_REMOVED lines=12> */
.L_x_2434:
[----:B------:R-:W-:Y:S05]  /*22b0*/  BSYNC.RECONVERGENT B1 ;  /* 0x0000000000017941 */ /* 0x000fea0003800200 */
.L_x_2432:
        /* <DEDUP_REMOVED lines=10> */
.L_x_2441:
        /* <DEDUP_REMOVED lines=16> */
.L_x_2445:
        /* <DEDUP_REMOVED lines=13> */
.L_x_2447:
[----:B------:R-:W-:Y:S05]  /*2530*/  BSYNC.RECONVERGENT B3 ;  /* 0x0000000000037941 */ /* 0x000fea0003800200 */
.L_x_2446:
        /* <DEDUP_REMOVED lines=42> */
.L_x_2444:
[----:B------:R-:W-:Y:S05]  /*27e0*/  BSYNC.RECONVERGENT B2 ;  /* 0x0000000000027941 */ /* 0x000fea0003800200 */
.L_x_2443:
        /* <DEDUP_REMOVED lines=12> */
.L_x_2442:
[----:B------:R-:W-:Y:S05]  /*28b0*/  BSYNC.RECONVERGENT B1 ;  /* 0x0000000000017941 */ /* 0x000fea0003800200 */
.L_x_2440:
        /* <DEDUP_REMOVED lines=10> */
.L_x_2449:
        /* <DEDUP_REMOVED lines=16> */
.L_x_2453:
        /* <DEDUP_REMOVED lines=13> */
.L_x_2455:
[----:B------:R-:W-:Y:S05]  /*2b30*/  BSYNC.RECONVERGENT B3 ;  /* 0x0000000000037941 */ /* 0x000fea0003800200 */
.L_x_2454:
        /* <DEDUP_REMOVED lines=42> */
.L_x_2452:
[----:B------:R-:W-:Y:S05]  /*2de0*/  BSYNC.RECONVERGENT B2 ;  /* 0x0000000000027941 */ /* 0x000fea0003800200 */
.L_x_2451:
        /* <DEDUP_REMOVED lines=12> */
.L_x_2450:
[----:B------:R-:W-:Y:S05]  /*2eb0*/  BSYNC.RECONVERGENT B1 ;  /* 0x0000000000017941 */ /* 0x000fea0003800200 */
.L_x_2448:
        /* <DEDUP_REMOVED lines=10> */
.L_x_2457:
        /* <DEDUP_REMOVED lines=16> */
.L_x_2461:
        /* <DEDUP_REMOVED lines=13> */
.L_x_2463:
[----:B------:R-:W-:Y:S05]  /*3130*/  BSYNC.RECONVERGENT B3 ;  /* 0x0000000000037941 */ /* 0x000fea0003800200 */
.L_x_2462:
        /* <DEDUP_REMOVED lines=42> */
.L_x_2460:
[----:B------:R-:W-:Y:S05]  /*33e0*/  BSYNC.RECONVERGENT B2 ;  /* 0x0000000000027941 */ /* 0x000fea0003800200 */
.L_x_2459:
        /* <DEDUP_REMOVED lines=12> */
.L_x_2458:
[----:B------:R-:W-:Y:S05]  /*34b0*/  BSYNC.RECONVERGENT B1 ;  /* 0x0000000000017941 */ /* 0x000fea0003800200 */
.L_x_2456:
        /* <DEDUP_REMOVED lines=10> */
.L_x_2465:
        /* <DEDUP_REMOVED lines=16> */
.L_x_2469:
        /* <DEDUP_REMOVED lines=13> */
.L_x_2471:
[----:B------:R-:W-:Y:S05]  /*3730*/  BSYNC.RECONVERGENT B3 ;  /* 0x0000000000037941 */ /* 0x000fea0003800200 */
.L_x_2470:
        /* <DEDUP_REMOVED lines=42> */
.L_x_2468:
[----:B------:R-:W-:Y:S05]  /*39e0*/  BSYNC.RECONVERGENT B2 ;  /* 0x0000000000027941 */ /* 0x000fea0003800200 */
.L_x_2467:
[----:B------:R-:W-:Y:S01]  /*39f0*/  I2FP.F32.U32 R44, R45 ;  /* 0x0000002d002c7245 */ /* 0x000fe20000201000 */
[----:B------:R-:W-:Y:S01]  /*3a00*/  IMAD.MOV.U32 R45, RZ, RZ, 0x2f800000 ;  /* 0x2f800000ff2d7424 */ /* 0x000fe200078e00ff */
[----:B------:R-:W-:Y:S02]  /*3a10*/  SHF.L.U32 R69, R69, 0x10, RZ ;  /* 0x0000001045457819 */ /* 0x000fe400000006ff */
[----:B------:R-:W-:Y:S01]  /*3a20*/  @P0 SHF.L.U32 R70, R70, 0x10, RZ ;  /* 0x0000001046460819 */ /* 0x000fe200000006ff */
        /* <DEDUP_REMOVED lines=8> */
.L_x_2466:
[----:B------:R-:W-:Y:S05]  /*3ab0*/  BSYNC.RECONVERGENT B1 ;  /* 0x0000000000017941 */ /* 0x000fea0003800200 */
.L_x_2464:
        /* <DEDUP_REMOVED lines=33> */
.L_x_2473:
[----:B------:R-:W-:Y:S05]  /*3cd0*/  BSYNC.RECONVERGENT B1 ;  /* 0x0000000000017941 */ /* 0x000fea0003800200 */
.L_x_2472:
        /* <DEDUP_REMOVED lines=40> */
.L_x_2489:
        /* <DEDUP_REMOVED lines=52> */
.L_x_2476:
[----:B------:R-:W-:Y:S05]  /*42a0*/  BSYNC.RECONVERGENT B1 ;  /* 0x0000000000017941 */ /* 0x000fea0003800200 */
.L_x_2475:
[----:B0-----:R-:W0:Y:S02]  /*42b0*/  LDC.64 R44, c[0x0][0x380] ;  /* 0x0000e000ff2c7b82 */ /* 0x001e240000000a00 */
[----:B0-----:R-:W-:-:S05]  /*42c0*/  IMAD R51, R44, 0x4, R51 ;  /* 0x000000042c337824 */ /* 0x001fca00078e0233 */
[----:B------:R-:W-:-:S13]  /*42d0*/  ISETP.GE.AND P0, PT, R51, R45, PT ;  /* 0x0000002d3300720c */ /* 0x000fda0003f06270 */
[----:B------:R-:W-:Y:S05]  /*42e0*/  @!P0 BRA `(.L_x_2477) ;  /* 0xffffffc4006c8947 */ /* 0x000fea000383ffff */
[----:B------:R-:W-:Y:S05]  /*42f0*/  BSYNC B0 ;  /* 0x0000000000007941 */ /* 0x000fea0003800000 */
.L_x_2407:
[----:B------:R-:W-:Y:S05]  /*4300*/  EXIT ;  /* 0x000000000000794d */ /* 0x000fea0003800000 */
.L_x_2474:
[----:B------:R-:W-:Y:S01]  /*4310*/  HFMA2 R72, -RZ, RZ, 0, 5.9604644775390625e-08 ;  /* 0x00000001ff487431 */ /* 0x000fe200000001ff */
[----:B------:R-:W-:Y:S01]  /*4320*/  BSSY B1, `(.L_x_2478) ;  /* 0x0000006000017945 */ /* 0x000fe20003800000 */
[----:B------:R-:W-:Y:S01]  /*4330*/  MOV R73, 0x1f ;  /* 0x0000001f00497802 */ /* 0x000fe20000000f00 */
[----:B------:R-:W-:-:S07]  /*4340*/  IMAD.MOV.U32 R71, RZ, RZ, -0x1 ;  /* 0xffffffffff477424 */ /* 0x000fce00078e00ff */
[----:B01---5:R-:W-:Y:S05]  /*4350*/  WARPSYNC.COLLECTIVE R71, `(.L_x_2479) ;  /* 0x0000000047087348 */ /* 0x023fea0003c00000 */
[----:B0-----:R0:W2:Y:S02]  /*4360*/  SHFL.BFLY P2, R59, R70, R72, R73 ;  /* 0x0c000048463b7389 */ /* 0x0010a40000040049 */
[----:B012--5:R-:W-:Y:S05]  /*4370*/  ENDCOLLECTIVE ;  /* 0x000000000000791b */ /* 0x027fea0003800000 */
.L_x_2479:
[----:B------:R-:W-:Y:S05]  /*4380*/  BSYNC B1 ;  /* 0x0000000000017941 */ /* 0x000fea0003800000 */
.L_x_2478:
        /* <DEDUP_REMOVED lines=10> */
.L_x_2480:
[----:B------:R-:W-:Y:S02]  /*4430*/  HFMA2 R72, -RZ, RZ, 0, 2.384185791015625e-07 ;  /* 0x00000004ff487431 */ /* 0x000fe400000001ff */
[----:B------:R-:W-:-:S04]  /*4440*/  IMAD.MOV.U32 R44, RZ, RZ, R59 ;  /* 0x000000ffff2c7224 */ /* 0x000fc800078e003b */
[----:B------:R-:W-:-:S05]  /*4450*/  FADD.FTZ R46, R45, R44 ;  /* 0x0000002c2d2e7221 */ /* 0x000fca0000010000 */
[----:B------:R-:W-:-:S07]  /*4460*/  MOV R70, R46 ;  /* 0x0000002e00467202 */ /* 0x000fce0000000f00 */
[----:B------:R-:W-:Y:S05]  /*4470*/  WARPSYNC.COLLECTIVE R71, `(.L_x_2481) ;  /* 0x0000000047087348 */ /* 0x000fea0003c00000 */
[----:B------:R0:W1:Y:S02]  /*4480*/  SHFL.BFLY P2, R59, R70, R72, R73 ;  /* 0x0c000048463b7389 */ /* 0x0000640000040049 */
[----:B01----:R-:W-:Y:S05]  /*4490*/  ENDCOLLECTIVE ;  /* 0x000000000000791b */ /* 0x003fea0003800000 */
.L_x_2481:
[----:B------:R-:W-:Y:S02]  /*44a0*/  HFMA2 R72, -RZ, RZ, 0, 4.76837158203125e-07 ;  /* 0x00000008ff487431 */ /* 0x000fe400000001ff */
[----:B------:R-:W-:-:S04]  /*44b0*/  IMAD.MOV.U32 R47, RZ, RZ, R59 ;  /* 0x000000ffff2f7224 */ /* 0x000fc800078e003b */
[----:B------:R-:W-:-:S05]  /*44c0*/  FADD.FTZ R47, R46, R47 ;  /* 0x0000002f2e2f7221 */ /* 0x000fca0000010000 */
[----:B------:R-:W-:-:S07]  /*44d0*/  MOV R70, R47 ;  /* 0x0000002f00467202 */ /* 0x000fce0000000f00 */
[----:B------:R-:W-:Y:S05]  /*44e0*/  WARPSYNC.COLLECTIVE R71, `(.L_x_2482) ;  /* 0x0000000047087348 */ /* 0x000fea0003c00000 */
[----:B------:R0:W1:Y:S02]  /*44f0*/  SHFL.BFLY P2, R59, R70, R72, R73 ;  /* 0x0c000048463b7389 */ /* 0x0000640000040049 */
[----:B01----:R-:W-:Y:S05]  /*4500*/  ENDCOLLECTIVE ;  /* 0x000000000000791b */ /* 0x003fea0003800000 */
.L_x_2482:
[----:B------:R-:W-:Y:S02]  /*4510*/  HFMA2 R72, -RZ, RZ, 0, 9.5367431640625e-07 ;  /* 0x00000010ff487431 */ /* 0x000fe400000001ff */
[----:B------:R-:W-:-:S04]  /*4520*/  IMAD.MOV.U32 R44, RZ, RZ, R59 ;  /* 0x000000ffff2c7224 */ /* 0x000fc800078e003b */
[----:B------:R-:W-:-:S05]  /*4530*/  FADD.FTZ R58, R47, R44 ;  /* 0x0000002c2f3a7221 */ /* 0x000fca0000010000 */
[----:B------:R-:W-:-:S07]  /*4540*/  MOV R70, R58 ;  /* 0x0000003a00467202 */ /* 0x000fce0000000f00 */
[----:B------:R-:W-:Y:S05]  /*4550*/  WARPSYNC.COLLECTIVE R71, `(.L_x_2483) ;  /* 0x0000000047087348 */ /* 0x000fea0003c00000 */
[----:B------:R0:W1:Y:S02]  /*4560*/  SHFL.BFLY P2, R59, R70, R72, R73 ;  /* 0x0c000048463b7389 */ /* 0x0000640000040049 */
[----:B01----:R-:W-:Y:S05]  /*4570*/  ENDCOLLECTIVE ;  /* 0x000000000000791b */ /* 0x003fea0003800000 */
.L_x_2483:
        /* <DEDUP_REMOVED lines=24> */
.L_x_2484:
[----:B------:R-:W-:Y:S02]  /*4700*/  HFMA2 R72, -RZ, RZ, 0, 1.1920928955078125e-07 ;  /* 0x00000002ff487431 */ /* 0x000fe400000001ff */
[----:B------:R-:W-:-:S04]  /*4710*/  IMAD.MOV.U32 R45, RZ, RZ, R59 ;  /* 0x000000ffff2d7224 */ /* 0x000fc800078e003b */
[----:B------:R-:W-:-:S05]  /*4720*/  FADD.FTZ R45, R44, R45 ;  /* 0x0000002d2c2d7221 */ /* 0x000fca0000010000 */
[----:B------:R-:W-:-:S07]  /*4730*/  MOV R70, R45 ;  /* 0x0000002d00467202 */ /* 0x000fce0000000f00 */
[----:B------:R-:W-:Y:S05]  /*4740*/  WARPSYNC.COLLECTIVE R71, `(.L_x_2485) ;  /* 0x0000000047087348 */ /* 0x000fea0003c00000 */
[----:B------:R0:W1:Y:S02]  /*4750*/  SHFL.BFLY P2, R59, R70, R72, R73 ;  /* 0x0c000048463b7389 */ /* 0x0000640000040049 */
[----:B01----:R-:W-:Y:S05]  /*4760*/  ENDCOLLECTIVE ;  /* 0x000000000000791b */ /* 0x003fea0003800000 */
.L_x_2485:
[----:B------:R-:W-:Y:S02]  /*4770*/  HFMA2 R72, -RZ, RZ, 0, 2.384185791015625e-07 ;  /* 0x00000004ff487431 */ /* 0x000fe400000001ff */
[----:B------:R-:W-:-:S04]  /*4780*/  IMAD.MOV.U32 R46, RZ, RZ, R59 ;  /* 0x000000ffff2e7224 */ /* 0x000fc800078e003b */
[----:B------:R-:W-:-:S05]  /*4790*/  FADD.FTZ R46, R45, R46 ;  /* 0x0000002e2d2e7221 */ /* 0x000fca0000010000 */
[----:B------:R-:W-:-:S07]  /*47a0*/  MOV R70, R46 ;  /* 0x0000002e00467202 */ /* 0x000fce0000000f00 */
[----:B------:R-:W-:Y:S05]  /*47b0*/  WARPSYNC.COLLECTIVE R71, `(.L_x_2486) ;  /* 0x0000000047087348 */ /* 0x000fea0003c00000 */
[----:B------:R0:W1:Y:S02]  /*47c0*/  SHFL.BFLY P2, R59, R70, R72, R73 ;  /* 0x0c000048463b7389 */ /* 0x0000640000040049 */
[----:B01----:R-:W-:Y:S05]  /*47d0*/  ENDCOLLECTIVE ;  /* 0x000000000000791b */ /* 0x003fea0003800000 */
.L_x_2486:
[----:B------:R-:W-:Y:S02]  /*47e0*/  HFMA2 R72, -RZ, RZ, 0, 4.76837158203125e-07 ;  /* 0x00000008ff487431 */ /* 0x000fe400000001ff */
[----:B------:R-:W-:-:S04]  /*47f0*/  IMAD.MOV.U32 R47, RZ, RZ, R59 ;  /* 0x000000ffff2f7224 */ /* 0x000fc800078e003b */
[----:B------:R-:W-:-:S05]  /*4800*/  FADD.FTZ R47, R46, R47 ;  /* 0x0000002f2e2f7221 */ /* 0x000fca0000010000 */
[----:B------:R-:W-:-:S07]  /*4810*/  MOV R70, R47 ;  /* 0x0000002f00467202 */ /* 0x000fce0000000f00 */
[----:B------:R-:W-:Y:S05]  /*4820*/  WARPSYNC.COLLECTIVE R71, `(.L_x_2487) ;  /* 0x0000000047087348 */ /* 0x000fea0003c00000 */
[----:B------:R0:W1:Y:S02]  /*4830*/  SHFL.BFLY P2, R59, R70, R72, R73 ;  /* 0x0c000048463b7389 */ /* 0x0000640000040049 */
[----:B01----:R-:W-:Y:S05]  /*4840*/  ENDCOLLECTIVE ;  /* 0x000000000000791b */ /* 0x003fea0003800000 */
.L_x_2487:
[----:B------:R-:W-:Y:S02]  /*4850*/  HFMA2 R72, -RZ, RZ, 0, 9.5367431640625e-07 ;  /* 0x00000010ff487431 */ /* 0x000fe400000001ff */
[----:B------:R-:W-:-:S04]  /*4860*/  IMAD.MOV.U32 R58, RZ, RZ, R59 ;  /* 0x000000ffff3a7224 */ /* 0x000fc800078e003b */
[----:B------:R-:W-:-:S05]  /*4870*/  FADD.FTZ R58, R47, R58 ;  /* 0x0000003a2f3a7221 */ /* 0x000fca0000010000 */
[----:B------:R-:W-:-:S07]  /*4880*/  MOV R70, R58 ;  /* 0x0000003a00467202 */ /* 0x000fce0000000f00 */
[----:B------:R-:W-:Y:S05]  /*4890*/  WARPSYNC.COLLECTIVE R71, `(.L_x_2488) ;  /* 0x0000000047087348 */ /* 0x000fea0003c00000 */
[----:B------:R0:W1:Y:S02]  /*48a0*/  SHFL.BFLY P2, R59, R70, R72, R73 ;  /* 0x0c000048463b7389 */ /* 0x0000640000040049 */
[----:B01----:R-:W-:Y:S05]  /*48b0*/  ENDCOLLECTIVE ;  /* 0x000000000000791b */ /* 0x003fea0003800000 */
.L_x_2488:
[----:B------:R-:W-:Y:S05]  /*48c0*/  BRA `(.L_x_2489) ;  /* 0xfffffff400a47947 */ /* 0x000fea000383ffff */
.L_x_2490:
        /* <DEDUP_REMOVED lines=11> */
.L_x_9082:


//--------------------- .text._ZN10layer_norm13ln_fwd_kernelINS_13Kernel_traitsI13__nv_bfloat16S2_fS2_fjLj256ELj1ELj4ELj1ELj16ENS_18Kernel_traits_baseILj256ES2_S2_fS2_fjLj128EEEEELb0ELb0ELb0ELb0EEEvNS_9FwdParamsE --------------------------
	.section	.text._ZN10layer_norm13ln_fwd_kernelINS_13Kernel_traitsI13__nv_bfloat16S2_fS2_fjLj256ELj1ELj4ELj1ELj16ENS_18Kernel_traits_baseILj256ES2_S2_fS2_fjLj128EEEEELb0ELb0ELb0ELb0EEEvNS_9FwdParamsE,"ax",@progbits
	.align	128
        .global         _ZN10layer_norm13ln_fwd_kernelINS_13Kernel_traitsI13__nv_bfloat16S2_fS2_fjLj256ELj1ELj4ELj1ELj16ENS_18Kernel_traits_baseILj256ES2_S2_fS2_fjLj128EEEEELb0ELb0ELb0ELb0EEEvNS_9FwdParamsE
        .type           _ZN10layer_norm13ln_fwd_kernelINS_13Kernel_traitsI13__nv_bfloat16S2_fS2_fjLj256ELj1ELj4ELj1ELj16ENS_18Kernel_traits_baseILj256ES2_S2_fS2_fjLj128EEEEELb0ELb0ELb0ELb0EEEvNS_9FwdParamsE,@function
        .size           _ZN10layer_norm13ln_fwd_kernelINS_13Kernel_traitsI13__nv_bfloat16S2_fS2_fjLj256ELj1ELj4ELj1ELj16ENS_18Kernel_traits_baseILj256ES2_S2_fS2_fjLj128EEEEELb0ELb0ELb0ELb0EEEvNS_9FwdParamsE,(.L_x_9083 - _ZN10layer_norm13ln_fwd_kernelINS_13Kernel_traitsI13__nv_bfloat16S2_fS2_fjLj256ELj1ELj4ELj1ELj16ENS_18Kernel_traits_baseILj256ES2_S2_fS2_fjLj128EEEEELb0ELb0ELb0ELb0EEEvNS_9FwdParamsE)
        .other          _ZN10layer_norm13ln_fwd_kernelINS_13Kernel_traitsI13__nv_bfloat16S2_fS2_fjLj256ELj1ELj4ELj1ELj16ENS_18Kernel_traits_baseILj256ES2_S2_fS2_fjLj128EEEEELb0ELb0ELb0ELb0EEEvNS_9FwdParamsE,@"STO_CUDA_ENTRY STV_DEFAULT"
_ZN10layer_norm13ln_fwd_kernelINS_13Kernel_traitsI13__nv_bfloat16S2_fS2_fjLj256ELj1ELj4ELj1ELj16ENS_18Kernel_traits_baseILj256ES2_S2_fS2_fjLj128EEEEELb0ELb0ELb0ELb0EEEvNS_9FwdParamsE:
.text._ZN10layer_norm13ln_fwd_kernelINS_13Kernel_traitsI13__nv_bfloat16S2_fS2_fjLj256ELj1ELj4ELj1ELj16ENS_18Kernel_traits_baseILj256ES2_S2_fS2_fjLj128EEEEELb0ELb0ELb0ELb0EEEvNS_9FwdParamsE:
        /* <DEDUP_REMOVED lines=27> */
.L_x_2492:
[----:B------:R-:W-:Y:S05]  /*01b0*/  BSYNC.RECONVERGENT B0 ;  /* 0x0000000000007941 */ /* 0x000fea0003800200 */
.L_x_2491:
        /* <DEDUP_REMOVED lines=11> */
[----:B------:R-:W4:Y:S01]  /*0270*/  LDCU.64 UR10, c[0x0][0x3a0] ;  /* 0x00007400ff0a77ac */ /* 0x000f220008000a00 */
[----:B-1----:R-:W-:-:S04]  /*0280*/  ISETP.NE.U32.AND P0, PT, RZ, UR8, PT ;  /* 0x00000008ff007c0c */ /* 0x002fc8000bf05070 */
[----:B------:R-:W-:Y:S02]  /*0290*/  ISETP.NE.AND.EX P0, PT, RZ, UR9, PT, P0 ;  /* 0x00000009ff007c0c */ /* 0x000fe4000bf05300 */
[----:B0-----:R-:W-:-:S13]  /*02a0*/  ISETP.NE.AND P1, PT, RZ, UR4, PT ;  /* 0x00000004ff007c0c */ /* 0x001fda000bf25270 */
.L_x_2500:
[----:B------:R-:W0:Y:S02]  /*02b0*/  @P0 LDC.64 R12, c[0x0][0x3e0] ;  /* 0x0000f800ff0c0b82 */ /* 0x000e240000000a00 */
[----:B0-----:R-:W-:-:S06]  /*02c0*/  @P0 IMAD.WIDE R12, R0, 0x2, R12 ;  /* 0x00000002000c0825 */ /* 0x001fcc00078e020c */
[----:B------:R-:W5:Y:S01]  /*02d0*/  @P0 LDG.E.U16 R12, desc[UR6][R12.64] ;  /* 0x000000060c0c0981 */ /* 0x000f62000c1e1500 */
[----:B------:R-:W-:Y:S01]  /*02e0*/  ISETP.GT.U32.AND P4, PT, R26, -0x21, PT ;  /* 0xffffffdf1a00780c */ /* 0x000fe20003f84070 */
[----:B--2---:R-:W-:Y:S02]  /*02f0*/  IMAD R14, R0, UR12, RZ ;  /* 0x0000000c000e7c24 */ /* 0x004fe4000f8e02ff */
[----:B------:R-:W-:Y:S01]  /*0300*/  HFMA2 R29, -RZ, RZ, 1.875, 0 ;  /* 0x3f800000ff1d7431 */ /* 0x000fe200000001ff */
[----:B------:R-:W-:Y:S02]  /*0310*/  BSSY.RECONVERGENT B0, `(.L_x_2493) ;  /* 0x000003d000007945 */ /* 0x000fe40003800200 */
[----:B------:R-:W-:-:S04]  /*0320*/  SHF.R.S32.HI R15, RZ, 0x1f, R14 ;  /* 0x0000001fff0f7819 */ /* 0x000fc8000001140e */
[----:B------:R-:W-:-:S04]  /*0330*/  LEA.HI R28, R15, R14, RZ, 0x3 ;  /* 0x0000000e0f1c7211 */ /* 0x000fc800078f18ff */
[----:B------:R-:W-:Y:S02]  /*0340*/  LEA.HI.SX32 R28, R28, R27, 0x1d ;  /* 0x0000001b1c1c7211 */ /* 0x000fe400078feaff */
[----:B-----5:R-:W-:Y:S01]  /*0350*/  @P0 SHF.L.U32 R29, R12, 0x10, RZ ;  /* 0x000000100c1d0819 */ /* 0x020fe200000006ff */
[----:B------:R-:W-:Y:S06]  /*0360*/  @P4 BRA `(.L_x_2494) ;  /* 0x0000000000dc4947 */ /* 0x000fec0003800000 */
[----:B------:R-:W0:Y:S02]  /*0370*/  LDC.64 R12, c[0x0][0x390] ;  /* 0x0000e400ff0c7b82 */ /* 0x000e240000000a00 */
[----:B0-----:R-:W-:-:S06]  /*0380*/  IMAD.WIDE.U32 R12, R28, 0x10, R12 ;  /* 0x000000101c0c7825 */ /* 0x001fcc00078e000c */
[----:B------:R-:W5:Y:S01]  /*0390*/  LDG.E.128 R12, desc[UR6][R12.64] ;  /* 0x000000060c0c7981 */ /* 0x000f62000c1e1d00 */
[----:B----4-:R-:W-:-:S04]  /*03a0*/  UISETP.NE.U32.AND UP0, UPT, UR10, URZ, UPT ;  /* 0x000000ff0a00728c */ /* 0x010fc8000bf05070 */
[----:B------:R-:W-:-:S09]  /*03b0*/  UISETP.NE.AND.EX UP0, UPT, UR11, URZ, UPT, UP0 ;  /* 0x000000ff0b00728c */ /* 0x000fd2000bf05300 */
[----:B------:R-:W-:Y:S05]  /*03c0*/  BRA.U !UP0, `(.L_x_2495) ;  /* 0x0000000108647547 */ /* 0x000fea000b800000 */
[----:B------:R-:W0:Y:S02]  /*03d0*/  LDC.64 R30, c[0x0][0x3a0] ;  /* 0x0000e800ff1e7b82 */ /* 0x000e240000000a00 */
[----:B0-----:R-:W-:-:S05]  /*03e0*/  IMAD.WIDE.U32 R30, R28, 0x20, R30 ;  /* 0x000000201c1e7825 */ /* 0x001fca00078e001e */
[----:B------:R-:W2:Y:S04]  /*03f0*/  LDG.E.128 R20, desc[UR6][R30.64] ;  /* 0x000000061e147981 */ /* 0x000ea8000c1e1d00 */
[----:B------:R-:W4:Y:S01]  /*0400*/  LDG.E.128 R16, desc[UR6][R30.64+0x10] ;  /* 0x000010061e107981 */ /* 0x000f22000c1e1d00 */
[C---:B-----5:R-:W-:Y:S02]  /*0410*/  PRMT R32, R12.reuse, 0x7632, R32 ;  /* 0x000076320c207816 */ /* 0x060fe40000000020 */
[----:B------:R-:W-:Y:S02]  /*0420*/  SHF.L.U32 R33, R12, 0x10, RZ ;  /* 0x000000100c217819 */ /* 0x000fe400000006ff */
[----:B------:R-:W-:Y:S02]  /*0430*/  SHF.L.U32 R32, R32, 0x10, RZ ;  /* 0x0000001020207819 */ /* 0x000fe400000006ff */
[----:B------:R-:W-:-:S02]  /*0440*/  PRMT R12, R13, 0x7632, R12 ;  /* 0x000076320d0c7816 */ /* 0x000fc4000000000c */
[----:B------:R-:W-:Y:S02]  /*0450*/  SHF.L.U32 R13, R13, 0x10, RZ ;  /* 0x000000100d0d7819 */ /* 0x000fe400000006ff */
[----:B------:R-:W-:Y:S01]  /*0460*/  SHF.L.U32 R12, R12, 0x10, RZ ;  /* 0x000000100c0c7819 */ /* 0x000fe200000006ff */
[-C--:B--2---:R-:W-:Y:S01]  /*0470*/  FFMA.FTZ R20, R33, R29.reuse, R20 ;  /* 0x0000001d21147223 */ /* 0x084fe20000010014 */
[-C--:B------:R-:W-:Y:S01]  /*0480*/  FFMA.FTZ R21, R32, R29.reuse, R21 ;  /* 0x0000001d20157223 */ /* 0x080fe20000010015 */
[C---:B------:R-:W-:Y:S01]  /*0490*/  PRMT R32, R14.reuse, 0x7632, R32 ;  /* 0x000076320e207816 */ /* 0x040fe20000000020 */
[-C--:B------:R-:W-:Y:S01]  /*04a0*/  FFMA.FTZ R22, R13, R29.reuse, R22 ;  /* 0x0000001d0d167223 */ /* 0x080fe20000010016 */
[----:B------:R-:W-:Y:S01]  /*04b0*/  SHF.L.U32 R33, R14, 0x10, RZ ;  /* 0x000000100e217819 */ /* 0x000fe200000006ff */
[-C--:B------:R-:W-:Y:S01]  /*04c0*/  FFMA.FTZ R23, R12, R29.reuse, R23 ;  /* 0x0000001d0c177223 */ /* 0x080fe20000010017 */
[C---:B------:R-:W-:Y:S02]  /*04d0*/  PRMT R14, R15.reuse, 0x7632, R14 ;  /* 0x000076320f0e7816 */ /* 0x040fe4000000000e */
[----:B------:R-:W-:Y:S01]  /*04e0*/  SHF.L.U32 R15, R15, 0x10, RZ ;  /* 0x000000100f0f7819 */ /* 0x000fe200000006ff */
[----:B----4-:R-:W-:Y:S01]  /*04f0*/  FFMA.FTZ R16, R33, R29, R16 ;  /* 0x0000001d21107223 */ /* 0x010fe20000010010 */
[----:B------:R-:W-:-:S02]  /*0500*/  SHF.L.U32 R32, R32, 0x10, RZ ;  /* 0x0000001020207819 */ /* 0x000fc400000006ff */
[----:B------:R-:W-:Y:S01]  /*0510*/  SHF.L.U32 R14, R14, 0x10, RZ ;  /* 0x000000100e0e7819 */ /* 0x000fe200000006ff */
[-C--:B------:R-:W-:Y:S02]  /*0520*/  FFMA.FTZ R18, R15, R29.reuse, R18 ;  /* 0x0000001d0f127223 */ /* 0x080fe40000010012 */
[-C--:B------:R-:W-:Y:S02]  /*0530*/  FFMA.FTZ R17, R32, R29.reuse, R17 ;  /* 0x0000001d20117223 */ /* 0x080fe40000010011 */
[----:B------:R-:W-:Y:S01]  /*0540*/  FFMA.FTZ R19, R14, R29, R19 ;  /* 0x0000001d0e137223 */ /* 0x000fe20000010013 */
[----:B------:R-:W-:Y:S06]  /*0550*/  BRA `(.L_x_2496) ;  /* 0x0000000000507947 */ /* 0x000fec0003800000 */
.L_x_2495:
[C---:B-----5:R-:W-:Y:S02]  /*0560*/  PRMT R17, R13.reuse, 0x7632, R17 ;  /* 0x000076320d117816 */ /* 0x060fe40000000011 */
[----:B------:R-:W-:Y:S02]  /*0570*/  SHF.L.U32 R22, R13, 0x10, RZ ;  /* 0x000000100d167819 */ /* 0x000fe400000006ff */
[----:B------:R-:W-:Y:S02]  /*0580*/  PRMT R16, R12, 0x7632, R16 ;  /* 0x000076320c107816 */ /* 0x000fe40000000010 */
[----:B------:R-:W-:Y:S01]  /*0590*/  PRMT R13, R14, 0x7632, R13 ;  /* 0x000076320e0d7816 */ /* 0x000fe2000000000d */
[----:B------:R-:W-:Y:S01]  /*05a0*/  FMUL.FTZ R22, R22, R29 ;  /* 0x0000001d16167220 */ /* 0x000fe20000410000 */
[----:B------:R-:W-:Y:S02]  /*05b0*/  PRMT R19, R15, 0x7632, R19 ;  /* 0x000076320f137816 */ /* 0x000fe40000000013 */
[----:B------:R-:W-:-:S02]  /*05c0*/  SHF.L.U32 R18, R14, 0x10, RZ ;  /* 0x000000100e127819 */ /* 0x000fc400000006ff */
        /* <DEDUP_REMOVED lines=10> */
[-C--:B------:R-:W-:Y:S01]  /*0670*/  FMUL.FTZ R23, R30, R29.reuse ;  /* 0x0000001d1e177220 */ /* 0x080fe20000410000 */
[----:B------:R-:W-:-:S02]  /*0680*/  FMUL.FTZ R17, R32, R29 ;  /* 0x0000001d20117220 */ /* 0x000fc40000410000 */
[----:B------:R-:W-:-:S07]  /*0690*/  FMUL.FTZ R19, R36, R29 ;  /* 0x0000001d24137220 */ /* 0x000fce0000410000 */
.L_x_2496:
[----:B------:R-:W0:Y:S02]  /*06a0*/  LDC.64 R12, c[0x0][0x3a8] ;  /* 0x0000ea00ff0c7b82 */ /* 0x000e240000000a00 */
[----:B0-----:R-:W-:-:S05]  /*06b0*/  IMAD.WIDE.U32 R12, R28, 0x20, R12 ;  /* 0x000000201c0c7825 */ /* 0x001fca00078e000c */
[----:B------:R0:W-:Y:S04]  /*06c0*/  STG.E.128 desc[UR6][R12.64], R20 ;  /* 0x000000140c007986 */ /* 0x0001e8000c101d06 */
[----:B------:R0:W-:Y:S02]  /*06d0*/  STG.E.128 desc[UR6][R12.64+0x10], R16 ;  /* 0x000010100c007986 */ /* 0x0001e4000c101d06 */
.L_x_2494:
[----:B---34-:R-:W-:Y:S05]  /*06e0*/  BSYNC.RECONVERGENT B0 ;  /* 0x0000000000007941 */ /* 0x018fea0003800200 */
.L_x_2493:
        /* <DEDUP_REMOVED lines=53> */
.L_x_2512:
[----:B------:R-:W-:Y:S01]  /*0a40*/  FMUL.FTZ R30, R31, R31 ;  /* 0x0000001f1f1e7220 */ /* 0x000fe20000410000 */
[----:B01----:R-:W-:Y:S01]  /*0a50*/  FADD.FTZ R32, R32, R37 ;  /* 0x0000002520207221 */ /* 0x003fe20000010000 */
[----:B------:R-:W0:Y:S01]  /*0a60*/  @!P3 LDC.64 R14, c[0x0][0x3c0] ;  /* 0x0000f000ff0ebb82 */ /* 0x000e220000000a00 */
[----:B------:R-:W-:Y:S02]  /*0a70*/  BSSY.RECONVERGENT B0, `(.L_x_2498) ;  /* 0x000003f000007945 */ /* 0x000fe40003800200 */
[----:B------:R-:W-:Y:S01]  /*0a80*/  FSEL R30, R30, RZ, P1 ;  /* 0x000000ff1e1e7208 */ /* 0x000fe20000800000 */
[----:B------:R-:W-:-:S04]  /*0a90*/  FFMA.FTZ R29, R32, R29, UR5 ;  /* 0x00000005201d7e23 */ /* 0x000fc8000801001d */
        /* <DEDUP_REMOVED lines=8> */
[----:B0-----:R-:W-:Y:S02]  /*0b20*/  FSEL R12, R31, RZ, !P1 ;  /* 0x000000ff1f0c7208 */ /* 0x001fe40004800000 */
[----:B------:R-:W-:Y:S02]  /*0b30*/  PRMT R13, R8, 0x7632, R13 ;  /* 0x00007632080d7816 */ /* 0x000fe4000000000d */
[----:B------:R-:W-:Y:S01]  /*0b40*/  PRMT R15, R4, 0x7632, R15 ;  /* 0x00007632040f7816 */ /* 0x000fe2000000000f */
[--C-:B------:R-:W-:Y:S01]  /*0b50*/  FADD.FTZ R14, R21, -R12.reuse ;  /* 0x8000000c150e7221 */ /* 0x100fe20000010000 */
[----:B------:R-:W-:Y:S01]  /*0b60*/  PRMT R31, R9, 0x7632, R31 ;  /* 0x00007632091f7816 */ /* 0x000fe2000000001f */
[--C-:B------:R-:W-:Y:S01]  /*0b70*/  FADD.FTZ R30, R23, -R12.reuse ;  /* 0x8000000c171e7221 */ /* 0x100fe20000010000 */
        /* <DEDUP_REMOVED lines=9> */
[--C-:B------:R-:W-:Y:S01]  /*0c10*/  FADD.FTZ R14, R20, -R12.reuse ;  /* 0x8000000c140e7221 */ /* 0x100fe20000010000 */
[----:B------:R-:W-:Y:S02]  /*0c20*/  SHF.L.U32 R13, R4, 0x10, RZ ;  /* 0x00000010040d7819 */ /* 0x000fe400000006ff */
[----:B------:R-:W-:Y:S01]  /*0c30*/  FFMA.FTZ R32, R32, R31, R33 ;  /* 0x0000001f20207223 */ /* 0x000fe20000010021 */
[----:B------:R-:W-:Y:S02]  /*0c40*/  IMAD.U32 R31, R8, 0x10000, RZ ;  /* 0x00010000081f7824 */ /* 0x000fe400078e00ff */
[----:B------:R-:W-:Y:S01]  /*0c50*/  FMUL.FTZ R14, R29, R14 ;  /* 0x0000000e1d0e7220 */ /* 0x000fe20000410000 */
[----:B------:R-:W-:Y:S01]  /*0c60*/  SHF.L.U32 R36, R5, 0x10, RZ ;  /* 0x0000001005247819 */ /* 0x000fe200000006ff */
[----:B------:R-:W-:Y:S01]  /*0c70*/  FMUL.FTZ R33, R29, R34 ;  /* 0x000000221d217220 */ /* 0x000fe20000410000 */
[----:B------:R-:W-:Y:S01]  /*0c80*/  FADD.FTZ R34, R16, -R12 ;  /* 0x8000000c10227221 */ /* 0x000fe20000010000 */
[----:B------:R-:W-:Y:S01]  /*0c90*/  FFMA.FTZ R31, R14, R31, R13 ;  /* 0x0000001f0e1f7223 */ /* 0x000fe2000001000d */
[----:B------:R-:W-:-:S02]  /*0ca0*/  SHF.L.U32 R14, R9, 0x10, RZ ;  /* 0x00000010090e7819 */ /* 0x000fc400000006ff */
[----:B------:R-:W-:Y:S02]  /*0cb0*/  SHF.L.U32 R13, R10, 0x10, RZ ;  /* 0x000000100a0d7819 */ /* 0x000fe400000006ff */
[----:B------:R-:W-:Y:S01]  /*0cc0*/  SHF.L.U32 R15, R6, 0x10, RZ ;  /* 0x00000010060f7819 */ /* 0x000fe200000006ff */
[----:B------:R-:W-:Y:S01]  /*0cd0*/  FFMA.FTZ R33, R33, R14, R36 ;  /* 0x0000000e21217223 */ /* 0x000fe20000010024 */
[----:B------:R-:W-:Y:S01]  /*0ce0*/  FMUL.FTZ R14, R29, R34 ;  /* 0x000000221d0e7220 */ /* 0x000fe20000410000 */
[----:B------:R-:W-:Y:S01]  /*0cf0*/  FADD.FTZ R34, R17, -R12 ;  /* 0x8000000c11227221 */ /* 0x000fe20000010000 */
[----:B------:R-:W-:Y:S02]  /*0d00*/  SHF.L.U32 R35, R24, 0x10, RZ ;  /* 0x0000001018237819 */ /* 0x000fe400000006ff */
[----:B------:R-:W-:Y:S01]  /*0d10*/  FFMA.FTZ R14, R14, R13, R15 ;  /* 0x0000000d0e0e7223 */ /* 0x000fe2000001000f */
[----:B------:R-:W-:Y:S01]  /*0d20*/  SHF.L.U32 R13, R3, 0x10, RZ ;  /* 0x00000010030d7819 */ /* 0x000fe200000006ff */
[----:B------:R-:W-:Y:S01]  /*0d30*/  FMUL.FTZ R34, R29, R34 ;  /* 0x000000221d227220 */ /* 0x000fe20000410000 */
[----:B------:R-:W-:-:S03]  /*0d40*/  SHF.L.U32 R36, R7, 0x10, RZ ;  /* 0x0000001007247819 */ /* 0x000fc600000006ff */
        /* <DEDUP_REMOVED lines=17> */
.L_x_2499:
[----:B------:R-:W-:Y:S05]  /*0e60*/  BSYNC.RECONVERGENT B0 ;  /* 0x0000000000007941 */ /* 0x000fea0003800200 */
.L_x_2498:
[----:B01----:R-:W0:Y:S02]  /*0e70*/  LDC.64 R12, c[0x0][0x380] ;  /* 0x0000e000ff0c7b82 */ /* 0x003e240000000a00 */
[----:B0-----:R-:W-:-:S04]  /*0e80*/  LEA R0, R12, R0, 0x2 ;  /* 0x000000000c007211 */ /* 0x001fc800078e10ff */
[----:B------:R-:W-:-:S13]  /*0e90*/  ISETP.GE.AND P2, PT, R0, R13, PT ;  /* 0x0000000d0000720c */ /* 0x000fda0003f46270 */
[----:B------:R-:W-:Y:S05]  /*0ea0*/  @!P2 BRA `(.L_x_2500) ;  /* 0xfffffff40000a947 */ /* 0x000fea000383ffff */
[----:B------:R-:W-:Y:S05]  /*0eb0*/  EXIT ;  /* 0x000000000000794d */ /* 0x000fea0003800000 */
.L_x_2497:
        /* <DEDUP_REMOVED lines=8> */
.L_x_2502:
[----:B------:R-:W-:Y:S05]  /*0f40*/  BSYNC B0 ;  /* 0x0000000000007941 */ /* 0x000fea0003800000 */
.L_x_2501:
        /* <DEDUP_REMOVED lines=9> */
.L_x_2503:
[----:B------:R-:W-:Y:S01]  /*0fe0*/  HFMA2 R15, -RZ, RZ, 0, 2.384185791015625e-07 ;  /* 0x00000004ff0f7431 */ /* 0x000fe200000001ff */
[----:B------:R-:W-:-:S05]  /*0ff0*/  MOV R29, R37 ;  /* 0x00000025001d7202 */ /* 0x000fca0000000f00 */
[----:B------:R-:W-:-:S05]  /*1000*/  FADD.FTZ R32, R30, R29 ;  /* 0x0000001d1e207221 */ /* 0x000fca0000010000 */
[----:B------:R-:W-:-:S07]  /*1010*/  MOV R36, R32 ;  /* 0x0000002000247202 */ /* 0x000fce0000000f00 */
[----:B------:R-:W-:Y:S05]  /*1020*/  WARPSYNC.COLLECTIVE R13, `(.L_x_2504) ;  /* 0x000000000d087348 */ /* 0x000fea0003c00000 */
[----:B------:R0:W1:Y:S02]  /*1030*/  SHFL.BFLY P5, R37, R36, R15, R14 ;  /* 0x0c00000f24257389 */ /* 0x00006400000a000e */
[----:B01----:R-:W-:Y:S05]  /*1040*/  ENDCOLLECTIVE ;  /* 0x000000000000791b */ /* 0x003fea0003800000 */
.L_x_2504:
[----:B------:R-:W-:Y:S01]  /*1050*/  HFMA2 R15, -RZ, RZ, 0, 4.76837158203125e-07 ;  /* 0x00000008ff0f7431 */ /* 0x000fe200000001ff */
[----:B------:R-:W-:-:S05]  /*1060*/  MOV R29, R37 ;  /* 0x00000025001d7202 */ /* 0x000fca0000000f00 */
[----:B------:R-:W-:Y:S02]  /*1070*/  FADD.FTZ R33, R32, R29 ;  /* 0x0000001d20217221 */ /* 0x000fe40000010000 */
[----:B------:R-:W0:Y:S03]  /*1080*/  LDC R29, c[0x0][0x400] ;  /* 0x00010000ff1d7b82 */ /* 0x000e260000000800 */
[----:B------:R-:W-:-:S07]  /*1090*/  MOV R36, R33 ;  /* 0x0000002100247202 */ /* 0x000fce0000000f00 */
[----:B0-----:R-:W-:Y:S05]  /*10a0*/  WARPSYNC.COLLECTIVE R13, `(.L_x_2505) ;  /* 0x000000000d087348 */ /* 0x001fea0003c00000 */
[----:B------:R1:W2:Y:S02]  /*10b0*/  SHFL.BFLY P5, R37, R36, R15, R14 ;  /* 0x0c00000f24257389 */ /* 0x0002a400000a000e */
[----:B012---:R-:W-:Y:S05]  /*10c0*/  ENDCOLLECTIVE ;  /* 0x000000000000791b */ /* 0x007fea0003800000 */
.L_x_2505:
[----:B------:R-:W-:Y:S01]  /*10d0*/  HFMA2 R15, -RZ, RZ, 0, 9.5367431640625e-07 ;  /* 0x00000010ff0f7431 */ /* 0x000fe200000001ff */
[----:B------:R-:W-:-:S05]  /*10e0*/  MOV R34, R37 ;  /* 0x0000002500227202 */ /* 0x000fca0000000f00 */
[----:B------:R-:W-:-:S05]  /*10f0*/  FADD.FTZ R34, R33, R34 ;  /* 0x0000002221227221 */ /* 0x000fca0000010000 */
[----:B------:R-:W-:-:S07]  /*1100*/  MOV R36, R34 ;  /* 0x0000002200247202 */ /* 0x000fce0000000f00 */
[----:B------:R-:W-:Y:S05]  /*1110*/  WARPSYNC.COLLECTIVE R13, `(.L_x_2506) ;  /* 0x000000000d087348 */ /* 0x000fea0003c00000 */
[----:B------:R0:W1:Y:S02]  /*1120*/  SHFL.BFLY P5, R37, R36, R15, R14 ;  /* 0x0c00000f24257389 */ /* 0x00006400000a000e */
[----:B01----:R-:W-:Y:S05]  /*1130*/  ENDCOLLECTIVE ;  /* 0x000000000000791b */ /* 0x003fea0003800000 */
.L_x_2506:
[----:B------:R-:W-:Y:S02]  /*1140*/  HFMA2 R15, -RZ, RZ, 0, 5.9604644775390625e-08 ;  /* 0x00000001ff0f7431 */ /* 0x000fe400000001ff */
        /* <DEDUP_REMOVED lines=26> */
.L_x_2507:
[----:B------:R-:W-:Y:S01]  /*12f0*/  HFMA2 R15, -RZ, RZ, 0, 1.1920928955078125e-07 ;  /* 0x00000002ff0f7431 */ /* 0x000fe200000001ff */
[----:B------:R-:W-:-:S05]  /*1300*/  MOV R33, R37 ;  /* 0x0000002500217202 */ /* 0x000fca0000000f00 */
[----:B------:R-:W-:-:S05]  /*1310*/  FADD.FTZ R33, R12, R33 ;  /* 0x000000210c217221 */ /* 0x000fca0000010000 */
[----:B------:R-:W-:-:S07]  /*1320*/  MOV R36, R33 ;  /* 0x0000002100247202 */ /* 0x000fce0000000f00 */
[----:B------:R-:W-:Y:S05]  /*1330*/  WARPSYNC.COLLECTIVE R13, `(.L_x_2508) ;  /* 0x000000000d087348 */ /* 0x000fea0003c00000 */
[----:B------:R0:W1:Y:S02]  /*1340*/  SHFL.BFLY P5, R37, R36, R15, R14 ;  /* 0x0c00000f24257389 */ /* 0x00006400000a000e */
[----:B01----:R-:W-:Y:S05]  /*1350*/  ENDCOLLECTIVE ;  /* 0x000000000000791b */ /* 0x003fea0003800000 */
.L_x_2508:
[----:B------:R-:W-:Y:S01]  /*1360*/  HFMA2 R15, -RZ, RZ, 0, 2.384185791015625e-07 ;  /* 0x00000004ff0f7431 */ /* 0x000fe200000001ff */
[----:B------:R-:W-:-:S05]  /*1370*/  MOV R30, R37 ;  /* 0x00000025001e7202 */ /* 0x000fca0000000f00 */
[----:B------:R-:W-:-:S05]  /*1380*/  FADD.FTZ R30, R33, R30 ;  /* 0x0000001e211e7221 */ /* 0x000fca0000010000 */
[----:B------:R-:W-:-:S07]  /*1390*/  MOV R36, R30 ;  /* 0x0000001e00247202 */ /* 0x000fce0000000f00 */
[----:B------:R-:W-:Y:S05]  /*13a0*/  WARPSYNC.COLLECTIVE R13, `(.L_x_2509) ;  /* 0x000000000d087348 */ /* 0x000fea0003c00000 */
[----:B------:R0:W1:Y:S02]  /*13b0*/  SHFL.BFLY P5, R37, R36, R15, R14 ;  /* 0x0c00000f24257389 */ /* 0x00006400000a000e */
[----:B01----:R-:W-:Y:S05]  /*13c0*/  ENDCOLLECTIVE ;  /* 0x000000000000791b */ /* 0x003fea0003800000 */
.L_x_2509:
[----:B------:R-:W-:Y:S01]  /*13d0*/  HFMA2 R15, -RZ, RZ, 0, 4.76837158203125e-07 ;  /* 0x00000008ff0f7431 */ /* 0x000fe200000001ff */
[----:B------:R-:W-:-:S05]  /*13e0*/  MOV R35, R37 ;  /* 0x0000002500237202 */ /* 0x000fca0000000f00 */
[----:B------:R-:W-:-:S05]  /*13f0*/  FADD.FTZ R35, R30, R35 ;  /* 0x000000231e237221 */ /* 0x000fca0000010000 */
[----:B------:R-:W-:-:S07]  /*1400*/  MOV R36, R35 ;  /* 0x0000002300247202 */ /* 0x000fce0000000f00 */
[----:B------:R-:W-:Y:S05]  /*1410*/  WARPSYNC.COLLECTIVE R13, `(.L_x_2510) ;  /* 0x000000000d087348 */ /* 0x000fea0003c00000 */
[----:B------:R0:W1:Y:S02]  /*1420*/  SHFL.BFLY P5, R37, R36, R15, R14 ;  /* 0x0c00000f24257389 */ /* 0x00006400000a000e */
[----:B01----:R-:W-:Y:S05]  /*1430*/  ENDCOLLECTIVE ;  /* 0x000000000000791b */ /* 0x003fea0003800000 */
.L_x_2510:
[----:B------:R-:W-:Y:S01]  /*1440*/  HFMA2 R15, -RZ, RZ, 0, 9.5367431640625e-07 ;  /* 0x00000010ff0f7431 */ /* 0x000fe200000001ff */
[----:B------:R-:W-:-:S05]  /*1450*/  MOV R32, R37 ;  /* 0x0000002500207202 */ /* 0x000fca0000000f00 */
[----:B------:R-:W-:-:S05]  /*1460*/  FADD.FTZ R32, R35, R32 ;  /* 0x0000002023207221 */ /* 0x000fca0000010000 */
[----:B------:R-:W-:-:S07]  /*1470*/  MOV R36, R32 ;  /* 0x0000002000247202 */ /* 0x000fce0000000f00 */
[----:B------:R-:W-:Y:S05]  /*1480*/  WARPSYNC.COLLECTIVE R13, `(.L_x_2511) ;  /* 0x000000000d087348 */ /* 0x000fea0003c00000 */
[----:B------:R0:W1:Y:S02]  /*1490*/  SHFL.BFLY P5, R37, R36, R15, R14 ;  /* 0x0c00000f24257389 */ /* 0x00006400000a000e */
[----:B01----:R-:W-:Y:S05]  /*14a0*/  ENDCOLLECTIVE ;  /* 0x000000000000791b */ /* 0x003fea0003800000 */
.L_x_2511:
[----:B------:R-:W-:Y:S05]  /*14b0*/  BRA `(.L_x_2512) ;  /* 0xfffffff400607947 */ /* 0x000fea000383ffff */
.L_x_2513:
        /* <DEDUP_REMOVED lines=12> */
.L_x_9083:


//--------------------- .text._ZN10layer_norm13ln_fwd_kernelINS_13Kernel_traitsI13__nv_bfloat16S2_fS2_fjLj256ELj1ELj4ELj1ELj16ENS_18Kernel_traits_baseILj256ES2_S2_fS2_fjLj128EEEEELb0ELb0ELb0ELb1EEEvNS_9FwdParamsE --------------------------
	.section	.text._ZN10layer_norm13ln_fwd_kernelINS_13Kernel_traitsI13__nv_bfloat16S2_fS2_fjLj256ELj1ELj4ELj1ELj16ENS_18Kernel_traits_baseILj256ES2_S2_fS2_fjLj128EEEEELb0ELb0ELb0ELb1EEEvNS_9FwdParamsE,"ax",@progbits
	.align	128
        .global         _ZN10layer_norm13ln_fwd_kernelINS_13Kernel_traitsI13__nv_bfloat16S2_fS2_fjLj256ELj1ELj4ELj1ELj16ENS_18Kernel_traits_baseILj256ES2_S2_fS2_fjLj128EEEEELb0ELb0ELb0ELb1EEEvNS_9FwdParamsE
        .type           _ZN10layer_norm13ln_fwd_kernelINS_13Kernel_traitsI13__nv_bfloat16S2_fS2_fjLj256ELj1ELj4ELj1ELj16ENS_18Kernel_traits_baseILj256ES2_S2_fS2_fjLj128EEEEELb0ELb0ELb0ELb1EEEvNS_9FwdParamsE,@function
        .size           _ZN10layer_norm13ln_fwd_kernelINS_13Kernel_traitsI13__nv_bfloat16S2_fS2_fjLj256ELj1ELj4ELj1ELj16ENS_18Kernel_traits_baseILj256ES2_S2_fS2_fjLj128EEEEELb0ELb0ELb0ELb1EEEvNS_9FwdParamsE,(.L_x_9084 - _ZN10layer_norm13ln_fwd_kernelINS_13Kernel_traitsI13__nv_bfloat16S2_fS2_fjLj256ELj1ELj4ELj1ELj16ENS_18Kernel_traits_baseILj256ES2_S2_fS2_fjLj128EEEEELb0ELb0ELb0ELb1EEEvNS_9FwdParamsE)
        .other          _ZN10layer_norm13ln_fwd_kernelINS_13Kernel_traitsI13__nv_bfloat16S2_fS2_fjLj256ELj1ELj4ELj1ELj16ENS_18Kernel_traits_baseILj256ES2_S2_fS2_fjLj128EEEEELb0ELb0ELb0ELb1EEEvNS_9FwdParamsE,@"STO_CUDA_ENTRY STV_DEFAULT"
_ZN10layer_norm13ln_fwd_kernelINS_13Kernel_traitsI13__nv_bfloat16S2_fS2_fjLj256ELj1ELj4ELj1ELj16ENS_18Kernel_traits_baseILj256ES2_S2_fS2_fjLj128EEEEELb0ELb0ELb0ELb1EEEvNS_9FwdParamsE:
.text._ZN10layer_norm13ln_fwd_kernelINS_13Kernel_traitsI13__nv_bfloat16S2_fS2_fjLj256ELj1ELj4ELj1ELj16ENS_18Kernel_traits_baseILj256ES2_S2_fS2_fjLj128EEEEELb0ELb0ELb0ELb1EEEvNS_9FwdParamsE:
        /* <DEDUP_REMOVED lines=26> */
[----:B-----5:R-:W-:Y:S02]  /*01a0*/  PRMT R22, R15, 0x7632, R22 ;  /* 0x000076320f167816 */ /* 0x020fe40000000016 */
[----:B------:R-:W-:Y:S01]  /*01b0*/  PRMT R16, R14, 0x7632, R16 ;  /* 0x000076320e107816 */ /* 0x000fe20000000010 */
[----:B------:R-:W2:Y:S01]  /*01c0*/  LDCU.U8 UR8, c[0x0][0x410] ;  /* 0x00008200ff0877ac */ /* 0x000ea20008000000 */
[----:B------:R-:W-:Y:S02]  /*01d0*/  PRMT R26, R13, 0x7632, R26 ;  /* 0x000076320d1a7816 */ /* 0x000fe4000000001a */
[----:B------:R-:W-:Y:S01]  /*01e0*/  PRMT R28, R12, 0x7632, R28 ;  /* 0x000076320c1c7816 */ /* 0x000fe2000000001c */
[----:B-1----:R-:W-:-:S04]  /*01f0*/  UISETP.NE.U32.AND UP0, UPT, UR4, URZ, UPT ;  /* 0x000000ff0400728c */ /* 0x002fc8000bf05070 */
[----:B------:R-:W-:-:S09]  /*0200*/  UISETP.NE.AND.EX UP0, UPT, UR5, URZ, UPT, UP0 ;  /* 0x000000ff0500728c */ /* 0x000fd2000bf05300 */
[----:B--2---:R-:W-:Y:S05]  /*0210*/  BRA.U UP0, `(.L_x_2514) ;  /* 0x00000009007c7547 */ /* 0x004fea000b800000 */
[----:B------:R-:W1:Y:S01]  /*0220*/  LDCU.64 UR4, c[0x0][0x3e0] ;  /* 0x00007c00ff0477ac */ /* 0x000e620008000a00 */
[C---:B------:R-:W-:Y:S02]  /*0230*/  PRMT R33, R8.reuse, 0x7632, R33 ;  /* 0x0000763208217816 */ /* 0x040fe40000000021 */
[----:B------:R-:W-:Y:S01]  /*0240*/  SHF.L.U32 R7, R8, 0x10, RZ ;  /* 0x0000001008077819 */ /* 0x000fe200000006ff */
[----:B------:R-:W2:Y:S01]  /*0250*/  LDCU UR9, c[0x0][0x388] ;  /* 0x00007100ff0977ac */ /* 0x000ea20008000800 */
[----:B------:R-:W-:Y:S02]  /*0260*/  PRMT R8, R9, 0x7632, R8 ;  /* 0x0000763209087816 */ /* 0x000fe40000000008 */
[----:B------:R-:W-:Y:S02]  /*0270*/  PRMT R31, R10, 0x7632, R31 ;  /* 0x000076320a1f7816 */ /* 0x000fe4000000001f */
[----:B------:R-:W-:Y:S02]  /*0280*/  PRMT R29, R11, 0x7632, R29 ;  /* 0x000076320b1d7816 */ /* 0x000fe4000000001d */
[----:B------:R-:W-:-:S02]  /*0290*/  SHF.L.U32 R24, R28, 0x10, RZ ;  /* 0x000000101c187819 */ /* 0x000fc400000006ff */
[----:B------:R-:W-:Y:S02]  /*02a0*/  SHF.L.U32 R25, R26, 0x10, RZ ;  /* 0x000000101a197819 */ /* 0x000fe400000006ff */
[----:B------:R-:W-:Y:S02]  /*02b0*/  SHF.L.U32 R0, R12, 0x10, RZ ;  /* 0x000000100c007819 */ /* 0x000fe400000006ff */
[----:B0-----:R-:W-:Y:S02]  /*02c0*/  SHF.L.U32 R2, R13, 0x10, RZ ;  /* 0x000000100d027819 */ /* 0x001fe400000006ff */
[----:B-1----:R-:W-:Y:S01]  /*02d0*/  ISETP.NE.U32.AND P0, PT, RZ, UR4, PT ;  /* 0x00000004ff007c0c */ /* 0x002fe2000bf05070 */
[----:B------:R-:W0:Y:S01]  /*02e0*/  LDCU UR4, c[0x0][0x448] ;  /* 0x00008900ff0477ac */ /* 0x000e220008000800 */
[----:B------:R-:W-:Y:S02]  /*02f0*/  SHF.L.U32 R3, R14, 0x10, RZ ;  /* 0x000000100e037819 */ /* 0x000fe400000006ff */
[----:B------:R-:W-:-:S02]  /*0300*/  SHF.L.U32 R4, R15, 0x10, RZ ;  /* 0x000000100f047819 */ /* 0x000fc400000006ff */
[----:B------:R-:W-:Y:S02]  /*0310*/  SHF.L.U32 R21, R9, 0x10, RZ ;  /* 0x0000001009157819 */ /* 0x000fe400000006ff */
[----:B------:R-:W-:Y:S02]  /*0320*/  SHF.L.U32 R20, R10, 0x10, RZ ;  /* 0x000000100a147819 */ /* 0x000fe400000006ff */
[----:B------:R-:W-:Y:S02]  /*0330*/  SHF.L.U32 R23, R11, 0x10, RZ ;  /* 0x000000100b177819 */ /* 0x000fe400000006ff */
[----:B------:R-:W-:Y:S02]  /*0340*/  ISETP.NE.AND.EX P0, PT, RZ, UR5, PT, P0 ;  /* 0x00000005ff007c0c */ /* 0x000fe4000bf05300 */
[----:B------:R-:W-:Y:S02]  /*0350*/  SHF.L.U32 R26, R16, 0x10, RZ ;  /* 0x00000010101a7819 */ /* 0x000fe400000006ff */
[----:B------:R-:W-:-:S02]  /*0360*/  SHF.L.U32 R22, R22, 0x10, RZ ;  /* 0x0000001016167819 */ /* 0x000fc400000006ff */
[----:B------:R-:W-:Y:S02]  /*0370*/  SHF.L.U32 R33, R33, 0x10, RZ ;  /* 0x0000001021217819 */ /* 0x000fe400000006ff */
[----:B------:R-:W-:Y:S02]  /*0380*/  SHF.L.U32 R28, R8, 0x10, RZ ;  /* 0x00000010081c7819 */ /* 0x000fe400000006ff */
[----:B------:R-:W-:Y:S02]  /*0390*/  SHF.L.U32 R31, R31, 0x10, RZ ;  /* 0x000000101f1f7819 */ /* 0x000fe400000006ff */
[----:B0-2---:R-:W-:-:S07]  /*03a0*/  SHF.L.U32 R29, R29, 0x10, RZ ;  /* 0x000000101d1d7819 */ /* 0x005fce00000006ff */
.L_x_2516:
[----:B------:R-:W0:Y:S01]  /*03b0*/  @P0 LDC.64 R10, c[0x0][0x3e0] ;  /* 0x0000f800ff0a0b82 */ /* 0x000e220000000a00 */
[----:B------:R-:W-:-:S05]  /*03c0*/  IMAD R12, R6, UR9, RZ ;  /* 0x00000009060c7c24 */ /* 0x000fca000f8e02ff */
[----:B------:R-:W-:Y:S02]  /*03d0*/  SHF.R.S32.HI R13, RZ, 0x1f, R12 ;  /* 0x0000001fff0d7819 */ /* 0x000fe4000001140c */
[----:B------:R-:W1:Y:S02]  /*03e0*/  LDC.64 R8, c[0x0][0x390] ;  /* 0x0000e400ff087b82 */ /* 0x000e640000000a00 */
[----:B------:R-:W-:-:S04]  /*03f0*/  LEA.HI R12, R13, R12, RZ, 0x3 ;  /* 0x0000000c0d0c7211 */ /* 0x000fc800078f18ff */
[----:B------:R-:W-:Y:S02]  /*0400*/  LEA.HI.SX32 R27, R12, R5, 0x1d ;  /* 0x000000050c1b7211 */ /* 0x000fe400078feaff */
[----:B------:R-:W2:Y:S01]  /*0410*/  LDC.64 R12, c[0x0][0x3a8] ;  /* 0x0000ea00ff0c7b82 */ /* 0x000ea20000000a00 */
[----:B0-----:R-:W-:-:S06]  /*0420*/  @P0 IMAD.WIDE R14, R6, 0x2, R10 ;  /* 0x00000002060e0825 */ /* 0x001fcc00078e020a */
[----:B------:R-:W3:Y:S01]  /*0430*/  @P0 LDG.E.U16 R14, desc[UR6][R14.64] ;  /* 0x000000060e0e0981 */ /* 0x000ee2000c1e1500 */
[----:B-1----:R-:W-:-:S06]  /*0440*/  IMAD.WIDE.U32 R8, R27, 0x10, R8 ;  /* 0x000000101b087825 */ /* 0x002fcc00078e0008 */
[----:B------:R-:W4:Y:S01]  /*0450*/  LDG.E.128 R8, desc[UR6][R8.64] ;  /* 0x0000000608087981 */ /* 0x000f22000c1e1d00 */
[----:B------:R-:W-:Y:S01]  /*0460*/  HFMA2 R30, -RZ, RZ, 1.875, 0 ;  /* 0x3f800000ff1e7431 */ /* 0x000fe200000001ff */
[----:B------:R-:W-:Y:S01]  /*0470*/  UMOV UR5, 0xffffffff ;  /* 0xffffffff00057882 */ /* 0x000fe20000000000 */
[----:B------:R-:W-:Y:S02]  /*0480*/  ISETP.NE.AND P1, PT, R5, RZ, PT ;  /* 0x000000ff0500720c */ /* 0x000fe40003f25270 */
[----:B---3--:R-:W-:Y:S02]  /*0490*/  @P0 SHF.L.U32 R30, R14, 0x10, RZ ;  /* 0x000000100e1e0819 */ /* 0x008fe400000006ff */
[C---:B----4-:R-:W-:Y:S02]  /*04a0*/  PRMT R16, R8.reuse, 0x7632, R16 ;  /* 0x0000763208107816 */ /* 0x050fe40000000010 */
[----:B------:R-:W-:Y:S02]  /*04b0*/  SHF.L.U32 R35, R8, 0x10, RZ ;  /* 0x0000001008237819 */ /* 0x000fe400000006ff */
[----:B------:R-:W-:-:S02]  /*04c0*/  PRMT R18, R9, 0x7632, R18 ;  /* 0x0000763209127816 */ /* 0x000fc40000000012 */
[----:B------:R-:W-:Y:S02]  /*04d0*/  SHF.L.U32 R17, R9, 0x10, RZ ;  /* 0x0000001009117819 */ /* 0x000fe400000006ff */
[----:B------:R-:W-:Y:S02]  /*04e0*/  PRMT R32, R10, 0x7632, R32 ;  /* 0x000076320a207816 */ /* 0x000fe40000000020 */
[----:B------:R-:W-:Y:S01]  /*04f0*/  PRMT R15, R11, 0x7632, R15 ;  /* 0x000076320b0f7816 */ /* 0x000fe2000000000f */
[----:B--2---:R-:W-:Y:S01]  /*0500*/  IMAD.WIDE.U32 R8, R27, 0x20, R12 ;  /* 0x000000201b087825 */ /* 0x004fe200078e000c */
[----:B------:R-:W-:-:S03]  /*0510*/  SHF.L.U32 R37, R16, 0x10, RZ ;  /* 0x0000001010257819 */ /* 0x000fc600000006ff */
[-C--:B------:R-:W-:Y:S01]  /*0520*/  FMUL.FTZ R16, R35, R30.reuse ;  /* 0x0000001e23107220 */ /* 0x080fe20000410000 */
[----:B------:R-:W-:Y:S02]  /*0530*/  SHF.L.U32 R19, R10, 0x10, RZ ;  /* 0x000000100a137819 */ /* 0x000fe400000006ff */
[----:B------:R-:W-:Y:S01]  /*0540*/  SHF.L.U32 R13, R18, 0x10, RZ ;  /* 0x00000010120d7819 */ /* 0x000fe200000006ff */
[-C--:B------:R-:W-:Y:S01]  /*0550*/  FMUL.FTZ R18, R17, R30.reuse ;  /* 0x0000001e11127220 */ /* 0x080fe20000410000 */
[----:B------:R-:W-:Y:S02]  /*0560*/  SHF.L.U32 R11, R11, 0x10, RZ ;  /* 0x000000100b0b7819 */ /* 0x000fe400000006ff */
[----:B------:R-:W-:Y:S02]  /*0570*/  SHF.L.U32 R35, R32, 0x10, RZ ;  /* 0x0000001020237819 */ /* 0x000fe400000006ff */
[----:B------:R-:W-:Y:S01]  /*0580*/  SHF.L.U32 R15, R15, 0x10, RZ ;  /* 0x000000100f0f7819 */ /* 0x000fe200000006ff */
[----:B------:R-:W-:Y:S01]  /*0590*/  FADD.FTZ R10, RZ, R16 ;  /* 0x00000010ff0a7221 */ /* 0x000fe20000010000 */
[-C--:B------:R-:W-:Y:S01]  /*05a0*/  FMUL.FTZ R17, R37, R30.reuse ;  /* 0x0000001e25117220 */ /* 0x080fe20000410000 */
[-C--:B------:R-:W-:Y:S01]  /*05b0*/  FMUL.FTZ R12, R19, R30.reuse ;  /* 0x0000001e130c7220 */ /* 0x080fe20000410000 */
[-C--:B------:R-:W-:Y:S01]  /*05c0*/  FMUL.FTZ R19, R13, R30.reuse ;  /* 0x0000001e0d137220 */ /* 0x080fe20000410000 */
[-C--:B------:R-:W-:Y:S01]  /*05d0*/  FMUL.FTZ R14, R11, R30.reuse ;  /* 0x0000001e0b0e7220 */ /* 0x080fe20000410000 */
[-C--:B------:R-:W-:Y:S01]  /*05e0*/  FMUL.FTZ R13, R35, R30.reuse ;  /* 0x0000001e230d7220 */ /* 0x080fe20000410000 */
[----:B------:R-:W-:Y:S01]  /*05f0*/  FMUL.FTZ R15, R15, R30 ;  /* 0x0000001e0f0f7220 */ /* 0x000fe20000410000 */
[----:B------:R-:W-:Y:S01]  /*0600*/  FADD.FTZ R11, R17, R10 ;  /* 0x0000000a110b7221 */ /* 0x000fe20000010000 */
[----:B------:R0:W-:Y:S03]  /*0610*/  STG.E.128 desc[UR6][R8.64], R16 ;  /* 0x0000001008007986 */ /* 0x0001e6000c101d06 */
        /* <DEDUP_REMOVED lines=45> */
.L_x_2533:
        /* <DEDUP_REMOVED lines=21> */
[----:B------:R-:W-:Y:S01]  /*0a40*/  FADD.FTZ R13, R17, -R8 ;  /* 0x80000008110d7221 */ /* 0x000fe20000010000 */
[----:B------:R-:W-:Y:S01]  /*0a50*/  FFMA.FTZ R10, R10, R20, R3 ;  /* 0x000000140a0a7223 */ /* 0x000fe20000010003 */
[C---:B------:R-:W-:Y:S01]  /*0a60*/  FMUL.FTZ R8, R32.reuse, R19 ;  /* 0x0000001320087220 */ /* 0x040fe20000410000 */
[----:B------:R-:W-:Y:S01]  /*0a70*/  FMUL.FTZ R37, R32, R37 ;  /* 0x0000002520257220 */ /* 0x000fe20000410000 */
[----:B------:R-:W0:Y:S01]  /*0a80*/  @!P1 LDC.64 R18, c[0x0][0x3c0] ;  /* 0x0000f000ff129b82 */ /* 0x000e220000000a00 */
[----:B------:R-:W-:Y:S01]  /*0a90*/  FFMA.FTZ R9, R9, R21, R2 ;  /* 0x0000001509097223 */ /* 0x000fe20000010002 */
[----:B------:R-:W-:Y:S01]  /*0aa0*/  FFMA.FTZ R8, R8, R28, R25 ;  /* 0x0000001c08087223 */ /* 0x000fe20000010019 */
[----:B------:R-:W-:Y:S01]  /*0ab0*/  F2FP.BF16.F32.PACK_AB R10, R15, R10 ;  /* 0x0000000a0f0a723e */ /* 0x000fe200000010ff */
[----:B------:R-:W-:Y:S01]  /*0ac0*/  FFMA.FTZ R11, R37, R23, R4 ;  /* 0x00000017250b7223 */ /* 0x000fe20000010004 */
[C---:B------:R-:W-:Y:S01]  /*0ad0*/  FMUL.FTZ R35, R32.reuse, R35 ;  /* 0x0000002320237220 */ /* 0x040fe20000410000 */
[----:B------:R-:W-:Y:S01]  /*0ae0*/  FMUL.FTZ R13, R32, R13 ;  /* 0x0000000d200d7220 */ /* 0x000fe20000410000 */
[----:B------:R-:W-:Y:S01]  /*0af0*/  F2FP.BF16.F32.PACK_AB R9, R8, R9 ;  /* 0x000000090809723e */ /* 0x000fe200000010ff */
[----:B------:R-:W1:Y:S01]  /*0b00*/  @!P1 LDC.64 R16, c[0x0][0x3c8] ;  /* 0x0000f200ff109b82 */ /* 0x000e620000000a00 */
[----:B------:R-:W-:Y:S01]  /*0b10*/  FFMA.FTZ R8, R35, R7, R0 ;  /* 0x0000000723087223 */ /* 0x000fe20000010000 */
[----:B------:R-:W-:Y:S01]  /*0b20*/  F2FP.BF16.F32.PACK_AB R11, R12, R11 ;  /* 0x0000000b0c0b723e */ /* 0x000fe200000010ff */
[----:B------:R-:W-:-:S05]  /*0b30*/  FFMA.FTZ R35, R13, R33, R24 ;  /* 0x000000210d237223 */ /* 0x000fca0000010018 */
[----:B------:R-:W2:Y:S01]  /*0b40*/  LDC.64 R14, c[0x0][0x428] ;  /* 0x00010a00ff0e7b82 */ /* 0x000ea20000000a00 */
[----:B------:R-:W-:-:S07]  /*0b50*/  F2FP.BF16.F32.PACK_AB R8, R35, R8 ;  /* 0x000000082308723e */ /* 0x000fce00000010ff */
        /* <DEDUP_REMOVED lines=11> */
.L_x_2514:
[----:B------:R-:W1:Y:S02]  /*0c10*/  LDCU.64 UR4, c[0x0][0x3e0] ;  /* 0x00007c00ff0477ac */ /* 0x000e640008000a00 */
[----:B-1----:R-:W-:-:S04]  /*0c20*/  UISETP.NE.U32.AND UP0, UPT, UR4, URZ, UPT ;  /* 0x000000ff0400728c */ /* 0x002fc8000bf05070 */
[----:B------:R-:W-:-:S09]  /*0c30*/  UISETP.NE.AND.EX UP0, UPT, UR5, URZ, UPT, UP0 ;  /* 0x000000ff0500728c */ /* 0x000fd2000bf05300 */
[----:B------:R-:W-:Y:S05]  /*0c40*/  BRA.U !UP0, `(.L_x_2517) ;  /* 0x00000009087c7547 */ /* 0x000fea000b800000 */
[----:B------:R-:W-:Y:S01]  /*0c50*/  PRMT R31, R8, 0x7632, R31 ;  /* 0x00007632081f7816 */ /* 0x000fe2000000001f */
[----:B------:R-:W1:Y:S01]  /*0c60*/  LDCU UR4, c[0x0][0x388] ;  /* 0x00007100ff0477ac */ /* 0x000e620008000800 */
[----:B------:R-:W-:Y:S02]  /*0c70*/  PRMT R29, R9, 0x7632, R29 ;  /* 0x00007632091d7816 */ /* 0x000fe4000000001d */
[----:B------:R-:W-:Y:S01]  /*0c80*/  PRMT R27, R10, 0x7632, R27 ;  /* 0x000076320a1b7816 */ /* 0x000fe2000000001b */
[----:B------:R-:W2:Y:S01]  /*0c90*/  LDCU UR5, c[0x0][0x448] ;  /* 0x00008900ff0577ac */ /* 0x000ea20008000800 */
[----:B------:R-:W-:Y:S02]  /*0ca0*/  PRMT R23, R11, 0x7632, R23 ;  /* 0x000076320b177816 */ /* 0x000fe40000000017 */
        /* <DEDUP_REMOVED lines=15> */
[----:B-12---:R-:W-:-:S07]  /*0da0*/  SHF.L.U32 R23, R23, 0x10, RZ ;  /* 0x0000001017177819 */ /* 0x006fce00000006ff */
.L_x_2519:
        /* <DEDUP_REMOVED lines=10> */
[----:B------:R0:W4:Y:S01]  /*0e50*/  LDG.E.U16 R33, desc[UR6][R36.64] ;  /* 0x0000000624217981 */ /* 0x000122000c1e1500 */
[----:B--2---:R-:W-:-:S05]  /*0e60*/  IMAD.WIDE.U32 R34, R30, 0x20, R34 ;  /* 0x000000201e227825 */ /* 0x004fca00078e0022 */
[----:B------:R-:W2:Y:S04]  /*0e70*/  LDG.E.128 R12, desc[UR6][R34.64] ;  /* 0x00000006220c7981 */ /* 0x000ea8000c1e1d00 */
[----:B------:R1:W5:Y:S01]  /*0e80*/  LDG.E.128 R16, desc[UR6][R34.64+0x10] ;  /* 0x0000100622107981 */ /* 0x000362000c1e1d00 */
[----:B------:R-:W-:Y:S01]  /*0e90*/  UMOV UR9, 0xffffffff ;  /* 0xffffffff00097882 */ /* 0x000fe20000000000 */
[----:B------:R-:W-:Y:S02]  /*0ea0*/  ISETP.NE.AND P0, PT, R5, RZ, PT ;  /* 0x000000ff0500720c */ /* 0x000fe40003f05270 */
[----:B---3--:R-:W-:Y:S02]  /*0eb0*/  PRMT R32, R8, 0x7632, R32 ;  /* 0x0000763208207816 */ /* 0x008fe40000000020 */
[----:B0-----:R-:W-:-:S02]  /*0ec0*/  PRMT R36, R9, 0x7632, R36 ;  /* 0x0000763209247816 */ /* 0x001fc40000000024 */
[----:B------:R-:W-:Y:S02]  /*0ed0*/  SHF.L.U32 R8, R8, 0x10, RZ ;  /* 0x0000001008087819 */ /* 0x000fe400000006ff */
[----:B------:R-:W-:Y:S02]  /*0ee0*/  SHF.L.U32 R9, R9, 0x10, RZ ;  /* 0x0000001009097819 */ /* 0x000fe400000006ff */
[----:B----4-:R-:W-:Y:S02]  /*0ef0*/  SHF.L.U32 R33, R33, 0x10, RZ ;  /* 0x0000001021217819 */ /* 0x010fe400000006ff */
[----:B------:R-:W-:-:S03]  /*0f00*/  SHF.L.U32 R32, R32, 0x10, RZ ;  /* 0x0000001020207819 */ /* 0x000fc600000006ff */
[C---:B--2---:R-:W-:Y:S01]  /*0f10*/  FFMA.FTZ R12, R33.reuse, R8, R12 ;  /* 0x00000008210c7223 */ /* 0x044fe2000001000c */
[C---:B------:R-:W-:Y:S02]  /*0f20*/  FFMA.FTZ R14, R33.reuse, R9, R14 ;  /* 0x00000009210e7223 */ /* 0x040fe4000001000e */
[----:B------:R-:W0:Y:S01]  /*0f30*/  LDC.64 R8, c[0x0][0x3a8] ;  /* 0x0000ea00ff087b82 */ /* 0x000e220000000a00 */
[----:B------:R-:W-:Y:S01]  /*0f40*/  FFMA.FTZ R13, R33, R32, R13 ;  /* 0x00000020210d7223 */ /* 0x000fe2000001000d */
[C---:B------:R-:W-:Y:S02]  /*0f50*/  SHF.L.U32 R32, R10.reuse, 0x10, RZ ;  /* 0x000000100a207819 */ /* 0x040fe400000006ff */
[----:B------:R-:W-:Y:S02]  /*0f60*/  PRMT R10, R10, 0x7632, R10 ;  /* 0x000076320a0a7816 */ /* 0x000fe4000000000a */
[----:B-1----:R-:W-:Y:S02]  /*0f70*/  SHF.L.U32 R35, R11, 0x10, RZ ;  /* 0x000000100b237819 */ /* 0x002fe400000006ff */
[----:B------:R-:W-:-:S02]  /*0f80*/  SHF.L.U32 R10, R10, 0x10, RZ ;  /* 0x000000100a0a7819 */ /* 0x000fc400000006ff */
[----:B------:R-:W-:Y:S01]  /*0f90*/  PRMT R11, R11, 0x7632, R11 ;  /* 0x000076320b0b7816 */ /* 0x000fe2000000000b */
[C---:B-----5:R-:W-:Y:S01]  /*0fa0*/  FFMA.FTZ R16, R33.reuse, R32, R16 ;  /* 0x0000002021107223 */ /* 0x060fe20000010010 */
[----:B------:R-:W-:Y:S01]  /*0fb0*/  SHF.L.U32 R36, R36, 0x10, RZ ;  /* 0x0000001024247819 */ /* 0x000fe200000006ff */
[----:B------:R-:W-:Y:S01]  /*0fc0*/  FFMA.FTZ R17, R33, R10, R17 ;  /* 0x0000000a21117223 */ /* 0x000fe20000010011 */
[----:B------:R-:W-:Y:S01]  /*0fd0*/  SHF.L.U32 R10, R11, 0x10, RZ ;  /* 0x000000100b0a7819 */ /* 0x000fe200000006ff */
[----:B------:R-:W-:Y:S01]  /*0fe0*/  FADD.FTZ R32, RZ, R12 ;  /* 0x0000000cff207221 */ /* 0x000fe20000010000 */
[C---:B------:R-:W-:Y:S01]  /*0ff0*/  FFMA.FTZ R18, R33.reuse, R35, R18 ;  /* 0x0000002321127223 */ /* 0x040fe20000010012 */
[C---:B------:R-:W-:Y:S02]  /*1000*/  FFMA.FTZ R15, R33.reuse, R36, R15 ;  /* 0x00000024210f7223 */ /* 0x040fe4000001000f */
[----:B------:R-:W-:Y:S01]  /*1010*/  FFMA.FTZ R19, R33, R10, R19 ;  /* 0x0000000a21137223 */ /* 0x000fe20000010013 */
[----:B------:R-:W-:Y:S01]  /*1020*/  FADD.FTZ R11, R13, R32 ;  /* 0x000000200d0b7221 */ /* 0x000fe20000010000 */
[----:B0-----:R-:W-:-:S04]  /*1030*/  IMAD.WIDE.U32 R8, R30, 0x20, R8 ;  /* 0x000000201e087825 */ /* 0x001fc800078e0008 */
[----:B------:R-:W-:Y:S01]  /*1040*/  FADD.FTZ R10, R14, R11 ;  /* 0x0000000b0e0a7221 */ /* 0x000fe20000010000 */
[----:B------:R0:W-:Y:S04]  /*1050*/  STG.E.128 desc[UR6][R8.64], R12 ;  /* 0x0000000c08007986 */ /* 0x0001e8000c101d06 */
        /* <DEDUP_REMOVED lines=44> */
.L_x_2545:
        /* <DEDUP_REMOVED lines=22> */
[C---:B------:R-:W-:Y:S01]  /*1480*/  FMUL.FTZ R8, R32.reuse, R15 ;  /* 0x0000000f20087220 */ /* 0x040fe20000410000 */
[C---:B------:R-:W-:Y:S01]  /*1490*/  FMUL.FTZ R37, R32.reuse, R37 ;  /* 0x0000002520257220 */ /* 0x040fe20000410000 */
[----:B------:R-:W-:Y:S01]  /*14a0*/  FFMA.FTZ R12, R23, R19, R22 ;  /* 0x00000013170c7223 */ /* 0x000fe20000010016 */
[----:B------:R-:W-:Y:S01]  /*14b0*/  FFMA.FTZ R9, R21, R9, R2 ;  /* 0x0000000915097223 */ /* 0x000fe20000010002 */
[----:B------:R-:W-:Y:S01]  /*14c0*/  F2FP.BF16.F32.PACK_AB R10, R17, R10 ;  /* 0x0000000a110a723e */ /* 0x000fe200000010ff */
[----:B------:R-:W0:Y:S01]  /*14d0*/  @!P0 LDC.64 R18, c[0x0][0x3c0] ;  /* 0x0000f000ff128b82 */ /* 0x000e220000000a00 */
[----:B------:R-:W-:Y:S01]  /*14e0*/  FFMA.FTZ R8, R29, R8, R26 ;  /* 0x000000081d087223 */ /* 0x000fe2000001001a */
[----:B------:R-:W-:Y:S01]  /*14f0*/  FFMA.FTZ R11, R25, R37, R4 ;  /* 0x00000025190b7223 */ /* 0x000fe20000010004 */
[C---:B------:R-:W-:Y:S01]  /*1500*/  FMUL.FTZ R35, R32.reuse, R35 ;  /* 0x0000002320237220 */ /* 0x040fe20000410000 */
[----:B------:R-:W-:-:S02]  /*1510*/  FMUL.FTZ R13, R32, R13 ;  /* 0x0000000d200d7220 */ /* 0x000fc40000410000 */
[----:B------:R-:W-:Y:S01]  /*1520*/  F2FP.BF16.F32.PACK_AB R9, R8, R9 ;  /* 0x000000090809723e */ /* 0x000fe200000010ff */
[----:B------:R-:W-:Y:S01]  /*1530*/  FFMA.FTZ R8, R7, R35, R0 ;  /* 0x0000002307087223 */ /* 0x000fe20000010000 */
[----:B------:R-:W1:Y:S01]  /*1540*/  @!P0 LDC.64 R16, c[0x0][0x3c8] ;  /* 0x0000f200ff108b82 */ /* 0x000e620000000a00 */
[----:B------:R-:W-:Y:S01]  /*1550*/  F2FP.BF16.F32.PACK_AB R11, R12, R11 ;  /* 0x0000000b0c0b723e */ /* 0x000fe200000010ff */
        /* <DEDUP_REMOVED lines=14> */
.L_x_2517:
        /* <DEDUP_REMOVED lines=22> */
.L_x_2521:
        /* <DEDUP_REMOVED lines=8> */
[----:B-1----:R-:W-:-:S05]  /*1820*/  IMAD.WIDE.U32 R32, R30, 0x20, R32 ;  /* 0x000000201e207825 */ /* 0x002fca00078e0020 */
[----:B------:R-:W3:Y:S04]  /*1830*/  LDG.E.128 R16, desc[UR6][R32.64] ;  /* 0x0000000620107981 */ /* 0x000ee8000c1e1d00 */
[----:B------:R0:W4:Y:S01]  /*1840*/  LDG.E.128 R12, desc[UR6][R32.64+0x10] ;  /* 0x00001006200c7981 */ /* 0x000122000c1e1d00 */
[----:B------:R-:W-:Y:S01]  /*1850*/  UMOV UR9, 0xffffffff ;  /* 0xffffffff00097882 */ /* 0x000fe20000000000 */
[----:B------:R-:W-:Y:S02]  /*1860*/  ISETP.NE.AND P0, PT, R5, RZ, PT ;  /* 0x000000ff0500720c */ /* 0x000fe40003f05270 */
[C---:B--2---:R-:W-:Y:S02]  /*1870*/  PRMT R34, R8.reuse, 0x7632, R34 ;  /* 0x0000763208227816 */ /* 0x044fe40000000022 */
[----:B------:R-:W-:-:S02]  /*1880*/  SHF.L.U32 R35, R8, 0x10, RZ ;  /* 0x0000001008237819 */ /* 0x000fc400000006ff */
[----:B------:R-:W-:Y:S02]  /*1890*/  SHF.L.U32 R34, R34, 0x10, RZ ;  /* 0x0000001022227819 */ /* 0x000fe400000006ff */
[----:B------:R-:W-:Y:S01]  /*18a0*/  SHF.L.U32 R37, R9, 0x10, RZ ;  /* 0x0000001009257819 */ /* 0x000fe200000006ff */
[----:B---3--:R-:W-:Y:S01]  /*18b0*/  FADD.FTZ R16, R16, R35 ;  /* 0x0000002310107221 */ /* 0x008fe20000010000 */
[----:B0-----:R-:W-:Y:S01]  /*18c0*/  SHF.L.U32 R33, R10, 0x10, RZ ;  /* 0x000000100a217819 */ /* 0x001fe200000006ff */
[--C-:B------:R-:W-:Y:S01]  /*18d0*/  FADD.FTZ R17, R17, R34.reuse ;  /* 0x0000002211117221 */ /* 0x100fe20000010000 */
[----:B------:R-:W-:Y:S01]  /*18e0*/  PRMT R34, R9, 0x7632, R34 ;  /* 0x0000763209227816 */ /* 0x000fe20000000022 */
[----:B------:R-:W-:Y:S01]  /*18f0*/  FADD.FTZ R18, R18, R37 ;  /* 0x0000002512127221 */ /* 0x000fe20000010000 */
[----:B------:R-:W0:Y:S01]  /*1900*/  LDC.64 R8, c[0x0][0x3a8] ;  /* 0x0000ea00ff087b82 */ /* 0x000e220000000a00 */
[----:B----4-:R-:W-:Y:S01]  /*1910*/  FADD.FTZ R12, R12, R33 ;  /* 0x000000210c0c7221 */ /* 0x010fe20000010000 */
[----:B------:R-:W-:-:S02]  /*1920*/  SHF.L.U32 R33, R11, 0x10, RZ ;  /* 0x000000100b217819 */ /* 0x000fc400000006ff */
[----:B------:R-:W-:Y:S02]  /*1930*/  SHF.L.U32 R34, R34, 0x10, RZ ;  /* 0x0000001022227819 */ /* 0x000fe400000006ff */
[----:B------:R-:W-:Y:S01]  /*1940*/  PRMT R10, R10, 0x7632, R10 ;  /* 0x000076320a0a7816 */ /* 0x000fe2000000000a */
[----:B------:R-:W-:Y:S01]  /*1950*/  FADD.FTZ R14, R14, R33 ;  /* 0x000000210e0e7221 */ /* 0x000fe20000010000 */
[----:B------:R-:W-:Y:S01]  /*1960*/  PRMT R11, R11, 0x7632, R11 ;  /* 0x000076320b0b7816 */ /* 0x000fe2000000000b */
[----:B------:R-:W-:Y:S01]  /*1970*/  FADD.FTZ R19, R19, R34 ;  /* 0x0000002213137221 */ /* 0x000fe20000010000 */
[----:B------:R-:W-:Y:S01]  /*1980*/  SHF.L.U32 R10, R10, 0x10, RZ ;  /* 0x000000100a0a7819 */ /* 0x000fe200000006ff */
[----:B------:R-:W-:Y:S01]  /*1990*/  FADD.FTZ R34, RZ, R16 ;  /* 0x00000010ff227221 */ /* 0x000fe20000010000 */
[----:B------:R-:W-:-:S03]  /*19a0*/  SHF.L.U32 R32, R11, 0x10, RZ ;  /* 0x000000100b207819 */ /* 0x000fc600000006ff */
[----:B------:R-:W-:Y:S01]  /*19b0*/  FADD.FTZ R13, R13, R10 ;  /* 0x0000000a0d0d7221 */ /* 0x000fe20000010000 */
[----:B------:R-:W-:Y:S01]  /*19c0*/  FADD.FTZ R11, R17, R34 ;  /* 0x00000022110b7221 */ /* 0x000fe20000010000 */
[----:B------:R-:W-:-:S03]  /*19d0*/  FADD.FTZ R15, R15, R32 ;  /* 0x000000200f0f7221 */ /* 0x000fc60000010000 */
[----:B------:R-:W-:Y:S01]  /*19e0*/  FADD.FTZ R10, R18, R11 ;  /* 0x0000000b120a7221 */ /* 0x000fe20000010000 */
[----:B0-----:R-:W-:-:S04]  /*19f0*/  IMAD.WIDE.U32 R8, R30, 0x20, R8 ;  /* 0x000000201e087825 */ /* 0x001fc800078e0008 */
[----:B------:R-:W-:Y:S01]  /*1a00*/  FADD.FTZ R11, R19, R10 ;  /* 0x0000000a130b7221 */ /* 0x000fe20000010000 */
[----:B------:R0:W-:Y:S03]  /*1a10*/  STG.E.128 desc[UR6][R8.64], R16 ;  /* 0x0000001008007986 */ /* 0x0001e6000c101d06 */
[----:B------:R-:W-:Y:S01]  /*1a20*/  FADD.FTZ R10, R12, R11 ;  /* 0x0000000b0c0a7221 */ /* 0x000fe20000010000 */
[----:B------:R0:W-:Y:S03]  /*1a30*/  STG.E.128 desc[UR6][R8.64+0x10], R12 ;  /* 0x0000100c08007986 */ /* 0x0001e6000c101d06 */
        /* <DEDUP_REMOVED lines=41> */
.L_x_2557:
        /* <DEDUP_REMOVED lines=50> */
.L_x_2515:
        /* <DEDUP_REMOVED lines=8> */
.L_x_2523:
[----:B------:R-:W-:Y:S05]  /*2070*/  BSYNC B0 ;  /* 0x0000000000007941 */ /* 0x000fea0003800000 */
.L_x_2522:
        /* <DEDUP_REMOVED lines=8> */
.L_x_2524:
[----:B------:R-:W-:Y:S02]  /*2100*/  HFMA2 R9, -RZ, RZ, 0, 2.384185791015625e-07 ;  /* 0x00000004ff097431 */ /* 0x000fe400000001ff */
[----:B------:R-:W-:-:S05]  /*2110*/  FADD.FTZ R35, R8, R32 ;  /* 0x0000002008237221 */ /* 0x000fca0000010000 */
[----:B------:R-:W-:-:S07]  /*2120*/  MOV R8, R35 ;  /* 0x0000002300087202 */ /* 0x000fce0000000f00 */
[----:B------:R-:W-:Y:S05]  /*2130*/  WARPSYNC.COLLECTIVE R11, `(.L_x_2525) ;  /* 0x000000000b087348 */ /* 0x000fea0003c00000 */
[----:B------:R0:W1:Y:S02]  /*2140*/  SHFL.BFLY P2, R32, R8, R9, R10 ;  /* 0x0c00000908207389 */ /* 0x000064000004000a */
[----:B01----:R-:W-:Y:S05]  /*2150*/  ENDCOLLECTIVE ;  /* 0x000000000000791b */ /* 0x003fea0003800000 */
.L_x_2525:
[----:B------:R-:W-:Y:S02]  /*2160*/  HFMA2 R9, -RZ, RZ, 0, 4.76837158203125e-07 ;  /* 0x00000008ff097431 */ /* 0x000fe400000001ff */
[----:B------:R-:W-:-:S05]  /*2170*/  FADD.FTZ R36, R35, R32 ;  /* 0x0000002023247221 */ /* 0x000fca0000010000 */
[----:B------:R-:W-:-:S07]  /*2180*/  MOV R8, R36 ;  /* 0x0000002400087202 */ /* 0x000fce0000000f00 */
[----:B------:R-:W-:Y:S05]  /*2190*/  WARPSYNC.COLLECTIVE R11, `(.L_x_2526) ;  /* 0x000000000b087348 */ /* 0x000fea0003c00000 */
[----:B------:R0:W1:Y:S02]  /*21a0*/  SHFL.BFLY P2, R32, R8, R9, R10 ;  /* 0x0c00000908207389 */ /* 0x000064000004000a */
[----:B01----:R-:W-:Y:S05]  /*21b0*/  ENDCOLLECTIVE ;  /* 0x000000000000791b */ /* 0x003fea0003800000 */
.L_x_2526:
[----:B------:R-:W-:Y:S02]  /*21c0*/  HFMA2 R9, -RZ, RZ, 0, 9.5367431640625e-07 ;  /* 0x00000010ff097431 */ /* 0x000fe400000001ff */
[----:B------:R-:W-:-:S05]  /*21d0*/  FADD.FTZ R37, R36, R32 ;  /* 0x0000002024257221 */ /* 0x000fca0000010000 */
[----:B------:R-:W-:-:S07]  /*21e0*/  MOV R8, R37 ;  /* 0x0000002500087202 */ /* 0x000fce0000000f00 */
[----:B------:R-:W-:Y:S05]  /*21f0*/  WARPSYNC.COLLECTIVE R11, `(.L_x_2527) ;  /* 0x000000000b087348 */ /* 0x000fea0003c00000 */
[----:B------:R0:W1:Y:S02]  /*2200*/  SHFL.BFLY P2, R32, R8, R9, R10 ;  /* 0x0c00000908207389 */ /* 0x000064000004000a */
[----:B01----:R-:W-:Y:S05]  /*2210*/  ENDCOLLECTIVE ;  /* 0x000000000000791b */ /* 0x003fea0003800000 */
.L_x_2527:
        /* <DEDUP_REMOVED lines=22> */
.L_x_2528:
[----:B------:R-:W-:Y:S02]  /*2380*/  HFMA2 R9, -RZ, RZ, 0, 1.1920928955078125e-07 ;  /* 0x00000002ff097431 */ /* 0x000fe400000001ff */
[----:B------:R-:W-:-:S05]  /*2390*/  FADD.FTZ R35, R8, R32 ;  /* 0x0000002008237221 */ /* 0x000fca0000010000 */
[----:B------:R-:W-:-:S07]  /*23a0*/  MOV R8, R35 ;  /* 0x0000002300087202 */ /* 0x000fce0000000f00 */
[----:B------:R-:W-:Y:S05]  /*23b0*/  WARPSYNC.COLLECTIVE R11, `(.L_x_2529) ;  /* 0x000000000b087348 */ /* 0x000fea0003c00000 */
[----:B------:R0:W1:Y:S02]  /*23c0*/  SHFL.BFLY P2, R32, R8, R9, R10 ;  /* 0x0c00000908207389 */ /* 0x000064000004000a */
[----:B01----:R-:W-:Y:S05]  /*23d0*/  ENDCOLLECTIVE ;  /* 0x000000000000791b */ /* 0x003fea0003800000 */
.L_x_2529:
[----:B------:R-:W-:Y:S02]  /*23e0*/  HFMA2 R9, -RZ, RZ, 0, 2.384185791015625e-07 ;  /* 0x00000004ff097431 */ /* 0x000fe400000001ff */
[----:B------:R-:W-:-:S05]  /*23f0*/  FADD.FTZ R36, R35, R32 ;  /* 0x0000002023247221 */ /* 0x000fca0000010000 */
[----:B------:R-:W-:-:S07]  /*2400*/  MOV R8, R36 ;  /* 0x0000002400087202 */ /* 0x000fce0000000f00 */
[----:B------:R-:W-:Y:S05]  /*2410*/  WARPSYNC.COLLECTIVE R11, `(.L_x_2530) ;  /* 0x000000000b087348 */ /* 0x000fea0003c00000 */
[----:B------:R0:W1:Y:S02]  /*2420*/  SHFL.BFLY P2, R32, R8, R9, R10 ;  /* 0x0c00000908207389 */ /* 0x000064000004000a */
[----:B01----:R-:W-:Y:S05]  /*2430*/  ENDCOLLECTIVE ;  /* 0x000000000000791b */ /* 0x003fea0003800000 */
.L_x_2530:
[----:B------:R-:W-:Y:S02]  /*2440*/  HFMA2 R9, -RZ, RZ, 0, 4.76837158203125e-07 ;  /* 0x00000008ff097431 */ /* 0x000fe400000001ff */
[----:B------:R-:W-:-:S05]  /*2450*/  FADD.FTZ R37, R36, R32 ;  /* 0x0000002024257221 */ /* 0x000fca0000010000 */
[----:B------:R-:W-:-:S07]  /*2460*/  MOV R8, R37 ;  /* 0x0000002500087202 */ /* 0x000fce0000000f00 */
[----:B------:R-:W-:Y:S05]  /*2470*/  WARPSYNC.COLLECTIVE R11, `(.L_x_2531) ;  /* 0x000000000b087348 */ /* 0x000fea0003c00000 */
[----:B------:R0:W1:Y:S02]  /*2480*/  SHFL.BFLY P2, R32, R8, R9, R10 ;  /* 0x0c00000908207389 */ /* 0x000064000004000a */
[----:B01----:R-:W-:Y:S05]  /*2490*/  ENDCOLLECTIVE ;  /* 0x000000000000791b */ /* 0x003fea0003800000 */
.L_x_2531:
[----:B------:R-:W-:Y:S02]  /*24a0*/  HFMA2 R9, -RZ, RZ, 0, 9.5367431640625e-07 ;  /* 0x00000010ff097431 */ /* 0x000fe400000001ff */
[----:B------:R-:W-:-:S05]  /*24b0*/  FADD.FTZ R37, R37, R32 ;  /* 0x0000002025257221 */ /* 0x000fca0000010000 */
[----:B------:R-:W-:-:S07]  /*24c0*/  MOV R8, R37 ;  /* 0x0000002500087202 */ /* 0x000fce0000000f00 */
[----:B------:R-:W-:Y:S05]  /*24d0*/  WARPSYNC.COLLECTIVE R11, `(.L_x_2532) ;  /* 0x000000000b087348 */ /* 0x000fea0003c00000 */
[----:B------:R0:W1:Y:S02]  /*24e0*/  SHFL.BFLY P2, R32, R8, R9, R10 ;  /* 0x0c00000908207389 */ /* 0x000064000004000a */
[----:B01----:R-:W-:Y:S05]  /*24f0*/  ENDCOLLECTIVE ;  /* 0x000000000000791b */ /* 0x003fea0003800000 */
.L_x_2532:
[----:B------:R-:W-:Y:S05]  /*2500*/  BRA `(.L_x_2533) ;  /* 0xffffffe000f87947 */ /* 0x000fea000383ffff */
.L_x_2518:
        /* <DEDUP_REMOVED lines=8> */
.L_x_2535:
[----:B------:R-:W-:Y:S05]  /*2590*/  BSYNC B0 ;  /* 0x0000000000007941 */ /* 0x000fea0003800000 */
.L_x_2534:
        /* <DEDUP_REMOVED lines=8> */
.L_x_2536:
[----:B------:R-:W-:Y:S02]  /*2620*/  HFMA2 R9, -RZ, RZ, 0, 2.384185791015625e-07 ;  /* 0x00000004ff097431 */ /* 0x000fe400000001ff */
[----:B------:R-:W-:-:S05]  /*2630*/  FADD.FTZ R35, R8, R32 ;  /* 0x0000002008237221 */ /* 0x000fca0000010000 */
[----:B------:R-:W-:-:S07]  /*2640*/  MOV R8, R35 ;  /* 0x0000002300087202 */ /* 0x000fce0000000f00 */
[----:B------:R-:W-:Y:S05]  /*2650*/  WARPSYNC.COLLECTIVE R11, `(.L_x_2537) ;  /* 0x000000000b087348 */ /* 0x000fea0003c00000 */
[----:B------:R0:W1:Y:S02]  /*2660*/  SHFL.BFLY P2, R32, R8, R9, R10 ;  /* 0x0c00000908207389 */ /* 0x000064000004000a */
[----:B01----:R-:W-:Y:S05]  /*2670*/  ENDCOLLECTIVE ;  /* 0x000000000000791b */ /* 0x003fea0003800000 */
.L_x_2537:
[----:B------:R-:W-:Y:S02]  /*2680*/  HFMA2 R9, -RZ, RZ, 0, 4.76837158203125e-07 ;  /* 0x00000008ff097431 */ /* 0x000fe400000001ff */
[----:B------:R-:W-:-:S05]  /*2690*/  FADD.FTZ R36, R35, R32 ;  /* 0x0000002023247221 */ /* 0x000fca0000010000 */
[----:B------:R-:W-:-:S07]  /*26a0*/  MOV R8, R36 ;  /* 0x0000002400087202 */ /* 0x000fce0000000f00 */
[----:B------:R-:W-:Y:S05]  /*26b0*/  WARPSYNC.COLLECTIVE R11, `(.L_x_2538) ;  /* 0x000000000b087348 */ /* 0x000fea0003c00000 */
[----:B------:R0:W1:Y:S02]  /*26c0*/  SHFL.BFLY P2, R32, R8, R9, R10 ;  /* 0x0c00000908207389 */ /* 0x000064000004000a */
[----:B01----:R-:W-:Y:S05]  /*26d0*/  ENDCOLLECTIVE ;  /* 0x000000000000791b */ /* 0x003fea0003800000 */
.L_x_2538:
[----:B------:R-:W-:Y:S02]  /*26e0*/  HFMA2 R9, -RZ, RZ, 0, 9.5367431640625e-07 ;  /* 0x00000010ff097431 */ /* 0x000fe400000001ff */
[----:B------:R-:W-:-:S05]  /*26f0*/  FADD.FTZ R37, R36, R32 ;  /* 0x0000002024257221 */ /* 0x000fca0000010000 */
[----:B------:R-:W-:-:S07]  /*2700*/  MOV R8, R37 ;  /* 0x0000002500087202 */ /* 0x000fce0000000f00 */
[----:B------:R-:W-:Y:S05]  /*2710*/  WARPSYNC.COLLECTIVE R11, `(.L_x_2539) ;  /* 0x000000000b087348 */ /* 0x000fea0003c00000 */
[----:B------:R0:W1:Y:S02]  /*2720*/  SHFL.BFLY P2, R32, R8, R9, R10 ;  /* 0x0c00000908207389 */ /* 0x000064000004000a */
[----:B01----:R-:W-:Y:S05]  /*2730*/  ENDCOLLECTIVE ;  /* 0x000000000000791b */ /* 0x003fea0003800000 */
.L_x_2539:
        /* <DEDUP_REMOVED lines=22> */
.L_x_2540:
[----:B------:R-:W-:Y:S02]  /*28a0*/  HFMA2 R9, -RZ, RZ, 0, 1.1920928955078125e-07 ;  /* 0x00000002ff097431 */ /* 0x000fe400000001ff */
[----:B------:R-:W-:-:S05]  /*28b0*/  FADD.FTZ R35, R8, R32 ;  /* 0x0000002008237221 */ /* 0x000fca0000010000 */
[----:B------:R-:W-:-:S07]  /*28c0*/  MOV R8, R35 ;  /* 0x0000002300087202 */ /* 0x000fce0000000f00 */
[----:B------:R-:W-:Y:S05]  /*28d0*/  WARPSYNC.COLLECTIVE R11, `(.L_x_2541) ;  /* 0x000000000b087348 */ /* 0x000fea0003c00000 */
[----:B------:R0:W1:Y:S02]  /*28e0*/  SHFL.BFLY P2, R32, R8, R9, R10 ;  /* 0x0c00000908207389 */ /* 0x000064000004000a */
[----:B01----:R-:W-:Y:S05]  /*28f0*/  ENDCOLLECTIVE ;  /* 0x000000000000791b */ /* 0x003fea0003800000 */
.L_x_2541:
[----:B------:R-:W-:Y:S02]  /*2900*/  HFMA2 R9, -RZ, RZ, 0, 2.384185791015625e-07 ;  /* 0x00000004ff097431 */ /* 0x000fe400000001ff */
[----:B------:R-:W-:-:S05]  /*2910*/  FADD.FTZ R36, R35, R32 ;  /* 0x0000002023247221 */ /* 0x000fca0000010000 */
[----:B------:R-:W-:-:S07]  /*2920*/  MOV R8, R36 ;  /* 0x0000002400087202 */ /* 0x000fce0000000f00 */
[----:B------:R-:W-:Y:S05]  /*2930*/  WARPSYNC.COLLECTIVE R11, `(.L_x_2542) ;  /* 0x000000000b087348 */ /* 0x000fea0003c00000 */
[----:B------:R0:W1:Y:S02]  /*2940*/  SHFL.BFLY P2, R32, R8, R9, R10 ;  /* 0x0c00000908207389 */ /* 0x000064000004000a */
[----:B01----:R-:W-:Y:S05]  /*2950*/  ENDCOLLECTIVE ;  /* 0x000000000000791b */ /* 0x003fea0003800000 */
.L_x_2542:
[----:B------:R-:W-:Y:S02]  /*2960*/  HFMA2 R9, -RZ, RZ, 0, 4.76837158203125e-07 ;  /* 0x00000008ff097431 */ /* 0x000fe400000001ff */
[----:B------:R-:W-:-:S05]  /*2970*/  FADD.FTZ R37, R36, R32 ;  /* 0x0000002024257221 */ /* 0x000fca0000010000 */
[----:B------:R-:W-:-:S07]  /*2980*/  MOV R8, R37 ;  /* 0x0000002500087202 */ /* 0x000fce0000000f00 */
[----:B------:R-:W-:Y:S05]  /*2990*/  WARPSYNC.COLLECTIVE R11, `(.L_x_2543) ;  /* 0x000000000b087348 */ /* 0x000fea0003c00000 */
[----:B------:R0:W1:Y:S02]  /*29a0*/  SHFL.BFLY P2, R32, R8, R9, R10 ;  /* 0x0c00000908207389 */ /* 0x000064000004000a */
[----:B01----:R-:W-:Y:S05]  /*29b0*/  ENDCOLLECTIVE ;  /* 0x000000000000791b */ /* 0x003fea0003800000 */
.L_x_2543:
[----:B------:R-:W-:Y:S02]  /*29c0*/  HFMA2 R9, -RZ, RZ, 0, 9.5367431640625e-07 ;  /* 0x00000010ff097431 */ /* 0x000fe400000001ff */
[----:B------:R-:W-:-:S05]  /*29d0*/  FADD.FTZ R37, R37, R32 ;  /* 0x0000002025257221 */ /* 0x000fca0000010000 */
[----:B------:R-:W-:-:S07]  /*29e0*/  MOV R8, R37 ;  /* 0x0000002500087202 */ /* 0x000fce0000000f00 */
[----:B------:R-:W-:Y:S05]  /*29f0*/  WARPSYNC.COLLECTIVE R11, `(.L_x_2544) ;  /* 0x000000000b087348 */ /* 0x000fea0003c00000 */
[----:B------:R0:W1:Y:S02]  /*2a00*/  SHFL.BFLY P2, R32, R8, R9, R10 ;  /* 0x0c00000908207389 */ /* 0x000064000004000a */
[----:B01----:R-:W-:Y:S05]  /*2a10*/  ENDCOLLECTIVE ;  /* 0x000000000000791b */ /* 0x003fea0003800000 */
.L_x_2544:
[----:B------:R-:W-:Y:S05]  /*2a20*/  BRA `(.L_x_2545) ;  /* 0xffffffe8003c7947 */ /* 0x000fea000383ffff */
.L_x_2520:
[----:B0-----:R-:W-:Y:S01]  /*2a30*/  HFMA2 R9, -RZ, RZ, 0, 5.9604644775390625e-08 ;  /* 0x00000001ff097431 */ /* 0x001fe200000001ff */
[----:B------:R-:W-:Y:S01]  /*2a40*/  BSSY B0, `(.L_x_2546) ;  /* 0x0000007000007945 */ /* 0x000fe20003800000 */
[----:B------:R-:W-:Y:S02]  /*2a50*/  MOV R8, R33 ;  /* 0x0000002100087202 */ /* 0x000fe40000000f00 */
[----:B------:R-:W-:Y:S02]  /*2a60*/  MOV R10, 0x1f ;  /* 0x0000001f000a7802 */ /* 0x000fe40000000f00 */
[----:B------:R-:W-:-:S07]  /*2a70*/  MOV R11, 0xffffffff ;  /* 0xffffffff000b7802 */ /* 0x000fce0000000f00 */
[----:B------:R-:W-:Y:S05]  /*2a80*/  WARPSYNC.COLLECTIVE R11, `(.L_x_2547) ;  /* 0x000000000b087348 */ /* 0x000fea0003c00000 */
[----:B------:R0:W1:Y:S02]  /*2a90*/  SHFL.BFLY P2, R32, R8, R9, R10 ;  /* 0x0c00000908207389 */ /* 0x000064000004000a */
[----:B01----:R-:W-:Y:S05]  /*2aa0*/  ENDCOLLECTIVE ;  /* 0x000000000000791b */ /* 0x003fea0003800000 */
.L_x_2547:
[----:B------:R-:W-:Y:S05]  /*2ab0*/  BSYNC B0 ;  /* 0x0000000000007941 */ /* 0x000fea0003800000 */
.L_x_2546:
        /* <DEDUP_REMOVED lines=8> */
.L_x_2548:
[----:B------:R-:W-:Y:S02]  /*2b40*/  HFMA2 R9, -RZ, RZ, 0, 2.384185791015625e-07 ;  /* 0x00000004ff097431 */ /* 0x000fe400000001ff */
[----:B------:R-:W-:-:S05]  /*2b50*/  FADD.FTZ R35, R8, R32 ;  /* 0x0000002008237221 */ /* 0x000fca0000010000 */
[----:B------:R-:W-:-:S07]  /*2b60*/  MOV R8, R35 ;  /* 0x0000002300087202 */ /* 0x000fce0000000f00 */
[----:B------:R-:W-:Y:S05]  /*2b70*/  WARPSYNC.COLLECTIVE R11, `(.L_x_2549) ;  /* 0x000000000b087348 */ /* 0x000fea0003c00000 */
[----:B------:R0:W1:Y:S02]  /*2b80*/  SHFL.BFLY P2, R32, R8, R9, R10 ;  /* 0x0c00000908207389 */ /* 0x000064000004000a */
[----:B01----:R-:W-:Y:S05]  /*2b90*/  ENDCOLLECTIVE ;  /* 0x000000000000791b */ /* 0x003fea0003800000 */
.L_x_2549:
[----:B------:R-:W-:Y:S02]  /*2ba0*/  HFMA2 R9, -RZ, RZ, 0, 4.76837158203125e-07 ;  /* 0x00000008ff097431 */ /* 0x000fe400000001ff */
[----:B------:R-:W-:-:S05]  /*2bb0*/  FADD.FTZ R36, R35, R32 ;  /* 0x0000002023247221 */ /* 0x000fca0000010000 */
[----:B------:R-:W-:-:S07]  /*2bc0*/  MOV R8, R36 ;  /* 0x0000002400087202 */ /* 0x000fce0000000f00 */
[----:B------:R-:W-:Y:S05]  /*2bd0*/  WARPSYNC.COLLECTIVE R11, `(.L_x_2550) ;  /* 0x000000000b087348 */ /* 0x000fea0003c00000 */
[----:B------:R0:W1:Y:S02]  /*2be0*/  SHFL.BFLY P2, R32, R8, R9, R10 ;  /* 0x0c00000908207389 */ /* 0x000064000004000a */
[----:B01----:R-:W-:Y:S05]  /*2bf0*/  ENDCOLLECTIVE ;  /* 0x000000000000791b */ /* 0x003fea0003800000 */
.L_x_2550:
[----:B------:R-:W-:Y:S02]  /*2c00*/  HFMA2 R9, -RZ, RZ, 0, 9.5367431640625e-07 ;  /* 0x00000010ff097431 */ /* 0x000fe400000001ff */
[----:B------:R-:W-:-:S05]  /*2c10*/  FADD.FTZ R37, R36, R32 ;  /* 0x0000002024257221 */ /* 0x000fca0000010000 */
[----:B------:R-:W-:-:S07]  /*2c20*/  MOV R8, R37 ;  /* 0x0000002500087202 */ /* 0x000fce0000000f00 */
[----:B------:R-:W-:Y:S05]  /*2c30*/  WARPSYNC.COLLECTIVE R11, `(.L_x_2551) ;  /* 0x000000000b087348 */ /* 0x000fea0003c00000 */
[----:B------:R0:W1:Y:S02]  /*2c40*/  SHFL.BFLY P2, R32, R8, R9, R10 ;  /* 0x0c00000908207389 */ /* 0x000064000004000a */
[----:B01----:R-:W-:Y:S05]  /*2c50*/  ENDCOLLECTIVE ;  /* 0x000000000000791b */ /* 0x003fea0003800000 */
.L_x_2551:
        /* <DEDUP_REMOVED lines=22> */
.L_x_2552:
[----:B------:R-:W-:Y:S02]  /*2dc0*/  HFMA2 R9, -RZ, RZ, 0, 1.1920928955078125e-07 ;  /* 0x00000002ff097431 */ /* 0x000fe400000001ff */
[----:B------:R-:W-:-:S05]  /*2dd0*/  FADD.FTZ R35, R8, R32 ;  /* 0x0000002008237221 */ /* 0x000fca0000010000 */
[----:B------:R-:W-:-:S07]  /*2de0*/  MOV R8, R35 ;  /* 0x0000002300087202 */ /* 0x000fce0000000f00 */
[----:B------:R-:W-:Y:S05]  /*2df0*/  WARPSYNC.COLLECTIVE R11, `(.L_x_2553) ;  /* 0x000000000b087348 */ /* 0x000fea0003c00000 */
[----:B------:R0:W1:Y:S02]  /*2e00*/  SHFL.BFLY P2, R32, R8, R9, R10 ;  /* 0x0c00000908207389 */ /* 0x000064000004000a */
[----:B01----:R-:W-:Y:S05]  /*2e10*/  ENDCOLLECTIVE ;  /* 0x000000000000791b */ /* 0x003fea0003800000 */
.L_x_2553:
[----:B------:R-:W-:Y:S02]  /*2e20*/  HFMA2 R9, -RZ, RZ, 0, 2.384185791015625e-07 ;  /* 0x00000004ff097431 */ /* 0x000fe400000001ff */
[----:B------:R-:W-:-:S05]  /*2e30*/  FADD.FTZ R36, R35, R32 ;  /* 0x0000002023247221 */ /* 0x000fca0000010000 */
[----:B------:R-:W-:-:S07]  /*2e40*/  MOV R8, R36 ;  /* 0x0000002400087202 */ /* 0x000fce0000000f00 */
[----:B------:R-:W-:Y:S05]  /*2e50*/  WARPSYNC.COLLECTIVE R11, `(.L_x_2554) ;  /* 0x000000000b087348 */ /* 0x000fea0003c00000 */
[----:B------:R0:W1:Y:S02]  /*2e60*/  SHFL.BFLY P2, R32, R8, R9, R10 ;  /* 0x0c00000908207389 */ /* 0x000064000004000a */
[----:B01----:R-:W-:Y:S05]  /*2e70*/  ENDCOLLECTIVE ;  /* 0x000000000000791b */ /* 0x003fea0003800000 */
.L_x_2554:
[----:B------:R-:W-:Y:S02]  /*2e80*/  HFMA2 R9, -RZ, RZ, 0, 4.76837158203125e-07 ;  /* 0x00000008ff097431 */ /* 0x000fe400000001ff */
[----:B------:R-:W-:-:S05]  /*2e90*/  FADD.FTZ R37, R36, R32 ;  /* 0x0000002024257221 */ /* 0x000fca0000010000 */
[----:B------:R-:W-:-:S07]  /*2ea0*/  MOV R8, R37 ;  /* 0x0000002500087202 */ /* 0x000fce0000000f00 */
[----:B------:R-:W-:Y:S05]  /*2eb0*/  WARPSYNC.COLLECTIVE R11, `(.L_x_2555) ;  /* 0x000000000b087348 */ /* 0x000fea0003c00000 */
[----:B------:R0:W1:Y:S02]  /*2ec0*/  SHFL.BFLY P2, R32, R8, R9, R10 ;  /* 0x0c00000908207389 */ /* 0x000064000004000a */
[----:B01----:R-:W-:Y:S05]  /*2ed0*/  ENDCOLLECTIVE ;  /* 0x000000000000791b */ /* 0x003fea0003800000 */
.L_x_2555:
[----:B------:R-:W-:Y:S02]  /*2ee0*/  HFMA2 R9, -RZ, RZ, 0, 9.5367431640625e-07 ;  /* 0x00000010ff097431 */ /* 0x000fe400000001ff */
[----:B------:R-:W-:-:S05]  /*2ef0*/  FADD.FTZ R37, R37, R32 ;  /* 0x0000002025257221 */ /* 0x000fca0000010000 */
[----:B------:R-:W-:-:S07]  /*2f00*/  MOV R8, R37 ;  /* 0x0000002500087202 */ /* 0x000fce0000000f00 */
[----:B------:R-:W-:Y:S05]  /*2f10*/  WARPSYNC.COLLECTIVE R11, `(.L_x_2556) ;  /* 0x000000000b087348 */ /* 0x000fea0003c00000 */
[----:B------:R0:W1:Y:S02]  /*2f20*/  SHFL.BFLY P2, R32, R8, R9, R10 ;  /* 0x0c00000908207389 */ /* 0x000064000004000a */
[----:B01----:R-:W-:Y:S05]  /*2f30*/  ENDCOLLECTIVE ;  /* 0x000000000000791b */ /* 0x003fea0003800000 */
.L_x_2556:
[----:B------:R-:W-:Y:S05]  /*2f40*/  BRA `(.L_x_2557) ;  /* 0xffffffec00607947 */ /* 0x000fea000383ffff */
.L_x_2558:
        /* <DEDUP_REMOVED lines=11> */
.L_x_9084:


//--------------------- .text._ZN10layer_norm13ln_fwd_kernelINS_13Kernel_traitsI13__nv_bfloat16S2_fS2_fjLj256ELj1ELj4ELj1ELj16ENS_18Kernel_traits_baseILj256ES2_S2_fS2_fjLj128EEEEELb0ELb0ELb1ELb0EEEvNS_9FwdParamsE --------------------------
	.section	.text._ZN10layer_norm13ln_fwd_kernelINS_13Kernel_traitsI13__nv_bfloat16S2_fS2_fjLj256ELj1ELj4ELj1ELj16ENS_18Kernel_traits_baseILj256ES2_S2_fS2_fjLj128EEEEELb0ELb0ELb1ELb0EEEvNS_9FwdParamsE,"ax",@progbits
	.align	128
        .global         _ZN10layer_norm13ln_fwd_kernelINS_13Kernel_traitsI13__nv_bfloat16S2_fS2_fjLj256ELj1ELj4ELj1ELj16ENS_18Kernel_traits_baseILj256ES2_S2_fS2_fjLj128EEEEELb0ELb0ELb1ELb0EEEvNS_9FwdParamsE
        .type           _ZN10layer_norm13ln_fwd_kernelINS_13Kernel_traitsI13__nv_bfloat16S2_fS2_fjLj256ELj1ELj4ELj1ELj16ENS_18Kernel_traits_baseILj256ES2_S2_fS2_fjLj128EEEEELb0ELb0ELb1ELb0EEEvNS_9FwdParamsE,@function
        .size           _ZN10layer_norm13ln_fwd_kernelINS_13Kernel_traitsI13__nv_bfloat16S2_fS2_fjLj256ELj1ELj4ELj1ELj16ENS_18Kernel_traits_baseILj256ES2_S2_fS2_fjLj128EEEEELb0ELb0ELb1ELb0EEEvNS_9FwdParamsE,(.L_x_9085 - _ZN10layer_norm13ln_fwd_kernelINS_13Kernel_traitsI13__nv_bfloat16S2_fS2_fjLj256ELj1ELj4ELj1ELj16ENS_18Kernel_traits_baseILj256ES2_S2_fS2_fjLj128EEEEELb0ELb0ELb1ELb0EEEvNS_9FwdParamsE)
        .other          _ZN10layer_norm13ln_fwd_kernelINS_13Kernel_traitsI13__nv_bfloat16S2_fS2_fjLj256ELj1ELj4ELj1ELj16ENS_18Kernel_traits_baseILj256ES2_S2_fS2_fjLj128EEEEELb0ELb0ELb1ELb0EEEvNS_9FwdParamsE,@"STO_CUDA_ENTRY STV_DEFAULT"
_ZN10layer_norm13ln_fwd_kernelINS_13Kernel_traitsI13__nv_bfloat16S2_fS2_fjLj256ELj1ELj4ELj1ELj16ENS_18Kernel_traits_baseILj256ES2_S2_fS2_fjLj128EEEEELb0ELb0ELb1ELb0EEEvNS_9FwdParamsE:
.text._ZN10layer_norm13ln_fwd_kernelINS_13Kernel_traitsI13__nv_bfloat16S2_fS2_fjLj256ELj1ELj4ELj1ELj16ENS_18Kernel_traits_baseILj256ES2_S2_fS2_fjLj128EEEEELb0ELb0ELb1ELb0EEEvNS_9FwdParamsE:
        /* <DEDUP_REMOVED lines=27> */
.L_x_2560:
[----:B------:R-:W-:Y:S05]  /*01b0*/  BSYNC.RECONVERGENT B0 ;  /* 0x0000000000007941 */ /* 0x000fea0003800200 */
.L_x_2559:
[----:B------:R-:W1:Y:S02]  /*01c0*/  LDCU UR4, c[0x0][0x384] ;  /* 0x00007080ff0477ac */ /* 0x000e640008000800 */
[----:B-1----:R-:W-:-:S13]  /*01d0*/  ISETP.GE.AND P0, PT, R5, UR4, PT ;  /* 0x0000000405007c0c */ /* 0x002fda000bf06270 */
[----:B------:R-:W-:Y:S05]  /*01e0*/  @P0 EXIT ;  /* 0x000000000000094d */ /* 0x000fea0003800000 */
[----:B------:R-:W1:Y:S01]  /*01f0*/  LDCU.64 UR4, c[0x0][0x3a0] ;  /* 0x00007400ff0477ac */ /* 0x000e620008000a00 */
[----:B-----5:R-:W-:Y:S02]  /*0200*/  PRMT R4, R11, 0x7632, R4 ;  /* 0x000076320b047816 */ /* 0x020fe40000000004 */
[----:B0-----:R-:W-:Y:S01]  /*0210*/  PRMT R3, R10, 0x7632, R3 ;  /* 0x000076320a037816 */ /* 0x001fe20000000003 */
        /* <DEDUP_REMOVED lines=8> */
[----:B------:R-:W-:Y:S02]  /*02a0*/  PRMT R34, R13, 0x7632, R34 ;  /* 0x000076320d227816 */ /* 0x000fe40000000022 */
[----:B------:R-:W-:Y:S02]  /*02b0*/  PRMT R33, R14, 0x7632, R33 ;  /* 0x000076320e217816 */ /* 0x000fe40000000021 */
[----:B------:R-:W-:-:S07]  /*02c0*/  PRMT R32, R15, 0x7632, R32 ;  /* 0x000076320f207816 */ /* 0x000fce0000000020 */
.L_x_2567:
[----:B------:R-:W1:Y:S08]  /*02d0*/  LDC.64 R40, c[0x0][0x3f0] ;  /* 0x0000fc00ff287b82 */ /* 0x000e700000000a00 */
[----:B------:R-:W2:Y:S08]  /*02e0*/  LDC.64 R28, c[0x0][0x3f8] ;  /* 0x0000fe00ff1c7b82 */ /* 0x000eb00000000a00 */
[----:B------:R-:W3:Y:S01]  /*02f0*/  LDC R38, c[0x0][0x388] ;  /* 0x0000e200ff267b82 */ /* 0x000ee20000000800 */
[----:B-1----:R-:W-:-:S05]  /*0300*/  IMAD.WIDE R40, R5, 0x4, R40 ;  /* 0x0000000405287825 */ /* 0x002fca00078e0228 */
[----:B------:R1:W4:Y:S01]  /*0310*/  LDG.E R36, desc[UR6][R40.64] ;  /* 0x0000000628247981 */ /* 0x000322000c1e1900 */
[----:B--2---:R-:W-:-:S05]  /*0320*/  IMAD.WIDE R30, R5, 0x4, R28 ;  /* 0x00000004051e7825 */ /* 0x004fca00078e021c */
[----:B------:R2:W5:Y:S01]  /*0330*/  LDG.E R37, desc[UR6][R30.64] ;  /* 0x000000061e257981 */ /* 0x000562000c1e1900 */
[----:B------:R-:W-:Y:S01]  /*0340*/  ISETP.GT.U32.AND P2, PT, R6, -0x21, PT ;  /* 0xffffffdf0600780c */ /* 0x000fe20003f44070 */
[----:B------:R-:W-:Y:S01]  /*0350*/  BSSY.RECONVERGENT B0, `(.L_x_2562) ;  /* 0x0000037000007945 */ /* 0x000fe20003800200 */
[----:B---3--:R-:W-:-:S05]  /*0360*/  IMAD R39, R5, R38, RZ ;  /* 0x0000002605277224 */ /* 0x008fca00078e02ff */
[----:B-1----:R-:W-:-:S04]  /*0370*/  SHF.R.S32.HI R40, RZ, 0x1f, R39 ;  /* 0x0000001fff287819 */ /* 0x002fc80000011427 */
[----:B------:R-:W-:-:S04]  /*0380*/  LEA.HI R40, R40, R39, RZ, 0x3 ;  /* 0x0000002728287211 */ /* 0x000fc800078f18ff */
[----:B------:R-:W-:Y:S02]  /*0390*/  LEA.HI.SX32 R39, R40, R7, 0x1d ;  /* 0x0000000728277211 */ /* 0x000fe400078feaff */
[----:B----4-:R-:W-:-:S13]  /*03a0*/  ISETP.GE.AND P1, PT, R36, 0x1, PT ;  /* 0x000000012400780c */ /* 0x010fda0003f26270 */
[----:B------:R-:W-:-:S05]  /*03b0*/  @P1 IADD3 R29, PT, PT, R36, -0x1, RZ ;  /* 0xffffffff241d1810 */ /* 0x000fca0007ffe0ff */
[----:B------:R-:W-:-:S05]  /*03c0*/  @P1 IMAD R29, R29, R38, RZ ;  /* 0x000000261d1d1224 */ /* 0x000fca00078e02ff */
[----:B------:R-:W-:-:S04]  /*03d0*/  @P1 SHF.R.S32.HI R28, RZ, 0x1f, R29 ;  /* 0x0000001fff1c1819 */ /* 0x000fc8000001141d */
[----:B------:R-:W-:Y:S02]  /*03e0*/  @P1 LEA.HI R42, R28, R29, RZ, 0x3 ;  /* 0x0000001d1c2a1211 */ /* 0x000fe400078f18ff */
[----:B------:R-:W-:Y:S02]  /*03f0*/  CS2R R28, SRZ ;  /* 0x00000000001c7805 */ /* 0x000fe4000001ff00 */
[----:B------:R-:W-:Y:S02]  /*0400*/  @P1 MOV R29, RZ ;  /* 0x000000ff001d1202 */ /* 0x000fe40000000f00 */
[----:B------:R-:W-:Y:S01]  /*0410*/  @P1 LEA.HI.SX32 R28, R42, R7, 0x1d ;  /* 0x000000072a1c1211 */ /* 0x000fe200078feaff */
[----:B0-2---:R-:W-:Y:S06]  /*0420*/  @P2 BRA `(.L_x_2563) ;  /* 0x0000000000a42947 */ /* 0x005fec0003800000 */
[----:B------:R-:W1:Y:S08]  /*0430*/  @P1 LDC.64 R22, c[0x0][0x390] ;  /* 0x0000e400ff161b82 */ /* 0x000e700000000a00 */
[----:B------:R-:W2:Y:S08]  /*0440*/  LDC.64 R20, c[0x0][0x3a0] ;  /* 0x0000e800ff147b82 */ /* 0x000eb00000000a00 */
[----:B------:R-:W3:Y:S01]  /*0450*/  @P1 LDC R43, c[0x0][0x40c] ;  /* 0x00010300ff2b1b82 */ /* 0x000ee20000000800 */
[----:B-1----:R-:W-:-:S04]  /*0460*/  @P1 LEA R30, P0, R28, R22, 0x4 ;  /* 0x000000161c1e1211 */ /* 0x002fc800078020ff */
[----:B------:R-:W-:-:S05]  /*0470*/  @P1 LEA.HI.X R31, R28, R23, R29, 0x4, P0 ;  /* 0x000000171c1f1211 */ /* 0x000fca00000f241d */
[----:B------:R1:W4:Y:S01]  /*0480*/  @P1 LDG.E.128 R16, desc[UR6][R30.64] ;  /* 0x000000061e101981 */ /* 0x000322000c1e1d00 */
[----:B--2---:R-:W-:-:S05]  /*0490*/  IMAD.WIDE.U32 R28, R39, 0x20, R20 ;  /* 0x00000020271c7825 */ /* 0x004fca00078e0014 */
[----:B------:R-:W2:Y:S04]  /*04a0*/  LDG.E.128 R20, desc[UR6][R28.64] ;  /* 0x000000061c147981 */ /* 0x000ea8000c1e1d00 */
[----:B------:R0:W3:Y:S01]  /*04b0*/  LDG.E.128 R24, desc[UR6][R28.64+0x10] ;  /* 0x000010061c187981 */ /* 0x0000e2000c1e1d00 */
[----:B------:R-:W-:-:S13]  /*04c0*/  ISETP.GT.AND P0, PT, R36, RZ, PT ;  /* 0x000000ff2400720c */ /* 0x000fda0003f04270 */
[----:B------:R-:W2:Y:S08]  /*04d0*/  @P0 LDC R41, c[0x0][0x40c] ;  /* 0x00010300ff290b82 */ /* 0x000eb00000000800 */
[----:B------:R-:W2:Y:S08]  /*04e0*/  @P0 LDC R42, c[0x0][0x40c] ;  /* 0x00010300ff2a0b82 */ /* 0x000eb00000000800 */
[----:B------:R-:W3:Y:S08]  /*04f0*/  @P0 LDC R36, c[0x0][0x40c] ;  /* 0x00010300ff240b82 */ /* 0x000ef00000000800 */
[----:B-1----:R-:W1:Y:S01]  /*0500*/  @P0 LDC R31, c[0x0][0x40c] ;  /* 0x00010300ff1f0b82 */ /* 0x002e620000000800 */
[----:B----4-:R-:W-:-:S02]  /*0510*/  @P0 PRMT R40, R16, 0x7632, R40 ;  /* 0x0000763210280816 */ /* 0x010fc40000000028 */
[C---:B------:R-:W-:Y:S02]  /*0520*/  @P0 PRMT R30, R17.reuse, 0x7632, R30 ;  /* 0x00007632111e0816 */ /* 0x040fe4000000001e */
[----:B------:R-:W-:Y:S02]  /*0530*/  @P0 SHF.L.U32 R40, R40, 0x10, RZ ;  /* 0x0000001028280819 */ /* 0x000fe400000006ff */
[----:B0-----:R-:W-:Y:S02]  /*0540*/  @P0 PRMT R28, R18, 0x7632, R28 ;  /* 0x00007632121c0816 */ /* 0x001fe4000000001c */
[----:B------:R-:W-:Y:S01]  /*0550*/  @P0 SHF.L.U32 R30, R30, 0x10, RZ ;  /* 0x000000101e1e0819 */ /* 0x000fe200000006ff */
[----:B--2---:R-:W-:Y:S01]  /*0560*/  @P0 FFMA.FTZ R21, R40, R41, R21 ;  /* 0x0000002928150223 */ /* 0x004fe20000010015 */
[----:B------:R-:W-:Y:S01]  /*0570*/  @P1 SHF.L.U32 R29, R16, 0x10, RZ ;  /* 0x00000010101d1819 */ /* 0x000fe200000006ff */
[----:B------:R-:W0:Y:S01]  /*0580*/  @P0 LDC R41, c[0x0][0x40c] ;  /* 0x00010300ff290b82 */ /* 0x000e220000000800 */
[----:B------:R-:W-:Y:S01]  /*0590*/  @P0 SHF.L.U32 R28, R28, 0x10, RZ ;  /* 0x000000101c1c0819 */ /* 0x000fe200000006ff */
[----:B------:R-:W-:Y:S01]  /*05a0*/  @P0 FFMA.FTZ R23, R30, R42, R23 ;  /* 0x0000002a1e170223 */ /* 0x000fe20000010017 */
[----:B------:R-:W-:Y:S01]  /*05b0*/  @P0 SHF.L.U32 R45, R17, 0x10, RZ ;  /* 0x00000010112d0819 */ /* 0x000fe200000006ff */
[----:B---3--:R-:W-:-:S02]  /*05c0*/  @P1 FFMA.FTZ R20, R29, R43, R20 ;  /* 0x0000002b1d141223 */ /* 0x008fc40000010014 */
[----:B------:R-:W-:Y:S01]  /*05d0*/  @P0 FFMA.FTZ R25, R28, R36, R25 ;  /* 0x000000241c190223 */ /* 0x000fe20000010019 */
[----:B------:R-:W-:Y:S01]  /*05e0*/  @P0 PRMT R36, R19, 0x7632, R36 ;  /* 0x0000763213240816 */ /* 0x000fe20000000024 */
[----:B------:R-:W2:Y:S01]  /*05f0*/  LDC.64 R28, c[0x0][0x3a8] ;  /* 0x0000ea00ff1c7b82 */ /* 0x000ea20000000a00 */
[----:B-1----:R-:W-:Y:S01]  /*0600*/  @P0 FFMA.FTZ R22, R45, R31, R22 ;  /* 0x0000001f2d160223 */ /* 0x002fe20000010016 */
[----:B------:R-:W-:Y:S02]  /*0610*/  @P0 SHF.L.U32 R31, R18, 0x10, RZ ;  /* 0x00000010121f0819 */ /* 0x000fe400000006ff */
[----:B------:R-:W-:-:S04]  /*0620*/  @P0 SHF.L.U32 R36, R36, 0x10, RZ ;  /* 0x0000001024240819 */ /* 0x000fc800000006ff */
[----:B------:R-:W1:Y:S08]  /*0630*/  @P0 LDC R43, c[0x0][0x40c] ;  /* 0x00010300ff2b0b82 */ /* 0x000e700000000800 */
[----:B------:R-:W3:Y:S01]  /*0640*/  @P0 LDC R30, c[0x0][0x40c] ;  /* 0x00010300ff1e0b82 */ /* 0x000ee20000000800 */
[----:B0-----:R-:W-:Y:S01]  /*0650*/  @P0 FFMA.FTZ R24, R31, R41, R24 ;  /* 0x000000291f180223 */ /* 0x001fe20000010018 */
[----:B------:R-:W-:Y:S01]  /*0660*/  @P0 SHF.L.U32 R31, R19, 0x10, RZ ;  /* 0x00000010131f0819 */ /* 0x000fe200000006ff */
[----:B--2---:R-:W-:-:S05]  /*0670*/  IMAD.WIDE.U32 R28, R39, 0x20, R28 ;  /* 0x00000020271c7825 */ /* 0x004fca00078e001c */
[----:B------:R2:W-:Y:S01]  /*0680*/  STG.E.128 desc[UR6][R28.64], R20 ;  /* 0x000000141c007986 */ /* 0x0005e2000c101d06 */
[----:B-1----:R-:W-:Y:S01]  /*0690*/  @P0 FFMA.FTZ R26, R31, R43, R26 ;  /* 0x0000002b1f1a0223 */ /* 0x002fe2000001001a */
[----:B---3--:R-:W-:-:S05]  /*06a0*/  @P0 FFMA.FTZ R27, R36, R30, R27 ;  /* 0x0000001e241b0223 */ /* 0x008fca000001001b */
[----:B------:R2:W-:Y:S02]  /*06b0*/  STG.E.128 desc[UR6][R28.64+0x10], R24 ;  /* 0x000010181c007986 */ /* 0x0005e4000c101d06 */
.L_x_2563:
[----:B0-----:R-:W-:Y:S05]  /*06c0*/  BSYNC.RECONVERGENT B0 ;  /* 0x0000000000007941 */ /* 0x001fea0003800200 */
.L_x_2562:
[----:B--2---:R-:W-:Y:S01]  /*06d0*/  FADD.FTZ R28, RZ, R20 ;  /* 0x00000014ff1c7221 */ /* 0x004fe20000010000 */
        /* <DEDUP_REMOVED lines=53> */
.L_x_2587:
        /* <DEDUP_REMOVED lines=18> */
[----:B------:R-:W-:Y:S02]  /*0b50*/  SHF.L.U32 R39, R12, 0x10, RZ ;  /* 0x000000100c277819 */ /* 0x000fe400000006ff */
[----:B------:R-:W-:Y:S01]  /*0b60*/  SHF.L.U32 R29, R8, 0x10, RZ ;  /* 0x00000010081d7819 */ /* 0x000fe200000006ff */
[--C-:B------:R-:W-:Y:S01]  /*0b70*/  FADD.FTZ R28, R20, -R31.reuse ;  /* 0x8000001f141c7221 */ /* 0x100fe20000010000 */
[----:B------:R-:W-:Y:S01]  /*0b80*/  FADD.FTZ R30, R21, -R31 ;  /* 0x8000001f151e7221 */ /* 0x000fe20000010000 */
[----:B------:R-:W-:Y:S02]  /*0b90*/  SHF.L.U32 R43, R0, 0x10, RZ ;  /* 0x00000010002b7819 */ /* 0x000fe400000006ff */
[----:B------:R-:W-:Y:S01]  /*0ba0*/  FMUL.FTZ R28, R41, R28 ;  /* 0x0000001c291c7220 */ /* 0x000fe20000410000 */
[----:B------:R-:W-:-:S02]  /*0bb0*/  SHF.L.U32 R36, R13, 0x10, RZ ;  /* 0x000000100d247819 */ /* 0x000fc400000006ff */
[----:B------:R-:W-:Y:S01]  /*0bc0*/  SHF.L.U32 R40, R9, 0x10, RZ ;  /* 0x0000001009287819 */ /* 0x000fe200000006ff */
[----:B------:R-:W-:Y:S01]  /*0bd0*/  FFMA.FTZ R39, R28, R39, R29 ;  /* 0x000000271c277223 */ /* 0x000fe2000001001d */
[----:B------:R-:W-:Y:S01]  /*0be0*/  SHF.L.U32 R29, R35, 0x10, RZ ;  /* 0x00000010231d7819 */ /* 0x000fe200000006ff */
[C---:B------:R-:W-:Y:S01]  /*0bf0*/  FMUL.FTZ R28, R41.reuse, R30 ;  /* 0x0000001e291c7220 */ /* 0x040fe20000410000 */
[----:B------:R-:W-:Y:S01]  /*0c00*/  FADD.FTZ R30, R22, -R31 ;  /* 0x8000001f161e7221 */ /* 0x000fe20000010000 */
[----:B------:R-:W-:Y:S02]  /*0c10*/  SHF.L.U32 R45, R2, 0x10, RZ ;  /* 0x00000010022d7819 */ /* 0x000fe400000006ff */
[----:B------:R-:W-:Y:S01]  /*0c20*/  FFMA.FTZ R28, R28, R29, R43 ;  /* 0x0000001d1c1c7223 */ /* 0x000fe2000001002b */
[----:B------:R-:W-:Y:S01]  /*0c30*/  FMUL.FTZ R29, R41, R30 ;  /* 0x0000001e291d7220 */ /* 0x000fe20000410000 */
[----:B------:R-:W-:Y:S01]  /*0c40*/  FADD.FTZ R30, R23, -R31 ;  /* 0x8000001f171e7221 */ /* 0x000fe20000010000 */
[----:B------:R-:W-:-:S02]  /*0c50*/  SHF.L.U32 R43, R34, 0x10, RZ ;  /* 0x00000010222b7819 */ /* 0x000fc400000006ff */
[----:B------:R-:W-:Y:S01]  /*0c60*/  FFMA.FTZ R29, R29, R36, R40 ;  /* 0x000000241d1d7223 */ /* 0x000fe20000010028 */
[----:B------:R-:W-:Y:S01]  /*0c70*/  FMUL.FTZ R30, R41, R30 ;  /* 0x0000001e291e7220 */ /* 0x000fe20000410000 */
[----:B------:R-:W-:Y:S01]  /*0c80*/  IADD3 R37, PT, PT, R37, -0x1, RZ ;  /* 0xffffffff25257810 */ /* 0x000fe20007ffe0ff */
[----:B------:R-:W-:Y:S01]  /*0c90*/  FADD.FTZ R36, R25, -R31 ;  /* 0x8000001f19247221 */ /* 0x000fe20000010000 */
[----:B------:R-:W-:Y:S01]  /*0ca0*/  F2FP.BF16.F32.PACK_AB R28, R28, R39 ;  /* 0x000000271c1c723e */ /* 0x000fe200000010ff */
[----:B------:R-:W-:Y:S01]  /*0cb0*/  FFMA.FTZ R40, R30, R43, R45 ;  /* 0x0000002b1e287223 */ /* 0x000fe2000001002d */
[----:B------:R-:W-:Y:S01]  /*0cc0*/  FADD.FTZ R30, R24, -R31 ;  /* 0x8000001f181e7221 */ /* 0x000fe20000010000 */
[----:B------:R-:W-:Y:S01]  /*0cd0*/  SHF.L.U32 R43, R14, 0x10, RZ ;  /* 0x000000100e2b7819 */ /* 0x000fe200000006ff */
[----:B------:R-:W-:Y:S01]  /*0ce0*/  IMAD R38, R37, R38, RZ ;  /* 0x0000002625267224 */ /* 0x000fe200078e02ff */
[----:B------:R-:W-:Y:S01]  /*0cf0*/  SHF.L.U32 R45, R10, 0x10, RZ ;  /* 0x000000100a2d7819 */ /* 0x000fe200000006ff */
[----:B------:R-:W-:Y:S01]  /*0d00*/  FMUL.FTZ R30, R41, R30 ;  /* 0x0000001e291e7220 */ /* 0x000fe20000410000 */
[----:B------:R-:W-:Y:S01]  /*0d10*/  SHF.L.U32 R37, R3, 0x10, RZ ;  /* 0x0000001003257819 */ /* 0x000fe200000006ff */
[----:B------:R-:W-:Y:S01]  /*0d20*/  FMUL.FTZ R36, R41, R36 ;  /* 0x0000002429247220 */ /* 0x000fe20000410000 */
[----:B------:R-:W-:Y:S01]  /*0d30*/  F2FP.BF16.F32.PACK_AB R29, R40, R29 ;  /* 0x0000001d281d723e */ /* 0x000fe200000010ff */
[----:B------:R-:W-:Y:S01]  /*0d40*/  FFMA.FTZ R30, R30, R43, R45 ;  /* 0x0000002b1e1e7223 */ /* 0x000fe2000001002d */
[----:B------:R-:W-:-:S02]  /*0d50*/  SHF.L.U32 R43, R33, 0x10, RZ ;  /* 0x00000010212b7819 */ /* 0x000fc400000006ff */
[----:B------:R-:W-:-:S03]  /*0d60*/  SHF.L.U32 R45, R11, 0x10, RZ ;  /* 0x000000100b2d7819 */ /* 0x000fc600000006ff */
[----:B------:R-:W-:Y:S01]  /*0d70*/  FFMA.FTZ R43, R36, R43, R37 ;  /* 0x0000002b242b7223 */ /* 0x000fe20000010025 */
[----:B------:R-:W-:Y:S01]  /*0d80*/  FADD.FTZ R36, R26, -R31 ;  /* 0x8000001f1a247221 */ /* 0x000fe20000010000 */
[----:B------:R-:W-:-:S03]  /*0d90*/  SHF.L.U32 R37, R15, 0x10, RZ ;  /* 0x000000100f257819 */ /* 0x000fc600000006ff */
[----:B------:R-:W-:Y:S01]  /*0da0*/  FMUL.FTZ R36, R41, R36 ;  /* 0x0000002429247220 */ /* 0x000fe20000410000 */
[----:B------:R-:W-:-:S03]  /*0db0*/  F2FP.BF16.F32.PACK_AB R30, R43, R30 ;  /* 0x0000001e2b1e723e */ /* 0x000fc600000010ff */
[----:B------:R-:W-:Y:S01]  /*0dc0*/  FFMA.FTZ R42, R36, R37, R45 ;  /* 0x00000025242a7223 */ /* 0x000fe2000001002d */
[----:B------:R-:W-:Y:S01]  /*0dd0*/  FADD.FTZ R36, R27, -R31 ;  /* 0x8000001f1b247221 */ /* 0x000fe20000010000 */
[----:B------:R-:W-:Y:S02]  /*0de0*/  SHF.L.U32 R31, R32, 0x10, RZ ;  /* 0x00000010201f7819 */ /* 0x000fe400000006ff */
[----:B------:R-:W-:Y:S01]  /*0df0*/  SHF.L.U32 R37, R4, 0x10, RZ ;  /* 0x0000001004257819 */ /* 0x000fe200000006ff */
[----:B------:R-:W-:-:S04]  /*0e00*/  FMUL.FTZ R36, R41, R36 ;  /* 0x0000002429247220 */ /* 0x000fc80000410000 */
[----:B------:R-:W-:Y:S01]  /*0e10*/  FFMA.FTZ R41, R36, R31, R37 ;  /* 0x0000001f24297223 */ /* 0x000fe20000010025 */
[----:B------:R-:W-:Y:S01]  /*0e20*/  SHF.R.S32.HI R31, RZ, 0x1f, R38 ;  /* 0x0000001fff1f7819 */ /* 0x000fe20000011426 */
[----:B------:R-:W1:Y:S03]  /*0e30*/  LDC.64 R36, c[0x0][0x428] ;  /* 0x00010a00ff247b82 */ /* 0x000e660000000a00 */
[----:B------:R-:W-:Y:S02]  /*0e40*/  LEA.HI R38, R31, R38, RZ, 0x3 ;  /* 0x000000261f267211 */ /* 0x000fe400078f18ff */
[----:B------:R-:W-:Y:S02]  /*0e50*/  F2FP.BF16.F32.PACK_AB R31, R41, R42 ;  /* 0x0000002a291f723e */ /* 0x000fe400000010ff */
[----:B------:R-:W-:-:S05]  /*0e60*/  LEA.HI.SX32 R45, R38, R7, 0x1d ;  /* 0x00000007262d7211 */ /* 0x000fca00078feaff */
[----:B-1----:R-:W-:-:S05]  /*0e70*/  IMAD.WIDE.U32 R36, R45, 0x10, R36 ;  /* 0x000000102d247825 */ /* 0x002fca00078e0024 */
[----:B------:R1:W-:Y:S02]  /*0e80*/  STG.E.128 desc[UR6][R36.64], R28 ;  /* 0x0000001c24007986 */ /* 0x0003e4000c101d06 */
.L_x_2566:
[----:B------:R-:W-:Y:S05]  /*0e90*/  BSYNC.RECONVERGENT B0 ;  /* 0x0000000000007941 */ /* 0x000fea0003800200 */
.L_x_2565:
[----:B-1----:R-:W1:Y:S02]  /*0ea0*/  LDC.64 R28, c[0x0][0x380] ;  /* 0x0000e000ff1c7b82 */ /* 0x002e640000000a00 */
[----:B-1----:R-:W-:-:S04]  /*0eb0*/  LEA R5, R28, R5, 0x2 ;  /* 0x000000051c057211 */ /* 0x002fc800078e10ff */
[----:B------:R-:W-:-:S13]  /*0ec0*/  ISETP.GE.AND P0, PT, R5, R29, PT ;  /* 0x0000001d0500720c */ /* 0x000fda0003f06270 */
[----:B------:R-:W-:Y:S05]  /*0ed0*/  @!P0 BRA `(.L_x_2567) ;  /* 0xfffffff000fc8947 */ /* 0x000fea000383ffff */
[----:B------:R-:W-:Y:S05]  /*0ee0*/  EXIT ;  /* 0x000000000000794d */ /* 0x000fea0003800000 */
.L_x_2561:
[----:B------:R-:W-:Y:S01]  /*0ef0*/  PRMT R37, R12, 0x7632, R37 ;  /* 0x000076320c257816 */ /* 0x000fe20000000025 */
[----:B------:R-:W0:Y:S01]  /*0f00*/  LDCU UR11, c[0x0][0x388] ;  /* 0x00007100ff0b77ac */ /* 0x000e220008000800 */
[----:B------:R-:W-:Y:S02]  /*0f10*/  PRMT R38, R13, 0x7632, R38 ;  /* 0x000076320d267816 */ /* 0x000fe40000000026 */
[----:B------:R-:W-:Y:S01]  /*0f20*/  PRMT R39, R14, 0x7632, R39 ;  /* 0x000076320e277816 */ /* 0x000fe20000000027 */
[----:B------:R-:W1:Y:S01]  /*0f30*/  LDCU UR10, c[0x0][0x448] ;  /* 0x00008900ff0a77ac */ /* 0x000e620008000800 */
[----:B------:R-:W-:Y:S01]  /*0f40*/  PRMT R40, R15, 0x7632, R40 ;  /* 0x000076320f287816 */ /* 0x000fe20000000028 */
[----:B------:R-:W2:Y:S01]  /*0f50*/  LDCU UR9, c[0x0][0x40c] ;  /* 0x00008180ff0977ac */ /* 0x000ea20008000800 */
[----:B------:R-:W3:Y:S05]  /*0f60*/  LDCU.64 UR4, c[0x0][0x390] ;  /* 0x00007200ff0477ac */ /* 0x000eea0008000a00 */
.L_x_2575:
[----:B------:R-:W4:Y:S08]  /*0f70*/  LDC.64 R28, c[0x0][0x3f0] ;  /* 0x0000fc00ff1c7b82 */ /* 0x000f300000000a00 */
[----:B------:R-:W0:Y:S01]  /*0f80*/  LDC.64 R24, c[0x0][0x3f8] ;  /* 0x0000fe00ff187b82 */ /* 0x000e220000000a00 */
[----:B----4-:R-:W-:-:S06]  /*0f90*/  IMAD.WIDE R28, R5, 0x4, R28 ;  /* 0x00000004051c7825 */ /* 0x010fcc00078e021c */
[----:B------:R-:W4:Y:S01]  /*0fa0*/  LDG.E R28, desc[UR6][R28.64] ;  /* 0x000000061c1c7981 */ /* 0x000f22000c1e1900 */
[----:B0-----:R-:W-:-:S05]  /*0fb0*/  IMAD.WIDE R26, R5, 0x4, R24 ;  /* 0x00000004051a7825 */ /* 0x001fca00078e0218 */
[----:B------:R0:W5:Y:S01]  /*0fc0*/  LDG.E R41, desc[UR6][R26.64] ;  /* 0x000000061a297981 */ /* 0x000162000c1e1900 */
[----:B------:R-:W-:Y:S01]  /*0fd0*/  ISETP.GT.U32.AND P0, PT, R6, -0x21, PT ;  /* 0xffffffdf0600780c */ /* 0x000fe20003f04070 */
[----:B------:R-:W-:Y:S01]  /*0fe0*/  BSSY.RECONVERGENT B0, `(.L_x_2568) ;  /* 0x000003c000007945 */ /* 0x000fe20003800200 */
[----:B----4-:R-:W-:-:S13]  /*0ff0*/  ISETP.GE.AND P1, PT, R28, 0x1, PT ;  /* 0x000000011c00780c */ /* 0x010fda0003f26270 */
[----:B------:R-:W4:Y:S01]  /*1000*/  @P1 LDC R25, c[0x0][0x388] ;  /* 0x0000e200ff191b82 */ /* 0x000f220000000800 */
[----:B------:R-:W-:-:S05]  /*1010*/  @P1 IADD3 R24, PT, PT, R28, -0x1, RZ ;  /* 0xffffffff1c181810 */ /* 0x000fca0007ffe0ff */
[----:B----4-:R-:W-:-:S05]  /*1020*/  @P1 IMAD R24, R24, R25, RZ ;  /* 0x0000001918181224 */ /* 0x010fca00078e02ff */
[----:B------:R-:W-:-:S04]  /*1030*/  @P1 SHF.R.S32.HI R25, RZ, 0x1f, R24 ;  /* 0x0000001fff191819 */ /* 0x000fc80000011418 */
[----:B------:R-:W-:Y:S02]  /*1040*/  @P1 LEA.HI R30, R25, R24, RZ, 0x3 ;  /* 0x00000018191e1211 */ /* 0x000fe400078f18ff */
[----:B------:R-:W-:Y:S02]  /*1050*/  CS2R R24, SRZ ;  /* 0x0000000000187805 */ /* 0x000fe4000001ff00 */
[----:B------:R-:W-:Y:S02]  /*1060*/  @P1 MOV R25, RZ ;  /* 0x000000ff00191202 */ /* 0x000fe40000000f00 */
[----:B------:R-:W-:Y:S01]  /*1070*/  @P1 LEA.HI.SX32 R24, R30, R7, 0x1d ;  /* 0x000000071e181211 */ /* 0x000fe200078feaff */
[----:B0-----:R-:W-:Y:S06]  /*1080*/  @P0 BRA `(.L_x_2569) ;  /* 0x0000000000c40947 */ /* 0x001fec0003800000 */
[----:B------:R-:W0:Y:S01]  /*1090*/  @P1 LDC R26, c[0x0][0x40c] ;  /* 0x00010300ff1a1b82 */ /* 0x000e220000000800 */
[----:B------:R-:W-:Y:S01]  /*10a0*/  BSSY.RECONVERGENT B1, `(.L_x_2570) ;  /* 0x000000b000017945 */ /* 0x000fe20003800200 */
[----:B------:R-:W-:-:S06]  /*10b0*/  HFMA2 R16, -RZ, RZ, 0, 0 ;  /* 0x00000000ff107431 */ /* 0x000fcc00000001ff */
[----:B------:R-:W4:Y:S08]  /*10c0*/  @P1 LDC R18, c[0x0][0x40c] ;  /* 0x00010300ff121b82 */ /* 0x000f300000000800 */
[----:B------:R-:W0:Y:S01]  /*10d0*/  @P1 LDC R20, c[0x0][0x40c] ;  /* 0x00010300ff141b82 */ /* 0x000e220000000800 */
[----:B------:R-:W-:Y:S05]  /*10e0*/  @!P1 BRA `(.L_x_2571) ;  /* 0x0000000000189947 */ /* 0x000fea0003800000 */
[----:B---3--:R-:W-:-:S04]  /*10f0*/  LEA R22, P0, R24, UR4, 0x4 ;  /* 0x0000000418167c11 */ /* 0x008fc8000f8020ff */
[----:B------:R-:W-:-:S05]  /*1100*/  LEA.HI.X R23, R24, UR5, R25, 0x4, P0 ;  /* 0x0000000518177c11 */ /* 0x000fca00080f2419 */
[----:B------:R-:W3:Y:S04]  /*1110*/  LDG.E.64 R32, desc[UR6][R22.64] ;  /* 0x0000000616207981 */ /* 0x000ee8000c1e1b00 */
[----:B------:R0:W5:Y:S01]  /*1120*/  LDG.E.64 R34, desc[UR6][R22.64+0x8] ;  /* 0x0000080616227981 */ /* 0x000162000c1e1b00 */
[----:B---3--:R-:W-:-:S05]  /*1130*/  SHF.L.U32 R16, R32, 0x10, RZ ;  /* 0x0000001020107819 */ /* 0x008fca00000006ff */
[----:B0-2---:R-:W-:-:S07]  /*1140*/  FMUL.FTZ R16, R16, UR9 ;  /* 0x0000000910107c20 */ /* 0x005fce0008410000 */
.L_x_2571:
[----:B-123--:R-:W-:Y:S05]  /*1150*/  BSYNC.RECONVERGENT B1 ;  /* 0x0000000000017941 */ /* 0x00efea0003800200 */
.L_x_2570:
[----:B------:R-:W-:Y:S01]  /*1160*/  @P1 PRMT R19, R32, 0x7632, R19 ;  /* 0x0000763220131816 */ /* 0x000fe20000000013 */
[----:B------:R-:W1:Y:S01]  /*1170*/  @P1 LDC R23, c[0x0][0x40c] ;  /* 0x00010300ff171b82 */ /* 0x000e620000000800 */
[----:B------:R-:W-:Y:S01]  /*1180*/  MOV R17, RZ ;  /* 0x000000ff00117202 */ /* 0x000fe20000000f00 */
[----:B------:R-:W-:Y:S01]  /*1190*/  IMAD R30, R5, UR11, RZ ;  /* 0x0000000b051e7c24 */ /* 0x000fe2000f8e02ff */
[----:B------:R-:W-:Y:S02]  /*11a0*/  @P1 SHF.L.U32 R19, R19, 0x10, RZ ;  /* 0x0000001013131819 */ /* 0x000fe400000006ff */
[----:B------:R-:W-:Y:S02]  /*11b0*/  PRMT R27, R33, 0x7632, R27 ;  /* 0x00007632211b7816 */ /* 0x000fe4000000001b */
[----:B------:R-:W-:Y:S01]  /*11c0*/  MOV R21, RZ ;  /* 0x000000ff00157202 */ /* 0x000fe20000000f00 */
[----:B0-----:R-:W-:Y:S01]  /*11d0*/  @P1 FMUL.FTZ R17, R19, R26 ;  /* 0x0000001a13111220 */ /* 0x001fe20000410000 */
[----:B------:R-:W0:Y:S01]  /*11e0*/  @P1 LDC R22, c[0x0][0x40c] ;  /* 0x00010300ff161b82 */ /* 0x000e220000000800 */
[----:B-----5:R-:W-:Y:S01]  /*11f0*/  PRMT R26, R34, 0x7632, R26 ;  /* 0x00007632221a7816 */ /* 0x020fe2000000001a */
[----:B------:R-:W-:Y:S01]  /*1200*/  HFMA2 R19, -RZ, RZ, 0, 0 ;  /* 0x00000000ff137431 */ /* 0x000fe200000001ff */
[----:B------:R-:W-:-:S02]  /*1210*/  @P1 SHF.L.U32 R29, R27, 0x10, RZ ;  /* 0x000000101b1d1819 */ /* 0x000fc400000006ff */
[----:B------:R-:W-:Y:S02]  /*1220*/  @P1 SHF.L.U32 R31, R26, 0x10, RZ ;  /* 0x000000101a1f1819 */ /* 0x000fe400000006ff */
[----:B------:R-:W-:Y:S01]  /*1230*/  @P1 SHF.L.U32 R28, R33, 0x10, RZ ;  /* 0x00000010211c1819 */ /* 0x000fe200000006ff */
[----:B------:R-:W2:Y:S01]  /*1240*/  LDC.64 R24, c[0x0][0x3a8] ;  /* 0x0000ea00ff187b82 */ /* 0x000ea20000000a00 */
[----:B----4-:R-:W-:Y:S01]  /*1250*/  @P1 FMUL.FTZ R19, R29, R18 ;  /* 0x000000121d131220 */ /* 0x010fe20000410000 */
[----:B------:R-:W-:Y:S02]  /*1260*/  HFMA2 R18, -RZ, RZ, 0, 0 ;  /* 0x00000000ff127431 */ /* 0x000fe400000001ff */
[----:B------:R-:W-:Y:S01]  /*1270*/  @P1 FMUL.FTZ R21, R31, R20 ;  /* 0x000000141f151220 */ /* 0x000fe20000410000 */
[----:B------:R-:W-:Y:S02]  /*1280*/  SHF.R.S32.HI R31, RZ, 0x1f, R30 ;  /* 0x0000001fff1f7819 */ /* 0x000fe4000001141e */
[----:B------:R-:W-:Y:S01]  /*1290*/  @P1 SHF.L.U32 R29, R34, 0x10, RZ ;  /* 0x00000010221d1819 */ /* 0x000fe200000006ff */
[----:B------:R-:W3:Y:S01]  /*12a0*/  @P1 LDC R27, c[0x0][0x40c] ;  /* 0x00010300ff1b1b82 */ /* 0x000ee20000000800 */
[----:B------:R-:W-:Y:S01]  /*12b0*/  LEA.HI R30, R31, R30, RZ, 0x3 ;  /* 0x0000001e1f1e7211 */ /* 0x000fe200078f18ff */
[----:B-1----:R-:W-:Y:S01]  /*12c0*/  @P1 FMUL.FTZ R18, R28, R23 ;  /* 0x000000171c121220 */ /* 0x002fe20000410000 */
[----:B------:R-:W-:-:S02]  /*12d0*/  PRMT R28, R35, 0x7632, R28 ;  /* 0x00007632231c7816 */ /* 0x000fc4000000001c */
[----:B------:R-:W-:Y:S02]  /*12e0*/  MOV R20, RZ ;  /* 0x000000ff00147202 */ /* 0x000fe40000000f00 */
[----:B------:R-:W-:Y:S01]  /*12f0*/  LEA.HI.SX32 R31, R30, R7, 0x1d ;  /* 0x000000071e1f7211 */ /* 0x000fe200078feaff */
[----:B------:R-:W1:Y:S01]  /*1300*/  @P1 LDC R26, c[0x0][0x40c] ;  /* 0x00010300ff1a1b82 */ /* 0x000e620000000800 */
[----:B0-----:R-:W-:Y:S01]  /*1310*/  @P1 FMUL.FTZ R20, R29, R22 ;  /* 0x000000161d141220 */ /* 0x001fe20000410000 */
[----:B------:R-:W-:Y:S02]  /*1320*/  @P1 SHF.L.U32 R30, R35, 0x10, RZ ;  /* 0x00000010231e1819 */ /* 0x000fe400000006ff */
[----:B------:R-:W-:Y:S02]  /*1330*/  CS2R R22, SRZ ;  /* 0x0000000000167805 */ /* 0x000fe4000001ff00 */
[----:B------:R-:W-:Y:S01]  /*1340*/  @P1 SHF.L.U32 R29, R28, 0x10, RZ ;  /* 0x000000101c1d1819 */ /* 0x000fe200000006ff */
[----:B--2---:R-:W-:-:S05]  /*1350*/  IMAD.WIDE.U32 R24, R31, 0x20, R24 ;  /* 0x000000201f187825 */ /* 0x004fca00078e0018 */
[----:B------:R0:W-:Y:S01]  /*1360*/  STG.E.128 desc[UR6][R24.64], R16 ;  /* 0x0000001018007986 */ /* 0x0001e2000c101d06 */
[----:B---3--:R-:W-:Y:S01]  /*1370*/  @P1 FMUL.FTZ R22, R30, R27 ;  /* 0x0000001b1e161220 */ /* 0x008fe20000410000 */
[----:B-1----:R-:W-:-:S05]  /*1380*/  @P1 FMUL.FTZ R23, R29, R26 ;  /* 0x0000001a1d171220 */ /* 0x002fca0000410000 */
[----:B------:R0:W-:Y:S02]  /*1390*/  STG.E.128 desc[UR6][R24.64+0x10], R20 ;  /* 0x0000101418007986 */ /* 0x0001e4000c101d06 */
.L_x_2569:
[----:B-123--:R-:W-:Y:S05]  /*13a0*/  BSYNC.RECONVERGENT B0 ;  /* 0x0000000000007941 */ /* 0x00efea0003800200 */
.L_x_2568:
        /* <DEDUP_REMOVED lines=54> */
.L_x_2599:
        /* <DEDUP_REMOVED lines=8> */
[----:B0-----:R-:W0:Y:S01]  /*1790*/  @!P3 LDC.64 R26, c[0x0][0x3c8] ;  /* 0x0000f200ff1abb82 */ /* 0x001e220000000a00 */
[----:B------:R-:W-:-:S06]  /*17a0*/  FADD.FTZ R29, R42, R29 ;  /* 0x0000001d2a1d7221 */ /* 0x000fcc0000010000 */
[----:B------:R-:W2:Y:S01]  /*17b0*/  MUFU.RSQ R29, R29 ;  /* 0x0000001d001d7308 */ /* 0x000ea20000001400 */
[----:B-1----:R-:W-:-:S05]  /*17c0*/  @!P3 IMAD.WIDE R24, R5, 0x4, R24 ;  /* 0x000000040518b825 */ /* 0x002fca00078e0218 */
[----:B------:R1:W-:Y:S01]  /*17d0*/  @!P3 STG.E desc[UR6][R24.64], R43 ;  /* 0x0000002b1800b986 */ /* 0x0003e2000c101906 */
[----:B0-----:R-:W-:-:S05]  /*17e0*/  @!P3 IMAD.WIDE R26, R5, 0x4, R26 ;  /* 0x00000004051ab825 */ /* 0x001fca00078e021a */
[----:B--2---:R1:W-:Y:S01]  /*17f0*/  @!P3 STG.E desc[UR6][R26.64], R29 ;  /* 0x0000001d1a00b986 */ /* 0x0043e2000c101906 */
[----:B------:R-:W-:Y:S05]  /*1800*/  @!P0 BRA `(.L_x_2574) ;  /* 0x0000000000d88947 */ /* 0x000fea0003800000 */
[----:B------:R-:W-:Y:S05]  /*1810*/  @P1 BRA `(.L_x_2574) ;  /* 0x0000000000d41947 */ /* 0x000fea0003800000 */
[----:B------:R-:W-:Y:S02]  /*1820*/  FSEL R28, R43, RZ, !P2 ;  /* 0x000000ff2b1c7208 */ /* 0x000fe40005000000 */
[----:B------:R-:W-:Y:S02]  /*1830*/  SHF.L.U32 R31, R12, 0x10, RZ ;  /* 0x000000100c1f7819 */ /* 0x000fe400000006ff */
[----:B-1----:R-:W-:Y:S01]  /*1840*/  SHF.L.U32 R25, R8, 0x10, RZ ;  /* 0x0000001008197819 */ /* 0x002fe200000006ff */
[--C-:B------:R-:W-:Y:S01]  /*1850*/  FADD.FTZ R24, R16, -R28.reuse ;  /* 0x8000001c10187221 */ /* 0x100fe20000010000 */
[--C-:B------:R-:W-:Y:S01]  /*1860*/  FADD.FTZ R26, R17, -R28.reuse ;  /* 0x8000001c111a7221 */ /* 0x100fe20000010000 */
[----:B------:R-:W-:Y:S01]  /*1870*/  SHF.L.U32 R27, R37, 0x10, RZ ;  /* 0x00000010251b7819 */ /* 0x000fe200000006ff */
[--C-:B------:R-:W-:Y:S01]  /*1880*/  FADD.FTZ R30, R18, -R28.reuse ;  /* 0x8000001c121e7221 */ /* 0x100fe20000010000 */
[C---:B------:R-:W-:Y:S01]  /*1890*/  FMUL.FTZ R24, R29.reuse, R24 ;  /* 0x000000181d187220 */ /* 0x040fe20000410000 */
[----:B------:R-:W-:Y:S01]  /*18a0*/  SHF.L.U32 R43, R0, 0x10, RZ ;  /* 0x00000010002b7819 */ /* 0x000fe200000006ff */
[C---:B------:R-:W-:Y:S01]  /*18b0*/  FMUL.FTZ R26, R29.reuse, R26 ;  /* 0x0000001a1d1a7220 */ /* 0x040fe20000410000 */
[----:B------:R-:W-:Y:S01]  /*18c0*/  FMUL.FTZ R30, R29, R30 ;  /* 0x0000001e1d1e7220 */ /* 0x000fe20000410000 */
[----:B------:R-:W-:Y:S01]  /*18d0*/  FFMA.FTZ R31, R24, R31, R25 ;  /* 0x0000001f181f7223 */ /* 0x000fe20000010019 */
[----:B------:R-:W-:Y:S01]  /*18e0*/  SHF.L.U32 R25, R13, 0x10, RZ ;  /* 0x000000100d197819 */ /* 0x000fe200000006ff */
[----:B------:R-:W-:Y:S01]  /*18f0*/  FFMA.FTZ R24, R26, R27, R43 ;  /* 0x0000001b1a187223 */ /* 0x000fe2000001002b */
[----:B------:R-:W-:Y:S01]  /*1900*/  SHF.L.U32 R27, R9, 0x10, RZ ;  /* 0x00000010091b7819 */ /* 0x000fe200000006ff */
[----:B------:R-:W-:Y:S01]  /*1910*/  FADD.FTZ R26, R19, -R28 ;  /* 0x8000001c131a7221 */ /* 0x000fe20000010000 */
[----:B------:R-:W-:-:S02]  /*1920*/  SHF.L.U32 R43, R14, 0x10, RZ ;  /* 0x000000100e2b7819 */ /* 0x000fc400000006ff */
[----:B------:R-:W-:Y:S01]  /*1930*/  SHF.L.U32 R36, R38, 0x10, RZ ;  /* 0x0000001026247819 */ /* 0x000fe200000006ff */
[----:B------:R-:W-:Y:S01]  /*1940*/  FFMA.FTZ R30, R30, R25, R27 ;  /* 0x000000191e1e7223 */ /* 0x000fe2000001001b */
[C---:B------:R-:W-:Y:S01]  /*1950*/  FMUL.FTZ R25, R29.reuse, R26 ;  /* 0x0000001a1d197220 */ /* 0x040fe20000410000 */
[--C-:B------:R-:W-:Y:S01]  /*1960*/  FADD.FTZ R26, R20, -R28.reuse ;  /* 0x8000001c141a7221 */ /* 0x100fe20000010000 */
[----:B------:R-:W-:Y:S02]  /*1970*/  SHF.L.U32 R27, R10, 0x10, RZ ;  /* 0x000000100a1b7819 */ /* 0x000fe400000006ff */
[----:B------:R-:W-:Y:S01]  /*1980*/  SHF.L.U32 R42, R2, 0x10, RZ ;  /* 0x00000010022a7819 */ /* 0x000fe200000006ff */
[----:B------:R-:W-:Y:S01]  /*1990*/  FMUL.FTZ R26, R29, R26 ;  /* 0x0000001a1d1a7220 */ /* 0x000fe20000410000 */
[----:B------:R-:W-:Y:S02]  /*19a0*/  SHF.L.U32 R45, R3, 0x10, RZ ;  /* 0x00000010032d7819 */ /* 0x000fe400000006ff */
[----:B------:R-:W-:Y:S01]  /*19b0*/  IADD3 R41, PT, PT, R41, -0x1, RZ ;  /* 0xffffffff29297810 */ /* 0x000fe20007ffe0ff */
[----:B------:R-:W-:Y:S01]  /*19c0*/  FFMA.FTZ R43, R26, R43, R27 ;  /* 0x0000002b1a2b7223 */ /* 0x000fe2000001001b */
[----:B------:R-:W-:Y:S01]  /*19d0*/  FADD.FTZ R26, R21, -R28 ;  /* 0x8000001c151a7221 */ /* 0x000fe20000010000 */
[----:B------:R-:W-:Y:S01]  /*19e0*/  SHF.L.U32 R27, R39, 0x10, RZ ;  /* 0x00000010271b7819 */ /* 0x000fe200000006ff */
[----:B------:R-:W-:Y:S01]  /*19f0*/  FFMA.FTZ R25, R25, R36, R42 ;  /* 0x0000002419197223 */ /* 0x000fe2000001002a */
[--C-:B------:R-:W-:Y:S01]  /*1a00*/  FADD.FTZ R36, R22, -R28.reuse ;  /* 0x8000001c16247221 */ /* 0x100fe20000010000 */
[----:B------:R-:W-:Y:S01]  /*1a10*/  FMUL.FTZ R26, R29, R26 ;  /* 0x0000001a1d1a7220 */ /* 0x000fe20000410000 */
[----:B------:R-:W-:Y:S01]  /*1a20*/  FADD.FTZ R28, R23, -R28 ;  /* 0x8000001c171c7221 */ /* 0x000fe20000010000 */
[----:B------:R-:W-:Y:S01]  /*1a30*/  SHF.L.U32 R42, R11, 0x10, RZ ;  /* 0x000000100b2a7819 */ /* 0x000fe200000006ff */
[----:B------:R-:W-:-:S02]  /*1a40*/  IMAD R41, R41, UR11, RZ ;  /* 0x0000000b29297c24 */ /* 0x000fc4000f8e02ff */
[----:B------:R-:W-:Y:S01]  /*1a50*/  FFMA.FTZ R26, R26, R27, R45 ;  /* 0x0000001b1a1a7223 */ /* 0x000fe2000001002d */
[----:B------:R-:W-:Y:S01]  /*1a60*/  FMUL.FTZ R27, R29, R36 ;  /* 0x000000241d1b7220 */ /* 0x000fe20000410000 */
[----:B------:R-:W-:Y:S01]  /*1a70*/  SHF.L.U32 R36, R15, 0x10, RZ ;  /* 0x000000100f247819 */ /* 0x000fe200000006ff */
[----:B------:R-:W-:Y:S01]  /*1a80*/  FMUL.FTZ R28, R29, R28 ;  /* 0x0000001c1d1c7220 */ /* 0x000fe20000410000 */
[----:B------:R-:W-:Y:S02]  /*1a90*/  SHF.L.U32 R29, R40, 0x10, RZ ;  /* 0x00000010281d7819 */ /* 0x000fe400000006ff */
[----:B------:R-:W-:Y:S01]  /*1aa0*/  SHF.L.U32 R45, R4, 0x10, RZ ;  /* 0x00000010042d7819 */ /* 0x000fe200000006ff */
[----:B------:R-:W-:Y:S01]  /*1ab0*/  FFMA.FTZ R27, R27, R36, R42 ;  /* 0x000000241b1b7223 */ /* 0x000fe2000001002a */
[----:B------:R-:W-:Y:S02]  /*1ac0*/  F2FP.BF16.F32.PACK_AB R26, R26, R43 ;  /* 0x0000002b1a1a723e */ /* 0x000fe400000010ff */
[----:B------:R-:W-:Y:S01]  /*1ad0*/  F2FP.BF16.F32.PACK_AB R25, R25, R30 ;  /* 0x0000001e1919723e */ /* 0x000fe200000010ff */
[----:B------:R-:W-:Y:S01]  /*1ae0*/  FFMA.FTZ R36, R28, R29, R45 ;  /* 0x0000001d1c247223 */ /* 0x000fe2000001002d */
[----:B------:R-:W-:-:S02]  /*1af0*/  SHF.R.S32.HI R28, RZ, 0x1f, R41 ;  /* 0x0000001fff1c7819 */ /* 0x000fc40000011429 */
[----:B------:R-:W-:Y:S02]  /*1b00*/  F2FP.BF16.F32.PACK_AB R24, R24, R31 ;  /* 0x0000001f1818723e */ /* 0x000fe400000010ff */
[----:B------:R-:W-:Y:S02]  /*1b10*/  LEA.HI R42, R28, R41, RZ, 0x3 ;  /* 0x000000291c2a7211 */ /* 0x000fe400078f18ff */
[----:B------:R-:W0:Y:S01]  /*1b20*/  LDC.64 R28, c[0x0][0x428] ;  /* 0x00010a00ff1c7b82 */ /* 0x000e220000000a00 */
[----:B------:R-:W-:Y:S02]  /*1b30*/  F2FP.BF16.F32.PACK_AB R27, R36, R27 ;  /* 0x0000001b241b723e */ /* 0x000fe400000010ff */
[----:B------:R-:W-:-:S05]  /*1b40*/  LEA.HI.SX32 R41, R42, R7, 0x1d ;  /* 0x000000072a297211 */ /* 0x000fca00078feaff */
[----:B0-----:R-:W-:-:S05]  /*1b50*/  IMAD.WIDE.U32 R28, R41, 0x10, R28 ;  /* 0x00000010291c7825 */ /* 0x001fca00078e001c */
[----:B------:R0:W-:Y:S02]  /*1b60*/  STG.E.128 desc[UR6][R28.64], R24 ;  /* 0x000000181c007986 */ /* 0x0001e4000c101d06 */
.L_x_2574:
[----:B------:R-:W-:Y:S05]  /*1b70*/  BSYNC.RECONVERGENT B0 ;  /* 0x0000000000007941 */ /* 0x000fea0003800200 */
.L_x_2573:
[----:B01----:R-:W0:Y:S02]  /*1b80*/  LDC.64 R24, c[0x0][0x380] ;  /* 0x0000e000ff187b82 */ /* 0x003e240000000a00 */
[----:B0-----:R-:W-:-:S04]  /*1b90*/  LEA R5, R24, R5, 0x2 ;  /* 0x0000000518057211 */ /* 0x001fc800078e10ff */
[----:B------:R-:W-:-:S13]  /*1ba0*/  ISETP.GE.AND P0, PT, R5, R25, PT ;  /* 0x000000190500720c */ /* 0x000fda0003f06270 */
[----:B------:R-:W-:Y:S05]  /*1bb0*/  @!P0 BRA `(.L_x_2575) ;  /* 0xfffffff000ec8947 */ /* 0x000fea000383ffff */
[----:B------:R-:W-:Y:S05]  /*1bc0*/  EXIT ;  /* 0x000000000000794d */ /* 0x000fea0003800000 */
.L_x_2564:
[----:B------:R-:W-:Y:S01]  /*1bd0*/  HFMA2 R29, -RZ, RZ, 0, 5.9604644775390625e-08 ;  /* 0x00000001ff1d7431 */ /* 0x000fe200000001ff */
[----:B------:R-:W-:Y:S01]  /*1be0*/  BSSY B0, `(.L_x_2576) ;  /* 0x0000006000007945 */ /* 0x000fe20003800000 */
[----:B------:R-:W-:Y:S02]  /*1bf0*/  MOV R30, 0x1f ;  /* 0x0000001f001e7802 */ /* 0x000fe40000000f00 */
[----:B------:R-:W-:-:S07]  /*1c00*/  MOV R31, 0xffffffff ;  /* 0xffffffff001f7802 */ /* 0x000fce0000000f00 */
[----:B-----5:R-:W-:Y:S05]  /*1c10*/  WARPSYNC.COLLECTIVE R31, `(.L_x_2577) ;  /* 0x000000001f087348 */ /* 0x020fea0003c00000 */
[----:B------:R0:W1:Y:S02]  /*1c20*/  SHFL.BFLY P0, R36, R28, R29, R30 ;  /* 0x0c00001d1c247389 */ /* 0x000064000000001e */
[----:B01---5:R-:W-:Y:S05]  /*1c30*/  ENDCOLLECTIVE ;  /* 0x000000000000791b */ /* 0x023fea0003800000 */
.L_x_2577:
[----:B------:R-:W-:Y:S05]  /*1c40*/  BSYNC B0 ;  /* 0x0000000000007941 */ /* 0x000fea0003800000 */
.L_x_2576:
        /* <DEDUP_REMOVED lines=9> */
.L_x_2578:
[----:B------:R-:W-:Y:S02]  /*1ce0*/  HFMA2 R29, -RZ, RZ, 0, 2.384185791015625e-07 ;  /* 0x00000004ff1d7431 */ /* 0x000fe400000001ff */
[----:B------:R-:W-:-:S05]  /*1cf0*/  FADD.FTZ R42, R41, R36 ;  /* 0x00000024292a7221 */ /* 0x000fca0000010000 */
[----:B------:R-:W-:-:S07]  /*1d00*/  MOV R28, R42 ;  /* 0x0000002a001c7202 */ /* 0x000fce0000000f00 */
[----:B------:R-:W-:Y:S05]  /*1d10*/  WARPSYNC.COLLECTIVE R31, `(.L_x_2579) ;  /* 0x000000001f087348 */ /* 0x000fea0003c00000 */
[----:B------:R0:W1:Y:S02]  /*1d20*/  SHFL.BFLY P0, R36, R28, R29, R30 ;  /* 0x0c00001d1c247389 */ /* 0x000064000000001e */
[----:B01----:R-:W-:Y:S05]  /*1d30*/  ENDCOLLECTIVE ;  /* 0x000000000000791b */ /* 0x003fea0003800000 */
.L_x_2579:
[----:B------:R-:W-:Y:S02]  /*1d40*/  HFMA2 R29, -RZ, RZ, 0, 4.76837158203125e-07 ;  /* 0x00000008ff1d7431 */ /* 0x000fe400000001ff */
[----:B------:R-:W-:-:S05]  /*1d50*/  FADD.FTZ R43, R42, R36 ;  /* 0x000000242a2b7221 */ /* 0x000fca0000010000 */
[----:B------:R-:W-:-:S07]  /*1d60*/  MOV R28, R43 ;  /* 0x0000002b001c7202 */ /* 0x000fce0000000f00 */
[----:B------:R-:W-:Y:S05]  /*1d70*/  WARPSYNC.COLLECTIVE R31, `(.L_x_2580) ;  /* 0x000000001f087348 */ /* 0x000fea0003c00000 */
[----:B------:R0:W1:Y:S02]  /*1d80*/  SHFL.BFLY P0, R36, R28, R29, R30 ;  /* 0x0c00001d1c247389 */ /* 0x000064000000001e */
[----:B01----:R-:W-:Y:S05]  /*1d90*/  ENDCOLLECTIVE ;  /* 0x000000000000791b */ /* 0x003fea0003800000 */
.L_x_2580:
[----:B------:R-:W-:Y:S02]  /*1da0*/  HFMA2 R29, -RZ, RZ, 0, 9.5367431640625e-07 ;  /* 0x00000010ff1d7431 */ /* 0x000fe400000001ff */
[----:B------:R-:W-:-:S05]  /*1db0*/  FADD.FTZ R44, R43, R36 ;  /* 0x000000242b2c7221 */ /* 0x000fca0000010000 */
[----:B------:R-:W-:-:S07]  /*1dc0*/  MOV R28, R44 ;  /* 0x0000002c001c7202 */ /* 0x000fce0000000f00 */
[----:B------:R-:W-:Y:S05]  /*1dd0*/  WARPSYNC.COLLECTIVE R31, `(.L_x_2581) ;  /* 0x000000001f087348 */ /* 0x000fea0003c00000 */
[----:B------:R0:W1:Y:S02]  /*1de0*/  SHFL.BFLY P0, R36, R28, R29, R30 ;  /* 0x0c00001d1c247389 */ /* 0x000064000000001e */
[----:B01----:R-:W-:Y:S05]  /*1df0*/  ENDCOLLECTIVE ;  /* 0x000000000000791b */ /* 0x003fea0003800000 */
.L_x_2581:
        /* <DEDUP_REMOVED lines=23> */
.L_x_2582:
[----:B------:R-:W-:Y:S02]  /*1f70*/  HFMA2 R29, -RZ, RZ, 0, 1.1920928955078125e-07 ;  /* 0x00000002ff1d7431 */ /* 0x000fe400000001ff */
[----:B------:R-:W-:-:S05]  /*1f80*/  FADD.FTZ R41, R28, R36 ;  /* 0x000000241c297221 */ /* 0x000fca0000010000 */
[----:B------:R-:W-:-:S07]  /*1f90*/  MOV R28, R41 ;  /* 0x00000029001c7202 */ /* 0x000fce0000000f00 */
[----:B------:R-:W-:Y:S05]  /*1fa0*/  WARPSYNC.COLLECTIVE R31, `(.L_x_2583) ;  /* 0x000000001f087348 */ /* 0x000fea0003c00000 */
[----:B------:R0:W1:Y:S02]  /*1fb0*/  SHFL.BFLY P0, R36, R28, R29, R30 ;  /* 0x0c00001d1c247389 */ /* 0x000064000000001e */
[----:B01----:R-:W-:Y:S05]  /*1fc0*/  ENDCOLLECTIVE ;  /* 0x000000000000791b */ /* 0x003fea0003800000 */
.L_x_2583:
[----:B------:R-:W-:Y:S02]  /*1fd0*/  HFMA2 R29, -RZ, RZ, 0, 2.384185791015625e-07 ;  /* 0x00000004ff1d7431 */ /* 0x000fe400000001ff */
[----:B------:R-:W-:-:S05]  /*1fe0*/  FADD.FTZ R42, R41, R36 ;  /* 0x00000024292a7221 */ /* 0x000fca0000010000 */
[----:B------:R-:W-:-:S07]  /*1ff0*/  MOV R28, R42 ;  /* 0x0000002a001c7202 */ /* 0x000fce0000000f00 */
[----:B------:R-:W-:Y:S05]  /*2000*/  WARPSYNC.COLLECTIVE R31, `(.L_x_2584) ;  /* 0x000000001f087348 */ /* 0x000fea0003c00000 */
[----:B------:R0:W1:Y:S02]  /*2010*/  SHFL.BFLY P0, R36, R28, R29, R30 ;  /* 0x0c00001d1c247389 */ /* 0x000064000000001e */
[----:B01----:R-:W-:Y:S05]  /*2020*/  ENDCOLLECTIVE ;  /* 0x000000000000791b */ /* 0x003fea0003800000 */
.L_x_2584:
[----:B------:R-:W-:Y:S02]  /*2030*/  HFMA2 R29, -RZ, RZ, 0, 4.76837158203125e-07 ;  /* 0x00000008ff1d7431 */ /* 0x000fe400000001ff */
[----:B------:R-:W-:-:S05]  /*2040*/  FADD.FTZ R43, R42, R36 ;  /* 0x000000242a2b7221 */ /* 0x000fca0000010000 */
[----:B------:R-:W-:-:S07]  /*2050*/  MOV R28, R43 ;  /* 0x0000002b001c7202 */ /* 0x000fce0000000f00 */
[----:B------:R-:W-:Y:S05]  /*2060*/  WARPSYNC.COLLECTIVE R31, `(.L_x_2585) ;  /* 0x000000001f087348 */ /* 0x000fea0003c00000 */
[----:B------:R0:W1:Y:S02]  /*2070*/  SHFL.BFLY P0, R36, R28, R29, R30 ;  /* 0x0c00001d1c247389 */ /* 0x000064000000001e */
[----:B01----:R-:W-:Y:S05]  /*2080*/  ENDCOLLECTIVE ;  /* 0x000000000000791b */ /* 0x003fea0003800000 */
.L_x_2585:
[----:B------:R-:W-:Y:S02]  /*2090*/  HFMA2 R29, -RZ, RZ, 0, 9.5367431640625e-07 ;  /* 0x00000010ff1d7431 */ /* 0x000fe400000001ff */
[----:B------:R-:W-:-:S05]  /*20a0*/  FADD.FTZ R44, R43, R36 ;  /* 0x000000242b2c7221 */ /* 0x000fca0000010000 */
[----:B------:R-:W-:-:S07]  /*20b0*/  MOV R28, R44 ;  /* 0x0000002c001c7202 */ /* 0x000fce0000000f00 */
[----:B------:R-:W-:Y:S05]  /*20c0*/  WARPSYNC.COLLECTIVE R31, `(.L_x_2586) ;  /* 0x000000001f087348 */ /* 0x000fea0003c00000 */
[----:B------:R0:W1:Y:S02]  /*20d0*/  SHFL.BFLY P0, R36, R28, R29, R30 ;  /* 0x0c00001d1c247389 */ /* 0x000064000000001e */
[----:B01----:R-:W-:Y:S05]  /*20e0*/  ENDCOLLECTIVE ;  /* 0x000000000000791b */ /* 0x003fea0003800000 */
.L_x_2586:
[----:B------:R-:W-:Y:S05]  /*20f0*/  BRA `(.L_x_2587) ;  /* 0xffffffe8004c7947 */ /* 0x000fea000383ffff */
.L_x_2572:
[----:B------:R-:W-:Y:S01]  /*2100*/  HFMA2 R30, -RZ, RZ, 0, 1.847743988037109375e-06 ;  /* 0x0000001fff1e7431 */ /* 0x000fe200000001ff */
[----:B------:R-:W-:Y:S01]  /*2110*/  BSSY B0, `(.L_x_2588) ;  /* 0x0000006000007945 */ /* 0x000fe20003800000 */
[----:B------:R-:W-:Y:S02]  /*2120*/  MOV R29, 0x1 ;  /* 0x00000001001d7802 */ /* 0x000fe40000000f00 */
[----:B------:R-:W-:-:S07]  /*2130*/  MOV R31, 0xffffffff ;  /* 0xffffffff001f7802 */ /* 0x000fce0000000f00 */
[----:B-----5:R-:W-:Y:S05]  /*2140*/  WARPSYNC.COLLECTIVE R31, `(.L_x_2589) ;  /* 0x000000001f087348 */ /* 0x020fea0003c00000 */
[----:B------:R0:W1:Y:S02]  /*2150*/  SHFL.BFLY P0, R36, R28, R29, R30 ;  /* 0x0c00001d1c247389 */ /* 0x000064000000001e */
[----:B01---5:R-:W-:Y:S05]  /*2160*/  ENDCOLLECTIVE ;  /* 0x000000000000791b */ /* 0x023fea0003800000 */
.L_x_2589:
[----:B------:R-:W-:Y:S05]  /*2170*/  BSYNC B0 ;  /* 0x0000000000007941 */ /* 0x000fea0003800000 */
.L_x_2588:
        /* <DEDUP_REMOVED lines=8> */
.L_x_2590:
[----:B------:R-:W-:Y:S02]  /*2200*/  HFMA2 R29, -RZ, RZ, 0, 2.384185791015625e-07 ;  /* 0x00000004ff1d7431 */ /* 0x000fe400000001ff */
[----:B------:R-:W-:-:S05]  /*2210*/  FADD.FTZ R25, R28, R36 ;  /* 0x000000241c197221 */ /* 0x000fca0000010000 */
[----:B------:R-:W-:-:S07]  /*2220*/  MOV R28, R25 ;  /* 0x00000019001c7202 */ /* 0x000fce0000000f00 */
[----:B------:R-:W-:Y:S05]  /*2230*/  WARPSYNC.COLLECTIVE R31, `(.L_x_2591) ;  /* 0x000000001f087348 */ /* 0x000fea0003c00000 */
[----:B------:R0:W1:Y:S02]  /*2240*/  SHFL.BFLY P0, R36, R28, R29, R30 ;  /* 0x0c00001d1c247389 */ /* 0x000064000000001e */
[----:B01----:R-:W-:Y:S05]  /*2250*/  ENDCOLLECTIVE ;  /* 0x000000000000791b */ /* 0x003fea0003800000 */
.L_x_2591:
[----:B------:R-:W-:Y:S02]  /*2260*/  HFMA2 R29, -RZ, RZ, 0, 4.76837158203125e-07 ;  /* 0x00000008ff1d7431 */ /* 0x000fe400000001ff */
[----:B------:R-:W-:-:S05]  /*2270*/  FADD.FTZ R26, R25, R36 ;  /* 0x00000024191a7221 */ /* 0x000fca0000010000 */
[----:B------:R-:W-:-:S07]  /*2280*/  MOV R28, R26 ;  /* 0x0000001a001c7202 */ /* 0x000fce0000000f00 */
[----:B------:R-:W-:Y:S05]  /*2290*/  WARPSYNC.COLLECTIVE R31, `(.L_x_2592) ;  /* 0x000000001f087348 */ /* 0x000fea0003c00000 */
[----:B------:R0:W1:Y:S02]  /*22a0*/  SHFL.BFLY P0, R36, R28, R29, R30 ;  /* 0x0c00001d1c247389 */ /* 0x000064000000001e */
[----:B01----:R-:W-:Y:S05]  /*22b0*/  ENDCOLLECTIVE ;  /* 0x000000000000791b */ /* 0x003fea0003800000 */
.L_x_2592:
[----:B------:R-:W-:Y:S02]  /*22c0*/  HFMA2 R29, -RZ, RZ, 0, 9.5367431640625e-07 ;  /* 0x00000010ff1d7431 */ /* 0x000fe400000001ff */
[----:B------:R-:W-:-:S05]  /*22d0*/  FADD.FTZ R27, R26, R36 ;  /* 0x000000241a1b7221 */ /* 0x000fca0000010000 */
[----:B------:R-:W-:-:S07]  /*22e0*/  MOV R28, R27 ;  /* 0x0000001b001c7202 */ /* 0x000fce0000000f00 */
[----:B------:R-:W-:Y:S05]  /*22f0*/  WARPSYNC.COLLECTIVE R31, `(.L_x_2593) ;  /* 0x000000001f087348 */ /* 0x000fea0003c00000 */
[----:B------:R0:W1:Y:S02]  /*2300*/  SHFL.BFLY P0, R36, R28, R29, R30 ;  /* 0x0c00001d1c247389 */ /* 0x000064000000001e */
[----:B01----:R-:W-:Y:S05]  /*2310*/  ENDCOLLECTIVE ;  /* 0x000000000000791b */ /* 0x003fea0003800000 */
.L_x_2593:
        /* <DEDUP_REMOVED lines=23> */
.L_x_2594:
[----:B------:R-:W-:Y:S02]  /*2490*/  HFMA2 R29, -RZ, RZ, 0, 1.1920928955078125e-07 ;  /* 0x00000002ff1d7431 */ /* 0x000fe400000001ff */
[----:B------:R-:W-:-:S05]  /*24a0*/  FADD.FTZ R24, R28, R36 ;  /* 0x000000241c187221 */ /* 0x000fca0000010000 */
[----:B------:R-:W-:-:S07]  /*24b0*/  MOV R28, R24 ;  /* 0x00000018001c7202 */ /* 0x000fce0000000f00 */
[----:B------:R-:W-:Y:S05]  /*24c0*/  WARPSYNC.COLLECTIVE R31, `(.L_x_2595) ;  /* 0x000000001f087348 */ /* 0x000fea0003c00000 */
[----:B------:R0:W1:Y:S02]  /*24d0*/  SHFL.BFLY P0, R36, R28, R29, R30 ;  /* 0x0c00001d1c247389 */ /* 0x000064000000001e */
[----:B01----:R-:W-:Y:S05]  /*24e0*/  ENDCOLLECTIVE ;  /* 0x000000000000791b */ /* 0x003fea0003800000 */
.L_x_2595:
[----:B------:R-:W-:Y:S02]  /*24f0*/  HFMA2 R29, -RZ, RZ, 0, 2.384185791015625e-07 ;  /* 0x00000004ff1d7431 */ /* 0x000fe400000001ff */
[----:B------:R-:W-:-:S05]  /*2500*/  FADD.FTZ R25, R24, R36 ;  /* 0x0000002418197221 */ /* 0x000fca0000010000 */
[----:B------:R-:W-:-:S07]  /*2510*/  MOV R28, R25 ;  /* 0x00000019001c7202 */ /* 0x000fce0000000f00 */
[----:B------:R-:W-:Y:S05]  /*2520*/  WARPSYNC.COLLECTIVE R31, `(.L_x_2596) ;  /* 0x000000001f087348 */ /* 0x000fea0003c00000 */
[----:B------:R0:W1:Y:S02]  /*2530*/  SHFL.BFLY P0, R36, R28, R29, R30 ;  /* 0x0c00001d1c247389 */ /* 0x000064000000001e */
[----:B01----:R-:W-:Y:S05]  /*2540*/  ENDCOLLECTIVE ;  /* 0x000000000000791b */ /* 0x003fea0003800000 */
.L_x_2596:
[----:B------:R-:W-:Y:S02]  /*2550*/  HFMA2 R29, -RZ, RZ, 0, 4.76837158203125e-07 ;  /* 0x00000008ff1d7431 */ /* 0x000fe400000001ff */
[----:B------:R-:W-:-:S05]  /*2560*/  FADD.FTZ R26, R25, R36 ;  /* 0x00000024191a7221 */ /* 0x000fca0000010000 */
[----:B------:R-:W-:-:S07]  /*2570*/  MOV R28, R26 ;  /* 0x0000001a001c7202 */ /* 0x000fce0000000f00 */
[----:B------:R-:W-:Y:S05]  /*2580*/  WARPSYNC.COLLECTIVE R31, `(.L_x_2597) ;  /* 0x000000001f087348 */ /* 0x000fea0003c00000 */
[----:B------:R0:W1:Y:S02]  /*2590*/  SHFL.BFLY P0, R36, R28, R29, R30 ;  /* 0x0c00001d1c247389 */ /* 0x000064000000001e */
[----:B01----:R-:W-:Y:S05]  /*25a0*/  ENDCOLLECTIVE ;  /* 0x000000000000791b */ /* 0x003fea0003800000 */
.L_x_2597:
[----:B------:R-:W-:Y:S02]  /*25b0*/  HFMA2 R29, -RZ, RZ, 0, 9.5367431640625e-07 ;  /* 0x00000010ff1d7431 */ /* 0x000fe400000001ff */
[----:B------:R-:W-:-:S05]  /*25c0*/  FADD.FTZ R27, R26, R36 ;  /* 0x000000241a1b7221 */ /* 0x000fca0000010000 */
[----:B------:R-:W-:-:S07]  /*25d0*/  MOV R28, R27 ;  /* 0x0000001b001c7202 */ /* 0x000fce0000000f00 */
[----:B------:R-:W-:Y:S05]  /*25e0*/  WARPSYNC.COLLECTIVE R31, `(.L_x_2598) ;  /* 0x000000001f087348 */ /* 0x000fea0003c00000 */
[----:B------:R0:W1:Y:S02]  /*25f0*/  SHFL.BFLY P0, R36, R28, R29, R30 ;  /* 0x0c00001d1c247389 */ /* 0x000064000000001e */
[----:B01----:R-:W-:Y:S05]  /*2600*/  ENDCOLLECTIVE ;  /* 0x000000000000791b */ /* 0x003fea0003800000 */
.L_x_2598:
[----:B------:R-:W-:Y:S05]  /*2610*/  BRA `(.L_x_2599) ;  /* 0xfffffff0003c7947 */ /* 0x000fea000383ffff */
.L_x_2600:
        /* <DEDUP_REMOVED lines=14> */
.L_x_9085:


//--------------------- .text._ZN10layer_norm13ln_fwd_kernelINS_13Kernel_traitsI13__nv_bfloat16S2_fS2_fjLj256ELj1ELj4ELj1ELj16ENS_18Kernel_traits_baseILj256ES2_S2_fS2_fjLj128EEEEELb0ELb0ELb1ELb1EEEvNS_9FwdParamsE --------------------------
	.section	.text._ZN10layer_norm13ln_fwd_kernelINS_13Kernel_traitsI13__nv_bfloat16S2_fS2_fjLj256ELj1ELj4ELj1ELj16ENS_18Kernel_traits_baseILj256ES2_S2_fS2_fjLj128EEEEELb0ELb0ELb1ELb1EEEvNS_9FwdParamsE,"ax",@progbits
	.align	128
        .global         _ZN10layer_norm13ln_fwd_kernelINS_13Kernel_traitsI13__nv_bfloat16S2_fS2_fjLj256ELj1ELj4ELj1ELj16ENS_18Kernel_traits_baseILj256ES2_S2_fS2_fjLj128EEEEELb0ELb0ELb1ELb1EEEvNS_9FwdParamsE
        .type           _ZN10layer_norm13ln_fwd_kernelINS_13Kernel_traitsI13__nv_bfloat16S2_fS2_fjLj256ELj1ELj4ELj1ELj16ENS_18Kernel_traits_baseILj256ES2_S2_fS2_fjLj128EEEEELb0ELb0ELb1ELb1EEEvNS_9FwdParamsE,@function
        .size           _ZN10layer_norm13ln_fwd_kernelINS_13Kernel_traitsI13__nv_bfloat16S2_fS2_fjLj256ELj1ELj4ELj1ELj16ENS_18Kernel_traits_baseILj256ES2_S2_fS2_fjLj128EEEEELb0ELb0ELb1ELb1EEEvNS_9FwdParamsE,(.L_x_9086 - _ZN10layer_norm13ln_fwd_kernelINS_13Kernel_traitsI13__nv_bfloat16S2_fS2_fjLj256ELj1ELj4ELj1ELj16ENS_18Kernel_traits_baseILj256ES2_S2_fS2_fjLj128EEEEELb0ELb0ELb1ELb1EEEvNS_9FwdParamsE)
        .other          _ZN10layer_norm13ln_fwd_kernelINS_13Kernel_traitsI13__nv_bfloat16S2_fS2_fjLj256ELj1ELj4ELj1ELj16ENS_18Kernel_traits_baseILj256ES2_S2_fS2_fjLj128EEEEELb0ELb0ELb1ELb1EEEvNS_9FwdParamsE,@"STO_CUDA_ENTRY STV_DEFAULT"
_ZN10layer_norm13ln_fwd_kernelINS_13Kernel_traitsI13__nv_bfloat16S2_fS2_fjLj256ELj1ELj4ELj1ELj16ENS_18Kernel_traits_baseILj256ES2_S2_fS2_fjLj128EEEEELb0ELb0ELb1ELb1EEEvNS_9FwdParamsE:
.text._ZN10layer_norm13ln_fwd_kernelINS_13Kernel_traitsI13__nv_bfloat16S2_fS2_fjLj256ELj1ELj4ELj1ELj16ENS_18Kernel_traits_baseILj256ES2_S2_fS2_fjLj128EEEEELb0ELb0ELb1ELb1EEEvNS_9FwdParamsE:
        /* <DEDUP_REMOVED lines=14> */
[----:B------:R-:W-:Y:S02]  /*00e0*/  LOP3.LUT R26, R26, 0x1f, RZ, 0xc0, !PT ;  /* 0x0000001f1a1a7812 */ /* 0x000fe400078ec0ff */
[----:B--2---:R-:W-:Y:S02]  /*00f0*/  IADD3 R8, P2, PT, R4, UR8, RZ ;  /* 0x0000000804087c10 */ /* 0x004fe4000ff5e0ff */
[----:B------:R-:W-:Y:S01]  /*0100*/  @!P0 CS2R R4, SRZ ;  /* 0x0000000000048805 */ /* 0x000fe2000001ff00 */
[----:B0-----:R-:W-:Y:S01]  /*0110*/  USHF.L.U32 UR4, UR4, 0x2, URZ ;  /* 0x0000000204047899 */ /* 0x001fe200080006ff */
[----:B------:R-:W-:-:S05]  /*0120*/  IADD3.X R9, PT, PT, RZ, UR9, RZ, P2, !PT ;  /* 0x00000009ff097c10 */ /* 0x000fca00097fe4ff */
[----:B------:R-:W-:-:S04]  /*0130*/  LOP3.LUT R0, R0, UR4, RZ, 0xfc, !PT ;  /* 0x0000000400007c12 */ /* 0x000fc8000f8efcff */
[----:B----4-:R-:W-:Y:S01]  /*0140*/  ISETP.GE.AND P1, PT, R0, UR5, PT ;  /* 0x0000000500007c0c */ /* 0x010fe2000bf26270 */
[----:B-1----:R-:W-:-:S05]  /*0150*/  @P0 IMAD.WIDE.U32 R2, R26, 0x10, R2 ;  /* 0x000000101a020825 */ /* 0x002fca00078e0002 */
[----:B---3--:R0:W5:Y:S07]  /*0160*/  @P0 LDG.E.128 R4, desc[UR6][R2.64] ;  /* 0x0000000602040981 */ /* 0x00816e000c1e1d00 */
        /* <DEDUP_REMOVED lines=9> */
[----:B-1----:R-:W-:-:S04]  /*0200*/  UISETP.NE.U32.AND UP0, UPT, UR4, URZ, UPT ;  /* 0x000000ff0400728c */ /* 0x002fc8000bf05070 */
[----:B------:R-:W-:-:S09]  /*0210*/  UISETP.NE.AND.EX UP0, UPT, UR5, URZ, UPT, UP0 ;  /* 0x000000ff0500728c */ /* 0x000fd2000bf05300 */
[----:B0-2---:R-:W-:Y:S05]  /*0220*/  BRA.U !UP0, `(.L_x_2601) ;  /* 0x0000000908f07547 */ /* 0x005fea000b800000 */
[----:B------:R-:W-:Y:S01]  /*0230*/  PRMT R33, R10, 0x7632, R33 ;  /* 0x000076320a217816 */ /* 0x000fe20000000021 */
[----:B------:R-:W0:Y:S01]  /*0240*/  LDCU UR4, c[0x0][0x448] ;  /* 0x00008900ff0477ac */ /* 0x000e220008000800 */
[----:B------:R-:W-:-:S07]  /*0250*/  PRMT R32, R11, 0x7632, R32 ;  /* 0x000076320b207816 */ /* 0x000fce0000000020 */
.L_x_2605:
[----:B------:R-:W1:Y:S08]  /*0260*/  LDC.64 R30, c[0x0][0x3f0] ;  /* 0x0000fc00ff1e7b82 */ /* 0x000e700000000a00 */
[----:B------:R-:W2:Y:S01]  /*0270*/  LDC R35, c[0x0][0x388] ;  /* 0x0000e200ff237b82 */ /* 0x000ea20000000800 */
[----:B------:R-:W-:-:S07]  /*0280*/  CS2R R20, SRZ ;  /* 0x0000000000147805 */ /* 0x000fce000001ff00 */
[----:B------:R-:W3:Y:S01]  /*0290*/  LDC.64 R28, c[0x0][0x3f8] ;  /* 0x0000fe00ff1c7b82 */ /* 0x000ee20000000a00 */
[----:B-1----:R-:W-:-:S06]  /*02a0*/  IMAD.WIDE R30, R0, 0x4, R30 ;  /* 0x00000004001e7825 */ /* 0x002fcc00078e021e */
[----:B------:R-:W4:Y:S01]  /*02b0*/  LDG.E R30, desc[UR6][R30.64] ;  /* 0x000000061e1e7981 */ /* 0x000f22000c1e1900 */
[----:B--2---:R-:W-:Y:S01]  /*02c0*/  IMAD R22, R0, R35, RZ ;  /* 0x0000002300167224 */ /* 0x004fe200078e02ff */
[----:B----4-:R-:W-:-:S13]  /*02d0*/  ISETP.GE.AND P1, PT, R30, 0x1, PT ;  /* 0x000000011e00780c */ /* 0x010fda0003f26270 */
[----:B------:R-:W-:Y:S01]  /*02e0*/  @P1 IADD3 R16, PT, PT, R30, -0x1, RZ ;  /* 0xffffffff1e101810 */ /* 0x000fe20007ffe0ff */
[----:B------:R-:W1:Y:S01]  /*02f0*/  @P1 LDC.64 R18, c[0x0][0x390] ;  /* 0x0000e400ff121b82 */ /* 0x000e620000000a00 */
[----:B------:R-:W-:-:S03]  /*0300*/  @P1 MOV R21, RZ ;  /* 0x000000ff00151202 */ /* 0x000fc60000000f00 */
[----:B------:R-:W-:-:S05]  /*0310*/  @P1 IMAD R16, R16, R35, RZ ;  /* 0x0000002310101224 */ /* 0x000fca00078e02ff */
[----:B------:R-:W-:-:S04]  /*0320*/  @P1 SHF.R.S32.HI R17, RZ, 0x1f, R16 ;  /* 0x0000001fff111819 */ /* 0x000fc80000011410 */
[----:B------:R-:W-:Y:S02]  /*0330*/  @P1 LEA.HI R23, R17, R16, RZ, 0x3 ;  /* 0x0000001011171211 */ /* 0x000fe400078f18ff */
[----:B------:R-:W2:Y:S02]  /*0340*/  LDC.64 R16, c[0x0][0x3a0] ;  /* 0x0000e800ff107b82 */ /* 0x000ea40000000a00 */
[----:B------:R-:W-:Y:S02]  /*0350*/  @P1 LEA.HI.SX32 R20, R23, R26, 0x1d ;  /* 0x0000001a17141211 */ /* 0x000fe400078feaff */
[----:B------:R-:W-:-:S04]  /*0360*/  SHF.R.S32.HI R23, RZ, 0x1f, R22 ;  /* 0x0000001fff177819 */ /* 0x000fc80000011416 */
[----:B------:R-:W-:Y:S02]  /*0370*/  LEA.HI R23, R23, R22, RZ, 0x3 ;  /* 0x0000001617177211 */ /* 0x000fe400078f18ff */
[C---:B-1----:R-:W-:Y:S02]  /*0380*/  @P1 LEA R36, P0, R20.reuse, R18, 0x4 ;  /* 0x0000001214241211 */ /* 0x042fe400078020ff */
[----:B------:R-:W-:Y:S02]  /*0390*/  LEA.HI.SX32 R27, R23, R26, 0x1d ;  /* 0x0000001a171b7211 */ /* 0x000fe400078feaff */
[----:B------:R-:W-:-:S05]  /*03a0*/  @P1 LEA.HI.X R37, R20, R19, R21, 0x4, P0 ;  /* 0x0000001314251211 */ /* 0x000fca00000f2415 */
[----:B------:R2:W4:Y:S02]  /*03b0*/  @P1 LDG.E.128 R12, desc[UR6][R36.64] ;  /* 0x00000006240c1981 */ /* 0x000524000c1e1d00 */
[----:B--2---:R-:W-:-:S05]  /*03c0*/  IMAD.WIDE.U32 R36, R27, 0x20, R16 ;  /* 0x000000201b247825 */ /* 0x004fca00078e0010 */
[----:B------:R-:W2:Y:S04]  /*03d0*/  LDG.E.128 R16, desc[UR6][R36.64] ;  /* 0x0000000624107981 */ /* 0x000ea8000c1e1d00 */
[----:B------:R-:W2:Y:S01]  /*03e0*/  LDG.E.128 R20, desc[UR6][R36.64+0x10] ;  /* 0x0000100624147981 */ /* 0x000ea2000c1e1d00 */
[----:B------:R-:W-:Y:S01]  /*03f0*/  ISETP.GT.AND P0, PT, R30, RZ, PT ;  /* 0x000000ff1e00720c */ /* 0x000fe20003f04270 */
[----:B---3--:R-:W-:-:S05]  /*0400*/  IMAD.WIDE R28, R0, 0x4, R28 ;  /* 0x00000004001c7825 */ /* 0x008fca00078e021c */
[----:B------:R1:W5:Y:S01]  /*0410*/  LDG.E R34, desc[UR6][R28.64] ;  /* 0x000000061c227981 */ /* 0x000362000c1e1900 */
[----:B------:R-:W-:-:S06]  /*0420*/  UMOV UR5, 0xffffffff ;  /* 0xffffffff00057882 */ /* 0x000fcc0000000000 */
[----:B------:R-:W2:Y:S08]  /*0430*/  @P0 LDC R31, c[0x0][0x40c] ;  /* 0x00010300ff1f0b82 */ /* 0x000eb00000000800 */
[----:B-1----:R-:W1:Y:S01]  /*0440*/  @P0 LDC R29, c[0x0][0x40c] ;  /* 0x00010300ff1d0b82 */ /* 0x002e620000000800 */
[----:B----4-:R-:W-:Y:S02]  /*0450*/  @P0 PRMT R30, R12, 0x7632, R30 ;  /* 0x000076320c1e0816 */ /* 0x010fe4000000001e */
[----:B------:R-:W-:-:S02]  /*0460*/  @P0 PRMT R28, R14, 0x7632, R28 ;  /* 0x000076320e1c0816 */ /* 0x000fc4000000001c */
[----:B------:R-:W-:Y:S02]  /*0470*/  @P0 SHF.L.U32 R30, R30, 0x10, RZ ;  /* 0x000000101e1e0819 */ /* 0x000fe400000006ff */
[----:B------:R-:W-:-:S03]  /*0480*/  @P0 SHF.L.U32 R28, R28, 0x10, RZ ;  /* 0x000000101c1c0819 */ /* 0x000fc600000006ff */
[----:B--2---:R-:W-:Y:S01]  /*0490*/  @P0 FFMA.FTZ R17, R30, R31, R17 ;  /* 0x0000001f1e110223 */ /* 0x004fe20000010011 */
[----:B------:R-:W-:Y:S01]  /*04a0*/  @P0 PRMT R30, R13, 0x7632, R30 ;  /* 0x000076320d1e0816 */ /* 0x000fe2000000001e */
[----:B------:R-:W2:Y:S03]  /*04b0*/  @P0 LDC R31, c[0x0][0x40c] ;  /* 0x00010300ff1f0b82 */ /* 0x000ea60000000800 */
[----:B------:R-:W-:-:S05]  /*04c0*/  @P0 SHF.L.U32 R30, R30, 0x10, RZ ;  /* 0x000000101e1e0819 */ /* 0x000fca00000006ff */
[----:B--2---:R-:W-:Y:S02]  /*04d0*/  @P0 FFMA.FTZ R19, R30, R31, R19 ;  /* 0x0000001f1e130223 */ /* 0x004fe40000010013 */
[----:B------:R-:W2:Y:S02]  /*04e0*/  @P0 LDC R30, c[0x0][0x40c] ;  /* 0x00010300ff1e0b82 */ /* 0x000ea40000000800 */
[----:B--2---:R-:W-:Y:S01]  /*04f0*/  @P0 FFMA.FTZ R21, R28, R30, R21 ;  /* 0x0000001e1c150223 */ /* 0x004fe20000010015 */
[----:B------:R-:W-:-:S04]  /*0500*/  @P0 PRMT R28, R15, 0x7632, R28 ;  /* 0x000076320f1c0816 */ /* 0x000fc8000000001c */
[----:B------:R-:W-:-:S05]  /*0510*/  @P0 SHF.L.U32 R28, R28, 0x10, RZ ;  /* 0x000000101c1c0819 */ /* 0x000fca00000006ff */
[----:B-1----:R-:W-:Y:S01]  /*0520*/  @P0 FFMA.FTZ R23, R28, R29, R23 ;  /* 0x0000001d1c170223 */ /* 0x002fe20000010017 */
[----:B------:R-:W-:Y:S01]  /*0530*/  @P1 SHF.L.U32 R29, R12, 0x10, RZ ;  /* 0x000000100c1d1819 */ /* 0x000fe200000006ff */
[----:B------:R-:W1:Y:S04]  /*0540*/  @P1 LDC R28, c[0x0][0x40c] ;  /* 0x00010300ff1c1b82 */ /* 0x000e680000000800 */
[----:B-1----:R-:W-:Y:S01]  /*0550*/  @P1 FFMA.FTZ R16, R29, R28, R16 ;  /* 0x0000001c1d101223 */ /* 0x002fe20000010010 */
[----:B------:R-:W-:-:S03]  /*0560*/  @P0 SHF.L.U32 R29, R13, 0x10, RZ ;  /* 0x000000100d1d0819 */ /* 0x000fc600000006ff */
[----:B------:R-:W1:Y:S01]  /*0570*/  @P0 LDC R28, c[0x0][0x40c] ;  /* 0x00010300ff1c0b82 */ /* 0x000e620000000800 */
[----:B------:R-:W-:Y:S01]  /*0580*/  ISETP.NE.AND P1, PT, R26, RZ, PT ;  /* 0x000000ff1a00720c */ /* 0x000fe20003f25270 */
[----:B------:R-:W-:Y:S01]  /*0590*/  FADD.FTZ R30, RZ, R16 ;  /* 0x00000010ff1e7221 */ /* 0x000fe20000010000 */
[----:B-1----:R-:W-:Y:S01]  /*05a0*/  @P0 FFMA.FTZ R18, R29, R28, R18 ;  /* 0x0000001c1d120223 */ /* 0x002fe20000010012 */
[----:B------:R-:W-:-:S04]  /*05b0*/  @P0 SHF.L.U32 R29, R14, 0x10, RZ ;  /* 0x000000100e1d0819 */ /* 0x000fc800000006ff */
[----:B------:R-:W1:Y:S02]  /*05c0*/  @P0 LDC R28, c[0x0][0x40c] ;  /* 0x00010300ff1c0b82 */ /* 0x000e640000000800 */
[----:B-1----:R-:W-:Y:S01]  /*05d0*/  @P0 FFMA.FTZ R20, R29, R28, R20 ;  /* 0x0000001c1d140223 */ /* 0x002fe20000010014 */
[----:B------:R-:W-:-:S05]  /*05e0*/  @P0 SHF.L.U32 R29, R15, 0x10, RZ ;  /* 0x000000100f1d0819 */ /* 0x000fca00000006ff */
[----:B------:R-:W1:Y:S02]  /*05f0*/  @P0 LDC R28, c[0x0][0x40c] ;  /* 0x00010300ff1c0b82 */ /* 0x000e640000000800 */
[----:B-1----:R-:W-:-:S06]  /*0600*/  @P0 FFMA.FTZ R22, R29, R28, R22 ;  /* 0x0000001c1d160223 */ /* 0x002fcc0000010016 */
[----:B------:R-:W1:Y:S02]  /*0610*/  LDC.64 R28, c[0x0][0x3a8] ;  /* 0x0000ea00ff1c7b82 */ /* 0x000e640000000a00 */
[----:B-1----:R-:W-:-:S04]  /*0620*/  IMAD.WIDE.U32 R28, R27, 0x20, R28 ;  /* 0x000000201b1c7825 */ /* 0x002fc800078e001c */
        /* <DEDUP_REMOVED lines=9> */
[----:B-1----:R-:W-:Y:S06]  /*06c0*/  BRA.DIV UR5, `(.L_x_2602) ;  /* 0x0000001205d07947 */ /* 0x002fec000b800000 */
[----:B------:R-:W1:Y:S02]  /*06d0*/  SHFL.BFLY PT, R31, R36, 0x1, 0x1f ;  /* 0x0c201f00241f7f89 */ /* 0x000e6400000e0000 */
[----:B-1----:R-:W-:-:S05]  /*06e0*/  FADD.FTZ R29, R36, R31 ;  /* 0x0000001f241d7221 */ /* 0x002fca0000010000 */
[----:B------:R-:W1:Y:S02]  /*06f0*/  SHFL.BFLY PT, R31, R29, 0x2, 0x1f ;  /* 0x0c401f001d1f7f89 */ /* 0x000e6400000e0000 */
[----:B-1----:R-:W-:-:S05]  /*0700*/  FADD.FTZ R37, R29, R31 ;  /* 0x0000001f1d257221 */ /* 0x002fca0000010000 */
[----:B------:R-:W1:Y:S02]  /*0710*/  SHFL.BFLY PT, R31, R37, 0x4, 0x1f ;  /* 0x0c801f00251f7f89 */ /* 0x000e6400000e0000 */
[----:B-1----:R-:W-:-:S05]  /*0720*/  FADD.FTZ R37, R37, R31 ;  /* 0x0000001f25257221 */ /* 0x002fca0000010000 */
[----:B------:R-:W1:Y:S02]  /*0730*/  SHFL.BFLY PT, R31, R37, 0x8, 0x1f ;  /* 0x0d001f00251f7f89 */ /* 0x000e6400000e0000 */
[----:B-1----:R-:W-:Y:S02]  /*0740*/  FADD.FTZ R36, R37, R31 ;  /* 0x0000001f25247221 */ /* 0x002fe40000010000 */
[----:B------:R-:W1:Y:S03]  /*0750*/  LDC R37, c[0x0][0x400] ;  /* 0x00010000ff257b82 */ /* 0x000e660000000800 */
[----:B------:R-:W2:Y:S02]  /*0760*/  SHFL.BFLY PT, R31, R36, 0x10, 0x1f ;  /* 0x0e001f00241f7f89 */ /* 0x000ea400000e0000 */
[----:B--2---:R-:W-:-:S04]  /*0770*/  FADD.FTZ R28, R36, R31 ;  /* 0x0000001f241c7221 */ /* 0x004fc80000010000 */
        /* <DEDUP_REMOVED lines=26> */
.L_x_2620:
[----:B--2---:R-:W-:Y:S01]  /*0920*/  FADD.FTZ R28, R29, R31 ;  /* 0x0000001f1d1c7221 */ /* 0x004fe20000010000 */
[----:B------:R-:W-:Y:S01]  /*0930*/  FMUL.FTZ R27, R36, R36 ;  /* 0x00000024241b7220 */ /* 0x000fe20000410000 */
[----:B------:R-:W-:Y:S01]  /*0940*/  ISETP.NE.AND P0, PT, RZ, UR8, PT ;  /* 0x00000008ff007c0c */ /* 0x000fe2000bf05270 */
[----:B------:R-:W-:Y:S01]  /*0950*/  BSSY.RECONVERGENT B0, `(.L_x_2603) ;  /* 0x0000044000007945 */ /* 0x000fe20003800200 */
[----:B0-----:R-:W-:Y:S02]  /*0960*/  FFMA.FTZ R37, R28, R37, UR4 ;  /* 0x000000041c257e23 */ /* 0x001fe40008010025 */
[----:B-1----:R-:W0:Y:S02]  /*0970*/  @!P1 LDC.64 R28, c[0x0][0x3c0] ;  /* 0x0000f000ff1c9b82 */ /* 0x002e240000000a00 */
[----:B0-----:R-:W-:Y:S01]  /*0980*/  @!P1 IMAD.WIDE R30, R0, 0x4, R28 ;  /* 0x00000004001e9825 */ /* 0x001fe200078e021c */
[----:B------:R-:W-:-:S04]  /*0990*/  FSEL R28, R27, RZ, P0 ;  /* 0x000000ff1b1c7208 */ /* 0x000fc80000000000 */
[----:B------:R0:W-:Y:S01]  /*09a0*/  @!P1 STG.E desc[UR6][R30.64], R36 ;  /* 0x000000241e009986 */ /* 0x0001e2000c101906 */
[----:B------:R-:W-:Y:S02]  /*09b0*/  FADD.FTZ R27, R37, R28 ;  /* 0x0000001c251b7221 */ /* 0x000fe40000010000 */
[----:B------:R-:W1:Y:S04]  /*09c0*/  @!P1 LDC.64 R28, c[0x0][0x3c8] ;  /* 0x0000f200ff1c9b82 */ /* 0x000e680000000a00 */
[----:B------:R-:W2:Y:S01]  /*09d0*/  MUFU.RSQ R27, R27 ;  /* 0x0000001b001b7308 */ /* 0x000ea20000001400 */
[----:B-1----:R-:W-:-:S05]  /*09e0*/  @!P1 IMAD.WIDE R28, R0, 0x4, R28 ;  /* 0x00000004001c9825 */ /* 0x002fca00078e021c */
[----:B--2---:R0:W-:Y:S01]  /*09f0*/  @!P1 STG.E desc[UR6][R28.64], R27 ;  /* 0x0000001b1c009986 */ /* 0x0041e2000c101906 */
[----:B-----5:R-:W-:-:S13]  /*0a00*/  ISETP.GE.AND P1, PT, R34, 0x1, PT ;  /* 0x000000012200780c */ /* 0x020fda0003f26270 */
[----:B0-----:R-:W-:Y:S05]  /*0a10*/  @!P1 BRA `(.L_x_2604) ;  /* 0x0000000000dc9947 */ /* 0x001fea0003800000 */
[----:B------:R-:W-:Y:S02]  /*0a20*/  FSEL R36, R36, RZ, !P0 ;  /* 0x000000ff24247208 */ /* 0x000fe40004000000 */
[----:B------:R-:W-:Y:S02]  /*0a30*/  SHF.L.U32 R29, R8, 0x10, RZ ;  /* 0x00000010081d7819 */ /* 0x000fe400000006ff */
[----:B------:R-:W-:Y:S01]  /*0a40*/  SHF.L.U32 R31, R4, 0x10, RZ ;  /* 0x00000010041f7819 */ /* 0x000fe200000006ff */
[C---:B------:R-:W-:Y:S01]  /*0a50*/  FADD.FTZ R16, -R36.reuse, R16 ;  /* 0x0000001024107221 */ /* 0x040fe20000010100 */
[C---:B------:R-:W-:Y:S01]  /*0a60*/  FADD.FTZ R18, -R36.reuse, R18 ;  /* 0x0000001224127221 */ /* 0x040fe20000010100 */
[----:B------:R-:W-:Y:S01]  /*0a70*/  SHF.L.U32 R28, R5, 0x10, RZ ;  /* 0x00000010051c7819 */ /* 0x000fe200000006ff */
[C---:B------:R-:W-:Y:S01]  /*0a80*/  FADD.FTZ R20, -R36.reuse, R20 ;  /* 0x0000001424147221 */ /* 0x040fe20000010100 */
[----:B------:R-:W-:Y:S01]  /*0a90*/  FMUL.FTZ R16, R27, R16 ;  /* 0x000000101b107220 */ /* 0x000fe20000410000 */
[----:B------:R-:W-:Y:S01]  /*0aa0*/  FADD.FTZ R22, -R36, R22 ;  /* 0x0000001624167221 */ /* 0x000fe20000010100 */
[----:B------:R-:W-:-:S02]  /*0ab0*/  IADD3 R34, PT, PT, R34, -0x1, RZ ;  /* 0xffffffff22227810 */ /* 0x000fc40007ffe0ff */
[----:B------:R-:W-:Y:S01]  /*0ac0*/  FFMA.FTZ R29, R16, R29, R31 ;  /* 0x0000001d101d7223 */ /* 0x000fe2000001001f */
[--C-:B------:R-:W-:Y:S01]  /*0ad0*/  FADD.FTZ R16, -R36, R17.reuse ;  /* 0x0000001124107221 */ /* 0x100fe20000010100 */
[----:B------:R-:W-:Y:S01]  /*0ae0*/  PRMT R17, R8, 0x7632, R17 ;  /* 0x0000763208117816 */ /* 0x000fe20000000011 */
[----:B------:R-:W-:Y:S01]  /*0af0*/  IMAD R35, R34, R35, RZ ;  /* 0x0000002322237224 */ /* 0x000fe200078e02ff */
[----:B------:R-:W-:Y:S01]  /*0b00*/  SHF.L.U32 R31, R25, 0x10, RZ ;  /* 0x00000010191f7819 */ /* 0x000fe200000006ff */
[----:B------:R-:W-:Y:S01]  /*0b10*/  FMUL.FTZ R16, R27, R16 ;  /* 0x000000101b107220 */ /* 0x000fe20000410000 */
[----:B------:R-:W-:Y:S02]  /*0b20*/  SHF.L.U32 R17, R17, 0x10, RZ ;  /* 0x0000001011117819 */ /* 0x000fe400000006ff */
[----:B------:R-:W-:-:S03]  /*0b30*/  SHF.L.U32 R30, R11, 0x10, RZ ;  /* 0x000000100b1e7819 */ /* 0x000fc600000006ff */
[----:B------:R-:W-:Y:S01]  /*0b40*/  FFMA.FTZ R16, R16, R17, R31 ;  /* 0x0000001110107223 */ /* 0x000fe2000001001f */
[----:B------:R-:W-:Y:S01]  /*0b50*/  FMUL.FTZ R17, R27, R18 ;  /* 0x000000121b117220 */ /* 0x000fe20000410000 */
[----:B------:R-:W-:Y:S02]  /*0b60*/  SHF.L.U32 R18, R9, 0x10, RZ ;  /* 0x0000001009127819 */ /* 0x000fe400000006ff */
[----:B------:R-:W-:Y:S02]  /*0b70*/  SHF.L.U32 R31, R24, 0x10, RZ ;  /* 0x00000010181f7819 */ /* 0x000fe400000006ff */
[----:B------:R-:W-:Y:S01]  /*0b80*/  F2FP.BF16.F32.PACK_AB R16, R16, R29 ;  /* 0x0000001d1010723e */ /* 0x000fe200000010ff */
[----:B------:R-:W-:Y:S01]  /*0b90*/  FFMA.FTZ R17, R17, R18, R28 ;  /* 0x0000001211117223 */ /* 0x000fe2000001001c */
[--C-:B------:R-:W-:Y:S01]  /*0ba0*/  FADD.FTZ R18, -R36, R19.reuse ;  /* 0x0000001324127221 */ /* 0x100fe20000010100 */
[----:B------:R-:W-:-:S03]  /*0bb0*/  PRMT R19, R9, 0x7632, R19 ;  /* 0x0000763209137816 */ /* 0x000fc60000000013 */
[----:B------:R-:W-:Y:S01]  /*0bc0*/  FMUL.FTZ R18, R27, R18 ;  /* 0x000000121b127220 */ /* 0x000fe20000410000 */
[----:B------:R-:W-:-:S05]  /*0bd0*/  SHF.L.U32 R19, R19, 0x10, RZ ;  /* 0x0000001013137819 */ /* 0x000fca00000006ff */
[----:B------:R-:W-:Y:S01]  /*0be0*/  FFMA.FTZ R28, R18, R19, R31 ;  /* 0x00000013121c7223 */ /* 0x000fe2000001001f */
[----:B------:R-:W-:Y:S01]  /*0bf0*/  SHF.L.U32 R19, R10, 0x10, RZ ;  /* 0x000000100a137819 */ /* 0x000fe200000006ff */
[C---:B------:R-:W-:Y:S01]  /*0c00*/  FMUL.FTZ R18, R27.reuse, R20 ;  /* 0x000000141b127220 */ /* 0x040fe20000410000 */
[----:B------:R-:W-:Y:S01]  /*0c10*/  SHF.L.U32 R31, R6, 0x10, RZ ;  /* 0x00000010061f7819 */ /* 0x000fe200000006ff */
[C---:B------:R-:W-:Y:S01]  /*0c20*/  FADD.FTZ R20, -R36.reuse, R21 ;  /* 0x0000001524147221 */ /* 0x040fe20000010100 */
[----:B------:R-:W-:Y:S01]  /*0c30*/  FADD.FTZ R36, -R36, R23 ;  /* 0x0000001724247221 */ /* 0x000fe20000010100 */
[----:B------:R-:W-:Y:S02]  /*0c40*/  SHF.L.U32 R23, R32, 0x10, RZ ;  /* 0x0000001020177819 */ /* 0x000fe400000006ff */
[----:B------:R-:W-:Y:S01]  /*0c50*/  FFMA.FTZ R18, R18, R19, R31 ;  /* 0x0000001312127223 */ /* 0x000fe2000001001f */
[----:B------:R-:W-:Y:S01]  /*0c60*/  FMUL.FTZ R20, R27, R20 ;  /* 0x000000141b147220 */ /* 0x000fe20000410000 */
[----:B------:R-:W-:Y:S01]  /*0c70*/  SHF.L.U32 R31, R33, 0x10, RZ ;  /* 0x00000010211f7819 */ /* 0x000fe200000006ff */
[----:B------:R-:W-:Y:S01]  /*0c80*/  FMUL.FTZ R36, R27, R36 ;  /* 0x000000241b247220 */ /* 0x000fe20000410000 */
[----:B------:R-:W-:-:S02]  /*0c90*/  SHF.L.U32 R19, R3, 0x10, RZ ;  /* 0x0000001003137819 */ /* 0x000fc400000006ff */
[----:B------:R-:W-:-:S03]  /*0ca0*/  F2FP.BF16.F32.PACK_AB R17, R28, R17 ;  /* 0x000000111c11723e */ /* 0x000fc600000010ff */
[----:B------:R-:W-:Y:S01]  /*0cb0*/  FFMA.FTZ R31, R20, R31, R19 ;  /* 0x0000001f141f7223 */ /* 0x000fe20000010013 */
[----:B------:R-:W-:Y:S01]  /*0cc0*/  FMUL.FTZ R19, R27, R22 ;  /* 0x000000161b137220 */ /* 0x000fe20000410000 */
[----:B------:R-:W0:Y:S01]  /*0cd0*/  LDC.64 R20, c[0x0][0x428] ;  /* 0x00010a00ff147b82 */ /* 0x000e220000000a00 */
[----:B------:R-:W-:Y:S02]  /*0ce0*/  SHF.L.U32 R22, R7, 0x10, RZ ;  /* 0x0000001007167819 */ /* 0x000fe400000006ff */
[----:B------:R-:W-:Y:S02]  /*0cf0*/  SHF.L.U32 R27, R2, 0x10, RZ ;  /* 0x00000010021b7819 */ /* 0x000fe400000006ff */
[----:B------:R-:W-:Y:S01]  /*0d00*/  F2FP.BF16.F32.PACK_AB R18, R31, R18 ;  /* 0x000000121f12723e */ /* 0x000fe200000010ff */
[----:B------:R-:W-:Y:S01]  /*0d10*/  FFMA.FTZ R19, R19, R30, R22 ;  /* 0x0000001e13137223 */ /* 0x000fe20000010016 */
[----:B------:R-:W-:Y:S01]  /*0d20*/  SHF.R.S32.HI R22, RZ, 0x1f, R35 ;  /* 0x0000001fff167819 */ /* 0x000fe20000011423 */
[----:B------:R-:W-:-:S03]  /*0d30*/  FFMA.FTZ R36, R36, R23, R27 ;  /* 0x0000001724247223 */ /* 0x000fc6000001001b */
[----:B------:R-:W-:Y:S02]  /*0d40*/  LEA.HI R35, R22, R35, RZ, 0x3 ;  /* 0x0000002316237211 */ /* 0x000fe400078f18ff */
[----:B------:R-:W-:Y:S02]  /*0d50*/  F2FP.BF16.F32.PACK_AB R19, R36, R19 ;  /* 0x000000132413723e */ /* 0x000fe400000010ff */
[----:B------:R-:W-:-:S05]  /*0d60*/  LEA.HI.SX32 R35, R35, R26, 0x1d ;  /* 0x0000001a23237211 */ /* 0x000fca00078feaff */
[----:B0-----:R-:W-:-:S05]  /*0d70*/  IMAD.WIDE.U32 R20, R35, 0x10, R20 ;  /* 0x0000001023147825 */ /* 0x001fca00078e0014 */
[----:B------:R0:W-:Y:S02]  /*0d80*/  STG.E.128 desc[UR6][R20.64], R16 ;  /* 0x0000001014007986 */ /* 0x0001e4000c101d06 */
.L_x_2604:
[----:B------:R-:W-:Y:S05]  /*0d90*/  BSYNC.RECONVERGENT B0 ;  /* 0x0000000000007941 */ /* 0x000fea0003800200 */
.L_x_2603:
[----:B0-----:R-:W0:Y:S02]  /*0da0*/  LDC.64 R16, c[0x0][0x380] ;  /* 0x0000e000ff107b82 */ /* 0x001e240000000a00 */
[----:B0-----:R-:W-:-:S04]  /*0db0*/  LEA R0, R16, R0, 0x2 ;  /* 0x0000000010007211 */ /* 0x001fc800078e10ff */
[----:B------:R-:W-:-:S13]  /*0dc0*/  ISETP.GE.AND P0, PT, R0, R17, PT ;  /* 0x000000110000720c */ /* 0x000fda0003f06270 */
[----:B------:R-:W-:Y:S05]  /*0dd0*/  @!P0 BRA `(.L_x_2605) ;  /* 0xfffffff400208947 */ /* 0x000fea000383ffff */
[----:B------:R-:W-:Y:S05]  /*0de0*/  EXIT ;  /* 0x000000000000794d */ /* 0x000fea0003800000 */
.L_x_2601:
[----:B------:R-:W0:Y:S08]  /*0df0*/  LDC.64 R16, c[0x0][0x3f0] ;  /* 0x0000fc00ff107b82 */ /* 0x000e300000000a00 */
[----:B------:R-:W1:Y:S01]  /*0e00*/  LDC R35, c[0x0][0x388] ;  /* 0x0000e200ff237b82 */ /* 0x000e620000000800 */
        /* <DEDUP_REMOVED lines=20> */
[----:B------:R-:W1:Y:S01]  /*0f50*/  @P1 LDC R12, c[0x0][0x40c] ;  /* 0x00010300ff0c1b82 */ /* 0x000e620000000800 */
[----:B------:R0:W5:Y:S01]  /*0f60*/  LDG.E R34, desc[UR6][R16.64] ;  /* 0x0000000610227981 */ /* 0x000162000c1e1900 */
[----:B------:R-:W-:Y:S01]  /*0f70*/  HFMA2 R13, -RZ, RZ, 0, 0 ;  /* 0x00000000ff0d7431 */ /* 0x000fe200000001ff */
[----:B------:R-:W-:Y:S01]  /*0f80*/  MOV R15, RZ ;  /* 0x000000ff000f7202 */ /* 0x000fe20000000f00 */
[----:B------:R-:W-:Y:S01]  /*0f90*/  UMOV UR4, 0xffffffff ;  /* 0xffffffff00047882 */ /* 0x000fe20000000000 */
[----:B------:R-:W-:Y:S01]  /*0fa0*/  ISETP.NE.AND P0, PT, R26, RZ, PT ;  /* 0x000000ff1a00720c */ /* 0x000fe20003f05270 */
[----:B0-----:R-:W-:Y:S01]  /*0fb0*/  HFMA2 R17, -RZ, RZ, 0, 0 ;  /* 0x00000000ff117431 */ /* 0x001fe200000001ff */
[----:B---3--:R-:W-:Y:S02]  /*0fc0*/  @P1 PRMT R14, R20, 0x7632, R14 ;  /* 0x00007632140e1816 */ /* 0x008fe4000000000e */
[----:B------:R-:W-:Y:S02]  /*0fd0*/  PRMT R19, R21, 0x7632, R19 ;  /* 0x0000763215137816 */ /* 0x000fe40000000013 */
[----:B------:R-:W-:-:S02]  /*0fe0*/  @P1 SHF.L.U32 R27, R14, 0x10, RZ ;  /* 0x000000100e1b1819 */ /* 0x000fc400000006ff */
[----:B------:R-:W0:Y:S01]  /*0ff0*/  @P1 LDC R14, c[0x0][0x40c] ;  /* 0x00010300ff0e1b82 */ /* 0x000e220000000800 */
[----:B--2---:R-:W-:Y:S02]  /*1000*/  PRMT R16, R22, 0x7632, R16 ;  /* 0x0000763216107816 */ /* 0x004fe40000000010 */
[----:B------:R-:W-:Y:S01]  /*1010*/  @P1 FMUL.FTZ R13, R27, R30 ;  /* 0x0000001e1b0d1220 */ /* 0x000fe20000410000 */
[----:B------:R-:W-:Y:S02]  /*1020*/  PRMT R27, R23, 0x7632, R27 ;  /* 0x00007632171b7816 */ /* 0x000fe4000000001b */
[----:B------:R-:W-:Y:S02]  /*1030*/  @P1 SHF.L.U32 R29, R16, 0x10, RZ ;  /* 0x00000010101d1819 */ /* 0x000fe400000006ff */
[----:B------:R-:W2:Y:S01]  /*1040*/  @P1 LDC R16, c[0x0][0x40c] ;  /* 0x00010300ff101b82 */ /* 0x000ea20000000800 */
[----:B------:R-:W-:Y:S02]  /*1050*/  @P1 SHF.L.U32 R19, R19, 0x10, RZ ;  /* 0x0000001013131819 */ /* 0x000fe400000006ff */
[----:B------:R-:W-:Y:S01]  /*1060*/  @P1 FMUL.FTZ R17, R29, R18 ;  /* 0x000000121d111220 */ /* 0x000fe20000410000 */
[----:B------:R-:W-:-:S02]  /*1070*/  @P1 SHF.L.U32 R27, R27, 0x10, RZ ;  /* 0x000000101b1b1819 */ /* 0x000fc400000006ff */
[----:B----4-:R-:W-:Y:S01]  /*1080*/  @P1 FMUL.FTZ R15, R19, R36 ;  /* 0x00000024130f1220 */ /* 0x010fe20000410000 */
[----:B------:R-:W-:Y:S01]  /*1090*/  MOV R19, RZ ;  /* 0x000000ff00137202 */ /* 0x000fe20000000f00 */
[----:B------:R-:W3:Y:S01]  /*10a0*/  @P1 LDC R18, c[0x0][0x40c] ;  /* 0x00010300ff121b82 */ /* 0x000ee20000000800 */
[----:B-1----:R-:W-:Y:S01]  /*10b0*/  @P1 FMUL.FTZ R19, R27, R12 ;  /* 0x0000000c1b131220 */ /* 0x002fe20000410000 */
[----:B------:R-:W-:Y:S01]  /*10c0*/  HFMA2 R12, -RZ, RZ, 0, 0 ;  /* 0x00000000ff0c7431 */ /* 0x000fe200000001ff */
[----:B------:R-:W-:Y:S02]  /*10d0*/  @P1 SHF.L.U32 R29, R20, 0x10, RZ ;  /* 0x00000010141d1819 */ /* 0x000fe400000006ff */
[----:B------:R-:W-:Y:S02]  /*10e0*/  @P1 PRMT R32, R22, 0x7610, R32 ;  /* 0x0000761016201816 */ /* 0x000fe40000000020 */
[----:B------:R-:W-:Y:S01]  /*10f0*/  @P1 PRMT R33, R23, 0x7610, R33 ;  /* 0x0000761017211816 */ /* 0x000fe20000000021 */
[----:B------:R-:W1:Y:S01]  /*1100*/  @P1 LDC R27, c[0x0][0x40c] ;  /* 0x00010300ff1b1b82 */ /* 0x000e620000000800 */
[----:B0-----:R-:W-:Y:S01]  /*1110*/  @P1 FMUL.FTZ R12, R29, R14 ;  /* 0x0000000e1d0c1220 */ /* 0x001fe20000410000 */
[----:B------:R-:W-:-:S02]  /*1120*/  @P1 SHF.L.U32 R29, R21, 0x10, RZ ;  /* 0x00000010151d1819 */ /* 0x000fc400000006ff */
[----:B------:R-:W-:Y:S02]  /*1130*/  MOV R14, RZ ;  /* 0x000000ff000e7202 */ /* 0x000fe40000000f00 */
[----:B------:R-:W-:Y:S01]  /*1140*/  @P1 SHF.L.U32 R30, R33, 0x10, RZ ;  /* 0x00000010211e1819 */ /* 0x000fe200000006ff */
[----:B--2---:R-:W-:Y:S01]  /*1150*/  @P1 FMUL.FTZ R14, R29, R16 ;  /* 0x000000101d0e1220 */ /* 0x004fe20000410000 */
[----:B------:R-:W-:Y:S01]  /*1160*/  HFMA2 R16, -RZ, RZ, 0, 0 ;  /* 0x00000000ff107431 */ /* 0x000fe200000001ff */
[----:B------:R-:W-:-:S05]  /*1170*/  @P1 SHF.L.U32 R29, R32, 0x10, RZ ;  /* 0x00000010201d1819 */ /* 0x000fca00000006ff */
[----:B---3--:R-:W-:Y:S01]  /*1180*/  @P1 FMUL.FTZ R16, R29, R18 ;  /* 0x000000121d101220 */ /* 0x008fe20000410000 */
[----:B------:R-:W-:Y:S01]  /*1190*/  MOV R18, RZ ;  /* 0x000000ff00127202 */ /* 0x000fe20000000f00 */
[----:B------:R-:W0:Y:S01]  /*11a0*/  LDC.64 R28, c[0x0][0x3a8] ;  /* 0x0000ea00ff1c7b82 */ /* 0x000e220000000a00 */
[----:B-1----:R-:W-:Y:S01]  /*11b0*/  @P1 FMUL.FTZ R18, R30, R27 ;  /* 0x0000001b1e121220 */ /* 0x002fe20000410000 */
[----:B------:R-:W-:-:S05]  /*11c0*/  IMAD R27, R0, R35, RZ ;  /* 0x00000023001b7224 */ /* 0x000fca00078e02ff */
[----:B------:R-:W-:-:S04]  /*11d0*/  SHF.R.S32.HI R30, RZ, 0x1f, R27 ;  /* 0x0000001fff1e7819 */ /* 0x000fc8000001141b */
[----:B------:R-:W-:Y:S01]  /*11e0*/  LEA.HI R27, R30, R27, RZ, 0x3 ;  /* 0x0000001b1e1b7211 */ /* 0x000fe200078f18ff */
[----:B------:R-:W-:-:S03]  /*11f0*/  FADD.FTZ R30, RZ, R12 ;  /* 0x0000000cff1e7221 */ /* 0x000fc60000010000 */
[----:B------:R-:W-:-:S05]  /*1200*/  LEA.HI.SX32 R27, R27, R26, 0x1d ;  /* 0x0000001a1b1b7211 */ /* 0x000fca00078feaff */
[----:B0-----:R-:W-:-:S04]  /*1210*/  IMAD.WIDE.U32 R28, R27, 0x20, R28 ;  /* 0x000000201b1c7825 */ /* 0x001fc800078e001c */
        /* <DEDUP_REMOVED lines=47> */
.L_x_2632:
[----:B-1----:R-:W-:Y:S01]  /*1510*/  FADD.FTZ R28, R29, R31 ;  /* 0x0000001f1d1c7221 */ /* 0x002fe20000010000 */
[----:B------:R-:W-:Y:S01]  /*1520*/  FMUL.FTZ R27, R36, R36 ;  /* 0x00000024241b7220 */ /* 0x000fe20000410000 */
[----:B------:R-:W-:Y:S01]  /*1530*/  ISETP.NE.AND P1, PT, RZ, UR8, PT ;  /* 0x00000008ff007c0c */ /* 0x000fe2000bf25270 */
[----:B------:R-:W-:Y:S01]  /*1540*/  BSSY.RECONVERGENT B0, `(.L_x_2607) ;  /* 0x0000047000007945 */ /* 0x000fe20003800200 */
[----:B------:R-:W-:Y:S02]  /*1550*/  FFMA.FTZ R37, R28, R37, UR9 ;  /* 0x000000091c257e23 */ /* 0x000fe40008010025 */
[----:B0-----:R-:W0:Y:S02]  /*1560*/  @!P0 LDC.64 R28, c[0x0][0x3c0] ;  /* 0x0000f000ff1c8b82 */ /* 0x001e240000000a00 */
[----:B0-----:R-:W-:Y:S01]  /*1570*/  @!P0 IMAD.WIDE R30, R0, 0x4, R28 ;  /* 0x00000004001e8825 */ /* 0x001fe200078e021c */
[----:B------:R-:W-:-:S04]  /*1580*/  FSEL R28, R27, RZ, P1 ;  /* 0x000000ff1b1c7208 */ /* 0x000fc80000800000 */
[----:B------:R0:W-:Y:S01]  /*1590*/  @!P0 STG.E desc[UR6][R30.64], R36 ;  /* 0x000000241e008986 */ /* 0x0001e2000c101906 */
[----:B------:R-:W-:Y:S01]  /*15a0*/  ISETP.NE.AND P0, PT, R26, RZ, PT ;  /* 0x000000ff1a00720c */ /* 0x000fe20003f05270 */
[----:B------:R-:W-:-:S06]  /*15b0*/  FADD.FTZ R27, R37, R28 ;  /* 0x0000001c251b7221 */ /* 0x000fcc0000010000 */
[----:B------:R-:W1:Y:S06]  /*15c0*/  MUFU.RSQ R27, R27 ;  /* 0x0000001b001b7308 */ /* 0x000e6c0000001400 */
[----:B------:R-:W2:Y:S02]  /*15d0*/  @!P0 LDC.64 R28, c[0x0][0x3c8] ;  /* 0x0000f200ff1c8b82 */ /* 0x000ea40000000a00 */
[----:B--2---:R-:W-:-:S05]  /*15e0*/  @!P0 IMAD.WIDE R28, R0, 0x4, R28 ;  /* 0x00000004001c8825 */ /* 0x004fca00078e021c */
[----:B-1----:R0:W-:Y:S01]  /*15f0*/  @!P0 STG.E desc[UR6][R28.64], R27 ;  /* 0x0000001b1c008986 */ /* 0x0021e2000c101906 */
        /* <DEDUP_REMOVED lines=10> */
[----:B------:R-:W-:Y:S01]  /*16a0*/  PRMT R30, R11, 0x7632, R30 ;  /* 0x000076320b1e7816 */ /* 0x000fe2000000001e */
[----:B------:R-:W-:Y:S01]  /*16b0*/  FADD.FTZ R18, -R36, R18 ;  /* 0x0000001224127221 */ /* 0x000fe20000010100 */
[----:B------:R-:W-:Y:S01]  /*16c0*/  IADD3 R34, PT, PT, R34, -0x1, RZ ;  /* 0xffffffff22227810 */ /* 0x000fe20007ffe0ff */
[----:B------:R-:W-:Y:S01]  /*16d0*/  FFMA.FTZ R29, R12, R29, R31 ;  /* 0x0000001d0c1d7223 */ /* 0x000fe2000001001f */
[--C-:B------:R-:W-:Y:S01]  /*16e0*/  FADD.FTZ R12, -R36, R13.reuse ;  /* 0x0000000d240c7221 */ /* 0x100fe20000010100 */
[----:B------:R-:W-:Y:S01]  /*16f0*/  PRMT R13, R8, 0x7632, R13 ;  /* 0x00007632080d7816 */ /* 0x000fe2000000000d */
[----:B------:R-:W-:Y:S01]  /*1700*/  FMUL.FTZ R18, R27, R18 ;  /* 0x000000121b127220 */ /* 0x000fe20000410000 */
[----:B------:R-:W-:Y:S01]  /*1710*/  SHF.L.U32 R31, R25, 0x10, RZ ;  /* 0x00000010191f7819 */ /* 0x000fe200000006ff */
[----:B------:R-:W-:Y:S01]  /*1720*/  FMUL.FTZ R12, R27, R12 ;  /* 0x0000000c1b0c7220 */ /* 0x000fe20000410000 */
[----:B------:R-:W-:Y:S01]  /*1730*/  SHF.L.U32 R13, R13, 0x10, RZ ;  /* 0x000000100d0d7819 */ /* 0x000fe200000006ff */
[----:B------:R-:W-:Y:S01]  /*1740*/  IMAD R34, R34, R35, RZ ;  /* 0x0000002322227224 */ /* 0x000fe200078e02ff */
[----:B------:R-:W-:-:S02]  /*1750*/  SHF.L.U32 R30, R30, 0x10, RZ ;  /* 0x000000101e1e7819 */ /* 0x000fc400000006ff */
[----:B------:R-:W-:Y:S01]  /*1760*/  SHF.L.U32 R35, R7, 0x10, RZ ;  /* 0x0000001007237819 */ /* 0x000fe200000006ff */
        /* <DEDUP_REMOVED lines=12> */
[----:B------:R-:W-:Y:S01]  /*1830*/  FMUL.FTZ R14, R27, R16 ;  /* 0x000000101b0e7220 */ /* 0x000fe20000410000 */
[----:B------:R-:W-:Y:S01]  /*1840*/  SHF.L.U32 R31, R6, 0x10, RZ ;  /* 0x00000010061f7819 */ /* 0x000fe200000006ff */
[----:B------:R-:W-:Y:S01]  /*1850*/  FADD.FTZ R16, -R36, R17 ;  /* 0x0000001124107221 */ /* 0x000fe20000010100 */
[----:B------:R-:W-:-:S03]  /*1860*/  F2FP.BF16.F32.PACK_AB R13, R28, R13 ;  /* 0x0000000d1c0d723e */ /* 0x000fc600000010ff */
[--C-:B------:R-:W-:Y:S01]  /*1870*/  FFMA.FTZ R14, R14, R15, R31.reuse ;  /* 0x0000000f0e0e7223 */ /* 0x100fe2000001001f */
[----:B------:R-:W-:Y:S01]  /*1880*/  PRMT R31, R10, 0x7632, R31 ;  /* 0x000076320a1f7816 */ /* 0x000fe2000000001f */
[----:B------:R-:W-:Y:S01]  /*1890*/  FMUL.FTZ R16, R27, R16 ;  /* 0x000000101b107220 */ /* 0x000fe20000410000 */
[----:B------:R-:W-:Y:S02]  /*18a0*/  SHF.L.U32 R15, R3, 0x10, RZ ;  /* 0x00000010030f7819 */ /* 0x000fe400000006ff */
[----:B------:R-:W-:-:S05]  /*18b0*/  SHF.L.U32 R31, R31, 0x10, RZ ;  /* 0x000000101f1f7819 */ /* 0x000fca00000006ff */
[----:B------:R-:W-:Y:S01]  /*18c0*/  FFMA.FTZ R31, R16, R31, R15 ;  /* 0x0000001f101f7223 */ /* 0x000fe2000001000f */
[----:B------:R-:W-:Y:S01]  /*18d0*/  FADD.FTZ R16, -R36, R19 ;  /* 0x0000001324107221 */ /* 0x000fe20000010100 */
[----:B------:R-:W-:-:S03]  /*18e0*/  SHF.R.S32.HI R19, RZ, 0x1f, R34 ;  /* 0x0000001fff137819 */ /* 0x000fc60000011422 */
[----:B------:R-:W-:Y:S01]  /*18f0*/  FMUL.FTZ R15, R27, R16 ;  /* 0x000000101b0f7220 */ /* 0x000fe20000410000 */
[----:B------:R-:W-:Y:S02]  /*1900*/  SHF.L.U32 R16, R2, 0x10, RZ ;  /* 0x0000001002107819 */ /* 0x000fe400000006ff */
[----:B------:R-:W-:Y:S02]  /*1910*/  SHF.L.U32 R27, R11, 0x10, RZ ;  /* 0x000000100b1b7819 */ /* 0x000fe400000006ff */
[----:B------:R-:W-:Y:S01]  /*1920*/  LEA.HI R19, R19, R34, RZ, 0x3 ;  /* 0x0000002213137211 */ /* 0x000fe200078f18ff */
[----:B------:R-:W-:Y:S01]  /*1930*/  FFMA.FTZ R15, R15, R30, R16 ;  /* 0x0000001e0f0f7223 */ /* 0x000fe20000010010 */
[----:B------:R-:W-:Y:S01]  /*1940*/  F2FP.BF16.F32.PACK_AB R14, R31, R14 ;  /* 0x0000000e1f0e723e */ /* 0x000fe200000010ff */
[----:B------:R-:W0:Y:S01]  /*1950*/  LDC.64 R16, c[0x0][0x428] ;  /* 0x00010a00ff107b82 */ /* 0x000e220000000a00 */
[----:B------:R-:W-:Y:S01]  /*1960*/  FFMA.FTZ R18, R18, R27, R35 ;  /* 0x0000001b12127223 */ /* 0x000fe20000010023 */
[----:B------:R-:W-:-:S04]  /*1970*/  LEA.HI.SX32 R19, R19, R26, 0x1d ;  /* 0x0000001a13137211 */ /* 0x000fc800078feaff */
[----:B------:R-:W-:Y:S01]  /*1980*/  F2FP.BF16.F32.PACK_AB R15, R15, R18 ;  /* 0x000000120f0f723e */ /* 0x000fe200000010ff */
[----:B0-----:R-:W-:-:S05]  /*1990*/  IMAD.WIDE.U32 R16, R19, 0x10, R16 ;  /* 0x0000001013107825 */ /* 0x001fca00078e0010 */
[----:B------:R0:W-:Y:S02]  /*19a0*/  STG.E.128 desc[UR6][R16.64], R12 ;  /* 0x0000000c10007986 */ /* 0x0001e4000c101d06 */
.L_x_2608:
[----:B------:R-:W-:Y:S05]  /*19b0*/  BSYNC.RECONVERGENT B0 ;  /* 0x0000000000007941 */ /* 0x000fea0003800200 */
.L_x_2607:
[----:B0-----:R-:W0:Y:S02]  /*19c0*/  LDC.64 R12, c[0x0][0x380] ;  /* 0x0000e000ff0c7b82 */ /* 0x001e240000000a00 */
[----:B0-----:R-:W-:-:S04]  /*19d0*/  LEA R0, R12, R0, 0x2 ;  /* 0x000000000c007211 */ /* 0x001fc800078e10ff */
[----:B------:R-:W-:-:S13]  /*19e0*/  ISETP.GE.AND P0, PT, R0, R13, PT ;  /* 0x0000000d0000720c */ /* 0x000fda0003f06270 */
[----:B------:R-:W-:Y:S05]  /*19f0*/  @!P0 BRA `(.L_x_2601) ;  /* 0xfffffff000fc8947 */ /* 0x000fea000383ffff */
[----:B------:R-:W-:Y:S05]  /*1a00*/  EXIT ;  /* 0x000000000000794d */ /* 0x000fea0003800000 */
.L_x_2602:
[----:B------:R-:W-:Y:S01]  /*1a10*/  HFMA2 R28, -RZ, RZ, 0, 5.9604644775390625e-08 ;  /* 0x00000001ff1c7431 */ /* 0x000fe200000001ff */
[----:B------:R-:W-:Y:S01]  /*1a20*/  BSSY B0, `(.L_x_2609) ;  /* 0x0000007000007945 */ /* 0x000fe20003800000 */
[----:B------:R-:W-:Y:S02]  /*1a30*/  MOV R29, R36 ;  /* 0x00000024001d7202 */ /* 0x000fe40000000f00 */
[----:B------:R-:W-:Y:S02]  /*1a40*/  MOV R27, 0x1f ;  /* 0x0000001f001b7802 */ /* 0x000fe40000000f00 */
[----:B------:R-:W-:-:S07]  /*1a50*/  MOV R30, 0xffffffff ;  /* 0xffffffff001e7802 */ /* 0x000fce0000000f00 */
[----:B0----5:R-:W-:Y:S05]  /*1a60*/  WARPSYNC.COLLECTIVE R30, `(.L_x_2610) ;  /* 0x000000001e087348 */ /* 0x021fea0003c00000 */
[----:B------:R1:W2:Y:S02]  /*1a70*/  SHFL.BFLY P2, R31, R29, R28, R27 ;  /* 0x0c00001c1d1f7389 */ /* 0x0002a4000004001b */
[----:B012--5:R-:W-:Y:S05]  /*1a80*/  ENDCOLLECTIVE ;  /* 0x000000000000791b */ /* 0x027fea0003800000 */
.L_x_2610:
[----:B------:R-:W-:Y:S05]  /*1a90*/  BSYNC B0 ;  /* 0x0000000000007941 */ /* 0x000fea0003800000 */
.L_x_2609:
[----:B------:R-:W-:Y:S02]  /*1aa0*/  HFMA2 R28, -RZ, RZ, 0, 1.1920928955078125e-07 ;  /* 0x00000002ff1c7431 */ /* 0x000fe400000001ff */
[----:B------:R-:W-:Y:S01]  /*1ab0*/  FADD.FTZ R29, R36, R31 ;  /* 0x0000001f241d7221 */ /* 0x000fe20000010000 */
[----:B------:R-:W-:Y:S02]  /*1ac0*/  MOV R27, 0x1f ;  /* 0x0000001f001b7802 */ /* 0x000fe40000000f00 */
[----:B------:R-:W-:-:S07]  /*1ad0*/  MOV R30, 0xffffffff ;  /* 0xffffffff001e7802 */ /* 0x000fce0000000f00 */
[----:B------:R-:W-:Y:S05]  /*1ae0*/  WARPSYNC.COLLECTIVE R30, `(.L_x_2611) ;  /* 0x000000001e087348 */ /* 0x000fea0003c00000 */
[----:B------:R0:W1:Y:S02]  /*1af0*/  SHFL.BFLY P2, R31, R29, R28, R27 ;  /* 0x0c00001c1d1f7389 */ /* 0x000064000004001b */
[----:B01----:R-:W-:Y:S05]  /*1b00*/  ENDCOLLECTIVE ;  /* 0x000000000000791b */ /* 0x003fea0003800000 */
.L_x_2611:
[----:B------:R-:W-:Y:S02]  /*1b10*/  HFMA2 R28, -RZ, RZ, 0, 2.384185791015625e-07 ;  /* 0x00000004ff1c7431 */ /* 0x000fe400000001ff */
[----:B------:R-:W-:-:S05]  /*1b20*/  FADD.FTZ R37, R29, R31 ;  /* 0x0000001f1d257221 */ /* 0x000fca0000010000 */
[----:B------:R-:W-:-:S07]  /*1b30*/  MOV R29, R37 ;  /* 0x00000025001d7202 */ /* 0x000fce0000000f00 */
[----:B------:R-:W-:Y:S05]  /*1b40*/  WARPSYNC.COLLECTIVE R30, `(.L_x_2612) ;  /* 0x000000001e087348 */ /* 0x000fea0003c00000 */
[----:B------:R0:W1:Y:S02]  /*1b50*/  SHFL.BFLY P2, R31, R29, R28, R27 ;  /* 0x0c00001c1d1f7389 */ /* 0x000064000004001b */
[----:B01----:R-:W-:Y:S05]  /*1b60*/  ENDCOLLECTIVE ;  /* 0x000000000000791b */ /* 0x003fea0003800000 */
.L_x_2612:
[----:B------:R-:W-:Y:S02]  /*1b70*/  HFMA2 R28, -RZ, RZ, 0, 4.76837158203125e-07 ;  /* 0x00000008ff1c7431 */ /* 0x000fe400000001ff */
[----:B------:R-:W-:-:S05]  /*1b80*/  FADD.FTZ R37, R37, R31 ;  /* 0x0000001f25257221 */ /* 0x000fca0000010000 */
[----:B------:R-:W-:-:S07]  /*1b90*/  MOV R29, R37 ;  /* 0x00000025001d7202 */ /* 0x000fce0000000f00 */
[----:B------:R-:W-:Y:S05]  /*1ba0*/  WARPSYNC.COLLECTIVE R30, `(.L_x_2613) ;  /* 0x000000001e087348 */ /* 0x000fea0003c00000 */
[----:B------:R0:W1:Y:S02]  /*1bb0*/  SHFL.BFLY P2, R31, R29, R28, R27 ;  /* 0x0c00001c1d1f7389 */ /* 0x000064000004001b */
[----:B01----:R-:W-:Y:S05]  /*1bc0*/  ENDCOLLECTIVE ;  /* 0x000000000000791b */ /* 0x003fea0003800000 */
.L_x_2613:
[----:B------:R-:W-:Y:S02]  /*1bd0*/  HFMA2 R28, -RZ, RZ, 0, 9.5367431640625e-07 ;  /* 0x00000010ff1c7431 */ /* 0x000fe400000001ff */
[----:B------:R-:W-:Y:S02]  /*1be0*/  FADD.FTZ R36, R37, R31 ;  /* 0x0000001f25247221 */ /* 0x000fe40000010000 */
[----:B------:R-:W0:Y:S03]  /*1bf0*/  LDC R37, c[0x0][0x400] ;  /* 0x00010000ff257b82 */ /* 0x000e260000000800 */
[----:B------:R-:W-:-:S07]  /*1c00*/  MOV R29, R36 ;  /* 0x00000024001d7202 */ /* 0x000fce0000000f00 */
[----:B0-----:R-:W-:Y:S05]  /*1c10*/  WARPSYNC.COLLECTIVE R30, `(.L_x_2614) ;  /* 0x000000001e087348 */ /* 0x001fea0003c00000 */
[----:B------:R1:W2:Y:S02]  /*1c20*/  SHFL.BFLY P2, R31, R29, R28, R27 ;  /* 0x0c00001c1d1f7389 */ /* 0x0002a4000004001b */
[----:B012---:R-:W-:Y:S05]  /*1c30*/  ENDCOLLECTIVE ;  /* 0x000000000000791b */ /* 0x007fea0003800000 */
.L_x_2614:
        /* <DEDUP_REMOVED lines=22> */
.L_x_2615:
[----:B------:R-:W-:Y:S02]  /*1da0*/  HFMA2 R28, -RZ, RZ, 0, 1.1920928955078125e-07 ;  /* 0x00000002ff1c7431 */ /* 0x000fe400000001ff */
[----:B------:R-:W-:-:S07]  /*1db0*/  FADD.FTZ R29, R29, R31 ;  /* 0x0000001f1d1d7221 */ /* 0x000fce0000010000 */
[----:B------:R-:W-:Y:S05]  /*1dc0*/  WARPSYNC.COLLECTIVE R30, `(.L_x_2616) ;  /* 0x000000001e087348 */ /* 0x000fea0003c00000 */
[----:B------:R0:W1:Y:S02]  /*1dd0*/  SHFL.BFLY P2, R31, R29, R28, R27 ;  /* 0x0c00001c1d1f7389 */ /* 0x000064000004001b */
[----:B01----:R-:W-:Y:S05]  /*1de0*/  ENDCOLLECTIVE ;  /* 0x000000000000791b */ /* 0x003fea0003800000 */
.L_x_2616:
[----:B------:R-:W-:Y:S01]  /*1df0*/  MOV R28, 0x4 ;  /* 0x00000004001c7802 */ /* 0x000fe20000000f00 */
[----:B------:R-:W-:-:S07]  /*1e00*/  FADD.FTZ R29, R29, R31 ;  /* 0x0000001f1d1d7221 */ /* 0x000fce0000010000 */
[----:B------:R-:W-:Y:S05]  /*1e10*/  WARPSYNC.COLLECTIVE R30, `(.L_x_2617) ;  /* 0x000000001e087348 */ /* 0x000fea0003c00000 */
[----:B------:R0:W1:Y:S02]  /*1e20*/  SHFL.BFLY P2, R31, R29, R28, R27 ;  /* 0x0c00001c1d1f7389 */ /* 0x000064000004001b */
[----:B01----:R-:W-:Y:S05]  /*1e30*/  ENDCOLLECTIVE ;  /* 0x000000000000791b */ /* 0x003fea0003800000 */
.L_x_2617:
[----:B------:R-:W-:Y:S02]  /*1e40*/  HFMA2 R28, -RZ, RZ, 0, 4.76837158203125e-07 ;  /* 0x00000008ff1c7431 */ /* 0x000fe400000001ff */
[----:B------:R-:W-:-:S07]  /*1e50*/  FADD.FTZ R29, R29, R31 ;  /* 0x0000001f1d1d7221 */ /* 0x000fce0000010000 */
[----:B------:R-:W-:Y:S05]  /*1e60*/  WARPSYNC.COLLECTIVE R30, `(.L_x_2618) ;  /* 0x000000001e087348 */ /* 0x000fea0003c00000 */
[----:B------:R0:W1:Y:S02]  /*1e70*/  SHFL.BFLY P2, R31, R29, R28, R27 ;  /* 0x0c00001c1d1f7389 */ /* 0x000064000004001b */
[----:B01----:R-:W-:Y:S05]  /*1e80*/  ENDCOLLECTIVE ;  /* 0x000000000000791b */ /* 0x003fea0003800000 */
.L_x_2618:
[----:B------:R-:W-:Y:S01]  /*1e90*/  MOV R28, 0x10 ;  /* 0x00000010001c7802 */ /* 0x000fe20000000f00 */
[----:B------:R-:W-:-:S07]  /*1ea0*/  FADD.FTZ R29, R29, R31 ;  /* 0x0000001f1d1d7221 */ /* 0x000fce0000010000 */
[----:B------:R-:W-:Y:S05]  /*1eb0*/  WARPSYNC.COLLECTIVE R30, `(.L_x_2619) ;  /* 0x000000001e087348 */ /* 0x000fea0003c00000 */
[----:B------:R0:W1:Y:S02]  /*1ec0*/  SHFL.BFLY P2, R31, R29, R28, R27 ;  /* 0x0c00001c1d1f7389 */ /* 0x000064000004001b */
[----:B01----:R-:W-:Y:S05]  /*1ed0*/  ENDCOLLECTIVE ;  /* 0x000000000000791b */ /* 0x003fea0003800000 */
.L_x_2619:
[----:B------:R-:W-:Y:S05]  /*1ee0*/  BRA `(.L_x_2620) ;  /* 0xffffffe8008c7947 */ /* 0x000fea000383ffff */
.L_x_2606:
        /* <DEDUP_REMOVED lines=8> */
.L_x_2622:
[----:B------:R-:W-:Y:S05]  /*1f70*/  BSYNC B0 ;  /* 0x0000000000007941 */ /* 0x000fea0003800000 */
.L_x_2621:
[----:B------:R-:W-:Y:S02]  /*1f80*/  HFMA2 R28, -RZ, RZ, 0, 1.1920928955078125e-07 ;  /* 0x00000002ff1c7431 */ /* 0x000fe400000001ff */
[----:B------:R-:W-:Y:S01]  /*1f90*/  FADD.FTZ R29, R36, R31 ;  /* 0x0000001f241d7221 */ /* 0x000fe20000010000 */
[----:B------:R-:W-:Y:S02]  /*1fa0*/  MOV R27, 0x1f ;  /* 0x0000001f001b7802 */ /* 0x000fe40000000f00 */
[----:B------:R-:W-:-:S07]  /*1fb0*/  MOV R30, 0xffffffff ;  /* 0xffffffff001e7802 */ /* 0x000fce0000000f00 */
[----:B------:R-:W-:Y:S05]  /*1fc0*/  WARPSYNC.COLLECTIVE R30, `(.L_x_2623) ;  /* 0x000000001e087348 */ /* 0x000fea0003c00000 */
[----:B------:R0:W1:Y:S02]  /*1fd0*/  SHFL.BFLY P2, R31, R29, R28, R27 ;  /* 0x0c00001c1d1f7389 */ /* 0x000064000004001b */
[----:B01----:R-:W-:Y:S05]  /*1fe0*/  ENDCOLLECTIVE ;  /* 0x000000000000791b */ /* 0x003fea0003800000 */
.L_x_2623:
[----:B------:R-:W-:Y:S02]  /*1ff0*/  HFMA2 R28, -RZ, RZ, 0, 2.384185791015625e-07 ;  /* 0x00000004ff1c7431 */ /* 0x000fe400000001ff */
[----:B------:R-:W-:-:S05]  /*2000*/  FADD.FTZ R37, R29, R31 ;  /* 0x0000001f1d257221 */ /* 0x000fca0000010000 */
[----:B------:R-:W-:-:S07]  /*2010*/  MOV R29, R37 ;  /* 0x00000025001d7202 */ /* 0x000fce0000000f00 */
[----:B------:R-:W-:Y:S05]  /*2020*/  WARPSYNC.COLLECTIVE R30, `(.L_x_2624) ;  /* 0x000000001e087348 */ /* 0x000fea0003c00000 */
[----:B------:R0:W1:Y:S02]  /*2030*/  SHFL.BFLY P2, R31, R29, R28, R27 ;  /* 0x0c00001c1d1f7389 */ /* 0x000064000004001b */
[----:B01----:R-:W-:Y:S05]  /*2040*/  ENDCOLLECTIVE ;  /* 0x000000000000791b */ /* 0x003fea0003800000 */
.L_x_2624:
[----:B------:R-:W-:Y:S02]  /*2050*/  HFMA2 R28, -RZ, RZ, 0, 4.76837158203125e-07 ;  /* 0x00000008ff1c7431 */ /* 0x000fe400000001ff */
[----:B------:R-:W-:-:S05]  /*2060*/  FADD.FTZ R37, R37, R31 ;  /* 0x0000001f25257221 */ /* 0x000fca0000010000 */
[----:B------:R-:W-:-:S07]  /*2070*/  MOV R29, R37 ;  /* 0x00000025001d7202 */ /* 0x000fce0000000f00 */
[----:B------:R-:W-:Y:S05]  /*2080*/  WARPSYNC.COLLECTIVE R30, `(.L_x_2625) ;  /* 0x000000001e087348 */ /* 0x000fea0003c00000 */
[----:B------:R0:W1:Y:S02]  /*2090*/  SHFL.BFLY P2, R31, R29, R28, R27 ;  /* 0x0c00001c1d1f7389 */ /* 0x000064000004001b */
[----:B01----:R-:W-:Y:S05]  /*20a0*/  ENDCOLLECTIVE ;  /* 0x000000000000791b */ /* 0x003fea0003800000 */
.L_x_2625:
[----:B------:R-:W-:Y:S02]  /*20b0*/  HFMA2 R28, -RZ, RZ, 0, 9.5367431640625e-07 ;  /* 0x00000010ff1c7431 */ /* 0x000fe400000001ff */
[----:B------:R-:W-:Y:S02]  /*20c0*/  FADD.FTZ R36, R37, R31 ;  /* 0x0000001f25247221 */ /* 0x000fe40000010000 */
[----:B------:R-:W0:Y:S03]  /*20d0*/  LDC R37, c[0x0][0x400] ;  /* 0x00010000ff257b82 */ /* 0x000e260000000800 */
[----:B------:R-:W-:-:S07]  /*20e0*/  MOV R29, R36 ;  /* 0x00000024001d7202 */ /* 0x000fce0000000f00 */
[----:B0-----:R-:W-:Y:S05]  /*20f0*/  WARPSYNC.COLLECTIVE R30, `(.L_x_2626) ;  /* 0x000000001e087348 */ /* 0x001fea0003c00000 */
[----:B------:R1:W2:Y:S02]  /*2100*/  SHFL.BFLY P2, R31, R29, R28, R27 ;  /* 0x0c00001c1d1f7389 */ /* 0x0002a4000004001b */
[----:B012---:R-:W-:Y:S05]  /*2110*/  ENDCOLLECTIVE ;  /* 0x000000000000791b */ /* 0x007fea0003800000 */
.L_x_2626:
        /* <DEDUP_REMOVED lines=22> */
.L_x_2627:
[----:B------:R-:W-:Y:S02]  /*2280*/  HFMA2 R28, -RZ, RZ, 0, 1.1920928955078125e-07 ;  /* 0x00000002ff1c7431 */ /* 0x000fe400000001ff */
[----:B------:R-:W-:-:S07]  /*2290*/  FADD.FTZ R29, R29, R31 ;  /* 0x0000001f1d1d7221 */ /* 0x000fce0000010000 */
[----:B------:R-:W-:Y:S05]  /*22a0*/  WARPSYNC.COLLECTIVE R30, `(.L_x_2628) ;  /* 0x000000001e087348 */ /* 0x000fea0003c00000 */
[----:B------:R0:W1:Y:S02]  /*22b0*/  SHFL.BFLY P2, R31, R29, R28, R27 ;  /* 0x0c00001c1d1f7389 */ /* 0x000064000004001b */
[----:B01----:R-:W-:Y:S05]  /*22c0*/  ENDCOLLECTIVE ;  /* 0x000000000000791b */ /* 0x003fea0003800000 */
.L_x_2628:
[----:B------:R-:W-:Y:S01]  /*22d0*/  MOV R28, 0x4 ;  /* 0x00000004001c7802 */ /* 0x000fe20000000f00 */
[----:B------:R-:W-:-:S07]  /*22e0*/  FADD.FTZ R29, R29, R31 ;  /* 0x0000001f1d1d7221 */ /* 0x000fce0000010000 */
[----:B------:R-:W-:Y:S05]  /*22f0*/  WARPSYNC.COLLECTIVE R30, `(.L_x_2629) ;  /* 0x000000001e087348 */ /* 0x000fea0003c00000 */
[----:B------:R0:W1:Y:S02]  /*2300*/  SHFL.BFLY P2, R31, R29, R28, R27 ;  /* 0x0c00001c1d1f7389 */ /* 0x000064000004001b */
[----:B01----:R-:W-:Y:S05]  /*2310*/  ENDCOLLECTIVE ;  /* 0x000000000000791b */ /* 0x003fea0003800000 */
.L_x_2629:
[----:B------:R-:W-:Y:S02]  /*2320*/  HFMA2 R28, -RZ, RZ, 0, 4.76837158203125e-07 ;  /* 0x00000008ff1c7431 */ /* 0x000fe400000001ff */
[----:B------:R-:W-:-:S07]  /*2330*/  FADD.FTZ R29, R29, R31 ;  /* 0x0000001f1d1d7221 */ /* 0x000fce0000010000 */
[----:B------:R-:W-:Y:S05]  /*2340*/  WARPSYNC.COLLECTIVE R30, `(.L_x_2630) ;  /* 0x000000001e087348 */ /* 0x000fea0003c00000 */
[----:B------:R0:W1:Y:S02]  /*2350*/  SHFL.BFLY P2, R31, R29, R28, R27 ;  /* 0x0c00001c1d1f7389 */ /* 0x000064000004001b */
[----:B01----:R-:W-:Y:S05]  /*2360*/  ENDCOLLECTIVE ;  /* 0x000000000000791b */ /* 0x003fea0003800000 */
.L_x_2630:
[----:B------:R-:W-:Y:S01]  /*2370*/  MOV R28, 0x10 ;  /* 0x00000010001c7802 */ /* 0x000fe20000000f00 */
[----:B------:R-:W-:-:S07]  /*2380*/  FADD.FTZ R29, R29, R31 ;  /* 0x0000001f1d1d7221 */ /* 0x000fce0000010000 */
[----:B------:R-:W-:Y:S05]  /*2390*/  WARPSYNC.COLLECTIVE R30, `(.L_x_2631) ;  /* 0x000000001e087348 */ /* 0x000fea0003c00000 */
[----:B------:R0:W1:Y:S02]  /*23a0*/  SHFL.BFLY P2, R31, R29, R28, R27 ;  /* 0x0c00001c1d1f7389 */ /* 0x000064000004001b */
[----:B01----:R-:W-:Y:S05]  /*23b0*/  ENDCOLLECTIVE ;  /* 0x000000000000791b */ /* 0x003fea0003800000 */
.L_x_2631:
[----:B------:R-:W-:Y:S05]  /*23c0*/  BRA `(.L_x_2632) ;  /* 0xfffffff000507947 */ /* 0x000fea000383ffff */
.L_x_2633:
        /* <DEDUP_REMOVED lines=11> */
.L_x_9086:


//--------------------- .text._ZN10layer_norm13ln_fwd_kernelINS_13Kernel_traitsI13__nv_bfloat16S2_fS2_fjLj256ELj1ELj4ELj1ELj16ENS_18Kernel_traits_baseILj256ES2_S2_fS2_fjLj128EEEEELb0ELb1ELb0ELb0EEEvNS_9FwdParamsE --------------------------
	.section	.text._ZN10layer_norm13ln_fwd_kernelINS_13Kernel_traitsI13__nv_bfloat16S2_fS2_fjLj256ELj1ELj4ELj1ELj16ENS_18Kernel_traits_baseILj256ES2_S2_fS2_fjLj128EEEEELb0ELb1ELb0ELb0EEEvNS_9FwdParamsE,"ax",@progbits
	.align	128
        .global         _ZN10layer_norm13ln_fwd_kernelINS_13Kernel_traitsI13__nv_bfloat16S2_fS2_fjLj256ELj1ELj4ELj1ELj16ENS_18Kernel_traits_baseILj256ES2_S2_fS2_fjLj128EEEEELb0ELb1ELb0ELb0EEEvNS_9FwdParamsE
        .type           _ZN10layer_norm13ln_fwd_kernelINS_13Kernel_traitsI13__nv_bfloat16S2_fS2_fjLj256ELj1ELj4ELj1ELj16ENS_18Kernel_traits_baseILj256ES2_S2_fS2_fjLj128EEEEELb0ELb1ELb0ELb0EEEvNS_9FwdParamsE,@function
        .size           _ZN10layer_norm13ln_fwd_kernelINS_13Kernel_traitsI13__nv_bfloat16S2_fS2_fjLj256ELj1ELj4ELj1ELj16ENS_18Kernel_traits_baseILj256ES2_S2_fS2_fjLj128EEEEELb0ELb1ELb0ELb0EEEvNS_9FwdParamsE,(.L_x_9087 - _ZN10layer_norm13ln_fwd_kernelINS_13Kernel_traitsI13__nv_bfloat16S2_fS2_fjLj256ELj1ELj4ELj1ELj16ENS_18Kernel_traits_baseILj256ES2_S2_fS2_fjLj128EEEEELb0ELb1ELb0ELb0EEEvNS_9FwdParamsE)
        .other          _ZN10layer_norm13ln_fwd_kernelINS_13Kernel_traitsI13__nv_bfloat16S2_fS2_fjLj256ELj1ELj4ELj1ELj16ENS_18Kernel_traits_baseILj256ES2_S2_fS2_fjLj128EEEEELb0ELb1ELb0ELb0EEEvNS_9FwdParamsE,@"STO_CUDA_ENTRY STV_DEFAULT"
_ZN10layer_norm13ln_fwd_kernelINS_13Kernel_traitsI13__nv_bfloat16S2_fS2_fjLj256ELj1ELj4ELj1ELj16ENS_18Kernel_traits_baseILj256ES2_S2_fS2_fjLj128EEEEELb0ELb1ELb0ELb0EEEvNS_9FwdParamsE:
.text._ZN10layer_norm13ln_fwd_kernelINS_13Kernel_traitsI13__nv_bfloat16S2_fS2_fjLj256ELj1ELj4ELj1ELj16ENS_18Kernel_traits_baseILj256ES2_S2_fS2_fjLj128EEEEELb0ELb1ELb0ELb0EEEvNS_9FwdParamsE:
        /* <DEDUP_REMOVED lines=30> */
.L_x_2635:
[----:B------:R-:W-:Y:S05]  /*01e0*/  BSYNC.RECONVERGENT B0 ;  /* 0x0000000000007941 */ /* 0x000fea0003800200 */
.L_x_2634:
        /* <DEDUP_REMOVED lines=10> */
[----:B------:R-:W-:Y:S02]  /*0290*/  PRMT R6, R19, 0x7632, R6 ;  /* 0x0000763213067816 */ /* 0x000fe40000000006 */
[----:B------:R-:W-:Y:S01]  /*02a0*/  PRMT R7, R18, 0x7632, R7 ;  /* 0x0000763212077816 */ /* 0x000fe20000000007 */
[----:B------:R-:W3:Y:S01]  /*02b0*/  LDCU UR5, c[0x0][0x448] ;  /* 0x00008900ff0577ac */ /* 0x000ee20008000800 */
[----:B------:R-:W-:-:S02]  /*02c0*/  PRMT R32, R17, 0x7632, R32 ;  /* 0x0000763211207816 */ /* 0x000fc40000000020 */
[----:B------:R-:W-:Y:S01]  /*02d0*/  PRMT R33, R16, 0x7632, R33 ;  /* 0x0000763210217816 */ /* 0x000fe20000000021 */
[----:B------:R-:W4:Y:S01]  /*02e0*/  LDCU.64 UR10, c[0x0][0x3a0] ;  /* 0x00007400ff0a77ac */ /* 0x000f220008000a00 */
[----:B-1----:R-:W-:-:S04]  /*02f0*/  ISETP.NE.U32.AND P0, PT, RZ, UR8, PT ;  /* 0x00000008ff007c0c */ /* 0x002fc8000bf05070 */
[----:B------:R-:W-:Y:S02]  /*0300*/  ISETP.NE.AND.EX P0, PT, RZ, UR9, PT, P0 ;  /* 0x00000009ff007c0c */ /* 0x000fe4000bf05300 */
[----:B0-----:R-:W-:-:S13]  /*0310*/  ISETP.NE.AND P1, PT, RZ, UR4, PT ;  /* 0x00000004ff007c0c */ /* 0x001fda000bf25270 */
.L_x_2643:
        /* <DEDUP_REMOVED lines=21> */
[----:B------:R0:W4:Y:S01]  /*0470*/  LDG.E.128 R24, desc[UR6][R38.64+0x10] ;  /* 0x0000100626187981 */ /* 0x000122000c1e1d00 */
[C---:B-----5:R-:W-:Y:S02]  /*0480*/  SHF.L.U32 R40, R20.reuse, 0x10, RZ ;  /* 0x0000001014287819 */ /* 0x060fe400000006ff */
[----:B------:R-:W-:Y:S02]  /*0490*/  PRMT R20, R20, 0x7632, R20 ;  /* 0x0000763214147816 */ /* 0x000fe40000000014 */
[----:B------:R-:W-:Y:S01]  /*04a0*/  SHF.L.U32 R42, R16, 0x10, RZ ;  /* 0x00000010102a7819 */ /* 0x000fe200000006ff */
[----:B------:R-:W-:Y:S01]  /*04b0*/  FMUL.FTZ R41, R40, R37 ;  /* 0x0000002528297220 */ /* 0x000fe20000410000 */
[----:B------:R-:W-:-:S02]  /*04c0*/  SHF.L.U32 R20, R20, 0x10, RZ ;  /* 0x0000001014147819 */ /* 0x000fc400000006ff */
[----:B------:R-:W-:Y:S02]  /*04d0*/  SHF.L.U32 R44, R21, 0x10, RZ ;  /* 0x00000010152c7819 */ /* 0x000fe400000006ff */
[----:B------:R-:W-:Y:S01]  /*04e0*/  SHF.L.U32 R40, R33, 0x10, RZ ;  /* 0x0000001021287819 */ /* 0x000fe200000006ff */
[-C--:B------:R-:W-:Y:S01]  /*04f0*/  FMUL.FTZ R20, R20, R37.reuse ;  /* 0x0000002514147220 */ /* 0x080fe20000410000 */
[----:B------:R-:W-:Y:S01]  /*0500*/  PRMT R21, R21, 0x7632, R21 ;  /* 0x0000763215157816 */ /* 0x000fe20000000015 */
[----:B0-----:R-:W-:Y:S01]  /*0510*/  FMUL.FTZ R39, R44, R37 ;  /* 0x000000252c277220 */ /* 0x001fe20000410000 */
[----:B------:R-:W-:-:S04]  /*0520*/  PRMT R38, R22, 0x7632, R38 ;  /* 0x0000763216267816 */ /* 0x000fc80000000026 */
[----:B------:R-:W-:-:S05]  /*0530*/  SHF.L.U32 R38, R38, 0x10, RZ ;  /* 0x0000001026267819 */ /* 0x000fca00000006ff */
[----:B------:R-:W-:Y:S01]  /*0540*/  FMUL.FTZ R38, R38, R37 ;  /* 0x0000002526267220 */ /* 0x000fe20000410000 */
[----:B--2---:R-:W-:Y:S01]  /*0550*/  FFMA.FTZ R28, R41, R42, R28 ;  /* 0x0000002a291c7223 */ /* 0x004fe2000001001c */
[----:B------:R-:W-:Y:S01]  /*0560*/  SHF.L.U32 R41, R17, 0x10, RZ ;  /* 0x0000001011297819 */ /* 0x000fe200000006ff */
[----:B------:R-:W-:Y:S01]  /*0570*/  FFMA.FTZ R29, R20, R40, R29 ;  /* 0x00000028141d7223 */ /* 0x000fe2000001001d */
[----:B------:R-:W-:Y:S02]  /*0580*/  SHF.L.U32 R40, R22, 0x10, RZ ;  /* 0x0000001016287819 */ /* 0x000fe400000006ff */
[----:B------:R-:W-:Y:S01]  /*0590*/  SHF.L.U32 R22, R21, 0x10, RZ ;  /* 0x0000001015167819 */ /* 0x000fe200000006ff */
[----:B------:R-:W-:Y:S01]  /*05a0*/  FFMA.FTZ R30, R39, R41, R30 ;  /* 0x00000029271e7223 */ /* 0x000fe2000001001e */
[C---:B------:R-:W-:Y:S02]  /*05b0*/  PRMT R39, R23.reuse, 0x7632, R39 ;  /* 0x0000763217277816 */ /* 0x040fe40000000027 */
[----:B------:R-:W-:Y:S01]  /*05c0*/  SHF.L.U32 R42, R23, 0x10, RZ ;  /* 0x00000010172a7819 */ /* 0x000fe200000006ff */
[-C--:B------:R-:W-:Y:S01]  /*05d0*/  FMUL.FTZ R23, R40, R37.reuse ;  /* 0x0000002528177220 */ /* 0x080fe20000410000 */
[----:B------:R-:W-:Y:S01]  /*05e0*/  SHF.L.U32 R20, R32, 0x10, RZ ;  /* 0x0000001020147819 */ /* 0x000fe200000006ff */
[-C--:B------:R-:W-:Y:S01]  /*05f0*/  FMUL.FTZ R40, R22, R37.reuse ;  /* 0x0000002516287220 */ /* 0x080fe20000410000 */
[----:B------:R-:W-:Y:S01]  /*0600*/  SHF.L.U32 R44, R39, 0x10, RZ ;  /* 0x00000010272c7819 */ /* 0x000fe200000006ff */
[-C--:B------:R-:W-:Y:S01]  /*0610*/  FMUL.FTZ R21, R42, R37.reuse ;  /* 0x000000252a157220 */ /* 0x080fe20000410000 */
[----:B------:R-:W-:Y:S01]  /*0620*/  SHF.L.U32 R39, R19, 0x10, RZ ;  /* 0x0000001013277819 */ /* 0x000fe200000006ff */
[----:B------:R-:W-:Y:S01]  /*0630*/  FFMA.FTZ R31, R40, R20, R31 ;  /* 0x00000014281f7223 */ /* 0x000fe2000001001f */
[----:B------:R-:W-:Y:S01]  /*0640*/  SHF.L.U32 R20, R18, 0x10, RZ ;  /* 0x0000001012147819 */ /* 0x000fe200000006ff */
[----:B------:R-:W-:Y:S01]  /*0650*/  FMUL.FTZ R22, R44, R37 ;  /* 0x000000252c167220 */ /* 0x000fe20000410000 */
[----:B------:R-:W-:Y:S01]  /*0660*/  SHF.L.U32 R37, R7, 0x10, RZ ;  /* 0x0000001007257819 */ /* 0x000fe200000006ff */
[----:B----4-:R-:W-:Y:S01]  /*0670*/  FFMA.FTZ R26, R21, R39, R26 ;  /* 0x00000027151a7223 */ /* 0x010fe2000001001a */
[----:B------:R-:W-:Y:S01]  /*0680*/  SHF.L.U32 R40, R6, 0x10, RZ ;  /* 0x0000001006287819 */ /* 0x000fe200000006ff */
[----:B------:R-:W-:-:S02]  /*0690*/  FFMA.FTZ R24, R23, R20, R24 ;  /* 0x0000001417187223 */ /* 0x000fc40000010018 */
[----:B------:R-:W-:Y:S02]  /*06a0*/  FFMA.FTZ R25, R38, R37, R25 ;  /* 0x0000002526197223 */ /* 0x000fe40000010019 */
[----:B------:R-:W-:Y:S01]  /*06b0*/  FFMA.FTZ R27, R22, R40, R27 ;  /* 0x00000028161b7223 */ /* 0x000fe2000001001b */
[----:B------:R-:W-:Y:S06]  /*06c0*/  BRA `(.L_x_2639) ;  /* 0x0000000000907947 */ /* 0x000fec0003800000 */
.L_x_2638:
[----:B-----5:R-:W-:Y:S01]  /*06d0*/  PRMT R25, R20, 0x7632, R25 ;  /* 0x0000763214197816 */ /* 0x020fe20000000019 */
[----:B------:R-:W-:Y:S01]  /*06e0*/  IMAD.U32 R40, R22, 0x10000, RZ ;  /* 0x0001000016287824 */ /* 0x000fe200078e00ff */
[----:B------:R-:W-:Y:S02]  /*06f0*/  SHF.L.U32 R20, R20, 0x10, RZ ;  /* 0x0000001014147819 */ /* 0x000fe400000006ff */
[C---:B------:R-:W-:Y:S01]  /*0700*/  SHF.L.U32 R38, R21.reuse, 0x10, RZ ;  /* 0x0000001015267819 */ /* 0x040fe200000006ff */
[-C--:B------:R-:W-:Y:S01]  /*0710*/  FMUL.FTZ R39, R40, R37.reuse ;  /* 0x0000002528277220 */ /* 0x080fe20000410000 */
[----:B------:R-:W-:Y:S01]  /*0720*/  PRMT R26, R21, 0x7632, R26 ;  /* 0x00007632151a7816 */ /* 0x000fe2000000001a */
[----:B------:R-:W-:Y:S01]  /*0730*/  FMUL.FTZ R21, R20, R37 ;  /* 0x0000002514157220 */ /* 0x000fe20000410000 */
[----:B------:R-:W-:Y:S02]  /*0740*/  PRMT R27, R22, 0x7632, R27 ;  /* 0x00007632161b7816 */ /* 0x000fe4000000001b */
[----:B------:R-:W-:-:S02]  /*0750*/  PRMT R29, R23, 0x7632, R29 ;  /* 0x00007632171d7816 */ /* 0x000fc4000000001d */
[----:B------:R-:W-:Y:S01]  /*0760*/  SHF.L.U32 R42, R23, 0x10, RZ ;  /* 0x00000010172a7819 */ /* 0x000fe200000006ff */
[-C--:B------:R-:W-:Y:S01]  /*0770*/  FMUL.FTZ R23, R38, R37.reuse ;  /* 0x0000002526177220 */ /* 0x080fe20000410000 */
[----:B------:R-:W-:Y:S02]  /*0780*/  SHF.L.U32 R28, R16, 0x10, RZ ;  /* 0x00000010101c7819 */ /* 0x000fe400000006ff */
[----:B------:R-:W-:Y:S02]  /*0790*/  SHF.L.U32 R20, R25, 0x10, RZ ;  /* 0x0000001019147819 */ /* 0x000fe400000006ff */
[----:B------:R-:W-:Y:S01]  /*07a0*/  SHF.L.U32 R22, R26, 0x10, RZ ;  /* 0x000000101a167819 */ /* 0x000fe200000006ff */
[----:B------:R-:W-:Y:S01]  /*07b0*/  FMUL.FTZ R28, R21, R28 ;  /* 0x0000001c151c7220 */ /* 0x000fe20000410000 */
[----:B------:R-:W-:Y:S01]  /*07c0*/  SHF.L.U32 R38, R27, 0x10, RZ ;  /* 0x000000101b267819 */ /* 0x000fe200000006ff */
[-C--:B------:R-:W-:Y:S01]  /*07d0*/  FMUL.FTZ R26, R42, R37.reuse ;  /* 0x000000252a1a7220 */ /* 0x080fe20000410000 */
[----:B------:R-:W-:Y:S01]  /*07e0*/  SHF.L.U32 R40, R29, 0x10, RZ ;  /* 0x000000101d287819 */ /* 0x000fe200000006ff */
[-C--:B------:R-:W-:Y:S01]  /*07f0*/  FMUL.FTZ R29, R20, R37.reuse ;  /* 0x00000025141d7220 */ /* 0x080fe20000410000 */
[-C--:B------:R-:W-:Y:S01]  /*0800*/  FMUL.FTZ R31, R22, R37.reuse ;  /* 0x00000025161f7220 */ /* 0x080fe20000410000 */
[-C--:B------:R-:W-:Y:S01]  /*0810*/  FMUL.FTZ R25, R38, R37.reuse ;  /* 0x0000002526197220 */ /* 0x080fe20000410000 */
[----:B------:R-:W-:Y:S01]  /*0820*/  SHF.L.U32 R30, R17, 0x10, RZ ;  /* 0x00000010111e7819 */ /* 0x000fe200000006ff */
[----:B------:R-:W-:Y:S01]  /*0830*/  FMUL.FTZ R27, R40, R37 ;  /* 0x00000025281b7220 */ /* 0x000fe20000410000 */
[----:B------:R-:W-:-:S02]  /*0840*/  SHF.L.U32 R24, R18, 0x10, RZ ;  /* 0x0000001012187819 */ /* 0x000fc400000006ff */
[----:B------:R-:W-:Y:S01]  /*0850*/  SHF.L.U32 R21, R19, 0x10, RZ ;  /* 0x0000001013157819 */ /* 0x000fe200000006ff */
[----:B------:R-:W-:Y:S01]  /*0860*/  FMUL.FTZ R30, R23, R30 ;  /* 0x0000001e171e7220 */ /* 0x000fe20000410000 */
[----:B------:R-:W-:Y:S01]  /*0870*/  SHF.L.U32 R20, R33, 0x10, RZ ;  /* 0x0000001021147819 */ /* 0x000fe200000006ff */
[----:B------:R-:W-:Y:S01]  /*0880*/  FMUL.FTZ R24, R39, R24 ;  /* 0x0000001827187220 */ /* 0x000fe20000410000 */
[----:B------:R-:W-:Y:S01]  /*0890*/  SHF.L.U32 R22, R32, 0x10, RZ ;  /* 0x0000001020167819 */ /* 0x000fe200000006ff */
[----:B------:R-:W-:Y:S01]  /*08a0*/  FMUL.FTZ R26, R26, R21 ;  /* 0x000000151a1a7220 */ /* 0x000fe20000410000 */
[----:B------:R-:W-:Y:S01]  /*08b0*/  SHF.L.U32 R38, R7, 0x10, RZ ;  /* 0x0000001007267819 */ /* 0x000fe200000006ff */
[----:B------:R-:W-:Y:S01]  /*08c0*/  FMUL.FTZ R29, R29, R20 ;  /* 0x000000141d1d7220 */ /* 0x000fe20000410000 */
[----:B------:R-:W-:Y:S01]  /*08d0*/  SHF.L.U32 R40, R6, 0x10, RZ ;  /* 0x0000001006287819 */ /* 0x000fe200000006ff */
[----:B------:R-:W-:Y:S02]  /*08e0*/  FMUL.FTZ R31, R31, R22 ;  /* 0x000000161f1f7220 */ /* 0x000fe40000410000 */
[----:B------:R-:W-:-:S02]  /*08f0*/  FMUL.FTZ R25, R25, R38 ;  /* 0x0000002619197220 */ /* 0x000fc40000410000 */
[----:B------:R-:W-:-:S07]  /*0900*/  FMUL.FTZ R27, R27, R40 ;  /* 0x000000281b1b7220 */ /* 0x000fce0000410000 */
.L_x_2639:
[----:B------:R-:W0:Y:S02]  /*0910*/  LDC.64 R20, c[0x0][0x3a8] ;  /* 0x0000ea00ff147b82 */ /* 0x000e240000000a00 */
[----:B0-----:R-:W-:-:S05]  /*0920*/  IMAD.WIDE.U32 R20, R36, 0x20, R20 ;  /* 0x0000002024147825 */ /* 0x001fca00078e0014 */
[----:B------:R0:W-:Y:S04]  /*0930*/  STG.E.128 desc[UR6][R20.64], R28 ;  /* 0x0000001c14007986 */ /* 0x0001e8000c101d06 */
[----:B------:R0:W-:Y:S02]  /*0940*/  STG.E.128 desc[UR6][R20.64+0x10], R24 ;  /* 0x0000101814007986 */ /* 0x0001e4000c101d06 */
.L_x_2637:
[----:B---34-:R-:W-:Y:S05]  /*0950*/  BSYNC.RECONVERGENT B0 ;  /* 0x0000000000007941 */ /* 0x018fea0003800200 */
.L_x_2636:
        /* <DEDUP_REMOVED lines=53> */
.L_x_2655:
        /* <DEDUP_REMOVED lines=23> */
[----:B------:R-:W-:Y:S01]  /*0e20*/  IMAD.U32 R39, R39, 0x10000, RZ ;  /* 0x0001000027277824 */ /* 0x000fe200078e00ff */
[----:B------:R-:W-:Y:S01]  /*0e30*/  SHF.L.U32 R23, R23, 0x10, RZ ;  /* 0x0000001017177819 */ /* 0x000fe200000006ff */
[----:B------:R-:W-:Y:S01]  /*0e40*/  FMUL.FTZ R40, R37, R38 ;  /* 0x0000002625287220 */ /* 0x000fe20000410000 */
[----:B------:R-:W-:Y:S01]  /*0e50*/  SHF.L.U32 R41, R41, 0x10, RZ ;  /* 0x0000001029297819 */ /* 0x000fe200000006ff */
[--C-:B------:R-:W-:Y:S01]  /*0e60*/  FADD.FTZ R42, R30, -R20.reuse ;  /* 0x800000141e2a7221 */ /* 0x100fe20000010000 */
[----:B------:R-:W-:Y:S01]  /*0e70*/  SHF.L.U32 R44, R9, 0x10, RZ ;  /* 0x00000010092c7819 */ /* 0x000fe200000006ff */
[----:B------:R-:W-:Y:S01]  /*0e80*/  FFMA.FTZ R38, R22, R21, R23 ;  /* 0x0000001516267223 */ /* 0x000fe20000010017 */
[--C-:B------:R-:W-:Y:S01]  /*0e90*/  FADD.FTZ R22, R28, -R20.reuse ;  /* 0x800000141c167221 */ /* 0x100fe20000010000 */
[----:B------:R-:W-:Y:S01]  /*0ea0*/  FFMA.FTZ R40, R40, R39, R41 ;  /* 0x0000002728287223 */ /* 0x000fe20000010029 */
[----:B------:R-:W-:Y:S01]  /*0eb0*/  SHF.L.U32 R39, R12, 0x10, RZ ;  /* 0x000000100c277819 */ /* 0x000fe200000006ff */
[C---:B------:R-:W-:Y:S01]  /*0ec0*/  FMUL.FTZ R41, R37.reuse, R42 ;  /* 0x0000002a25297220 */ /* 0x040fe20000410000 */
[----:B------:R-:W-:Y:S01]  /*0ed0*/  SHF.L.U32 R21, R8, 0x10, RZ ;  /* 0x0000001008157819 */ /* 0x000fe200000006ff */
[----:B------:R-:W-:Y:S01]  /*0ee0*/  FMUL.FTZ R22, R37, R22 ;  /* 0x0000001625167220 */ /* 0x000fe20000410000 */
[----:B------:R-:W-:Y:S01]  /*0ef0*/  FADD.FTZ R42, R24, -R20 ;  /* 0x80000014182a7221 */ /* 0x000fe20000010000 */
[----:B------:R-:W-:-:S02]  /*0f00*/  SHF.L.U32 R23, R10, 0x10, RZ ;  /* 0x000000100a177819 */ /* 0x000fc400000006ff */
[----:B------:R-:W-:Y:S01]  /*0f10*/  FFMA.FTZ R39, R22, R39, R21 ;  /* 0x0000002716277223 */ /* 0x000fe20000010015 */
[----:B------:R-:W-:Y:S02]  /*0f20*/  SHF.L.U32 R22, R13, 0x10, RZ ;  /* 0x000000100d167819 */ /* 0x000fe400000006ff */
        /* <DEDUP_REMOVED lines=8> */
[----:B------:R-:W-:-:S04]  /*0fb0*/  FMUL.FTZ R42, R37, R42 ;  /* 0x0000002a252a7220 */ /* 0x000fc80000410000 */
        /* <DEDUP_REMOVED lines=17> */
.L_x_2642:
[----:B------:R-:W-:Y:S05]  /*10d0*/  BSYNC.RECONVERGENT B0 ;  /* 0x0000000000007941 */ /* 0x000fea0003800200 */
.L_x_2641:
[----:B01----:R-:W0:Y:S02]  /*10e0*/  LDC.64 R20, c[0x0][0x380] ;  /* 0x0000e000ff147b82 */ /* 0x003e240000000a00 */
[----:B0-----:R-:W-:-:S04]  /*10f0*/  LEA R0, R20, R0, 0x2 ;  /* 0x0000000014007211 */ /* 0x001fc800078e10ff */
[----:B------:R-:W-:-:S13]  /*1100*/  ISETP.GE.AND P2, PT, R0, R21, PT ;  /* 0x000000150000720c */ /* 0x000fda0003f46270 */
[----:B------:R-:W-:Y:S05]  /*1110*/  @!P2 BRA `(.L_x_2643) ;  /* 0xfffffff00080a947 */ /* 0x000fea000383ffff */
[----:B------:R-:W-:Y:S05]  /*1120*/  EXIT ;  /* 0x000000000000794d */ /* 0x000fea0003800000 */
.L_x_2640:
        /* <DEDUP_REMOVED lines=8> */
.L_x_2645:
[----:B------:R-:W-:Y:S05]  /*11b0*/  BSYNC B0 ;  /* 0x0000000000007941 */ /* 0x000fea0003800000 */
.L_x_2644:
        /* <DEDUP_REMOVED lines=9> */
.L_x_2646:
[----:B------:R-:W-:Y:S01]  /*1250*/  HFMA2 R23, -RZ, RZ, 0, 2.384185791015625e-07 ;  /* 0x00000004ff177431 */ /* 0x000fe200000001ff */
[----:B------:R-:W-:-:S05]  /*1260*/  MOV R37, R45 ;  /* 0x0000002d00257202 */ /* 0x000fca0000000f00 */
[----:B------:R-:W-:-:S05]  /*1270*/  FADD.FTZ R40, R38, R37 ;  /* 0x0000002526287221 */ /* 0x000fca0000010000 */
[----:B------:R-:W-:-:S07]  /*1280*/  MOV R44, R40 ;  /* 0x00000028002c7202 */ /* 0x000fce0000000f00 */
[----:B------:R-:W-:Y:S05]  /*1290*/  WARPSYNC.COLLECTIVE R21, `(.L_x_2647) ;  /* 0x0000000015087348 */ /* 0x000fea0003c00000 */
[----:B------:R0:W1:Y:S02]  /*12a0*/  SHFL.BFLY P5, R45, R44, R23, R22 ;  /* 0x0c0000172c2d7389 */ /* 0x00006400000a0016 */
[----:B01----:R-:W-:Y:S05]  /*12b0*/  ENDCOLLECTIVE ;  /* 0x000000000000791b */ /* 0x003fea0003800000 */
.L_x_2647:
        /* <DEDUP_REMOVED lines=8> */
.L_x_2648:
[----:B------:R-:W-:Y:S01]  /*1340*/  IMAD.MOV.U32 R23, RZ, RZ, 0x10 ;  /* 0x00000010ff177424 */ /* 0x000fe200078e00ff */
[----:B------:R-:W-:-:S05]  /*1350*/  MOV R42, R45 ;  /* 0x0000002d002a7202 */ /* 0x000fca0000000f00 */
[----:B------:R-:W-:-:S05]  /*1360*/  FADD.FTZ R42, R41, R42 ;  /* 0x0000002a292a7221 */ /* 0x000fca0000010000 */
[----:B------:R-:W-:-:S07]  /*1370*/  MOV R44, R42 ;  /* 0x0000002a002c7202 */ /* 0x000fce0000000f00 */
[----:B------:R-:W-:Y:S05]  /*1380*/  WARPSYNC.COLLECTIVE R21, `(.L_x_2649) ;  /* 0x0000000015087348 */ /* 0x000fea0003c00000 */
[----:B------:R0:W1:Y:S02]  /*1390*/  SHFL.BFLY P5, R45, R44, R23, R22 ;  /* 0x0c0000172c2d7389 */ /* 0x00006400000a0016 */
[----:B01----:R-:W-:Y:S05]  /*13a0*/  ENDCOLLECTIVE ;  /* 0x000000000000791b */ /* 0x003fea0003800000 */
.L_x_2649:
        /* <DEDUP_REMOVED lines=27> */
.L_x_2650:
[----:B------:R-:W-:Y:S01]  /*1560*/  HFMA2 R23, -RZ, RZ, 0, 1.1920928955078125e-07 ;  /* 0x00000002ff177431 */ /* 0x000fe200000001ff */
[----:B------:R-:W-:-:S05]  /*1570*/  MOV R41, R45 ;  /* 0x0000002d00297202 */ /* 0x000fca0000000f00 */
[----:B------:R-:W-:-:S05]  /*1580*/  FADD.FTZ R41, R20, R41 ;  /* 0x0000002914297221 */ /* 0x000fca0000010000 */
[----:B------:R-:W-:-:S07]  /*1590*/  MOV R44, R41 ;  /* 0x00000029002c7202 */ /* 0x000fce0000000f00 */
[----:B------:R-:W-:Y:S05]  /*15a0*/  WARPSYNC.COLLECTIVE R21, `(.L_x_2651) ;  /* 0x0000000015087348 */ /* 0x000fea0003c00000 */
[----:B------:R0:W1:Y:S02]  /*15b0*/  SHFL.BFLY P5, R45, R44, R23, R22 ;  /* 0x0c0000172c2d7389 */ /* 0x00006400000a0016 */
[----:B01----:R-:W-:Y:S05]  /*15c0*/  ENDCOLLECTIVE ;  /* 0x000000000000791b */ /* 0x003fea0003800000 */
.L_x_2651:
[----:B------:R-:W-:Y:S01]  /*15d0*/  HFMA2 R23, -RZ, RZ, 0, 2.384185791015625e-07 ;  /* 0x00000004ff177431 */ /* 0x000fe200000001ff */
[----:B------:R-:W-:-:S05]  /*15e0*/  MOV R38, R45 ;  /* 0x0000002d00267202 */ /* 0x000fca0000000f00 */
[----:B------:R-:W-:-:S05]  /*15f0*/  FADD.FTZ R38, R41, R38 ;  /* 0x0000002629267221 */ /* 0x000fca0000010000 */
[----:B------:R-:W-:-:S07]  /*1600*/  MOV R44, R38 ;  /* 0x00000026002c7202 */ /* 0x000fce0000000f00 */
[----:B------:R-:W-:Y:S05]  /*1610*/  WARPSYNC.COLLECTIVE R21, `(.L_x_2652) ;  /* 0x0000000015087348 */ /* 0x000fea0003c00000 */
[----:B------:R0:W1:Y:S02]  /*1620*/  SHFL.BFLY P5, R45, R44, R23, R22 ;  /* 0x0c0000172c2d7389 */ /* 0x00006400000a0016 */
[----:B01----:R-:W-:Y:S05]  /*1630*/  ENDCOLLECTIVE ;  /* 0x000000000000791b */ /* 0x003fea0003800000 */
.L_x_2652:
[----:B------:R-:W-:Y:S01]  /*1640*/  HFMA2 R23, -RZ, RZ, 0, 4.76837158203125e-07 ;  /* 0x00000008ff177431 */ /* 0x000fe200000001ff */
[----:B------:R-:W-:-:S05]  /*1650*/  MOV R43, R45 ;  /* 0x0000002d002b7202 */ /* 0x000fca0000000f00 */
[----:B------:R-:W-:-:S05]  /*1660*/  FADD.FTZ R43, R38, R43 ;  /* 0x0000002b262b7221 */ /* 0x000fca0000010000 */
[----:B------:R-:W-:-:S07]  /*1670*/  MOV R44, R43 ;  /* 0x0000002b002c7202 */ /* 0x000fce0000000f00 */
[----:B------:R-:W-:Y:S05]  /*1680*/  WARPSYNC.COLLECTIVE R21, `(.L_x_2653) ;  /* 0x0000000015087348 */ /* 0x000fea0003c00000 */
[----:B------:R0:W1:Y:S02]  /*1690*/  SHFL.BFLY P5, R45, R44, R23, R22 ;  /* 0x0c0000172c2d7389 */ /* 0x00006400000a0016 */
[----:B01----:R-:W-:Y:S05]  /*16a0*/  ENDCOLLECTIVE ;  /* 0x000000000000791b */ /* 0x003fea0003800000 */
.L_x_2653:
[----:B------:R-:W-:Y:S01]  /*16b0*/  HFMA2 R23, -RZ, RZ, 0, 9.5367431640625e-07 ;  /* 0x00000010ff177431 */ /* 0x000fe200000001ff */
[----:B------:R-:W-:-:S05]  /*16c0*/  MOV R40, R45 ;  /* 0x0000002d00287202 */ /* 0x000fca0000000f00 */
[----:B------:R-:W-:-:S05]  /*16d0*/  FADD.FTZ R40, R43, R40 ;  /* 0x000000282b287221 */ /* 0x000fca0000010000 */
[----:B------:R-:W-:-:S07]  /*16e0*/  MOV R44, R40 ;  /* 0x00000028002c7202 */ /* 0x000fce0000000f00 */
[----:B------:R-:W-:Y:S05]  /*16f0*/  WARPSYNC.COLLECTIVE R21, `(.L_x_2654) ;  /* 0x0000000015087348 */ /* 0x000fea0003c00000 */
[----:B------:R0:W1:Y:S02]  /*1700*/  SHFL.BFLY P5, R45, R44, R23, R22 ;  /* 0x0c0000172c2d7389 */ /* 0x00006400000a0016 */
[----:B01----:R-:W-:Y:S05]  /*1710*/  ENDCOLLECTIVE ;  /* 0x000000000000791b */ /* 0x003fea0003800000 */
.L_x_2654:
[----:B------:R-:W-:Y:S05]  /*1720*/  BRA `(.L_x_2655) ;  /* 0xfffffff400607947 */ /* 0x000fea000383ffff */
.L_x_2656:
        /* <DEDUP_REMOVED lines=13> */
.L_x_9087:


//--------------------- .text._ZN10layer_norm13ln_fwd_kernelINS_13Kernel_traitsI13__nv_bfloat16S2_fS2_fjLj256ELj1ELj4ELj1ELj16ENS_18Kernel_traits_baseILj256ES2_S2_fS2_fjLj128EEEEELb0ELb1ELb0ELb1EEEvNS_9FwdParamsE --------------------------
	.section	.text._ZN10layer_norm13ln_fwd_kernelINS_13Kernel_traitsI13__nv_bfloat16S2_fS2_fjLj256ELj1ELj4ELj1ELj16ENS_18Kernel_traits_baseILj256ES2_S2_fS2_fjLj128EEEEELb0ELb1ELb0ELb1EEEvNS_9FwdParamsE,"ax",@progbits
	.align	128
        .global         _ZN10layer_norm13ln_fwd_kernelINS_13Kernel_traitsI13__nv_bfloat16S2_fS2_fjLj256ELj1ELj4ELj1ELj16ENS_18Kernel_traits_baseILj256ES2_S2_fS2_fjLj128EEEEELb0ELb1ELb0ELb1EEEvNS_9FwdParamsE
        .type           _ZN10layer_norm13ln_fwd_kernelINS_13Kernel_traitsI13__nv_bfloat16S2_fS2_fjLj256ELj1ELj4ELj1ELj16ENS_18Kernel_traits_baseILj256ES2_S2_fS2_fjLj128EEEEELb0ELb1ELb0ELb1EEEvNS_9FwdParamsE,@function
        .size           _ZN10layer_norm13ln_fwd_kernelINS_13Kernel_traitsI13__nv_bfloat16S2_fS2_fjLj256ELj1ELj4ELj1ELj16ENS_18Kernel_traits_baseILj256ES2_S2_fS2_fjLj128EEEEELb0ELb1ELb0ELb1EEEvNS_9FwdParamsE,(.L_x_9088 - _ZN10layer_norm13ln_fwd_kernelINS_13Kernel_traitsI13__nv_bfloat16S2_fS2_fjLj256ELj1ELj4ELj1ELj16ENS_18Kernel_traits_baseILj256ES2_S2_fS2_fjLj128EEEEELb0ELb1ELb0ELb1EEEvNS_9FwdParamsE)
        .other          _ZN10layer_norm13ln_fwd_kernelINS_13Kernel_traitsI13__nv_bfloat16S2_fS2_fjLj256ELj1ELj4ELj1ELj16ENS_18Kernel_traits_baseILj256ES2_S2_fS2_fjLj128EEEEELb0ELb1ELb0ELb1EEEvNS_9FwdParamsE,@"STO_CUDA_ENTRY STV_DEFAULT"
_ZN10layer_norm13ln_fwd_kernelINS_13Kernel_traitsI13__nv_bfloat16S2_fS2_fjLj256ELj1ELj4ELj1ELj16ENS_18Kernel_traits_baseILj256ES2_S2_fS2_fjLj128EEEEELb0ELb1ELb0ELb1EEEvNS_9FwdParamsE:
.text._ZN10layer_norm13ln_fwd_kernelINS_13Kernel_traitsI13__nv_bfloat16S2_fS2_fjLj256ELj1ELj4ELj1ELj16ENS_18Kernel_traits_baseILj256ES2_S2_fS2_fjLj128EEEEELb0ELb1ELb0ELb1EEEvNS_9FwdParamsE:
        /* <DEDUP_REMOVED lines=53> */
[----:B0-----:R-:W-:Y:S02]  /*0350*/  SHF.L.U32 R2, R21, 0x10, RZ ;  /* 0x0000001015027819 */ /* 0x001fe400000006ff */
        /* <DEDUP_REMOVED lines=20> */
.L_x_2659:
[----:B------:R-:W1:Y:S01]  /*04a0*/  @P0 LDC.64 R10, c[0x0][0x3e0] ;  /* 0x0000f800ff0a0b82 */ /* 0x000e620000000a00 */
[----:B------:R-:W-:-:S05]  /*04b0*/  IMAD R16, R6, UR4, RZ ;  /* 0x0000000406107c24 */ /* 0x000fca000f8e02ff */
[----:B------:R-:W-:Y:S02]  /*04c0*/  SHF.R.S32.HI R17, RZ, 0x1f, R16 ;  /* 0x0000001fff117819 */ /* 0x000fe40000011410 */
[----:B------:R-:W2:Y:S02]  /*04d0*/  LDC.64 R8, c[0x0][0x390] ;  /* 0x0000e400ff087b82 */ /* 0x000ea40000000a00 */
[----:B------:R-:W-:-:S04]  /*04e0*/  LEA.HI R16, R17, R16, RZ, 0x3 ;  /* 0x0000001011107211 */ /* 0x000fc800078f18ff */
[----:B------:R-:W-:Y:S02]  /*04f0*/  LEA.HI.SX32 R33, R16, R5, 0x1d ;  /* 0x0000000510217211 */ /* 0x000fe400078feaff */
[----:B------:R-:W3:Y:S01]  /*0500*/  LDC.64 R18, c[0x0][0x3a8] ;  /* 0x0000ea00ff127b82 */ /* 0x000ee20000000a00 */
[----:B-1----:R-:W-:-:S06]  /*0510*/  @P0 IMAD.WIDE R16, R6, 0x2, R10 ;  /* 0x0000000206100825 */ /* 0x002fcc00078e020a */
[----:B------:R-:W4:Y:S01]  /*0520*/  @P0 LDG.E.U16 R16, desc[UR6][R16.64] ;  /* 0x0000000610100981 */ /* 0x000f22000c1e1500 */
[----:B--2---:R-:W-:-:S06]  /*0530*/  IMAD.WIDE.U32 R8, R33, 0x10, R8 ;  /* 0x0000001021087825 */ /* 0x004fcc00078e0008 */
[----:B------:R-:W2:Y:S01]  /*0540*/  LDG.E.128 R8, desc[UR6][R8.64] ;  /* 0x0000000608087981 */ /* 0x000ea2000c1e1d00 */
[----:B------:R-:W-:Y:S01]  /*0550*/  HFMA2 R20, -RZ, RZ, 1.875, 0 ;  /* 0x3f800000ff147431 */ /* 0x000fe200000001ff */
[----:B------:R-:W-:Y:S01]  /*0560*/  UMOV UR9, 0xffffffff ;  /* 0xffffffff00097882 */ /* 0x000fe20000000000 */
[----:B------:R-:W-:Y:S02]  /*0570*/  ISETP.NE.AND P1, PT, R5, RZ, PT ;  /* 0x000000ff0500720c */ /* 0x000fe40003f25270 */
[----:B----4-:R-:W-:Y:S02]  /*0580*/  @P0 SHF.L.U32 R20, R16, 0x10, RZ ;  /* 0x0000001010140819 */ /* 0x010fe400000006ff */
[C---:B--2---:R-:W-:Y:S02]  /*0590*/  SHF.L.U32 R23, R8.reuse, 0x10, RZ ;  /* 0x0000001008177819 */ /* 0x044fe400000006ff */
[----:B------:R-:W-:Y:S02]  /*05a0*/  PRMT R21, R8, 0x7632, R21 ;  /* 0x0000763208157816 */ /* 0x000fe40000000015 */
[----:B------:R-:W-:-:S02]  /*05b0*/  PRMT R22, R9, 0x7632, R22 ;  /* 0x0000763209167816 */ /* 0x000fc40000000016 */
[----:B------:R-:W-:Y:S02]  /*05c0*/  SHF.L.U32 R41, R9, 0x10, RZ ;  /* 0x0000001009297819 */ /* 0x000fe400000006ff */
[C---:B------:R-:W-:Y:S02]  /*05d0*/  SHF.L.U32 R43, R10.reuse, 0x10, RZ ;  /* 0x000000100a2b7819 */ /* 0x040fe400000006ff */
[----:B------:R-:W-:Y:S01]  /*05e0*/  PRMT R40, R10, 0x7632, R40 ;  /* 0x000076320a287816 */ /* 0x000fe20000000028 */
[-C--:B------:R-:W-:Y:S01]  /*05f0*/  FMUL.FTZ R9, R23, R20.reuse ;  /* 0x0000001417097220 */ /* 0x080fe20000410000 */
[----:B------:R-:W-:Y:S02]  /*0600*/  PRMT R10, R11, 0x7632, R10 ;  /* 0x000076320b0a7816 */ /* 0x000fe4000000000a */
[----:B------:R-:W-:Y:S01]  /*0610*/  SHF.L.U32 R21, R21, 0x10, RZ ;  /* 0x0000001015157819 */ /* 0x000fe200000006ff */
[-C--:B------:R-:W-:Y:S01]  /*0620*/  FMUL.FTZ R17, R41, R20.reuse ;  /* 0x0000001429117220 */ /* 0x080fe20000410000 */
[----:B------:R-:W-:Y:S01]  /*0630*/  SHF.L.U32 R23, R22, 0x10, RZ ;  /* 0x0000001016177819 */ /* 0x000fe200000006ff */
[----:B------:R-:W-:Y:S01]  /*0640*/  FMUL.FTZ R22, R43, R20 ;  /* 0x000000142b167220 */ /* 0x000fe20000410000 */
[----:B------:R-:W-:-:S02]  /*0650*/  SHF.L.U32 R11, R11, 0x10, RZ ;  /* 0x000000100b0b7819 */ /* 0x000fc400000006ff */
[----:B------:R-:W-:Y:S02]  /*0660*/  SHF.L.U32 R41, R40, 0x10, RZ ;  /* 0x0000001028297819 */ /* 0x000fe400000006ff */
[----:B------:R-:W-:Y:S01]  /*0670*/  SHF.L.U32 R43, R10, 0x10, RZ ;  /* 0x000000100a2b7819 */ /* 0x000fe200000006ff */
[-C--:B------:R-:W-:Y:S01]  /*0680*/  FMUL.FTZ R40, R21, R20.reuse ;  /* 0x0000001415287220 */ /* 0x080fe20000410000 */
[----:B------:R-:W-:Y:S01]  /*0690*/  FMUL.FTZ R16, R0, R9 ;  /* 0x0000000900107220 */ /* 0x000fe20000410000 */
[----:B------:R-:W-:Y:S01]  /*06a0*/  FMUL.FTZ R21, R23, R20 ;  /* 0x0000001417157220 */ /* 0x000fe20000410000 */
[----:B---3--:R-:W-:-:S04]  /*06b0*/  IMAD.WIDE.U32 R8, R33, 0x20, R18 ;  /* 0x0000002021087825 */ /* 0x008fc800078e0012 */
[-C--:B------:R-:W-:Y:S01]  /*06c0*/  FMUL.FTZ R11, R11, R20.reuse ;  /* 0x000000140b0b7220 */ /* 0x080fe20000410000 */
[-C--:B------:R-:W-:Y:S01]  /*06d0*/  FMUL.FTZ R10, R41, R20.reuse ;  /* 0x00000014290a7220 */ /* 0x080fe20000410000 */
[----:B------:R-:W-:Y:S01]  /*06e0*/  FMUL.FTZ R23, R43, R20 ;  /* 0x000000142b177220 */ /* 0x000fe20000410000 */
[----:B------:R-:W-:Y:S01]  /*06f0*/  FMUL.FTZ R18, R2, R17 ;  /* 0x0000001102127220 */ /* 0x000fe20000410000 */
[----:B------:R-:W-:Y:S01]  /*0700*/  FADD.FTZ R42, RZ, R16 ;  /* 0x00000010ff2a7221 */ /* 0x000fe20000010000 */
[----:B------:R-:W-:Y:S01]  /*0710*/  FMUL.FTZ R17, R39, R40 ;  /* 0x0000002827117220 */ /* 0x000fe20000410000 */
[----:B------:R-:W-:Y:S01]  /*0720*/  FMUL.FTZ R20, R3, R22 ;  /* 0x0000001603147220 */ /* 0x000fe20000410000 */
[----:B------:R-:W-:Y:S01]  /*0730*/  FMUL.FTZ R19, R38, R21 ;  /* 0x0000001526137220 */ /* 0x000fe20000410000 */
[----:B------:R-:W-:Y:S01]  /*0740*/  FMUL.FTZ R22, R4, R11 ;  /* 0x0000000b04167220 */ /* 0x000fe20000410000 */
[----:B------:R-:W-:Y:S01]  /*0750*/  FMUL.FTZ R21, R37, R10 ;  /* 0x0000000a25157220 */ /* 0x000fe20000410000 */
        /* <DEDUP_REMOVED lines=48> */
.L_x_2676:
        /* <DEDUP_REMOVED lines=31> */
[C---:B------:R-:W-:Y:S01]  /*0c50*/  FMUL.FTZ R43, R40.reuse, R43 ;  /* 0x0000002b282b7220 */ /* 0x040fe20000410000 */
[----:B------:R-:W-:-:S02]  /*0c60*/  FMUL.FTZ R17, R40, R17 ;  /* 0x0000001128117220 */ /* 0x000fc40000410000 */
[----:B------:R-:W1:Y:S01]  /*0c70*/  @!P1 LDC.64 R20, c[0x0][0x3c8] ;  /* 0x0000f200ff149b82 */ /* 0x000e620000000a00 */
[----:B------:R-:W-:Y:S01]  /*0c80*/  F2FP.BF16.F32.PACK_AB R9, R9, R8 ;  /* 0x000000080909723e */ /* 0x000fe200000010ff */
[----:B------:R-:W-:Y:S01]  /*0c90*/  FFMA.FTZ R8, R43, R7, R12 ;  /* 0x000000072b087223 */ /* 0x000fe2000001000c */
        /* <DEDUP_REMOVED lines=14> */
.L_x_2657:
        /* <DEDUP_REMOVED lines=10> */
[----:B------:R-:W-:Y:S02]  /*0e20*/  PRMT R39, R8, 0x7632, R39 ;  /* 0x0000763208277816 */ /* 0x000fe40000000027 */
[----:B------:R-:W-:-:S02]  /*0e30*/  PRMT R37, R9, 0x7632, R37 ;  /* 0x0000763209257816 */ /* 0x000fc40000000025 */
[----:B------:R-:W-:Y:S02]  /*0e40*/  PRMT R35, R10, 0x7632, R35 ;  /* 0x000076320a237816 */ /* 0x000fe40000000023 */
[----:B------:R-:W-:Y:S02]  /*0e50*/  PRMT R33, R11, 0x7632, R33 ;  /* 0x000076320b217816 */ /* 0x000fe40000000021 */
        /* <DEDUP_REMOVED lines=24> */
.L_x_2662:
[----:B------:R-:W0:Y:S01]  /*0fe0*/  LDC.64 R10, c[0x0][0x3e0] ;  /* 0x0000f800ff0a7b82 */ /* 0x000e220000000a00 */
[----:B------:R-:W-:-:S05]  /*0ff0*/  IMAD R12, R6, UR4, RZ ;  /* 0x00000004060c7c24 */ /* 0x000fca000f8e02ff */
[----:B------:R-:W-:Y:S02]  /*1000*/  SHF.R.S32.HI R13, RZ, 0x1f, R12 ;  /* 0x0000001fff0d7819 */ /* 0x000fe4000001140c */
[----:B------:R-:W1:Y:S02]  /*1010*/  LDC.64 R8, c[0x0][0x390] ;  /* 0x0000e400ff087b82 */ /* 0x000e640000000a00 */
[----:B------:R-:W-:-:S04]  /*1020*/  LEA.HI R38, R13, R12, RZ, 0x3 ;  /* 0x0000000c0d267211 */ /* 0x000fc800078f18ff */
[----:B------:R-:W-:Y:S02]  /*1030*/  LEA.HI.SX32 R38, R38, R5, 0x1d ;  /* 0x0000000526267211 */ /* 0x000fe400078feaff */
[----:B------:R-:W2:Y:S01]  /*1040*/  LDC.64 R44, c[0x0][0x3a0] ;  /* 0x0000e800ff2c7b82 */ /* 0x000ea20000000a00 */
[----:B0-----:R-:W-:-:S06]  /*1050*/  IMAD.WIDE R16, R6, 0x2, R10 ;  /* 0x0000000206107825 */ /* 0x001fcc00078e020a */
[----:B------:R-:W3:Y:S01]  /*1060*/  LDG.E.U16 R16, desc[UR6][R16.64] ;  /* 0x0000000610107981 */ /* 0x000ee2000c1e1500 */
[----:B-1----:R-:W-:-:S06]  /*1070*/  IMAD.WIDE.U32 R8, R38, 0x10, R8 ;  /* 0x0000001026087825 */ /* 0x002fcc00078e0008 */
[----:B------:R-:W4:Y:S01]  /*1080*/  LDG.E.128 R8, desc[UR6][R8.64] ;  /* 0x0000000608087981 */ /* 0x000f22000c1e1d00 */
[----:B--2---:R-:W-:-:S05]  /*1090*/  IMAD.WIDE.U32 R44, R38, 0x20, R44 ;  /* 0x00000020262c7825 */ /* 0x004fca00078e002c */
[----:B------:R-:W2:Y:S01]  /*10a0*/  LDG.E.128 R12, desc[UR6][R44.64] ;  /* 0x000000062c0c7981 */ /* 0x000ea2000c1e1d00 */
[----:B---3--:R-:W-:Y:S02]  /*10b0*/  SHF.L.U32 R18, R16, 0x10, RZ ;  /* 0x0000001010127819 */ /* 0x008fe400000006ff */
[----:B----4-:R-:W-:Y:S02]  /*10c0*/  PRMT R41, R9, 0x7632, R41 ;  /* 0x0000763209297816 */ /* 0x010fe40000000029 */
[C---:B------:R-:W-:Y:S02]  /*10d0*/  SHF.L.U32 R17, R10.reuse, 0x10, RZ ;  /* 0x000000100a117819 */ /* 0x040fe400000006ff */
[----:B------:R-:W-:Y:S02]  /*10e0*/  PRMT R19, R10, 0x7632, R19 ;  /* 0x000076320a137816 */ /* 0x000fe40000000013 */
[----:B------:R-:W-:Y:S02]  /*10f0*/  PRMT R42, R8, 0x7632, R42 ;  /* 0x00007632082a7816 */ /* 0x000fe4000000002a */
[----:B------:R-:W-:-:S02]  /*1100*/  PRMT R10, R11, 0x7632, R10 ;  /* 0x000076320b0a7816 */ /* 0x000fc4000000000a */
[----:B------:R-:W-:Y:S02]  /*1110*/  SHF.L.U32 R40, R11, 0x10, RZ ;  /* 0x000000100b287819 */ /* 0x000fe400000006ff */
[----:B------:R-:W-:Y:S01]  /*1120*/  SHF.L.U32 R11, R41, 0x10, RZ ;  /* 0x00000010290b7819 */ /* 0x000fe200000006ff */
[----:B------:R-:W-:Y:S01]  /*1130*/  FMUL.FTZ R41, R18, R17 ;  /* 0x0000001112297220 */ /* 0x000fe20000410000 */
[----:B------:R-:W-:Y:S02]  /*1140*/  SHF.L.U32 R43, R8, 0x10, RZ ;  /* 0x00000010082b7819 */ /* 0x000fe400000006ff */
[----:B------:R-:W-:Y:S02]  /*1150*/  SHF.L.U32 R17, R19, 0x10, RZ ;  /* 0x0000001013117819 */ /* 0x000fe400000006ff */
[----:B------:R-:W-:Y:S02]  /*1160*/  SHF.L.U32 R9, R9, 0x10, RZ ;  /* 0x0000001009097819 */ /* 0x000fe400000006ff */
[----:B------:R-:W-:-:S02]  /*1170*/  SHF.L.U32 R8, R42, 0x10, RZ ;  /* 0x000000102a087819 */ /* 0x000fc400000006ff */
[----:B------:R-:W-:Y:S01]  /*1180*/  SHF.L.U32 R19, R10, 0x10, RZ ;  /* 0x000000100a137819 */ /* 0x000fe200000006ff */
[C---:B------:R-:W-:Y:S01]  /*1190*/  FMUL.FTZ R42, R18.reuse, R11 ;  /* 0x0000000b122a7220 */ /* 0x040fe20000410000 */
[C---:B------:R-:W-:Y:S01]  /*11a0*/  FMUL.FTZ R43, R18.reuse, R43 ;  /* 0x0000002b122b7220 */ /* 0x040fe20000410000 */
[C---:B------:R-:W-:Y:S01]  /*11b0*/  FMUL.FTZ R9, R18.reuse, R9 ;  /* 0x0000000912097220 */ /* 0x040fe20000410000 */
[C---:B------:R-:W-:Y:S01]  /*11c0*/  FMUL.FTZ R40, R18.reuse, R40 ;  /* 0x0000002812287220 */ /* 0x040fe20000410000 */
[C---:B------:R-:W-:Y:S01]  /*11d0*/  FMUL.FTZ R8, R18.reuse, R8 ;  /* 0x0000000812087220 */ /* 0x040fe20000410000 */
[C---:B------:R-:W-:Y:S01]  /*11e0*/  FMUL.FTZ R11, R18.reuse, R17 ;  /* 0x00000011120b7220 */ /* 0x040fe20000410000 */
[----:B------:R-:W-:Y:S02]  /*11f0*/  FMUL.FTZ R10, R18, R19 ;  /* 0x00000013120a7220 */ /* 0x000fe40000410000 */
[----:B------:R-:W3:Y:S01]  /*1200*/  LDG.E.128 R16, desc[UR6][R44.64+0x10] ;  /* 0x000010062c107981 */ /* 0x000ee2000c1e1d00 */
[----:B--2---:R-:W-:Y:S01]  /*1210*/  FFMA.FTZ R14, R21, R9, R14 ;  /* 0x00000009150e7223 */ /* 0x004fe2000001000e */
[----:B------:R-:W-:-:S02]  /*1220*/  FFMA.FTZ R13, R36, R8, R13 ;  /* 0x00000008240d7223 */ /* 0x000fc4000001000d */
[----:B------:R-:W0:Y:S01]  /*1230*/  LDC.64 R8, c[0x0][0x3a8] ;  /* 0x0000ea00ff087b82 */ /* 0x000e220000000a00 */
[----:B------:R-:W-:Y:S01]  /*1240*/  FFMA.FTZ R12, R7, R43, R12 ;  /* 0x0000002b070c7223 */ /* 0x000fe2000001000c */
[----:B------:R-:W-:Y:S01]  /*1250*/  FFMA.FTZ R15, R34, R42, R15 ;  /* 0x0000002a220f7223 */ /* 0x000fe2000001000f */
[----:B------:R-:W-:Y:S01]  /*1260*/  UMOV UR9, 0xffffffff ;  /* 0xffffffff00097882 */ /* 0x000fe20000000000 */
[----:B0-----:R-:W-:-:S05]  /*1270*/  IMAD.WIDE.U32 R8, R38, 0x20, R8 ;  /* 0x0000002026087825 */ /* 0x001fca00078e0008 */
[----:B------:R0:W-:Y:S01]  /*1280*/  STG.E.128 desc[UR6][R8.64], R12 ;  /* 0x0000000c08007986 */ /* 0x0001e2000c101d06 */
[----:B------:R-:W-:Y:S01]  /*1290*/  ISETP.NE.AND P0, PT, R5, RZ, PT ;  /* 0x000000ff0500720c */ /* 0x000fe20003f05270 */
[----:B---3--:R-:W-:Y:S01]  /*12a0*/  FFMA.FTZ R18, R23, R40, R18 ;  /* 0x0000002817127223 */ /* 0x008fe20000010012 */
[----:B------:R-:W-:Y:S01]  /*12b0*/  FADD.FTZ R40, RZ, R12 ;  /* 0x0000000cff287221 */ /* 0x000fe20000010000 */
[----:B------:R-:W-:Y:S01]  /*12c0*/  FFMA.FTZ R16, R25, R41, R16 ;  /* 0x0000002919107223 */ /* 0x000fe20000010010 */
[----:B------:R-:W-:Y:S01]  /*12d0*/  FFMA.FTZ R17, R32, R11, R17 ;  /* 0x0000000b20117223 */ /* 0x000fe20000010011 */
[----:B------:R-:W-:Y:S01]  /*12e0*/  FFMA.FTZ R19, R30, R10, R19 ;  /* 0x0000000a1e137223 */ /* 0x000fe20000010013 */
[----:B------:R-:W-:-:S04]  /*12f0*/  FADD.FTZ R11, R13, R40 ;  /* 0x000000280d0b7221 */ /* 0x000fc80000010000 */
        /* <DEDUP_REMOVED lines=45> */
.L_x_2688:
        /* <DEDUP_REMOVED lines=50> */
.L_x_2660:
        /* <DEDUP_REMOVED lines=34> */
.L_x_2664:
        /* <DEDUP_REMOVED lines=17> */
[----:B---3--:R-:W-:Y:S01]  /*1c20*/  FFMA.FTZ R16, R7, R43, R16 ;  /* 0x0000002b07107223 */ /* 0x008fe20000010010 */
[----:B0-----:R-:W-:Y:S01]  /*1c30*/  SHF.L.U32 R40, R10, 0x10, RZ ;  /* 0x000000100a287819 */ /* 0x001fe200000006ff */
[----:B------:R-:W-:Y:S01]  /*1c40*/  FFMA.FTZ R17, R36, R42, R17 ;  /* 0x0000002a24117223 */ /* 0x000fe20000010011 */
[----:B------:R-:W-:Y:S01]  /*1c50*/  PRMT R42, R9, 0x7632, R42 ;  /* 0x00007632092a7816 */ /* 0x000fe2000000002a */
[----:B------:R-:W-:Y:S01]  /*1c60*/  FFMA.FTZ R18, R21, R44, R18 ;  /* 0x0000002c15127223 */ /* 0x000fe20000010012 */
[----:B------:R-:W0:Y:S01]  /*1c70*/  LDC.64 R8, c[0x0][0x3a8] ;  /* 0x0000ea00ff087b82 */ /* 0x000e220000000a00 */
[----:B----4-:R-:W-:Y:S01]  /*1c80*/  FFMA.FTZ R12, R25, R40, R12 ;  /* 0x00000028190c7223 */ /* 0x010fe2000001000c */
[----:B------:R-:W-:-:S02]  /*1c90*/  SHF.L.U32 R40, R11, 0x10, RZ ;  /* 0x000000100b287819 */ /* 0x000fc400000006ff */
[----:B------:R-:W-:Y:S02]  /*1ca0*/  PRMT R10, R10, 0x7632, R10 ;  /* 0x000076320a0a7816 */ /* 0x000fe4000000000a */
[----:B------:R-:W-:Y:S01]  /*1cb0*/  PRMT R11, R11, 0x7632, R11 ;  /* 0x000076320b0b7816 */ /* 0x000fe2000000000b */
[----:B------:R-:W-:Y:S01]  /*1cc0*/  FFMA.FTZ R14, R23, R40, R14 ;  /* 0x00000028170e7223 */ /* 0x000fe2000001000e */
[----:B------:R-:W-:Y:S01]  /*1cd0*/  SHF.L.U32 R42, R42, 0x10, RZ ;  /* 0x000000102a2a7819 */ /* 0x000fe200000006ff */
[----:B------:R-:W-:Y:S01]  /*1ce0*/  FADD.FTZ R40, RZ, R16 ;  /* 0x00000010ff287221 */ /* 0x000fe20000010000 */
[----:B------:R-:W-:Y:S02]  /*1cf0*/  SHF.L.U32 R10, R10, 0x10, RZ ;  /* 0x000000100a0a7819 */ /* 0x000fe400000006ff */
[----:B------:R-:W-:Y:S01]  /*1d00*/  SHF.L.U32 R11, R11, 0x10, RZ ;  /* 0x000000100b0b7819 */ /* 0x000fe200000006ff */
[----:B------:R-:W-:Y:S01]  /*1d10*/  FFMA.FTZ R19, R34, R42, R19 ;  /* 0x0000002a22137223 */ /* 0x000fe20000010013 */
[----:B------:R-:W-:Y:S01]  /*1d20*/  FADD.FTZ R41, R17, R40 ;  /* 0x0000002811297221 */ /* 0x000fe20000010000 */
[----:B------:R-:W-:-:S02]  /*1d30*/  FFMA.FTZ R13, R32, R10, R13 ;  /* 0x0000000a200d7223 */ /* 0x000fc4000001000d */
[----:B------:R-:W-:Y:S01]  /*1d40*/  FFMA.FTZ R15, R30, R11, R15 ;  /* 0x0000000b1e0f7223 */ /* 0x000fe2000001000f */
[----:B------:R-:W-:-:S04]  /*1d50*/  FADD.FTZ R10, R18, R41 ;  /* 0x00000029120a7221 */ /* 0x000fc80000010000 */
[----:B------:R-:W-:Y:S01]  /*1d60*/  FADD.FTZ R11, R19, R10 ;  /* 0x0000000a130b7221 */ /* 0x000fe20000010000 */
[----:B0-----:R-:W-:-:S04]  /*1d70*/  IMAD.WIDE.U32 R8, R38, 0x20, R8 ;  /* 0x0000002026087825 */ /* 0x001fc800078e0008 */
[----:B------:R-:W-:Y:S01]  /*1d80*/  FADD.FTZ R10, R12, R11 ;  /* 0x0000000b0c0a7221 */ /* 0x000fe20000010000 */
[----:B------:R0:W-:Y:S03]  /*1d90*/  STG.E.128 desc[UR6][R8.64], R16 ;  /* 0x0000001008007986 */ /* 0x0001e6000c101d06 */
[----:B------:R-:W-:Y:S01]  /*1da0*/  FADD.FTZ R11, R13, R10 ;  /* 0x0000000a0d0b7221 */ /* 0x000fe20000010000 */
[----:B------:R0:W-:Y:S03]  /*1db0*/  STG.E.128 desc[UR6][R8.64+0x10], R12 ;  /* 0x0000100c08007986 */ /* 0x0001e6000c101d06 */
[----:B------:R-:W-:-:S04]  /*1dc0*/  FADD.FTZ R10, R14, R11 ;  /* 0x0000000b0e0a7221 */ /* 0x000fc80000010000 */
[----:B------:R-:W-:Y:S01]  /*1dd0*/  FADD.FTZ R11, R15, R10 ;  /* 0x0000000a0f0b7221 */ /* 0x000fe20000010000 */
[----:B------:R-:W-:Y:S06]  /*1de0*/  BRA.DIV UR9, `(.L_x_2663) ;  /* 0x0000000e09ec7947 */ /* 0x000fec000b800000 */
        /* <DEDUP_REMOVED lines=12> */
[--C-:B0-----:R-:W-:Y:S01]  /*1eb0*/  FADD.FTZ R8, R16, -R41.reuse ;  /* 0x8000002910087221 */ /* 0x101fe20000010000 */
        /* <DEDUP_REMOVED lines=24> */
.L_x_2700:
        /* <DEDUP_REMOVED lines=18> */
[C---:B------:R-:W-:Y:S01]  /*2160*/  FMUL.FTZ R9, R40.reuse, R9 ;  /* 0x0000000928097220 */ /* 0x040fe20000410000 */
        /* <DEDUP_REMOVED lines=31> */
.L_x_2658:
[----:B------:R-:W-:Y:S01]  /*2360*/  BSSY B0, `(.L_x_2665) ;  /* 0x0000007000007945 */ /* 0x000fe20003800000 */
[----:B------:R-:W-:Y:S02]  /*2370*/  MOV R10, 0x1 ;  /* 0x00000001000a7802 */ /* 0x000fe40000000f00 */
[----:B------:R-:W-:Y:S02]  /*2380*/  MOV R9, 0x1f ;  /* 0x0000001f00097802 */ /* 0x000fe40000000f00 */
[----:B------:R-:W-:-:S07]  /*2390*/  MOV R8, 0xffffffff ;  /* 0xffffffff00087802 */ /* 0x000fce0000000f00 */
[----:B0-----:R-:W-:Y:S05]  /*23a0*/  WARPSYNC.COLLECTIVE R8, `(.L_x_2666) ;  /* 0x0000000008087348 */ /* 0x001fea0003c00000 */
[----:B------:R1:W2:Y:S02]  /*23b0*/  SHFL.BFLY P2, R40, R11, R10, R9 ;  /* 0x0c00000a0b287389 */ /* 0x0002a40000040009 */
[----:B012---:R-:W-:Y:S05]  /*23c0*/  ENDCOLLECTIVE ;  /* 0x000000000000791b */ /* 0x007fea0003800000 */
.L_x_2666:
[----:B------:R-:W-:Y:S05]  /*23d0*/  BSYNC B0 ;  /* 0x0000000000007941 */ /* 0x000fea0003800000 */
.L_x_2665:
        /* <DEDUP_REMOVED lines=8> */
.L_x_2667:
[----:B------:R-:W-:Y:S02]  /*2460*/  HFMA2 R10, -RZ, RZ, 0, 2.384185791015625e-07 ;  /* 0x00000004ff0a7431 */ /* 0x000fe400000001ff */
[----:B------:R-:W-:-:S05]  /*2470*/  FADD.FTZ R43, R11, R40 ;  /* 0x000000280b2b7221 */ /* 0x000fca0000010000 */
[----:B------:R-:W-:-:S07]  /*2480*/  MOV R11, R43 ;  /* 0x0000002b000b7202 */ /* 0x000fce0000000f00 */
[----:B------:R-:W-:Y:S05]  /*2490*/  WARPSYNC.COLLECTIVE R8, `(.L_x_2668) ;  /* 0x0000000008087348 */ /* 0x000fea0003c00000 */
[----:B------:R0:W1:Y:S02]  /*24a0*/  SHFL.BFLY P2, R40, R11, R10, R9 ;  /* 0x0c00000a0b287389 */ /* 0x0000640000040009 */
[----:B01----:R-:W-:Y:S05]  /*24b0*/  ENDCOLLECTIVE ;  /* 0x000000000000791b */ /* 0x003fea0003800000 */
.L_x_2668:
[----:B------:R-:W-:Y:S02]  /*24c0*/  HFMA2 R10, -RZ, RZ, 0, 4.76837158203125e-07 ;  /* 0x00000008ff0a7431 */ /* 0x000fe400000001ff */
[----:B------:R-:W-:-:S05]  /*24d0*/  FADD.FTZ R44, R43, R40 ;  /* 0x000000282b2c7221 */ /* 0x000fca0000010000 */
[----:B------:R-:W-:-:S07]  /*24e0*/  MOV R11, R44 ;  /* 0x0000002c000b7202 */ /* 0x000fce0000000f00 */
[----:B------:R-:W-:Y:S05]  /*24f0*/  WARPSYNC.COLLECTIVE R8, `(.L_x_2669) ;  /* 0x0000000008087348 */ /* 0x000fea0003c00000 */
[----:B------:R0:W1:Y:S02]  /*2500*/  SHFL.BFLY P2, R40, R11, R10, R9 ;  /* 0x0c00000a0b287389 */ /* 0x0000640000040009 */
[----:B01----:R-:W-:Y:S05]  /*2510*/  ENDCOLLECTIVE ;  /* 0x000000000000791b */ /* 0x003fea0003800000 */
.L_x_2669:
[----:B------:R-:W-:Y:S02]  /*2520*/  HFMA2 R10, -RZ, RZ, 0, 9.5367431640625e-07 ;  /* 0x00000010ff0a7431 */ /* 0x000fe400000001ff */
[----:B------:R-:W-:-:S05]  /*2530*/  FADD.FTZ R45, R44, R40 ;  /* 0x000000282c2d7221 */ /* 0x000fca0000010000 */
[----:B------:R-:W-:-:S07]  /*2540*/  MOV R11, R45 ;  /* 0x0000002d000b7202 */ /* 0x000fce0000000f00 */
[----:B------:R-:W-:Y:S05]  /*2550*/  WARPSYNC.COLLECTIVE R8, `(.L_x_2670) ;  /* 0x0000000008087348 */ /* 0x000fea0003c00000 */
[----:B------:R0:W1:Y:S02]  /*2560*/  SHFL.BFLY P2, R40, R11, R10, R9 ;  /* 0x0c00000a0b287389 */ /* 0x0000640000040009 */
[----:B01----:R-:W-:Y:S05]  /*2570*/  ENDCOLLECTIVE ;  /* 0x000000000000791b */ /* 0x003fea0003800000 */
.L_x_2670:
        /* <DEDUP_REMOVED lines=23> */
.L_x_2671:
[----:B------:R-:W-:Y:S02]  /*26f0*/  HFMA2 R10, -RZ, RZ, 0, 1.1920928955078125e-07 ;  /* 0x00000002ff0a7431 */ /* 0x000fe400000001ff */
[----:B------:R-:W-:-:S05]  /*2700*/  FADD.FTZ R43, R11, R40 ;  /* 0x000000280b2b7221 */ /* 0x000fca0000010000 */
[----:B------:R-:W-:-:S07]  /*2710*/  MOV R11, R43 ;  /* 0x0000002b000b7202 */ /* 0x000fce0000000f00 */
[----:B------:R-:W-:Y:S05]  /*2720*/  WARPSYNC.COLLECTIVE R8, `(.L_x_2672) ;  /* 0x0000000008087348 */ /* 0x000fea0003c00000 */
[----:B------:R0:W1:Y:S02]  /*2730*/  SHFL.BFLY P2, R40, R11, R10, R9 ;  /* 0x0c00000a0b287389 */ /* 0x0000640000040009 */
[----:B01----:R-:W-:Y:S05]  /*2740*/  ENDCOLLECTIVE ;  /* 0x000000000000791b */ /* 0x003fea0003800000 */
.L_x_2672:
[----:B------:R-:W-:Y:S02]  /*2750*/  HFMA2 R10, -RZ, RZ, 0, 2.384185791015625e-07 ;  /* 0x00000004ff0a7431 */ /* 0x000fe400000001ff */
[----:B------:R-:W-:-:S05]  /*2760*/  FADD.FTZ R44, R43, R40 ;  /* 0x000000282b2c7221 */ /* 0x000fca0000010000 */
[----:B------:R-:W-:-:S07]  /*2770*/  MOV R11, R44 ;  /* 0x0000002c000b7202 */ /* 0x000fce0000000f00 */
[----:B------:R-:W-:Y:S05]  /*2780*/  WARPSYNC.COLLECTIVE R8, `(.L_x_2673) ;  /* 0x0000000008087348 */ /* 0x000fea0003c00000 */
[----:B------:R0:W1:Y:S02]  /*2790*/  SHFL.BFLY P2, R40, R11, R10, R9 ;  /* 0x0c00000a0b287389 */ /* 0x0000640000040009 */
[----:B01----:R-:W-:Y:S05]  /*27a0*/  ENDCOLLECTIVE ;  /* 0x000000000000791b */ /* 0x003fea0003800000 */
.L_x_2673:
[----:B------:R-:W-:Y:S02]  /*27b0*/  HFMA2 R10, -RZ, RZ, 0, 4.76837158203125e-07 ;  /* 0x00000008ff0a7431 */ /* 0x000fe400000001ff */
[----:B------:R-:W-:-:S05]  /*27c0*/  FADD.FTZ R45, R44, R40 ;  /* 0x000000282c2d7221 */ /* 0x000fca0000010000 */
[----:B------:R-:W-:-:S07]  /*27d0*/  MOV R11, R45 ;  /* 0x0000002d000b7202 */ /* 0x000fce0000000f00 */
[----:B------:R-:W-:Y:S05]  /*27e0*/  WARPSYNC.COLLECTIVE R8, `(.L_x_2674) ;  /* 0x0000000008087348 */ /* 0x000fea0003c00000 */
[----:B------:R0:W1:Y:S02]  /*27f0*/  SHFL.BFLY P2, R40, R11, R10, R9 ;  /* 0x0c00000a0b287389 */ /* 0x0000640000040009 */
[----:B01----:R-:W-:Y:S05]  /*2800*/  ENDCOLLECTIVE ;  /* 0x000000000000791b */ /* 0x003fea0003800000 */
.L_x_2674:
[----:B------:R-:W-:Y:S02]  /*2810*/  HFMA2 R10, -RZ, RZ, 0, 9.5367431640625e-07 ;  /* 0x00000010ff0a7431 */ /* 0x000fe400000001ff */
[----:B------:R-:W-:-:S05]  /*2820*/  FADD.FTZ R45, R45, R40 ;  /* 0x000000282d2d7221 */ /* 0x000fca0000010000 */
[----:B------:R-:W-:-:S07]  /*2830*/  MOV R11, R45 ;  /* 0x0000002d000b7202 */ /* 0x000fce0000000f00 */
[----:B------:R-:W-:Y:S05]  /*2840*/  WARPSYNC.COLLECTIVE R8, `(.L_x_2675) ;  /* 0x0000000008087348 */ /* 0x000fea0003c00000 */
[----:B------:R0:W1:Y:S02]  /*2850*/  SHFL.BFLY P2, R40, R11, R10, R9 ;  /* 0x0c00000a0b287389 */ /* 0x0000640000040009 */
[----:B01----:R-:W-:Y:S05]  /*2860*/  ENDCOLLECTIVE ;  /* 0x000000000000791b */ /* 0x003fea0003800000 */
.L_x_2675:
[----:B------:R-:W-:Y:S05]  /*2870*/  BRA `(.L_x_2676) ;  /* 0xffffffe000787947 */ /* 0x000fea000383ffff */
.L_x_2661:
[----:B------:R-:W-:Y:S01]  /*2880*/  HFMA2 R9, -RZ, RZ, 0, 1.847743988037109375e-06 ;  /* 0x0000001fff097431 */ /* 0x000fe200000001ff */
[----:B------:R-:W-:Y:S01]  /*2890*/  BSSY B0, `(.L_x_2677) ;  /* 0x0000006000007945 */ /* 0x000fe20003800000 */
[----:B------:R-:W-:Y:S02]  /*28a0*/  MOV R10, 0x1 ;  /* 0x00000001000a7802 */ /* 0x000fe40000000f00 */
[----:B------:R-:W-:-:S07]  /*28b0*/  MOV R8, 0xffffffff ;  /* 0xffffffff00087802 */ /* 0x000fce0000000f00 */
[----:B------:R-:W-:Y:S05]  /*28c0*/  WARPSYNC.COLLECTIVE R8, `(.L_x_2678) ;  /* 0x0000000008087348 */ /* 0x000fea0003c00000 */
[----:B------:R0:W1:Y:S02]  /*28d0*/  SHFL.BFLY P2, R40, R11, R10, R9 ;  /* 0x0c00000a0b287389 */ /* 0x0000640000040009 */
[----:B01----:R-:W-:Y:S05]  /*28e0*/  ENDCOLLECTIVE ;  /* 0x000000000000791b */ /* 0x003fea0003800000 */
.L_x_2678:
[----:B------:R-:W-:Y:S05]  /*28f0*/  BSYNC B0 ;  /* 0x0000000000007941 */ /* 0x000fea0003800000 */
.L_x_2677:
        /* <DEDUP_REMOVED lines=8> */
.L_x_2679:
[----:B------:R-:W-:Y:S02]  /*2980*/  HFMA2 R10, -RZ, RZ, 0, 2.384185791015625e-07 ;  /* 0x00000004ff0a7431 */ /* 0x000fe400000001ff */
[----:B------:R-:W-:-:S05]  /*2990*/  FADD.FTZ R43, R11, R40 ;  /* 0x000000280b2b7221 */ /* 0x000fca0000010000 */
[----:B------:R-:W-:-:S07]  /*29a0*/  MOV R11, R43 ;  /* 0x0000002b000b7202 */ /* 0x000fce0000000f00 */
[----:B------:R-:W-:Y:S05]  /*29b0*/  WARPSYNC.COLLECTIVE R8, `(.L_x_2680) ;  /* 0x0000000008087348 */ /* 0x000fea0003c00000 */
[----:B------:R0:W1:Y:S02]  /*29c0*/  SHFL.BFLY P2, R40, R11, R10, R9 ;  /* 0x0c00000a0b287389 */ /* 0x0000640000040009 */
[----:B01----:R-:W-:Y:S05]  /*29d0*/  ENDCOLLECTIVE ;  /* 0x000000000000791b */ /* 0x003fea0003800000 */
.L_x_2680:
[----:B------:R-:W-:Y:S02]  /*29e0*/  HFMA2 R10, -RZ, RZ, 0, 4.76837158203125e-07 ;  /* 0x00000008ff0a7431 */ /* 0x000fe400000001ff */
[----:B------:R-:W-:-:S05]  /*29f0*/  FADD.FTZ R44, R43, R40 ;  /* 0x000000282b2c7221 */ /* 0x000fca0000010000 */
[----:B------:R-:W-:-:S07]  /*2a00*/  MOV R11, R44 ;  /* 0x0000002c000b7202 */ /* 0x000fce0000000f00 */
[----:B------:R-:W-:Y:S05]  /*2a10*/  WARPSYNC.COLLECTIVE R8, `(.L_x_2681) ;  /* 0x0000000008087348 */ /* 0x000fea0003c00000 */
[----:B------:R0:W1:Y:S02]  /*2a20*/  SHFL.BFLY P2, R40, R11, R10, R9 ;  /* 0x0c00000a0b287389 */ /* 0x0000640000040009 */
[----:B01----:R-:W-:Y:S05]  /*2a30*/  ENDCOLLECTIVE ;  /* 0x000000000000791b */ /* 0x003fea0003800000 */
.L_x_2681:
[----:B------:R-:W-:Y:S02]  /*2a40*/  HFMA2 R10, -RZ, RZ, 0, 9.5367431640625e-07 ;  /* 0x00000010ff0a7431 */ /* 0x000fe400000001ff */
[----:B------:R-:W-:-:S05]  /*2a50*/  FADD.FTZ R45, R44, R40 ;  /* 0x000000282c2d7221 */ /* 0x000fca0000010000 */
[----:B------:R-:W-:-:S07]  /*2a60*/  MOV R11, R45 ;  /* 0x0000002d000b7202 */ /* 0x000fce0000000f00 */
[----:B------:R-:W-:Y:S05]  /*2a70*/  WARPSYNC.COLLECTIVE R8, `(.L_x_2682) ;  /* 0x0000000008087348 */ /* 0x000fea0003c00000 */
[----:B------:R0:W1:Y:S02]  /*2a80*/  SHFL.BFLY P2, R40, R11, R10, R9 ;  /* 0x0c00000a0b287389 */ /* 0x0000640000040009 */
[----:B01----:R-:W-:Y:S05]  /*2a90*/  ENDCOLLECTIVE ;  /* 0x000000000000791b */ /* 0x003fea0003800000 */
.L_x_2682:
        /* <DEDUP_REMOVED lines=23> */
.L_x_2683:
[----:B------:R-:W-:Y:S02]  /*2c10*/  HFMA2 R10, -RZ, RZ, 0, 1.1920928955078125e-07 ;  /* 0x00000002ff0a7431 */ /* 0x000fe400000001ff */
[----:B------:R-:W-:-:S05]  /*2c20*/  FADD.FTZ R43, R11, R40 ;  /* 0x000000280b2b7221 */ /* 0x000fca0000010000 */
[----:B------:R-:W-:-:S07]  /*2c30*/  MOV R11, R43 ;  /* 0x0000002b000b7202 */ /* 0x000fce0000000f00 */
[----:B------:R-:W-:Y:S05]  /*2c40*/  WARPSYNC.COLLECTIVE R8, `(.L_x_2684) ;  /* 0x0000000008087348 */ /* 0x000fea0003c00000 */
[----:B------:R0:W1:Y:S02]  /*2c50*/  SHFL.BFLY P2, R40, R11, R10, R9 ;  /* 0x0c00000a0b287389 */ /* 0x0000640000040009 */
[----:B01----:R-:W-:Y:S05]  /*2c60*/  ENDCOLLECTIVE ;  /* 0x000000000000791b */ /* 0x003fea0003800000 */
.L_x_2684:
[----:B------:R-:W-:Y:S02]  /*2c70*/  HFMA2 R10, -RZ, RZ, 0, 2.384185791015625e-07 ;  /* 0x00000004ff0a7431 */ /* 0x000fe400000001ff */
[----:B------:R-:W-:-:S05]  /*2c80*/  FADD.FTZ R44, R43, R40 ;  /* 0x000000282b2c7221 */ /* 0x000fca0000010000 */
[----:B------:R-:W-:-:S07]  /*2c90*/  MOV R11, R44 ;  /* 0x0000002c000b7202 */ /* 0x000fce0000000f00 */
[----:B------:R-:W-:Y:S05]  /*2ca0*/  WARPSYNC.COLLECTIVE R8, `(.L_x_2685) ;  /* 0x0000000008087348 */ /* 0x000fea0003c00000 */
[----:B------:R0:W1:Y:S02]  /*2cb0*/  SHFL.BFLY P2, R40, R11, R10, R9 ;  /* 0x0c00000a0b287389 */ /* 0x0000640000040009 */
[----:B01----:R-:W-:Y:S05]  /*2cc0*/  ENDCOLLECTIVE ;  /* 0x000000000000791b */ /* 0x003fea0003800000 */
.L_x_2685:
[----:B------:R-:W-:Y:S02]  /*2cd0*/  HFMA2 R10, -RZ, RZ, 0, 4.76837158203125e-07 ;  /* 0x00000008ff0a7431 */ /* 0x000fe400000001ff */
[----:B------:R-:W-:-:S05]  /*2ce0*/  FADD.FTZ R45, R44, R40 ;  /* 0x000000282c2d7221 */ /* 0x000fca0000010000 */
[----:B------:R-:W-:-:S07]  /*2cf0*/  MOV R11, R45 ;  /* 0x0000002d000b7202 */ /* 0x000fce0000000f00 */
[----:B------:R-:W-:Y:S05]  /*2d00*/  WARPSYNC.COLLECTIVE R8, `(.L_x_2686) ;  /* 0x0000000008087348 */ /* 0x000fea0003c00000 */
[----:B------:R0:W1:Y:S02]  /*2d10*/  SHFL.BFLY P2, R40, R11, R10, R9 ;  /* 0x0c00000a0b287389 */ /* 0x0000640000040009 */
[----:B01----:R-:W-:Y:S05]  /*2d20*/  ENDCOLLECTIVE ;  /* 0x000000000000791b */ /* 0x003fea0003800000 */
.L_x_2686:
[----:B------:R-:W-:Y:S02]  /*2d30*/  HFMA2 R10, -RZ, RZ, 0, 9.5367431640625e-07 ;  /* 0x00000010ff0a7431 */ /* 0x000fe400000001ff */
[----:B------:R-:W-:-:S05]  /*2d40*/  FADD.FTZ R45, R45, R40 ;  /* 0x000000282d2d7221 */ /* 0x000fca0000010000 */
[----:B------:R-:W-:-:S07]  /*2d50*/  MOV R11, R45 ;  /* 0x0000002d000b7202 */ /* 0x000fce0000000f00 */
[----:B------:R-:W-:Y:S05]  /*2d60*/  WARPSYNC.COLLECTIVE R8, `(.L_x_2687) ;  /* 0x0000000008087348 */ /* 0x000fea0003c00000 */
[----:B------:R0:W1:Y:S02]  /*2d70*/  SHFL.BFLY P2, R40, R11, R10, R9 ;  /* 0x0c00000a0b287389 */ /* 0x0000640000040009 */
[----:B01----:R-:W-:Y:S05]  /*2d80*/  ENDCOLLECTIVE ;  /* 0x000000000000791b */ /* 0x003fea0003800000 */
.L_x_2687:
[----:B------:R-:W-:Y:S05]  /*2d90*/  BRA `(.L_x_2688) ;  /* 0xffffffe8000c7947 */ /* 0x000fea000383ffff */
.L_x_2663:
[----:B0-----:R-:W-:Y:S01]  /*2da0*/  HFMA2 R9, -RZ, RZ, 0, 1.847743988037109375e-06 ;  /* 0x0000001fff097431 */ /* 0x001fe200000001ff */
[----:B------:R-:W-:Y:S01]  /*2db0*/  BSSY B0, `(.L_x_2689) ;  /* 0x0000006000007945 */ /* 0x000fe20003800000 */
[----:B------:R-:W-:Y:S02]  /*2dc0*/  MOV R10, 0x1 ;  /* 0x00000001000a7802 */ /* 0x000fe40000000f00 */
[----:B------:R-:W-:-:S07]  /*2dd0*/  MOV R8, 0xffffffff ;  /* 0xffffffff00087802 */ /* 0x000fce0000000f00 */
[----:B------:R-:W-:Y:S05]  /*2de0*/  WARPSYNC.COLLECTIVE R8, `(.L_x_2690) ;  /* 0x0000000008087348 */ /* 0x000fea0003c00000 */
[----:B------:R0:W1:Y:S02]  /*2df0*/  SHFL.BFLY P2, R40, R11, R10, R9 ;  /* 0x0c00000a0b287389 */ /* 0x0000640000040009 */
[----:B01----:R-:W-:Y:S05]  /*2e00*/  ENDCOLLECTIVE ;  /* 0x000000000000791b */ /* 0x003fea0003800000 */
.L_x_2690:
[----:B------:R-:W-:Y:S05]  /*2e10*/  BSYNC B0 ;  /* 0x0000000000007941 */ /* 0x000fea0003800000 */
.L_x_2689:
        /* <DEDUP_REMOVED lines=8> */
.L_x_2691:
[----:B------:R-:W-:Y:S02]  /*2ea0*/  HFMA2 R10, -RZ, RZ, 0, 2.384185791015625e-07 ;  /* 0x00000004ff0a7431 */ /* 0x000fe400000001ff */
[----:B------:R-:W-:-:S05]  /*2eb0*/  FADD.FTZ R43, R11, R40 ;  /* 0x000000280b2b7221 */ /* 0x000fca0000010000 */
[----:B------:R-:W-:-:S07]  /*2ec0*/  MOV R11, R43 ;  /* 0x0000002b000b7202 */ /* 0x000fce0000000f00 */
[----:B------:R-:W-:Y:S05]  /*2ed0*/  WARPSYNC.COLLECTIVE R8, `(.L_x_2692) ;  /* 0x0000000008087348 */ /* 0x000fea0003c00000 */
[----:B------:R0:W1:Y:S02]  /*2ee0*/  SHFL.BFLY P2, R40, R11, R10, R9 ;  /* 0x0c00000a0b287389 */ /* 0x0000640000040009 */
[----:B01----:R-:W-:Y:S05]  /*2ef0*/  ENDCOLLECTIVE ;  /* 0x000000000000791b */ /* 0x003fea0003800000 */
.L_x_2692:
[----:B------:R-:W-:Y:S02]  /*2f00*/  HFMA2 R10, -RZ, RZ, 0, 4.76837158203125e-07 ;  /* 0x00000008ff0a7431 */ /* 0x000fe400000001ff */
[----:B------:R-:W-:-:S05]  /*2f10*/  FADD.FTZ R44, R43, R40 ;  /* 0x000000282b2c7221 */ /* 0x000fca0000010000 */
[----:B------:R-:W-:-:S07]  /*2f20*/  MOV R11, R44 ;  /* 0x0000002c000b7202 */ /* 0x000fce0000000f00 */
[----:B------:R-:W-:Y:S05]  /*2f30*/  WARPSYNC.COLLECTIVE R8, `(.L_x_2693) ;  /* 0x0000000008087348 */ /* 0x000fea0003c00000 */
[----:B------:R0:W1:Y:S02]  /*2f40*/  SHFL.BFLY P2, R40, R11, R10, R9 ;  /* 0x0c00000a0b287389 */ /* 0x0000640000040009 */
[----:B01----:R-:W-:Y:S05]  /*2f50*/  ENDCOLLECTIVE ;  /* 0x000000000000791b */ /* 0x003fea0003800000 */
.L_x_2693:
[----:B------:R-:W-:Y:S02]  /*2f60*/  HFMA2 R10, -RZ, RZ, 0, 9.5367431640625e-07 ;  /* 0x00000010ff0a7431 */ /* 0x000fe400000001ff */
[----:B------:R-:W-:-:S05]  /*2f70*/  FADD.FTZ R45, R44, R40 ;  /* 0x000000282c2d7221 */ /* 0x000fca0000010000 */
[----:B------:R-:W-:-:S07]  /*2f80*/  MOV R11, R45 ;  /* 0x0000002d000b7202 */ /* 0x000fce0000000f00 */
[----:B------:R-:W-:Y:S05]  /*2f90*/  WARPSYNC.COLLECTIVE R8, `(.L_x_2694) ;  /* 0x0000000008087348 */ /* 0x000fea0003c00000 */
[----:B------:R0:W1:Y:S02]  /*2fa0*/  SHFL.BFLY P2, R40, R11, R10, R9 ;  /* 0x0c00000a0b287389 */ /* 0x0000640000040009 */
[----:B01----:R-:W-:Y:S05]  /*2fb0*/  ENDCOLLECTIVE ;  /* 0x000000000000791b */ /* 0x003fea0003800000 */
.L_x_2694:
        /* <DEDUP_REMOVED lines=23> */
.L_x_2695:
[----:B------:R-:W-:Y:S02]  /*3130*/  HFMA2 R10, -RZ, RZ, 0, 1.1920928955078125e-07 ;  /* 0x00000002ff0a7431 */ /* 0x000fe400000001ff */
[----:B------:R-:W-:-:S05]  /*3140*/  FADD.FTZ R43, R11, R40 ;  /* 0x000000280b2b7221 */ /* 0x000fca0000010000 */
[----:B------:R-:W-:-:S07]  /*3150*/  MOV R11, R43 ;  /* 0x0000002b000b7202 */ /* 0x000fce0000000f00 */
[----:B------:R-:W-:Y:S05]  /*3160*/  WARPSYNC.COLLECTIVE R8, `(.L_x_2696) ;  /* 0x0000000008087348 */ /* 0x000fea0003c00000 */
[----:B------:R0:W1:Y:S02]  /*3170*/  SHFL.BFLY P2, R40, R11, R10, R9 ;  /* 0x0c00000a0b287389 */ /* 0x0000640000040009 */
[----:B01----:R-:W-:Y:S05]  /*3180*/  ENDCOLLECTIVE ;  /* 0x000000000000791b */ /* 0x003fea0003800000 */
.L_x_2696:
[----:B------:R-:W-:Y:S02]  /*3190*/  HFMA2 R10, -RZ, RZ, 0, 2.384185791015625e-07 ;  /* 0x00000004ff0a7431 */ /* 0x000fe400000001ff */
[----:B------:R-:W-:-:S05]  /*31a0*/  FADD.FTZ R44, R43, R40 ;  /* 0x000000282b2c7221 */ /* 0x000fca0000010000 */
[----:B------:R-:W-:-:S07]  /*31b0*/  MOV R11, R44 ;  /* 0x0000002c000b7202 */ /* 0x000fce0000000f00 */
[----:B------:R-:W-:Y:S05]  /*31c0*/  WARPSYNC.COLLECTIVE R8, `(.L_x_2697) ;  /* 0x0000000008087348 */ /* 0x000fea0003c00000 */
[----:B------:R0:W1:Y:S02]  /*31d0*/  SHFL.BFLY P2, R40, R11, R10, R9 ;  /* 0x0c00000a0b287389 */ /* 0x0000640000040009 */
[----:B01----:R-:W-:Y:S05]  /*31e0*/  ENDCOLLECTIVE ;  /* 0x000000000000791b */ /* 0x003fea0003800000 */
.L_x_2697:
[----:B------:R-:W-:Y:S02]  /*31f0*/  HFMA2 R10, -RZ, RZ, 0, 4.76837158203125e-07 ;  /* 0x00000008ff0a7431 */ /* 0x000fe400000001ff */
[----:B------:R-:W-:-:S05]  /*3200*/  FADD.FTZ R45, R44, R40 ;  /* 0x000000282c2d7221 */ /* 0x000fca0000010000 */
[----:B------:R-:W-:-:S07]  /*3210*/  MOV R11, R45 ;  /* 0x0000002d000b7202 */ /* 0x000fce0000000f00 */
[----:B------:R-:W-:Y:S05]  /*3220*/  WARPSYNC.COLLECTIVE R8, `(.L_x_2698) ;  /* 0x0000000008087348 */ /* 0x000fea0003c00000 */
[----:B------:R0:W1:Y:S02]  /*3230*/  SHFL.BFLY P2, R40, R11, R10, R9 ;  /* 0x0c00000a0b287389 */ /* 0x0000640000040009 */
[----:B01----:R-:W-:Y:S05]  /*3240*/  ENDCOLLECTIVE ;  /* 0x000000000000791b */ /* 0x003fea0003800000 */
.L_x_2698:
[----:B------:R-:W-:Y:S02]  /*3250*/  HFMA2 R10, -RZ, RZ, 0, 9.5367431640625e-07 ;  /* 0x00000010ff0a7431 */ /* 0x000fe400000001ff */
[----:B------:R-:W-:-:S05]  /*3260*/  FADD.FTZ R45, R45, R40 ;  /* 0x000000282d2d7221 */ /* 0x000fca0000010000 */
[----:B------:R-:W-:-:S07]  /*3270*/  MOV R11, R45 ;  /* 0x0000002d000b7202 */ /* 0x000fce0000000f00 */
[----:B------:R-:W-:Y:S05]  /*3280*/  WARPSYNC.COLLECTIVE R8, `(.L_x_2699) ;  /* 0x0000000008087348 */ /* 0x000fea0003c00000 */
[----:B------:R0:W1:Y:S02]  /*3290*/  SHFL.BFLY P2, R40, R11, R10, R9 ;  /* 0x0c00000a0b287389 */ /* 0x0000640000040009 */
[----:B01----:R-:W-:Y:S05]  /*32a0*/  ENDCOLLECTIVE ;  /* 0x000000000000791b */ /* 0x003fea0003800000 */
.L_x_2699:
[----:B------:R-:W-:Y:S05]  /*32b0*/  BRA `(.L_x_2700) ;  /* 0xffffffec00607947 */ /* 0x000fea000383ffff */
.L_x_2701:
        /* <DEDUP_REMOVED lines=12> */
.L_x_9088:


//--------------------- .text._ZN10layer_norm13ln_fwd_kernelINS_13Kernel_traitsI13__nv_bfloat16S2_fS2_fjLj256ELj1ELj4ELj1ELj16ENS_18Kernel_traits_baseILj256ES2_S2_fS2_fjLj128EEEEELb0ELb1ELb1ELb0EEEvNS_9FwdParamsE --------------------------
	.section	.text._ZN10layer_norm13ln_fwd_kernelINS_13Kernel_traitsI13__nv_bfloat16S2_fS2_fjLj256ELj1ELj4ELj1ELj16ENS_18Kernel_traits_baseILj256ES2_S2_fS2_fjLj128EEEEELb0ELb1ELb1ELb0EEEvNS_9FwdParamsE,"ax",@progbits
	.align	128
        .global         _ZN10layer_norm13ln_fwd_kernelINS_13Kernel_traitsI13__nv_bfloat16S2_fS2_fjLj256ELj1ELj4ELj1ELj16ENS_18Kernel_traits_baseILj256ES2_S2_fS2_fjLj128EEEEELb0ELb1ELb1ELb0EEEvNS_9FwdParamsE
        .type           _ZN10layer_norm13ln_fwd_kernelINS_13Kernel_traitsI13__nv_bfloat16S2_fS2_fjLj256ELj1ELj4ELj1ELj16ENS_18Kernel_traits_baseILj256ES2_S2_fS2_fjLj128EEEEELb0ELb1ELb1ELb0EEEvNS_9FwdParamsE,@function
        .size           _ZN10layer_norm13ln_fwd_kernelINS_13Kernel_traitsI13__nv_bfloat16S2_fS2_fjLj256ELj1ELj4ELj1ELj16ENS_18Kernel_traits_baseILj256ES2_S2_fS2_fjLj128EEEEELb0ELb1ELb1ELb0EEEvNS_9FwdParamsE,(.L_x_9089 - _ZN10layer_norm13ln_fwd_kernelINS_13Kernel_traitsI13__nv_bfloat16S2_fS2_fjLj256ELj1ELj4ELj1ELj16ENS_18Kernel_traits_baseILj256ES2_S2_fS2_fjLj128EEEEELb0ELb1ELb1ELb0EEEvNS_9FwdParamsE)
        .other          _ZN10layer_norm13ln_fwd_kernelINS_13Kernel_traitsI13__nv_bfloat16S2_fS2_fjLj256ELj1ELj4ELj1ELj16ENS_18Kernel_traits_baseILj256ES2_S2_fS2_fjLj128EEEEELb0ELb1ELb1ELb0EEEvNS_9FwdParamsE,@"STO_CUDA_ENTRY STV_DEFAULT"
_ZN10layer_norm13ln_fwd_kernelINS_13Kernel_traitsI13__nv_bfloat16S2_fS2_fjLj256ELj1ELj4ELj1ELj16ENS_18Kernel_traits_baseILj256ES2_S2_fS2_fjLj128EEEEELb0ELb1ELb1ELb0EEEvNS_9FwdParamsE:
.text._ZN10layer_norm13ln_fwd_kernelINS_13Kernel_traitsI13__nv_bfloat16S2_fS2_fjLj256ELj1ELj4ELj1ELj16ENS_18Kernel_traits_baseILj256ES2_S2_fS2_fjLj128EEEEELb0ELb1ELb1ELb0EEEvNS_9FwdParamsE:
        /* <DEDUP_REMOVED lines=30> */
.L_x_2703:
[----:B------:R-:W-:Y:S05]  /*01e0*/  BSYNC.RECONVERGENT B0 ;  /* 0x0000000000007941 */ /* 0x000fea0003800200 */
.L_x_2702:
        /* <DEDUP_REMOVED lines=20> */
.L_x_2710:
        /* <DEDUP_REMOVED lines=9> */
[----:B---3--:R-:W-:Y:S01]  /*03c0*/  IMAD R39, R36, R45, RZ ;  /* 0x0000002d24277224 */ /* 0x008fe200078e02ff */
[----:B-1----:R-:W-:Y:S02]  /*03d0*/  CS2R R32, SRZ ;  /* 0x0000000000207805 */ /* 0x002fe4000001ff00 */
[----:B----4-:R-:W-:-:S13]  /*03e0*/  ISETP.GE.AND P1, PT, R42, 0x1, PT ;  /* 0x000000012a00780c */ /* 0x010fda0003f26270 */
[----:B------:R-:W-:Y:S02]  /*03f0*/  @P1 IADD3 R44, PT, PT, R42, -0x1, RZ ;  /* 0xffffffff2a2c1810 */ /* 0x000fe40007ffe0ff */
[----:B------:R-:W-:-:S03]  /*0400*/  @P1 MOV R33, RZ ;  /* 0x000000ff00211202 */ /* 0x000fc60000000f00 */
[----:B------:R-:W-:-:S05]  /*0410*/  @P1 IMAD R44, R44, R45, RZ ;  /* 0x0000002d2c2c1224 */ /* 0x000fca00078e02ff */
[----:B------:R-:W-:-:S04]  /*0420*/  @P1 SHF.R.S32.HI R47, RZ, 0x1f, R44 ;  /* 0x0000001fff2f1819 */ /* 0x000fc8000001142c */
[----:B------:R-:W-:Y:S02]  /*0430*/  @P1 LEA.HI R47, R47, R44, RZ, 0x3 ;  /* 0x0000002c2f2f1211 */ /* 0x000fe400078f18ff */
[----:B------:R-:W-:Y:S02]  /*0440*/  SHF.R.S32.HI R44, RZ, 0x1f, R39 ;  /* 0x0000001fff2c7819 */ /* 0x000fe40000011427 */
[----:B------:R-:W-:Y:S02]  /*0450*/  @P1 LEA.HI.SX32 R32, R47, R38, 0x1d ;  /* 0x000000262f201211 */ /* 0x000fe400078feaff */
[----:B------:R-:W-:-:S04]  /*0460*/  LEA.HI R39, R44, R39, RZ, 0x3 ;  /* 0x000000272c277211 */ /* 0x000fc800078f18ff */
[----:B------:R-:W-:Y:S01]  /*0470*/  LEA.HI.SX32 R39, R39, R38, 0x1d ;  /* 0x0000002627277211 */ /* 0x000fe200078feaff */
[----:B--2---:R-:W-:Y:S06]  /*0480*/  @P2 BRA `(.L_x_2706) ;  /* 0x0000000000e42947 */ /* 0x004fec0003800000 */
[----:B------:R-:W1:Y:S08]  /*0490*/  @P1 LDC.64 R24, c[0x0][0x390] ;  /* 0x0000e400ff181b82 */ /* 0x000e700000000a00 */
[----:B------:R-:W2:Y:S08]  /*04a0*/  LDC.64 R26, c[0x0][0x3a0] ;  /* 0x0000e800ff1a7b82 */ /* 0x000eb00000000a00 */
[----:B------:R-:W3:Y:S01]  /*04b0*/  @P1 LDC R49, c[0x0][0x40c] ;  /* 0x00010300ff311b82 */ /* 0x000ee20000000800 */
[----:B-1----:R-:W-:-:S04]  /*04c0*/  @P1 LEA R34, P0, R32, R24, 0x4 ;  /* 0x0000001820221211 */ /* 0x002fc800078020ff */
[----:B------:R-:W-:-:S05]  /*04d0*/  @P1 LEA.HI.X R35, R32, R25, R33, 0x4, P0 ;  /* 0x0000001920231211 */ /* 0x000fca00000f2421 */
[----:B------:R-:W4:Y:S01]  /*04e0*/  @P1 LDG.E.128 R20, desc[UR6][R34.64] ;  /* 0x0000000622141981 */ /* 0x000f22000c1e1d00 */
[----:B--2---:R-:W-:-:S05]  /*04f0*/  IMAD.WIDE.U32 R32, R39, 0x20, R26 ;  /* 0x0000002027207825 */ /* 0x004fca00078e001a */
[----:B------:R-:W2:Y:S04]  /*0500*/  LDG.E.128 R24, desc[UR6][R32.64] ;  /* 0x0000000620187981 */ /* 0x000ea8000c1e1d00 */
[----:B------:R1:W2:Y:S01]  /*0510*/  LDG.E.128 R28, desc[UR6][R32.64+0x10] ;  /* 0x00001006201c7981 */ /* 0x0002a2000c1e1d00 */
[----:B------:R-:W-:Y:S02]  /*0520*/  ISETP.GT.AND P0, PT, R42, RZ, PT ;  /* 0x000000ff2a00720c */ /* 0x000fe40003f04270 */
[----:B------:R-:W-:-:S11]  /*0530*/  @P1 SHF.L.U32 R47, R16, 0x10, RZ ;  /* 0x00000010102f1819 */ /* 0x000fd600000006ff */
[----:B------:R-:W0:Y:S08]  /*0540*/  @P0 LDC R51, c[0x0][0x40c] ;  /* 0x00010300ff330b82 */ /* 0x000e300000000800 */
[----:B------:R-:W0:Y:S08]  /*0550*/  @P0 LDC R42, c[0x0][0x40c] ;  /* 0x00010300ff2a0b82 */ /* 0x000e300000000800 */
[----:B------:R-:W0:Y:S01]  /*0560*/  @P0 LDC R44, c[0x0][0x40c] ;  /* 0x00010300ff2c0b82 */ /* 0x000e220000000800 */
[----:B----4-:R-:W-:-:S02]  /*0570*/  @P1 SHF.L.U32 R46, R20, 0x10, RZ ;  /* 0x00000010142e1819 */ /* 0x010fc400000006ff */
[----:B------:R-:W-:Y:S02]  /*0580*/  @P0 PRMT R34, R20, 0x7632, R34 ;  /* 0x0000763214220816 */ /* 0x000fe40000000022 */
[----:B-1----:R-:W-:Y:S01]  /*0590*/  @P0 PRMT R33, R21, 0x7632, R33 ;  /* 0x0000763215210816 */ /* 0x002fe20000000021 */
[----:B---3--:R-:W-:Y:S01]  /*05a0*/  @P1 FMUL.FTZ R35, R46, R49 ;  /* 0x000000312e231220 */ /* 0x008fe20000410000 */
[----:B------:R-:W-:Y:S02]  /*05b0*/  @P0 SHF.L.U32 R32, R34, 0x10, RZ ;  /* 0x0000001022200819 */ /* 0x000fe400000006ff */
[----:B------:R-:W1:Y:S01]  /*05c0*/  @P0 LDC R34, c[0x0][0x40c] ;  /* 0x00010300ff220b82 */ /* 0x000e620000000800 */
[----:B--2---:R-:W-:Y:S01]  /*05d0*/  @P1 FFMA.FTZ R24, R35, R47, R24 ;  /* 0x0000002f23181223 */ /* 0x004fe20000010018 */
[----:B------:R-:W-:Y:S01]  /*05e0*/  @P0 SHF.L.U32 R49, R33, 0x10, RZ ;  /* 0x0000001021310819 */ /* 0x000fe200000006ff */
[----:B0-----:R-:W-:Y:S01]  /*05f0*/  @P0 FMUL.FTZ R32, R32, R51 ;  /* 0x0000003320200220 */ /* 0x001fe20000410000 */
[----:B------:R-:W-:-:S02]  /*0600*/  @P0 SHF.L.U32 R33, R0, 0x10, RZ ;  /* 0x0000001000210819 */ /* 0x000fc400000006ff */
[----:B------:R-:W-:Y:S01]  /*0610*/  @P0 SHF.L.U32 R47, R21, 0x10, RZ ;  /* 0x00000010152f0819 */ /* 0x000fe200000006ff */
[----:B------:R-:W-:Y:S01]  /*0620*/  @P0 FMUL.FTZ R46, R49, R42 ;  /* 0x0000002a312e0220 */ /* 0x000fe20000410000 */
[----:B------:R-:W0:Y:S01]  /*0630*/  @P0 LDC R35, c[0x0][0x40c] ;  /* 0x00010300ff230b82 */ /* 0x000e220000000800 */
[----:B------:R-:W-:Y:S01]  /*0640*/  @P0 FFMA.FTZ R25, R32, R33, R25 ;  /* 0x0000002120190223 */ /* 0x000fe20000010019 */
[----:B------:R-:W-:Y:S01]  /*0650*/  @P0 SHF.L.U32 R32, R17, 0x10, RZ ;  /* 0x0000001011200819 */ /* 0x000fe200000006ff */
[----:B------:R-:W-:Y:S01]  /*0660*/  @P0 FMUL.FTZ R47, R47, R44 ;  /* 0x0000002c2f2f0220 */ /* 0x000fe20000410000 */
[----:B------:R-:W-:Y:S02]  /*0670*/  @P0 SHF.L.U32 R33, R2, 0x10, RZ ;  /* 0x0000001002210819 */ /* 0x000fe400000006ff */
[----:B------:R-:W-:Y:S01]  /*0680*/  @P0 PRMT R48, R23, 0x7632, R48 ;  /* 0x0000763217300816 */ /* 0x000fe20000000030 */
[----:B------:R-:W-:Y:S01]  /*0690*/  @P0 FFMA.FTZ R26, R47, R32, R26 ;  /* 0x000000202f1a0223 */ /* 0x000fe2000001001a */
[----:B------:R-:W2:Y:S01]  /*06a0*/  @P0 LDC R42, c[0x0][0x40c] ;  /* 0x00010300ff2a0b82 */ /* 0x000ea20000000800 */
[----:B------:R-:W-:Y:S01]  /*06b0*/  @P0 FFMA.FTZ R27, R46, R33, R27 ;  /* 0x000000212e1b0223 */ /* 0x000fe2000001001b */
[----:B------:R-:W-:-:S02]  /*06c0*/  @P0 PRMT R46, R22, 0x7632, R46 ;  /* 0x00007632162e0816 */ /* 0x000fc4000000002e */
[----:B------:R-:W-:Y:S02]  /*06d0*/  @P0 SHF.L.U32 R47, R22, 0x10, RZ ;  /* 0x00000010162f0819 */ /* 0x000fe400000006ff */
[----:B------:R-:W-:Y:S02]  /*06e0*/  @P0 SHF.L.U32 R46, R46, 0x10, RZ ;  /* 0x000000102e2e0819 */ /* 0x000fe400000006ff */
[----:B------:R-:W3:Y:S01]  /*06f0*/  @P0 LDC R44, c[0x0][0x40c] ;  /* 0x00010300ff2c0b82 */ /* 0x000ee20000000800 */
[----:B-1----:R-:W-:Y:S01]  /*0700*/  @P0 FMUL.FTZ R47, R47, R34 ;  /* 0x000000222f2f0220 */ /* 0x002fe20000410000 */
[----:B------:R-:W-:Y:S02]  /*0710*/  @P0 SHF.L.U32 R49, R23, 0x10, RZ ;  /* 0x0000001017310819 */ /* 0x000fe400000006ff */
[----:B------:R-:W-:-:S04]  /*0720*/  @P0 SHF.L.U32 R51, R48, 0x10, RZ ;  /* 0x0000001030330819 */ /* 0x000fc800000006ff */
[----:B------:R-:W1:Y:S01]  /*0730*/  LDC.64 R32, c[0x0][0x3a8] ;  /* 0x0000ea00ff207b82 */ /* 0x000e620000000a00 */
[----:B0-----:R-:W-:Y:S01]  /*0740*/  @P0 FMUL.FTZ R34, R46, R35 ;  /* 0x000000232e220220 */ /* 0x001fe20000410000 */
[----:B------:R-:W-:Y:S02]  /*0750*/  @P0 SHF.L.U32 R35, R18, 0x10, RZ ;  /* 0x0000001012230819 */ /* 0x000fe400000006ff */
[----:B------:R-:W-:-:S03]  /*0760*/  @P0 SHF.L.U32 R46, R41, 0x10, RZ ;  /* 0x00000010292e0819 */ /* 0x000fc600000006ff */
[----:B------:R-:W-:Y:S01]  /*0770*/  @P0 FFMA.FTZ R28, R47, R35, R28 ;  /* 0x000000232f1c0223 */ /* 0x000fe2000001001c */
[----:B--2---:R-:W-:Y:S01]  /*0780*/  @P0 FMUL.FTZ R49, R49, R42 ;  /* 0x0000002a31310220 */ /* 0x004fe20000410000 */
[----:B------:R-:W-:Y:S02]  /*0790*/  @P0 SHF.L.U32 R35, R3, 0x10, RZ ;  /* 0x0000001003230819 */ /* 0x000fe400000006ff */
[----:B------:R-:W-:-:S03]  /*07a0*/  @P0 SHF.L.U32 R42, R19, 0x10, RZ ;  /* 0x00000010132a0819 */ /* 0x000fc600000006ff */
[----:B------:R-:W-:Y:S01]  /*07b0*/  @P0 FFMA.FTZ R29, R34, R35, R29 ;  /* 0x00000023221d0223 */ /* 0x000fe2000001001d */
[----:B---3--:R-:W-:Y:S01]  /*07c0*/  @P0 FMUL.FTZ R44, R51, R44 ;  /* 0x0000002c332c0220 */ /* 0x008fe20000410000 */
[----:B------:R-:W-:-:S03]  /*07d0*/  @P0 FFMA.FTZ R30, R49, R42, R30 ;  /* 0x0000002a311e0223 */ /* 0x000fc6000001001e */
[----:B------:R-:W-:Y:S01]  /*07e0*/  @P0 FFMA.FTZ R31, R44, R46, R31 ;  /* 0x0000002e2c1f0223 */ /* 0x000fe2000001001f */
[----:B-1----:R-:W-:-:S05]  /*07f0*/  IMAD.WIDE.U32 R32, R39, 0x20, R32 ;  /* 0x0000002027207825 */ /* 0x002fca00078e0020 */
[----:B------:R1:W-:Y:S04]  /*0800*/  STG.E.128 desc[UR6][R32.64], R24 ;  /* 0x0000001820007986 */ /* 0x0003e8000c101d06 */
[----:B------:R1:W-:Y:S02]  /*0810*/  STG.E.128 desc[UR6][R32.64+0x10], R28 ;  /* 0x0000101c20007986 */ /* 0x0003e4000c101d06 */
.L_x_2706:
[----:B0-----:R-:W-:Y:S05]  /*0820*/  BSYNC.RECONVERGENT B0 ;  /* 0x0000000000007941 */ /* 0x001fea0003800200 */
.L_x_2705:
[----:B-1----:R-:W-:Y:S01]  /*0830*/  FADD.FTZ R32, RZ, R24 ;  /* 0x00000018ff207221 */ /* 0x002fe20000010000 */
        /* <DEDUP_REMOVED lines=53> */
.L_x_2727:
        /* <DEDUP_REMOVED lines=17> */
[----:B------:R-:W-:Y:S02]  /*0ca0*/  FSEL R48, R47, RZ, !P0 ;  /* 0x000000ff2f307208 */ /* 0x000fe40004000000 */
        /* <DEDUP_REMOVED lines=16> */
[----:B------:R-:W-:Y:S01]  /*0db0*/  FADD.FTZ R34, R28, -R48 ;  /* 0x800000301c227221 */ /* 0x000fe20000010000 */
[----:B------:R-:W-:Y:S01]  /*0dc0*/  SHF.L.U32 R49, R6, 0x10, RZ ;  /* 0x0000001006317819 */ /* 0x000fe200000006ff */
[----:B------:R-:W-:Y:S01]  /*0dd0*/  FFMA.FTZ R44, R33, R44, R42 ;  /* 0x0000002c212c7223 */ /* 0x000fe2000001002a */
[----:B------:R-:W-:Y:S01]  /*0de0*/  FADD.FTZ R42, R29, -R48 ;  /* 0x800000301d2a7221 */ /* 0x000fe20000010000 */
[----:B------:R-:W-:Y:S01]  /*0df0*/  FFMA.FTZ R33, R46, R35, R47 ;  /* 0x000000232e217223 */ /* 0x000fe2000001002f */
[----:B------:R-:W-:Y:S01]  /*0e00*/  SHF.L.U32 R47, R14, 0x10, RZ ;  /* 0x000000100e2f7819 */ /* 0x000fe200000006ff */
[----:B------:R-:W-:Y:S01]  /*0e10*/  FMUL.FTZ R34, R39, R34 ;  /* 0x0000002227227220 */ /* 0x000fe20000410000 */
[----:B------:R-:W-:-:S02]  /*0e20*/  SHF.L.U32 R35, R10, 0x10, RZ ;  /* 0x000000100a237819 */ /* 0x000fc400000006ff */
[----:B------:R-:W-:Y:S02]  /*0e30*/  SHF.L.U32 R46, R11, 0x10, RZ ;  /* 0x000000100b2e7819 */ /* 0x000fe400000006ff */
[----:B------:R-:W-:Y:S01]  /*0e40*/  F2FP.BF16.F32.PACK_AB R33, R33, R44 ;  /* 0x0000002c2121723e */ /* 0x000fe200000010ff */
[----:B------:R-:W-:Y:S01]  /*0e50*/  FFMA.FTZ R47, R34, R47, R35 ;  /* 0x0000002f222f7223 */ /* 0x000fe20000010023 */
[----:B------:R-:W-:Y:S01]  /*0e60*/  SHF.L.U32 R35, R4, 0x10, RZ ;  /* 0x0000001004237819 */ /* 0x000fe200000006ff */
[----:B------:R-:W-:Y:S01]  /*0e70*/  FMUL.FTZ R34, R39, R42 ;  /* 0x0000002a27227220 */ /* 0x000fe20000410000 */
[----:B------:R-:W-:-:S03]  /*0e80*/  FADD.FTZ R42, R30, -R48 ;  /* 0x800000301e2a7221 */ /* 0x000fc60000010000 */
        /* <DEDUP_REMOVED lines=18> */
[----:B------:R-:W-:-:S02]  /*0fb0*/  LEA.HI R49, R50, R45, RZ, 0x3 ;  /* 0x0000002d32317211 */ /* 0x000fc400078f18ff */
[----:B------:R-:W-:Y:S02]  /*0fc0*/  SHF.L.U32 R45, R8, 0x10, RZ ;  /* 0x00000010082d7819 */ /* 0x000fe400000006ff */
[----:B------:R-:W-:-:S03]  /*0fd0*/  LEA.HI.SX32 R49, R49, R38, 0x1d ;  /* 0x0000002631317211 */ /* 0x000fc600078feaff */
[----:B------:R-:W-:-:S05]  /*0fe0*/  FFMA.FTZ R39, R48, R39, R45 ;  /* 0x0000002730277223 */ /* 0x000fca000001002d */
[----:B------:R-:W-:Y:S01]  /*0ff0*/  F2FP.BF16.F32.PACK_AB R32, R32, R39 ;  /* 0x000000272020723e */ /* 0x000fe200000010ff */
[----:B0-----:R-:W-:-:S05]  /*1000*/  IMAD.WIDE.U32 R42, R49, 0x10, R42 ;  /* 0x00000010312a7825 */ /* 0x001fca00078e002a */
[----:B------:R0:W-:Y:S02]  /*1010*/  STG.E.128 desc[UR6][R42.64], R32 ;  /* 0x000000202a007986 */ /* 0x0001e4000c101d06 */
.L_x_2709:
[----:B------:R-:W-:Y:S05]  /*1020*/  BSYNC.RECONVERGENT B0 ;  /* 0x0000000000007941 */ /* 0x000fea0003800200 */
.L_x_2708:
[----:B0-----:R-:W0:Y:S02]  /*1030*/  LDC.64 R32, c[0x0][0x380] ;  /* 0x0000e000ff207b82 */ /* 0x001e240000000a00 */
[----:B0-----:R-:W-:-:S04]  /*1040*/  LEA R36, R32, R36, 0x2 ;  /* 0x0000002420247211 */ /* 0x001fc800078e10ff */
[----:B------:R-:W-:-:S13]  /*1050*/  ISETP.GE.AND P0, PT, R36, R33, PT ;  /* 0x000000212400720c */ /* 0x000fda0003f06270 */
[----:B------:R-:W-:Y:S05]  /*1060*/  @!P0 BRA `(.L_x_2710) ;  /* 0xfffffff000b08947 */ /* 0x000fea000383ffff */
[----:B------:R-:W-:Y:S05]  /*1070*/  EXIT ;  /* 0x000000000000794d */ /* 0x000fea0003800000 */
.L_x_2704:
[----:B------:R-:W1:Y:S08]  /*1080*/  LDC.64 R28, c[0x0][0x3f0] ;  /* 0x0000fc00ff1c7b82 */ /* 0x000e700000000a00 */
[----:B------:R-:W2:Y:S01]  /*1090*/  LDC.64 R46, c[0x0][0x3f8] ;  /* 0x0000fe00ff2e7b82 */ /* 0x000ea20000000a00 */
[----:B-1----:R-:W-:-:S06]  /*10a0*/  IMAD.WIDE R28, R36, 0x4, R28 ;  /* 0x00000004241c7825 */ /* 0x002fcc00078e021c */
[----:B------:R-:W3:Y:S01]  /*10b0*/  LDG.E R28, desc[UR6][R28.64] ;  /* 0x000000061c1c7981 */ /* 0x000ee2000c1e1900 */
[----:B--2---:R-:W-:-:S06]  /*10c0*/  IMAD.WIDE R46, R36, 0x4, R46 ;  /* 0x00000004242e7825 */ /* 0x004fcc00078e022e */
[----:B------:R1:W5:Y:S01]  /*10d0*/  LDG.E R46, desc[UR6][R46.64] ;  /* 0x000000062e2e7981 */ /* 0x000362000c1e1900 */
[----:B------:R-:W-:Y:S01]  /*10e0*/  ISETP.GT.U32.AND P0, PT, R37, -0x21, PT ;  /* 0xffffffdf2500780c */ /* 0x000fe20003f04070 */
[----:B------:R-:W-:Y:S01]  /*10f0*/  BSSY.RECONVERGENT B0, `(.L_x_2711) ;  /* 0x000004c000007945 */ /* 0x000fe20003800200 */
[----:B---3--:R-:W-:-:S13]  /*1100*/  ISETP.GE.AND P1, PT, R28, 0x1, PT ;  /* 0x000000011c00780c */ /* 0x008fda0003f26270 */
[----:B------:R-:W2:Y:S01]  /*1110*/  @P1 LDC R31, c[0x0][0x388] ;  /* 0x0000e200ff1f1b82 */ /* 0x000ea20000000800 */
[----:B------:R-:W-:Y:S02]  /*1120*/  @P1 IADD3 R30, PT, PT, R28, -0x1, RZ ;  /* 0xffffffff1c1e1810 */ /* 0x000fe40007ffe0ff */
[----:B------:R-:W-:Y:S02]  /*1130*/  CS2R R28, SRZ ;  /* 0x00000000001c7805 */ /* 0x000fe4000001ff00 */
[----:B------:R-:W-:Y:S01]  /*1140*/  @P1 MOV R29, RZ ;  /* 0x000000ff001d1202 */ /* 0x000fe20000000f00 */
[----:B--2---:R-:W-:-:S05]  /*1150*/  @P1 IMAD R30, R30, R31, RZ ;  /* 0x0000001f1e1e1224 */ /* 0x004fca00078e02ff */
[----:B------:R-:W-:-:S04]  /*1160*/  @P1 SHF.R.S32.HI R31, RZ, 0x1f, R30 ;  /* 0x0000001fff1f1819 */ /* 0x000fc8000001141e */
[----:B------:R-:W-:-:S04]  /*1170*/  @P1 LEA.HI R31, R31, R30, RZ, 0x3 ;  /* 0x0000001e1f1f1211 */ /* 0x000fc800078f18ff */
[----:B------:R-:W-:Y:S01]  /*1180*/  @P1 LEA.HI.SX32 R28, R31, R38, 0x1d ;  /* 0x000000261f1c1211 */ /* 0x000fe200078feaff */
[----:B-1----:R-:W-:Y:S06]  /*1190*/  @P0 BRA `(.L_x_2712) ;  /* 0x0000000400040947 */ /* 0x002fec0003800000 */
[----:B------:R-:W1:Y:S08]  /*11a0*/  @P1 LDC.64 R20, c[0x0][0x390] ;  /* 0x0000e400ff141b82 */ /* 0x000e700000000a00 */
[----:B------:R-:W2:Y:S01]  /*11b0*/  @P1 LDC R31, c[0x0][0x40c] ;  /* 0x00010300ff1f1b82 */ /* 0x000ea20000000800 */
[----:B------:R-:W-:-:S07]  /*11c0*/  IMAD R27, R36, UR10, RZ ;  /* 0x0000000a241b7c24 */ /* 0x000fce000f8e02ff */
[----:B------:R-:W3:Y:S01]  /*11d0*/  @P1 LDC R30, c[0x0][0x40c] ;  /* 0x00010300ff1e1b82 */ /* 0x000ee20000000800 */
[----:B-1----:R-:W-:-:S07]  /*11e0*/  @P1 LEA R20, P0, R28, R20, 0x4 ;  /* 0x000000141c141211 */ /* 0x002fce00078020ff */
[----:B------:R-:W1:Y:S01]  /*11f0*/  @P1 LDC R23, c[0x0][0x40c] ;  /* 0x00010300ff171b82 */ /* 0x000e620000000800 */
[----:B------:R-:W-:-:S05]  /*1200*/  @P1 LEA.HI.X R21, R28, R21, R29, 0x4, P0 ;  /* 0x000000151c151211 */ /* 0x000fca00000f241d */
[----:B------:R-:W4:Y:S02]  /*1210*/  @P1 LDG.E.64 R34, desc[UR6][R20.64] ;  /* 0x0000000614221981 */ /* 0x000f24000c1e1b00 */
[----:B------:R-:W0:Y:S02]  /*1220*/  @P1 LDC R28, c[0x0][0x40c] ;  /* 0x00010300ff1c1b82 */ /* 0x000e240000000800 */
[----:B------:R2:W3:Y:S01]  /*1230*/  @P1 LDG.E.64 R40, desc[UR6][R20.64+0x8] ;  /* 0x0000080614281981 */ /* 0x0004e2000c1e1b00 */
[----:B------:R-:W-:Y:S02]  /*1240*/  SHF.R.S32.HI R26, RZ, 0x1f, R27 ;  /* 0x0000001fff1a7819 */ /* 0x000fe4000001141b */
[----:B------:R-:W-:-:S03]  /*1250*/  @P1 SHF.L.U32 R33, R16, 0x10, RZ ;  /* 0x0000001010211819 */ /* 0x000fc600000006ff */
[----:B------:R-:W1:Y:S01]  /*1260*/  @P1 LDC R29, c[0x0][0x40c] ;  /* 0x00010300ff1d1b82 */ /* 0x000e620000000800 */
[----:B------:R-:W-:Y:S02]  /*1270*/  LEA.HI R27, R26, R27, RZ, 0x3 ;  /* 0x0000001b1a1b7211 */ /* 0x000fe400078f18ff */
[----:B------:R-:W-:Y:S02]  /*1280*/  @P1 SHF.L.U32 R47, R0, 0x10, RZ ;  /* 0x00000010002f1819 */ /* 0x000fe400000006ff */
[----:B------:R-:W-:Y:S02]  /*1290*/  @P1 SHF.L.U32 R42, R17, 0x10, RZ ;  /* 0x00000010112a1819 */ /* 0x000fe400000006ff */
[----:B------:R-:W-:Y:S01]  /*12a0*/  @P1 SHF.L.U32 R44, R2, 0x10, RZ ;  /* 0x00000010022c1819 */ /* 0x000fe200000006ff */
[----:B------:R-:W1:Y:S01]  /*12b0*/  @P1 LDC R26, c[0x0][0x40c] ;  /* 0x00010300ff1a1b82 */ /* 0x000e620000000800 */
[----:B------:R-:W-:-:S07]  /*12c0*/  @P1 SHF.L.U32 R48, R18, 0x10, RZ ;  /* 0x0000001012301819 */ /* 0x000fce00000006ff */
[----:B------:R-:W1:Y:S01]  /*12d0*/  @P1 LDC R22, c[0x0][0x40c] ;  /* 0x00010300ff161b82 */ /* 0x000e620000000800 */
[C---:B----4-:R-:W-:Y:S02]  /*12e0*/  @P1 PRMT R25, R34.reuse, 0x7632, R25 ;  /* 0x0000763222191816 */ /* 0x050fe40000000019 */
[----:B--2---:R-:W-:Y:S02]  /*12f0*/  @P1 SHF.L.U32 R20, R35, 0x10, RZ ;  /* 0x0000001023141819 */ /* 0x004fe400000006ff */
[----:B------:R-:W-:Y:S02]  /*1300*/  @P1 SHF.L.U32 R25, R25, 0x10, RZ ;  /* 0x0000001019191819 */ /* 0x000fe400000006ff */
[----:B------:R-:W-:Y:S02]  /*1310*/  @P1 SHF.L.U32 R24, R34, 0x10, RZ ;  /* 0x0000001022181819 */ /* 0x000fe400000006ff */
[----:B------:R-:W-:Y:S01]  /*1320*/  PRMT R21, R35, 0x7632, R21 ;  /* 0x0000763223157816 */ /* 0x000fe20000000015 */
[----:B0-----:R-:W-:Y:S01]  /*1330*/  @P1 FMUL.FTZ R28, R25, R28 ;  /* 0x0000001c191c1220 */ /* 0x001fe20000410000 */
[----:B------:R-:W-:Y:S01]  /*1340*/  @P1 FMUL.FTZ R25, R20, R31 ;  /* 0x0000001f14191220 */ /* 0x000fe20000410000 */
[----:B---3--:R-:W-:Y:S01]  /*1350*/  PRMT R20, R40, 0x7632, R20 ;  /* 0x0000763228147816 */ /* 0x008fe20000000014 */
[----:B-1----:R-:W-:Y:S01]  /*1360*/  @P1 FMUL.FTZ R24, R24, R29 ;  /* 0x0000001d18181220 */ /* 0x002fe20000410000 */
[----:B------:R-:W-:-:S02]  /*1370*/  @P1 SHF.L.U32 R32, R21, 0x10, RZ ;  /* 0x0000001015201819 */ /* 0x000fc400000006ff */
[----:B------:R-:W-:Y:S02]  /*1380*/  @P1 SHF.L.U32 R29, R20, 0x10, RZ ;  /* 0x00000010141d1819 */ /* 0x000fe400000006ff */
[----:B------:R-:W-:Y:S02]  /*1390*/  CS2R R20, SRZ ;  /* 0x0000000000147805 */ /* 0x000fe4000001ff00 */
[----:B------:R-:W-:Y:S01]  /*13a0*/  @P1 PRMT R45, R41, 0x7610, R45 ;  /* 0x00007610292d1816 */ /* 0x000fe2000000002d */
[----:B------:R-:W-:Y:S01]  /*13b0*/  @P1 FMUL.FTZ R20, R33, R24 ;  /* 0x0000001821141220 */ /* 0x000fe20000410000 */
[----:B------:R-:W-:Y:S01]  /*13c0*/  @P1 FMUL.FTZ R21, R28, R47 ;  /* 0x0000002f1c151220 */ /* 0x000fe20000410000 */
[----:B------:R-:W0:Y:S01]  /*13d0*/  @P1 LDC R33, c[0x0][0x40c] ;  /* 0x00010300ff211b82 */ /* 0x000e220000000800 */
[----:B------:R-:W-:Y:S01]  /*13e0*/  @P1 FMUL.FTZ R30, R29, R30 ;  /* 0x0000001e1d1e1220 */ /* 0x000fe20000410000 */
[----:B------:R-:W-:Y:S01]  /*13f0*/  @P1 PRMT R43, R40, 0x7610, R43 ;  /* 0x00007610282b1816 */ /* 0x000fe2000000002b */
[----:B------:R-:W-:Y:S01]  /*1400*/  @P1 FMUL.FTZ R31, R32, R23 ;  /* 0x00000017201f1220 */ /* 0x000fe20000410000 */
[----:B------:R-:W-:Y:S01]  /*1410*/  @P1 SHF.L.U32 R47, R45, 0x10, RZ ;  /* 0x000000102d2f1819 */ /* 0x000fe200000006ff */
[----:B------:R-:W-:Y:S01]  /*1420*/  HFMA2 R24, -RZ, RZ, 0, 0 ;  /* 0x00000000ff187431 */ /* 0x000fe200000001ff */
[----:B------:R-:W-:-:S02]  /*1430*/  @P1 SHF.L.U32 R39, R43, 0x10, RZ ;  /* 0x000000102b271819 */ /* 0x000fc400000006ff */
[----:B------:R-:W1:Y:S01]  /*1440*/  LDC.64 R28, c[0x0][0x3a8] ;  /* 0x0000ea00ff1c7b82 */ /* 0x000e620000000a00 */
[----:B------:R-:W-:Y:S01]  /*1450*/  @P1 FMUL.FTZ R32, R47, R26 ;  /* 0x0000001a2f201220 */ /* 0x000fe20000410000 */
[----:B------:R-:W-:Y:S01]  /*1460*/  PRMT R26, R41, 0x7632, R26 ;  /* 0x00007632291a7816 */ /* 0x000fe2000000001a */
[----:B------:R-:W-:Y:S01]  /*1470*/  @P1 FMUL.FTZ R39, R39, R22 ;  /* 0x0000001627271220 */ /* 0x000fe20000410000 */
[----:B------:R-:W-:Y:S02]  /*1480*/  CS2R R22, SRZ ;  /* 0x0000000000167805 */ /* 0x000fe4000001ff00 */
[----:B------:R-:W-:Y:S01]  /*1490*/  @P1 SHF.L.U32 R47, R19, 0x10, RZ ;  /* 0x00000010132f1819 */ /* 0x000fe200000006ff */
[----:B------:R-:W-:Y:S01]  /*14a0*/  @P1 FMUL.FTZ R22, R25, R42 ;  /* 0x0000002a19161220 */ /* 0x000fe20000410000 */
[----:B------:R-:W-:Y:S01]  /*14b0*/  @P1 FMUL.FTZ R23, R31, R44 ;  /* 0x0000002c1f171220 */ /* 0x000fe20000410000 */
[----:B------:R-:W-:Y:S01]  /*14c0*/  PRMT R44, R19, 0x7632, R44 ;  /* 0x00007632132c7816 */ /* 0x000fe2000000002c */
[----:B------:R-:W-:Y:S01]  /*14d0*/  @P1 FMUL.FTZ R24, R39, R48 ;  /* 0x0000003027181220 */ /* 0x000fe20000410000 */
[----:B------:R-:W-:-:S02]  /*14e0*/  @P1 SHF.L.U32 R42, R26, 0x10, RZ ;  /* 0x000000101a2a1819 */ /* 0x000fc400000006ff */
[----:B------:R-:W-:Y:S02]  /*14f0*/  @P1 SHF.L.U32 R39, R3, 0x10, RZ ;  /* 0x0000001003271819 */ /* 0x000fe400000006ff */
[----:B------:R-:W-:Y:S02]  /*1500*/  LEA.HI.SX32 R31, R27, R38, 0x1d ;  /* 0x000000261b1f7211 */ /* 0x000fe400078feaff */
[----:B------:R-:W-:Y:S02]  /*1510*/  CS2R R26, SRZ ;  /* 0x00000000001a7805 */ /* 0x000fe4000001ff00 */
[----:B------:R-:W-:Y:S01]  /*1520*/  @P1 SHF.L.U32 R44, R44, 0x10, RZ ;  /* 0x000000102c2c1819 */ /* 0x000fe200000006ff */
[----:B0-----:R-:W-:Y:S01]  /*1530*/  @P1 FMUL.FTZ R33, R42, R33 ;  /* 0x000000212a211220 */ /* 0x001fe20000410000 */
[----:B------:R-:W-:Y:S01]  /*1540*/  MOV R25, RZ ;  /* 0x000000ff00197202 */ /* 0x000fe20000000f00 */
[----:B------:R-:W-:Y:S01]  /*1550*/  @P1 FMUL.FTZ R25, R30, R39 ;  /* 0x000000271e191220 */ /* 0x000fe20000410000 */
[----:B------:R-:W-:Y:S01]  /*1560*/  @P1 FMUL.FTZ R26, R32, R47 ;  /* 0x0000002f201a1220 */ /* 0x000fe20000410000 */
[----:B------:R-:W-:Y:S01]  /*1570*/  @P1 FMUL.FTZ R27, R33, R44 ;  /* 0x0000002c211b1220 */ /* 0x000fe20000410000 */
[----:B-1----:R-:W-:-:S05]  /*1580*/  IMAD.WIDE.U32 R28, R31, 0x20, R28 ;  /* 0x000000201f1c7825 */ /* 0x002fca00078e001c */
[----:B------:R1:W-:Y:S04]  /*1590*/  STG.E.128 desc[UR6][R28.64], R20 ;  /* 0x000000141c007986 */ /* 0x0003e8000c101d06 */
[----:B------:R1:W-:Y:S02]  /*15a0*/  STG.E.128 desc[UR6][R28.64+0x10], R24 ;  /* 0x000010181c007986 */ /* 0x0003e4000c101d06 */
.L_x_2712:
[----:B0-----:R-:W-:Y:S05]  /*15b0*/  BSYNC.RECONVERGENT B0 ;  /* 0x0000000000007941 */ /* 0x001fea0003800200 */
.L_x_2711:
        /* <DEDUP_REMOVED lines=54> */
.L_x_2739:
        /* <DEDUP_REMOVED lines=50> */
[--C-:B------:R-:W-:Y:S01]  /*1c40*/  FADD.FTZ R32, R27, -R48.reuse ;  /* 0x800000301b207221 */ /* 0x100fe20000010000 */
[----:B------:R-:W-:Y:S01]  /*1c50*/  SHF.L.U32 R50, R11, 0x10, RZ ;  /* 0x000000100b327819 */ /* 0x000fe200000006ff */
[----:B------:R-:W-:Y:S01]  /*1c60*/  FADD.FTZ R48, R20, -R48 ;  /* 0x8000003014307221 */ /* 0x000fe20000010000 */
[----:B------:R-:W-:Y:S01]  /*1c70*/  SHF.L.U32 R33, R5, 0x10, RZ ;  /* 0x0000001005217819 */ /* 0x000fe200000006ff */
[----:B------:R-:W-:Y:S01]  /*1c80*/  FMUL.FTZ R32, R39, R32 ;  /* 0x0000002027207220 */ /* 0x000fe20000410000 */
[----:B------:R-:W-:Y:S01]  /*1c90*/  SHF.L.U32 R49, R7, 0x10, RZ ;  /* 0x0000001007317819 */ /* 0x000fe200000006ff */
[----:B------:R-:W-:Y:S01]  /*1ca0*/  FFMA.FTZ R31, R31, R44, R50 ;  /* 0x0000002c1f1f7223 */ /* 0x000fe20000010032 */
[----:B------:R-:W-:Y:S01]  /*1cb0*/  IADD3 R46, PT, PT, R46, -0x1, RZ ;  /* 0xffffffff2e2e7810 */ /* 0x000fe20007ffe0ff */
[----:B------:R-:W-:Y:S01]  /*1cc0*/  FMUL.FTZ R48, R39, R48 ;  /* 0x0000003027307220 */ /* 0x000fe20000410000 */
[----:B------:R-:W-:Y:S01]  /*1cd0*/  SHF.L.U32 R39, R12, 0x10, RZ ;  /* 0x000000100c277819 */ /* 0x000fe200000006ff */
[----:B------:R-:W-:Y:S01]  /*1ce0*/  FFMA.FTZ R44, R32, R33, R49 ;  /* 0x00000021202c7223 */ /* 0x000fe20000010031 */
[----:B------:R-:W-:Y:S01]  /*1cf0*/  SHF.L.U32 R51, R8, 0x10, RZ ;  /* 0x0000001008337819 */ /* 0x000fe200000006ff */
[----:B------:R-:W0:Y:S01]  /*1d00*/  LDC.64 R32, c[0x0][0x428] ;  /* 0x00010a00ff207b82 */ /* 0x000e220000000a00 */
[----:B------:R-:W-:Y:S01]  /*1d10*/  IMAD R46, R46, UR10, RZ ;  /* 0x0000000a2e2e7c24 */ /* 0x000fe2000f8e02ff */
[----:B------:R-:W-:-:S02]  /*1d20*/  F2FP.BF16.F32.PACK_AB R30, R30, R47 ;  /* 0x0000002f1e1e723e */ /* 0x000fc400000010ff */
[----:B------:R-:W-:Y:S01]  /*1d30*/  FFMA.FTZ R39, R48, R39, R51 ;  /* 0x0000002730277223 */ /* 0x000fe20000010033 */
[----:B------:R-:W-:Y:S02]  /*1d40*/  F2FP.BF16.F32.PACK_AB R31, R44, R31 ;  /* 0x0000001f2c1f723e */ /* 0x000fe400000010ff */
[----:B------:R-:W-:Y:S02]  /*1d50*/  SHF.R.S32.HI R49, RZ, 0x1f, R46 ;  /* 0x0000001fff317819 */ /* 0x000fe4000001142e */
[----:B------:R-:W-:Y:S02]  /*1d60*/  F2FP.BF16.F32.PACK_AB R29, R29, R42 ;  /* 0x0000002a1d1d723e */ /* 0x000fe400000010ff */
[----:B------:R-:W-:Y:S02]  /*1d70*/  LEA.HI R49, R49, R46, RZ, 0x3 ;  /* 0x0000002e31317211 */ /* 0x000fe400078f18ff */
[----:B------:R-:W-:Y:S02]  /*1d80*/  F2FP.BF16.F32.PACK_AB R28, R28, R39 ;  /* 0x000000271c1c723e */ /* 0x000fe400000010ff */
[----:B------:R-:W-:-:S05]  /*1d90*/  LEA.HI.SX32 R49, R49, R38, 0x1d ;  /* 0x0000002631317211 */ /* 0x000fca00078feaff */
[----:B0-----:R-:W-:-:S05]  /*1da0*/  IMAD.WIDE.U32 R32, R49, 0x10, R32 ;  /* 0x0000001031207825 */ /* 0x001fca00078e0020 */
[----:B------:R1:W-:Y:S02]  /*1db0*/  STG.E.128 desc[UR6][R32.64], R28 ;  /* 0x0000001c20007986 */ /* 0x0003e4000c101d06 */
.L_x_2715:
[----:B------:R-:W-:Y:S05]  /*1dc0*/  BSYNC.RECONVERGENT B0 ;  /* 0x0000000000007941 */ /* 0x000fea0003800200 */
.L_x_2714:
[----:B01----:R-:W0:Y:S02]  /*1dd0*/  LDC.64 R28, c[0x0][0x380] ;  /* 0x0000e000ff1c7b82 */ /* 0x003e240000000a00 */
[----:B0-----:R-:W-:-:S04]  /*1de0*/  LEA R36, R28, R36, 0x2 ;  /* 0x000000241c247211 */ /* 0x001fc800078e10ff */
[----:B------:R-:W-:-:S13]  /*1df0*/  ISETP.GE.AND P0, PT, R36, R29, PT ;  /* 0x0000001d2400720c */ /* 0x000fda0003f06270 */
[----:B------:R-:W-:Y:S05]  /*1e00*/  @!P0 BRA `(.L_x_2704) ;  /* 0xfffffff0009c8947 */ /* 0x000fea000383ffff */
[----:B------:R-:W-:Y:S05]  /*1e10*/  EXIT ;  /* 0x000000000000794d */ /* 0x000fea0003800000 */
.L_x_2707:
[----:B------:R-:W-:Y:S01]  /*1e20*/  HFMA2 R33, -RZ, RZ, 0, 5.9604644775390625e-08 ;  /* 0x00000001ff217431 */ /* 0x000fe200000001ff */
[----:B------:R-:W-:Y:S01]  /*1e30*/  BSSY B0, `(.L_x_2716) ;  /* 0x0000006000007945 */ /* 0x000fe20003800000 */
[----:B------:R-:W-:Y:S02]  /*1e40*/  MOV R39, 0x1f ;  /* 0x0000001f00277802 */ /* 0x000fe40000000f00 */
[----:B------:R-:W-:-:S07]  /*1e50*/  MOV R42, 0xffffffff ;  /* 0xffffffff002a7802 */ /* 0x000fce0000000f00 */
[----:B-----5:R-:W-:Y:S05]  /*1e60*/  WARPSYNC.COLLECTIVE R42, `(.L_x_2717) ;  /* 0x000000002a087348 */ /* 0x020fea0003c00000 */
[----:B------:R0:W1:Y:S02]  /*1e70*/  SHFL.BFLY P0, R44, R32, R33, R39 ;  /* 0x0c000021202c7389 */ /* 0x0000640000000027 */
[----:B01---5:R-:W-:Y:S05]  /*1e80*/  ENDCOLLECTIVE ;  /* 0x000000000000791b */ /* 0x023fea0003800000 */
.L_x_2717:
[----:B------:R-:W-:Y:S05]  /*1e90*/  BSYNC B0 ;  /* 0x0000000000007941 */ /* 0x000fea0003800000 */
.L_x_2716:
        /* <DEDUP_REMOVED lines=9> */
.L_x_2718:
[----:B------:R-:W-:Y:S02]  /*1f30*/  HFMA2 R33, -RZ, RZ, 0, 2.384185791015625e-07 ;  /* 0x00000004ff217431 */ /* 0x000fe400000001ff */
[----:B------:R-:W-:-:S05]  /*1f40*/  FADD.FTZ R35, R34, R44 ;  /* 0x0000002c22237221 */ /* 0x000fca0000010000 */
[----:B------:R-:W-:-:S07]  /*1f50*/  MOV R32, R35 ;  /* 0x0000002300207202 */ /* 0x000fce0000000f00 */
[----:B------:R-:W-:Y:S05]  /*1f60*/  WARPSYNC.COLLECTIVE R42, `(.L_x_2719) ;  /* 0x000000002a087348 */ /* 0x000fea0003c00000 */
[----:B------:R0:W1:Y:S02]  /*1f70*/  SHFL.BFLY P0, R44, R32, R33, R39 ;  /* 0x0c000021202c7389 */ /* 0x0000640000000027 */
[----:B01----:R-:W-:Y:S05]  /*1f80*/  ENDCOLLECTIVE ;  /* 0x000000000000791b */ /* 0x003fea0003800000 */
.L_x_2719:
[----:B------:R-:W-:Y:S02]  /*1f90*/  HFMA2 R33, -RZ, RZ, 0, 4.76837158203125e-07 ;  /* 0x00000008ff217431 */ /* 0x000fe400000001ff */
[----:B------:R-:W-:-:S05]  /*1fa0*/  FADD.FTZ R48, R35, R44 ;  /* 0x0000002c23307221 */ /* 0x000fca0000010000 */
[----:B------:R-:W-:-:S07]  /*1fb0*/  MOV R32, R48 ;  /* 0x0000003000207202 */ /* 0x000fce0000000f00 */
[----:B------:R-:W-:Y:S05]  /*1fc0*/  WARPSYNC.COLLECTIVE R42, `(.L_x_2720) ;  /* 0x000000002a087348 */ /* 0x000fea0003c00000 */
[----:B------:R0:W1:Y:S02]  /*1fd0*/  SHFL.BFLY P0, R44, R32, R33, R39 ;  /* 0x0c000021202c7389 */ /* 0x0000640000000027 */
[----:B01----:R-:W-:Y:S05]  /*1fe0*/  ENDCOLLECTIVE ;  /* 0x000000000000791b */ /* 0x003fea0003800000 */
.L_x_2720:
[----:B------:R-:W-:Y:S02]  /*1ff0*/  HFMA2 R33, -RZ, RZ, 0, 9.5367431640625e-07 ;  /* 0x00000010ff217431 */ /* 0x000fe400000001ff */
[----:B------:R-:W-:-:S05]  /*2000*/  FADD.FTZ R49, R48, R44 ;  /* 0x0000002c30317221 */ /* 0x000fca0000010000 */
[----:B------:R-:W-:-:S07]  /*2010*/  MOV R32, R49 ;  /* 0x0000003100207202 */ /* 0x000fce0000000f00 */
[----:B------:R-:W-:Y:S05]  /*2020*/  WARPSYNC.COLLECTIVE R42, `(.L_x_2721) ;  /* 0x000000002a087348 */ /* 0x000fea0003c00000 */
[----:B------:R0:W1:Y:S02]  /*2030*/  SHFL.BFLY P0, R44, R32, R33, R39 ;  /* 0x0c000021202c7389 */ /* 0x0000640000000027 */
[----:B01----:R-:W-:Y:S05]  /*2040*/  ENDCOLLECTIVE ;  /* 0x000000000000791b */ /* 0x003fea0003800000 */
.L_x_2721:
        /* <DEDUP_REMOVED lines=23> */
.L_x_2722:
[----:B------:R-:W-:Y:S02]  /*21c0*/  HFMA2 R33, -RZ, RZ, 0, 1.1920928955078125e-07 ;  /* 0x00000002ff217431 */ /* 0x000fe400000001ff */
[----:B------:R-:W-:-:S05]  /*21d0*/  FADD.FTZ R34, R32, R44 ;  /* 0x0000002c20227221 */ /* 0x000fca0000010000 */
[----:B------:R-:W-:-:S07]  /*21e0*/  MOV R32, R34 ;  /* 0x0000002200207202 */ /* 0x000fce0000000f00 */
[----:B------:R-:W-:Y:S05]  /*21f0*/  WARPSYNC.COLLECTIVE R42, `(.L_x_2723) ;  /* 0x000000002a087348 */ /* 0x000fea0003c00000 */
[----:B------:R0:W1:Y:S02]  /*2200*/  SHFL.BFLY P0, R44, R32, R33, R39 ;  /* 0x0c000021202c7389 */ /* 0x0000640000000027 */
[----:B01----:R-:W-:Y:S05]  /*2210*/  ENDCOLLECTIVE ;  /* 0x000000000000791b */ /* 0x003fea0003800000 */
.L_x_2723:
[----:B------:R-:W-:Y:S02]  /*2220*/  HFMA2 R33, -RZ, RZ, 0, 2.384185791015625e-07 ;  /* 0x00000004ff217431 */ /* 0x000fe400000001ff */
[----:B------:R-:W-:-:S05]  /*2230*/  FADD.FTZ R35, R34, R44 ;  /* 0x0000002c22237221 */ /* 0x000fca0000010000 */
[----:B------:R-:W-:-:S07]  /*2240*/  MOV R32, R35 ;  /* 0x0000002300207202 */ /* 0x000fce0000000f00 */
[----:B------:R-:W-:Y:S05]  /*2250*/  WARPSYNC.COLLECTIVE R42, `(.L_x_2724) ;  /* 0x000000002a087348 */ /* 0x000fea0003c00000 */
[----:B------:R0:W1:Y:S02]  /*2260*/  SHFL.BFLY P0, R44, R32, R33, R39 ;  /* 0x0c000021202c7389 */ /* 0x0000640000000027 */
[----:B01----:R-:W-:Y:S05]  /*2270*/  ENDCOLLECTIVE ;  /* 0x000000000000791b */ /* 0x003fea0003800000 */
.L_x_2724:
[----:B------:R-:W-:Y:S02]  /*2280*/  HFMA2 R33, -RZ, RZ, 0, 4.76837158203125e-07 ;  /* 0x00000008ff217431 */ /* 0x000fe400000001ff */
[----:B------:R-:W-:-:S05]  /*2290*/  FADD.FTZ R48, R35, R44 ;  /* 0x0000002c23307221 */ /* 0x000fca0000010000 */
[----:B------:R-:W-:-:S07]  /*22a0*/  MOV R32, R48 ;  /* 0x0000003000207202 */ /* 0x000fce0000000f00 */
[----:B------:R-:W-:Y:S05]  /*22b0*/  WARPSYNC.COLLECTIVE R42, `(.L_x_2725) ;  /* 0x000000002a087348 */ /* 0x000fea0003c00000 */
[----:B------:R0:W1:Y:S02]  /*22c0*/  SHFL.BFLY P0, R44, R32, R33, R39 ;  /* 0x0c000021202c7389 */ /* 0x0000640000000027 */
[----:B01----:R-:W-:Y:S05]  /*22d0*/  ENDCOLLECTIVE ;  /* 0x000000000000791b */ /* 0x003fea0003800000 */
.L_x_2725:
[----:B------:R-:W-:Y:S02]  /*22e0*/  HFMA2 R33, -RZ, RZ, 0, 9.5367431640625e-07 ;  /* 0x00000010ff217431 */ /* 0x000fe400000001ff */
[----:B------:R-:W-:-:S05]  /*22f0*/  FADD.FTZ R49, R48, R44 ;  /* 0x0000002c30317221 */ /* 0x000fca0000010000 */
[----:B------:R-:W-:-:S07]  /*2300*/  MOV R32, R49 ;  /* 0x0000003100207202 */ /* 0x000fce0000000f00 */
[----:B------:R-:W-:Y:S05]  /*2310*/  WARPSYNC.COLLECTIVE R42, `(.L_x_2726) ;  /* 0x000000002a087348 */ /* 0x000fea0003c00000 */
[----:B------:R0:W1:Y:S02]  /*2320*/  SHFL.BFLY P0, R44, R32, R33, R39 ;  /* 0x0c000021202c7389 */ /* 0x0000640000000027 */
[----:B01----:R-:W-:Y:S05]  /*2330*/  ENDCOLLECTIVE ;  /* 0x000000000000791b */ /* 0x003fea0003800000 */
.L_x_2726:
[----:B------:R-:W-:Y:S05]  /*2340*/  BRA `(.L_x_2727) ;  /* 0xffffffe800107947 */ /* 0x000fea000383ffff */
.L_x_2713:
[----:B------:R-:W-:Y:S01]  /*2350*/  HFMA2 R39, -RZ, RZ, 0, 1.847743988037109375e-06 ;  /* 0x0000001fff277431 */ /* 0x000fe200000001ff */
[----:B------:R-:W-:Y:S01]  /*2360*/  BSSY B0, `(.L_x_2728) ;  /* 0x0000006000007945 */ /* 0x000fe20003800000 */
[----:B------:R-:W-:Y:S02]  /*2370*/  MOV R33, 0x1 ;  /* 0x0000000100217802 */ /* 0x000fe40000000f00 */
[----:B------:R-:W-:-:S07]  /*2380*/  MOV R42, 0xffffffff ;  /* 0xffffffff002a7802 */ /* 0x000fce0000000f00 */
[----:B-----5:R-:W-:Y:S05]  /*2390*/  WARPSYNC.COLLECTIVE R42, `(.L_x_2729) ;  /* 0x000000002a087348 */ /* 0x020fea0003c00000 */
[----:B------:R0:W1:Y:S02]  /*23a0*/  SHFL.BFLY P0, R44, R32, R33, R39 ;  /* 0x0c000021202c7389 */ /* 0x0000640000000027 */
[----:B01---5:R-:W-:Y:S05]  /*23b0*/  ENDCOLLECTIVE ;  /* 0x000000000000791b */ /* 0x023fea0003800000 */
.L_x_2729:
[----:B------:R-:W-:Y:S05]  /*23c0*/  BSYNC B0 ;  /* 0x0000000000007941 */ /* 0x000fea0003800000 */
.L_x_2728:
        /* <DEDUP_REMOVED lines=8> */
.L_x_2730:
[----:B------:R-:W-:Y:S02]  /*2450*/  HFMA2 R33, -RZ, RZ, 0, 2.384185791015625e-07 ;  /* 0x00000004ff217431 */ /* 0x000fe400000001ff */
[----:B------:R-:W-:-:S05]  /*2460*/  FADD.FTZ R29, R32, R44 ;  /* 0x0000002c201d7221 */ /* 0x000fca0000010000 */
[----:B------:R-:W-:-:S07]  /*2470*/  MOV R32, R29 ;  /* 0x0000001d00207202 */ /* 0x000fce0000000f00 */
[----:B------:R-:W-:Y:S05]  /*2480*/  WARPSYNC.COLLECTIVE R42, `(.L_x_2731) ;  /* 0x000000002a087348 */ /* 0x000fea0003c00000 */
[----:B------:R0:W1:Y:S02]  /*2490*/  SHFL.BFLY P0, R44, R32, R33, R39 ;  /* 0x0c000021202c7389 */ /* 0x0000640000000027 */
[----:B01----:R-:W-:Y:S05]  /*24a0*/  ENDCOLLECTIVE ;  /* 0x000000000000791b */ /* 0x003fea0003800000 */
.L_x_2731:
[----:B------:R-:W-:Y:S02]  /*24b0*/  HFMA2 R33, -RZ, RZ, 0, 4.76837158203125e-07 ;  /* 0x00000008ff217431 */ /* 0x000fe400000001ff */
[----:B------:R-:W-:-:S05]  /*24c0*/  FADD.FTZ R30, R29, R44 ;  /* 0x0000002c1d1e7221 */ /* 0x000fca0000010000 */
[----:B------:R-:W-:-:S07]  /*24d0*/  MOV R32, R30 ;  /* 0x0000001e00207202 */ /* 0x000fce0000000f00 */
[----:B------:R-:W-:Y:S05]  /*24e0*/  WARPSYNC.COLLECTIVE R42, `(.L_x_2732) ;  /* 0x000000002a087348 */ /* 0x000fea0003c00000 */
[----:B------:R0:W1:Y:S02]  /*24f0*/  SHFL.BFLY P0, R44, R32, R33, R39 ;  /* 0x0c000021202c7389 */ /* 0x0000640000000027 */
[----:B01----:R-:W-:Y:S05]  /*2500*/  ENDCOLLECTIVE ;  /* 0x000000000000791b */ /* 0x003fea0003800000 */
.L_x_2732:
[----:B------:R-:W-:Y:S02]  /*2510*/  HFMA2 R33, -RZ, RZ, 0, 9.5367431640625e-07 ;  /* 0x00000010ff217431 */ /* 0x000fe400000001ff */
[----:B------:R-:W-:-:S05]  /*2520*/  FADD.FTZ R31, R30, R44 ;  /* 0x0000002c1e1f7221 */ /* 0x000fca0000010000 */
[----:B------:R-:W-:-:S07]  /*2530*/  MOV R32, R31 ;  /* 0x0000001f00207202 */ /* 0x000fce0000000f00 */
[----:B------:R-:W-:Y:S05]  /*2540*/  WARPSYNC.COLLECTIVE R42, `(.L_x_2733) ;  /* 0x000000002a087348 */ /* 0x000fea0003c00000 */
[----:B------:R0:W1:Y:S02]  /*2550*/  SHFL.BFLY P0, R44, R32, R33, R39 ;  /* 0x0c000021202c7389 */ /* 0x0000640000000027 */
[----:B01----:R-:W-:Y:S05]  /*2560*/  ENDCOLLECTIVE ;  /* 0x000000000000791b */ /* 0x003fea0003800000 */
.L_x_2733:
        /* <DEDUP_REMOVED lines=23> */
.L_x_2734:
[----:B------:R-:W-:Y:S02]  /*26e0*/  HFMA2 R33, -RZ, RZ, 0, 1.1920928955078125e-07 ;  /* 0x00000002ff217431 */ /* 0x000fe400000001ff */
[----:B------:R-:W-:-:S05]  /*26f0*/  FADD.FTZ R28, R32, R44 ;  /* 0x0000002c201c7221 */ /* 0x000fca0000010000 */
[----:B------:R-:W-:-:S07]  /*2700*/  MOV R32, R28 ;  /* 0x0000001c00207202 */ /* 0x000fce0000000f00 */
[----:B------:R-:W-:Y:S05]  /*2710*/  WARPSYNC.COLLECTIVE R42, `(.L_x_2735) ;  /* 0x000000002a087348 */ /* 0x000fea0003c00000 */
[----:B------:R0:W1:Y:S02]  /*2720*/  SHFL.BFLY P0, R44, R32, R33, R39 ;  /* 0x0c000021202c7389 */ /* 0x0000640000000027 */
[----:B01----:R-:W-:Y:S05]  /*2730*/  ENDCOLLECTIVE ;  /* 0x000000000000791b */ /* 0x003fea0003800000 */
.L_x_2735:
[----:B------:R-:W-:Y:S02]  /*2740*/  HFMA2 R33, -RZ, RZ, 0, 2.384185791015625e-07 ;  /* 0x00000004ff217431 */ /* 0x000fe400000001ff */
[----:B------:R-:W-:-:S05]  /*2750*/  FADD.FTZ R29, R28, R44 ;  /* 0x0000002c1c1d7221 */ /* 0x000fca0000010000 */
[----:B------:R-:W-:-:S07]  /*2760*/  MOV R32, R29 ;  /* 0x0000001d00207202 */ /* 0x000fce0000000f00 */
[----:B------:R-:W-:Y:S05]  /*2770*/  WARPSYNC.COLLECTIVE R42, `(.L_x_2736) ;  /* 0x000000002a087348 */ /* 0x000fea0003c00000 */
[----:B------:R0:W1:Y:S02]  /*2780*/  SHFL.BFLY P0, R44, R32, R33, R39 ;  /* 0x0c000021202c7389 */ /* 0x0000640000000027 */
[----:B01----:R-:W-:Y:S05]  /*2790*/  ENDCOLLECTIVE ;  /* 0x000000000000791b */ /* 0x003fea0003800000 */
.L_x_2736:
[----:B------:R-:W-:Y:S02]  /*27a0*/  HFMA2 R33, -RZ, RZ, 0, 4.76837158203125e-07 ;  /* 0x00000008ff217431 */ /* 0x000fe400000001ff */
[----:B------:R-:W-:-:S05]  /*27b0*/  FADD.FTZ R30, R29, R44 ;  /* 0x0000002c1d1e7221 */ /* 0x000fca0000010000 */
[----:B------:R-:W-:-:S07]  /*27c0*/  MOV R32, R30 ;  /* 0x0000001e00207202 */ /* 0x000fce0000000f00 */
[----:B------:R-:W-:Y:S05]  /*27d0*/  WARPSYNC.COLLECTIVE R42, `(.L_x_2737) ;  /* 0x000000002a087348 */ /* 0x000fea0003c00000 */
[----:B------:R0:W1:Y:S02]  /*27e0*/  SHFL.BFLY P0, R44, R32, R33, R39 ;  /* 0x0c000021202c7389 */ /* 0x0000640000000027 */
[----:B01----:R-:W-:Y:S05]  /*27f0*/  ENDCOLLECTIVE ;  /* 0x000000000000791b */ /* 0x003fea0003800000 */
.L_x_2737:
[----:B------:R-:W-:Y:S02]  /*2800*/  HFMA2 R33, -RZ, RZ, 0, 9.5367431640625e-07 ;  /* 0x00000010ff217431 */ /* 0x000fe400000001ff */
[----:B------:R-:W-:-:S05]  /*2810*/  FADD.FTZ R31, R30, R44 ;  /* 0x0000002c1e1f7221 */ /* 0x000fca0000010000 */
[----:B------:R-:W-:-:S07]  /*2820*/  MOV R32, R31 ;  /* 0x0000001f00207202 */ /* 0x000fce0000000f00 */
[----:B------:R-:W-:Y:S05]  /*2830*/  WARPSYNC.COLLECTIVE R42, `(.L_x_2738) ;  /* 0x000000002a087348 */ /* 0x000fea0003c00000 */
[----:B------:R0:W1:Y:S02]  /*2840*/  SHFL.BFLY P0, R44, R32, R33, R39 ;  /* 0x0c000021202c7389 */ /* 0x0000640000000027 */
[----:B01----:R-:W-:Y:S05]  /*2850*/  ENDCOLLECTIVE ;  /* 0x000000000000791b */ /* 0x003fea0003800000 */
.L_x_2738:
[----:B------:R-:W-:Y:S05]  /*2860*/  BRA `(.L_x_2739) ;  /* 0xfffffff0002c7947 */ /* 0x000fea000383ffff */
.L_x_2740:
        /* <DEDUP_REMOVED lines=9> */
.L_x_9089:


//--------------------- .text._ZN10layer_norm13ln_fwd_kernelINS_13Kernel_traitsI13__nv_bfloat16S2_fS2_fjLj256ELj1ELj4ELj1ELj16ENS_18Kernel_traits_baseILj256ES2_S2_fS2_fjLj128EEEEELb0ELb1ELb1ELb1EEEvNS_9FwdParamsE --------------------------
	.section	.text._ZN10layer_norm13ln_fwd_kernelINS_13Kernel_traitsI13__nv_bfloat16S2_fS2_fjLj256ELj1ELj4ELj1ELj16ENS_18Kernel_traits_baseILj256ES2_S2_fS2_fjLj128EEEEELb0ELb1ELb1ELb1EEEvNS_9FwdParamsE,"ax",@progbits
	.align	128
        .global         _ZN10layer_norm13ln_fwd_kernelINS_13Kernel_traitsI13__nv_bfloat16S2_fS2_fjLj256ELj1ELj4ELj1ELj16ENS_18Kernel_traits_baseILj256ES2_S2_fS2_fjLj128EEEEELb0ELb1ELb1ELb1EEEvNS_9FwdParamsE
        .type           _ZN10layer_norm13ln_fwd_kernelINS_13Kernel_traitsI13__nv_bfloat16S2_fS2_fjLj256ELj1ELj4ELj1ELj16ENS_18Kernel_traits_baseILj256ES2_S2_fS2_fjLj128EEEEELb0ELb1ELb1ELb1EEEvNS_9FwdParamsE,@function
        .size           _ZN10layer_norm13ln_fwd_kernelINS_13Kernel_traitsI13__nv_bfloat16S2_fS2_fjLj256ELj1ELj4ELj1ELj16ENS_18Kernel_traits_baseILj256ES2_S2_fS2_fjLj128EEEEELb0ELb1ELb1ELb1EEEvNS_9FwdParamsE,(.L_x_9090 - _ZN10layer_norm13ln_fwd_kernelINS_13Kernel_traitsI13__nv_bfloat16S2_fS2_fjLj256ELj1ELj4ELj1ELj16ENS_18Kernel_traits_baseILj256ES2_S2_fS2_fjLj128EEEEELb0ELb1ELb1ELb1EEEvNS_9FwdParamsE)
        .other          _ZN10layer_norm13ln_fwd_kernelINS_13Kernel_traitsI13__nv_bfloat16S2_fS2_fjLj256ELj1ELj4ELj1ELj16ENS_18Kernel_traits_baseILj256ES2_S2_fS2_fjLj128EEEEELb0ELb1ELb1ELb1EEEvNS_9FwdParamsE,@"STO_CUDA_ENTRY STV_DEFAULT"
_ZN10layer_norm13ln_fwd_kernelINS_13Kernel_traitsI13__nv_bfloat16S2_fS2_fjLj256ELj1ELj4ELj1ELj16ENS_18Kernel_traits_baseILj256ES2_S2_fS2_fjLj128EEEEELb0ELb1ELb1ELb1EEEvNS_9FwdParamsE:
.text._ZN10layer_norm13ln_fwd_kernelINS_13Kernel_traitsI13__nv_bfloat16S2_fS2_fjLj256ELj1ELj4ELj1ELj16ENS_18Kernel_traits_baseILj256ES2_S2_fS2_fjLj128EEEEELb0ELb1ELb1ELb1EEEvNS_9FwdParamsE:
        /* <DEDUP_REMOVED lines=33> */
[----:B0-----:R-:W-:Y:S02]  /*0210*/  PRMT R4, R10, 0x7632, R4 ;  /* 0x000076320a047816 */ /* 0x001fe40000000004 */
[----:B------:R-:W-:Y:S02]  /*0220*/  PRMT R5, R9, 0x7632, R5 ;  /* 0x0000763209057816 */ /* 0x000fe40000000005 */
[----:B------:R-:W-:Y:S02]  /*0230*/  PRMT R6, R8, 0x7632, R6 ;  /* 0x0000763208067816 */ /* 0x000fe40000000006 */
[----:B---3--:R-:W-:Y:S05]  /*0240*/  BRA.U !UP0, `(.L_x_2741) ;  /* 0x0000000d08407547 */ /* 0x008fea000b800000 */
[----:B------:R-:W-:Y:S01]  /*0250*/  PRMT R39, R12, 0x7632, R39 ;  /* 0x000076320c277816 */ /* 0x000fe20000000027 */
[----:B------:R-:W0:Y:S01]  /*0260*/  LDCU UR4, c[0x0][0x448] ;  /* 0x00008900ff0477ac */ /* 0x000e220008000800 */
[----:B------:R-:W-:Y:S02]  /*0270*/  PRMT R38, R13, 0x7632, R38 ;  /* 0x000076320d267816 */ /* 0x000fe40000000026 */
[----:B------:R-:W-:Y:S02]  /*0280*/  PRMT R37, R14, 0x7632, R37 ;  /* 0x000076320e257816 */ /* 0x000fe40000000025 */
[----:B------:R-:W-:-:S07]  /*0290*/  PRMT R36, R15, 0x7632, R36 ;  /* 0x000076320f247816 */ /* 0x000fce0000000024 */
.L_x_2745:
[----:B------:R-:W1:Y:S08]  /*02a0*/  LDC.64 R42, c[0x0][0x3f0] ;  /* 0x0000fc00ff2a7b82 */ /* 0x000e700000000a00 */
[----:B------:R-:W2:Y:S08]  /*02b0*/  LDC R41, c[0x0][0x388] ;  /* 0x0000e200ff297b82 */ /* 0x000eb00000000800 */
[----:B------:R-:W3:Y:S01]  /*02c0*/  LDC.64 R34, c[0x0][0x3a0] ;  /* 0x0000e800ff227b82 */ /* 0x000ee20000000a00 */
[----:B-1----:R-:W-:-:S07]  /*02d0*/  IMAD.WIDE R42, R0, 0x4, R42 ;  /* 0x00000004002a7825 */ /* 0x002fce00078e022a */
[----:B------:R-:W1:Y:S01]  /*02e0*/  LDC.64 R32, c[0x0][0x3f8] ;  /* 0x0000fe00ff207b82 */ /* 0x000e620000000a00 */
[----:B------:R-:W4:Y:S02]  /*02f0*/  LDG.E R42, desc[UR6][R42.64] ;  /* 0x000000062a2a7981 */ /* 0x000f24000c1e1900 */
[----:B----4-:R-:W-:-:S13]  /*0300*/  ISETP.GE.AND P1, PT, R42, 0x1, PT ;  /* 0x000000012a00780c */ /* 0x010fda0003f26270 */
[----:B------:R-:W4:Y:S01]  /*0310*/  @P1 LDC.64 R24, c[0x0][0x390] ;  /* 0x0000e400ff181b82 */ /* 0x000f220000000a00 */
[----:B------:R-:W-:-:S05]  /*0320*/  @P1 IADD3 R26, PT, PT, R42, -0x1, RZ ;  /* 0xffffffff2a1a1810 */ /* 0x000fca0007ffe0ff */
[----:B--2---:R-:W-:-:S05]  /*0330*/  @P1 IMAD R26, R26, R41, RZ ;  /* 0x000000291a1a1224 */ /* 0x004fca00078e02ff */
[----:B------:R-:W-:-:S04]  /*0340*/  @P1 SHF.R.S32.HI R7, RZ, 0x1f, R26 ;  /* 0x0000001fff071819 */ /* 0x000fc8000001141a */
[----:B------:R-:W-:Y:S02]  /*0350*/  @P1 LEA.HI R7, R7, R26, RZ, 0x3 ;  /* 0x0000001a07071211 */ /* 0x000fe400078f18ff */
[----:B------:R-:W-:Y:S02]  /*0360*/  CS2R R26, SRZ ;  /* 0x00000000001a7805 */ /* 0x000fe4000001ff00 */
[----:B------:R-:W-:Y:S02]  /*0370*/  @P1 MOV R27, RZ ;  /* 0x000000ff001b1202 */ /* 0x000fe40000000f00 */
[----:B------:R-:W-:Y:S01]  /*0380*/  @P1 LEA.HI.SX32 R26, R7, R2, 0x1d ;  /* 0x00000002071a1211 */ /* 0x000fe200078feaff */
[----:B------:R-:W-:-:S03]  /*0390*/  IMAD R7, R0, R41, RZ ;  /* 0x0000002900077224 */ /* 0x000fc600078e02ff */
[C---:B----4-:R-:W-:Y:S02]  /*03a0*/  @P1 LEA R44, P0, R26.reuse, R24, 0x4 ;  /* 0x000000181a2c1211 */ /* 0x050fe400078020ff */
[----:B------:R-:W-:Y:S02]  /*03b0*/  SHF.R.S32.HI R24, RZ, 0x1f, R7 ;  /* 0x0000001fff187819 */ /* 0x000fe40000011407 */
[----:B------:R-:W-:Y:S02]  /*03c0*/  @P1 LEA.HI.X R45, R26, R25, R27, 0x4, P0 ;  /* 0x000000191a2d1211 */ /* 0x000fe400000f241b */
[----:B------:R-:W-:-:S03]  /*03d0*/  LEA.HI R7, R24, R7, RZ, 0x3 ;  /* 0x0000000718077211 */ /* 0x000fc600078f18ff */
[----:B------:R2:W4:Y:S01]  /*03e0*/  @P1 LDG.E.128 R20, desc[UR6][R44.64] ;  /* 0x000000062c141981 */ /* 0x000522000c1e1d00 */
[----:B------:R-:W-:-:S05]  /*03f0*/  LEA.HI.SX32 R7, R7, R2, 0x1d ;  /* 0x0000000207077211 */ /* 0x000fca00078feaff */
[----:B---3--:R-:W-:-:S05]  /*0400*/  IMAD.WIDE.U32 R34, R7, 0x20, R34 ;  /* 0x0000002007227825 */ /* 0x008fca00078e0022 */
[----:B------:R-:W3:Y:S04]  /*0410*/  LDG.E.128 R24, desc[UR6][R34.64] ;  /* 0x0000000622187981 */ /* 0x000ee8000c1e1d00 */
[----:B------:R-:W3:Y:S01]  /*0420*/  LDG.E.128 R28, desc[UR6][R34.64+0x10] ;  /* 0x00001006221c7981 */ /* 0x000ee2000c1e1d00 */
[----:B------:R-:W-:Y:S01]  /*0430*/  ISETP.GT.AND P0, PT, R42, RZ, PT ;  /* 0x000000ff2a00720c */ /* 0x000fe20003f04270 */
[----:B-1----:R-:W-:-:S05]  /*0440*/  IMAD.WIDE R32, R0, 0x4, R32 ;  /* 0x0000000400207825 */ /* 0x002fca00078e0220 */
[----:B------:R1:W5:Y:S01]  /*0450*/  LDG.E R40, desc[UR6][R32.64] ;  /* 0x0000000620287981 */ /* 0x000362000c1e1900 */
[----:B--2---:R-:W-:Y:S01]  /*0460*/  @P1 SHF.L.U32 R44, R16, 0x10, RZ ;  /* 0x00000010102c1819 */ /* 0x004fe200000006ff */
[----:B------:R-:W-:-:S05]  /*0470*/  UMOV UR5, 0xffffffff ;  /* 0xffffffff00057882 */ /* 0x000fca0000000000 */
[----:B------:R-:W2:Y:S08]  /*0480*/  @P0 LDC R42, c[0x0][0x40c] ;  /* 0x00010300ff2a0b82 */ /* 0x000eb00000000800 */
[----:B-1----:R-:W1:Y:S08]  /*0490*/  @P1 LDC R32, c[0x0][0x40c] ;  /* 0x00010300ff201b82 */ /* 0x002e700000000800 */
[----:B------:R-:W0:Y:S01]  /*04a0*/  @P0 LDC R34, c[0x0][0x40c] ;  /* 0x00010300ff220b82 */ /* 0x000e220000000800 */
[----:B----4-:R-:W-:-:S02]  /*04b0*/  @P1 SHF.L.U32 R43, R20, 0x10, RZ ;  /* 0x00000010142b1819 */ /* 0x010fc400000006ff */
[----:B------:R-:W-:Y:S02]  /*04c0*/  @P0 PRMT R35, R20, 0x7632, R35 ;  /* 0x0000763214230816 */ /* 0x000fe40000000023 */
[----:B------:R-:W-:Y:S01]  /*04d0*/  @P0 SHF.L.U32 R33, R21, 0x10, RZ ;  /* 0x0000001015210819 */ /* 0x000fe200000006ff */
[----:B-1----:R-:W-:Y:S01]  /*04e0*/  @P1 FMUL.FTZ R43, R43, R32 ;  /* 0x000000202b2b1220 */ /* 0x002fe20000410000 */
[----:B------:R-:W-:Y:S02]  /*04f0*/  @P0 SHF.L.U32 R35, R35, 0x10, RZ ;  /* 0x0000001023230819 */ /* 0x000fe400000006ff */
[----:B------:R-:W-:Y:S01]  /*0500*/  PRMT R32, R16, 0x7632, R32 ;  /* 0x0000763210207816 */ /* 0x000fe20000000020 */
[----:B0-----:R-:W-:Y:S01]  /*0510*/  @P0 FMUL.FTZ R33, R33, R34 ;  /* 0x0000002221210220 */ /* 0x001fe20000410000 */
[----:B------:R-:W-:Y:S01]  /*0520*/  @P0 SHF.L.U32 R34, R17, 0x10, RZ ;  /* 0x0000001011220819 */ /* 0x000fe200000006ff */
[----:B--2---:R-:W-:Y:S01]  /*0530*/  @P0 FMUL.FTZ R42, R35, R42 ;  /* 0x0000002a232a0220 */ /* 0x004fe20000410000 */
[----:B------:R-:W-:Y:S01]  /*0540*/  SHF.L.U32 R32, R32, 0x10, RZ ;  /* 0x0000001020207819 */ /* 0x000fe200000006ff */
[----:B---3--:R-:W-:Y:S01]  /*0550*/  @P1 FFMA.FTZ R24, R43, R44, R24 ;  /* 0x0000002c2b181223 */ /* 0x008fe20000010018 */
[----:B------:R-:W-:Y:S01]  /*0560*/  ISETP.NE.AND P1, PT, R2, RZ, PT ;  /* 0x000000ff0200720c */ /* 0x000fe20003f25270 */
[----:B------:R-:W-:Y:S01]  /*0570*/  @P0 FFMA.FTZ R26, R33, R34, R26 ;  /* 0x00000022211a0223 */ /* 0x000fe2000001001a */
[----:B------:R-:W-:Y:S01]  /*0580*/  PRMT R34, R21, 0x7632, R34 ;  /* 0x0000763215227816 */ /* 0x000fe20000000022 */
[----:B------:R-:W-:Y:S01]  /*0590*/  @P0 FFMA.FTZ R25, R42, R32, R25 ;  /* 0x000000202a190223 */ /* 0x000fe20000010019 */
[----:B------:R-:W0:Y:S02]  /*05a0*/  @P0 LDC R33, c[0x0][0x40c] ;  /* 0x00010300ff210b82 */ /* 0x000e240000000800 */
[----:B------:R-:W-:-:S02]  /*05b0*/  @P0 SHF.L.U32 R35, R34, 0x10, RZ ;  /* 0x0000001022230819 */ /* 0x000fc400000006ff */
[----:B------:R-:W-:-:S04]  /*05c0*/  PRMT R34, R17, 0x7632, R34 ;  /* 0x0000763211227816 */ /* 0x000fc80000000022 */
[----:B------:R-:W1:Y:S01]  /*05d0*/  @P0 LDC R32, c[0x0][0x40c] ;  /* 0x00010300ff200b82 */ /* 0x000e620000000800 */
[----:B------:R-:W-:Y:S01]  /*05e0*/  SHF.L.U32 R34, R34, 0x10, RZ ;  /* 0x0000001022227819 */ /* 0x000fe200000006ff */
[----:B-1----:R-:W-:-:S04]  /*05f0*/  @P0 FMUL.FTZ R32, R35, R32 ;  /* 0x0000002023200220 */ /* 0x002fc80000410000 */
[----:B------:R-:W-:Y:S01]  /*0600*/  @P0 FFMA.FTZ R27, R32, R34, R27 ;  /* 0x00000022201b0223 */ /* 0x000fe2000001001b */
[----:B------:R-:W-:Y:S01]  /*0610*/  @P0 SHF.L.U32 R34, R22, 0x10, RZ ;  /* 0x0000001016220819 */ /* 0x000fe200000006ff */
[----:B------:R-:W1:Y:S04]  /*0620*/  @P0 LDC R32, c[0x0][0x40c] ;  /* 0x00010300ff200b82 */ /* 0x000e680000000800 */
[----:B0-----:R-:W-:Y:S01]  /*0630*/  @P0 FMUL.FTZ R33, R34, R33 ;  /* 0x0000002122210220 */ /* 0x001fe20000410000 */
[----:B------:R-:W-:-:S05]  /*0640*/  @P0 SHF.L.U32 R34, R18, 0x10, RZ ;  /* 0x0000001012220819 */ /* 0x000fca00000006ff */
[----:B------:R-:W-:Y:S01]  /*0650*/  @P0 FFMA.FTZ R28, R33, R34, R28 ;  /* 0x00000022211c0223 */ /* 0x000fe2000001001c */
[----:B------:R-:W-:Y:S01]  /*0660*/  PRMT R34, R22, 0x7632, R34 ;  /* 0x0000763216227816 */ /* 0x000fe20000000022 */
[----:B------:R-:W0:Y:S03]  /*0670*/  @P0 LDC R33, c[0x0][0x40c] ;  /* 0x00010300ff210b82 */ /* 0x000e260000000800 */
[----:B------:R-:W-:Y:S02]  /*0680*/  @P0 SHF.L.U32 R35, R34, 0x10, RZ ;  /* 0x0000001022230819 */ /* 0x000fe400000006ff */
[----:B------:R-:W-:-:S04]  /*0690*/  PRMT R34, R18, 0x7632, R34 ;  /* 0x0000763212227816 */ /* 0x000fc80000000022 */
[----:B------:R-:W-:Y:S01]  /*06a0*/  SHF.L.U32 R34, R34, 0x10, RZ ;  /* 0x0000001022227819 */ /* 0x000fe200000006ff */
[----:B-1----:R-:W-:Y:S01]  /*06b0*/  @P0 FMUL.FTZ R32, R35, R32 ;  /* 0x0000002023200220 */ /* 0x002fe20000410000 */
[----:B------:R-:W-:-:S03]  /*06c0*/  PRMT R35, R23, 0x7632, R35 ;  /* 0x0000763217237816 */ /* 0x000fc60000000023 */
[----:B------:R-:W-:Y:S01]  /*06d0*/  @P0 FFMA.FTZ R29, R32, R34, R29 ;  /* 0x00000022201d0223 */ /* 0x000fe2000001001d */
[----:B------:R-:W-:Y:S01]  /*06e0*/  @P0 SHF.L.U32 R32, R23, 0x10, RZ ;  /* 0x0000001017200819 */ /* 0x000fe200000006ff */
[----:B------:R-:W1:Y:S01]  /*06f0*/  @P0 LDC R34, c[0x0][0x40c] ;  /* 0x00010300ff220b82 */ /* 0x000e620000000800 */
[----:B------:R-:W-:-:S03]  /*0700*/  @P0 SHF.L.U32 R35, R35, 0x10, RZ ;  /* 0x0000001023230819 */ /* 0x000fc600000006ff */
[----:B0-----:R-:W-:Y:S01]  /*0710*/  @P0 FMUL.FTZ R33, R32, R33 ;  /* 0x0000002120210220 */ /* 0x001fe20000410000 */
[----:B------:R-:W-:-:S05]  /*0720*/  @P0 SHF.L.U32 R32, R19, 0x10, RZ ;  /* 0x0000001013200819 */ /* 0x000fca00000006ff */
[----:B------:R-:W-:Y:S02]  /*0730*/  @P0 FFMA.FTZ R30, R33, R32, R30 ;  /* 0x00000020211e0223 */ /* 0x000fe4000001001e */
[----:B------:R-:W0:Y:S01]  /*0740*/  LDC.64 R32, c[0x0][0x3a8] ;  /* 0x0000ea00ff207b82 */ /* 0x000e220000000a00 */
[----:B-1----:R-:W-:Y:S01]  /*0750*/  @P0 FMUL.FTZ R34, R35, R34 ;  /* 0x0000002223220220 */ /* 0x002fe20000410000 */
[----:B------:R-:W-:-:S04]  /*0760*/  PRMT R35, R19, 0x7632, R35 ;  /* 0x0000763213237816 */ /* 0x000fc80000000023 */
[----:B------:R-:W-:-:S05]  /*0770*/  SHF.L.U32 R35, R35, 0x10, RZ ;  /* 0x0000001023237819 */ /* 0x000fca00000006ff */
[----:B------:R-:W-:Y:S01]  /*0780*/  @P0 FFMA.FTZ R31, R34, R35, R31 ;  /* 0x00000023221f0223 */ /* 0x000fe2000001001f */
[----:B------:R-:W-:Y:S01]  /*0790*/  FADD.FTZ R34, RZ, R24 ;  /* 0x00000018ff227221 */ /* 0x000fe20000010000 */
[----:B0-----:R-:W-:-:S04]  /*07a0*/  IMAD.WIDE.U32 R32, R7, 0x20, R32 ;  /* 0x0000002007207825 */ /* 0x001fc800078e0020 */
[----:B------:R-:W-:-:S04]  /*07b0*/  FADD.FTZ R35, R34, R25 ;  /* 0x0000001922237221 */ /* 0x000fc80000010000 */
[----:B------:R-:W-:Y:S01]  /*07c0*/  FADD.FTZ R34, R35, R26 ;  /* 0x0000001a23227221 */ /* 0x000fe20000010000 */
[----:B------:R0:W-:Y:S03]  /*07d0*/  STG.E.128 desc[UR6][R32.64], R24 ;  /* 0x0000001820007986 */ /* 0x0001e6000c101d06 */
[----:B------:R-:W-:Y:S01]  /*07e0*/  FADD.FTZ R7, R34, R27 ;  /* 0x0000001b22077221 */ /* 0x000fe20000010000 */
[----:B------:R0:W-:Y:S03]  /*07f0*/  STG.E.128 desc[UR6][R32.64+0x10], R28 ;  /* 0x0000101c20007986 */ /* 0x0001e6000c101d06 */
        /* <DEDUP_REMOVED lines=42> */
.L_x_2761:
[----:B------:R-:W-:Y:S01]  /*0aa0*/  FMUL.FTZ R7, R42, R42 ;  /* 0x0000002a2a077220 */ /* 0x000fe20000410000 */
[----:B------:R-:W-:Y:S01]  /*0ab0*/  ISETP.NE.AND P0, PT, RZ, UR8, PT ;  /* 0x00000008ff007c0c */ /* 0x000fe2000bf05270 */
[----:B01----:R-:W-:Y:S01]  /*0ac0*/  FADD.FTZ R44, R44, R35 ;  /* 0x000000232c2c7221 */ /* 0x003fe20000010000 */
[----:B------:R-:W-:Y:S01]  /*0ad0*/  BSSY.RECONVERGENT B0, `(.L_x_2743) ;  /* 0x0000042000007945 */ /* 0x000fe20003800200 */
[----:B------:R-:W0:Y:S01]  /*0ae0*/  @!P1 LDC.64 R34, c[0x0][0x3c0] ;  /* 0x0000f000ff229b82 */ /* 0x000e220000000a00 */
[----:B------:R-:W-:Y:S01]  /*0af0*/  FSEL R32, R7, RZ, P0 ;  /* 0x000000ff07207208 */ /* 0x000fe20000000000 */
[----:B------:R-:W-:-:S04]  /*0b00*/  FFMA.FTZ R43, R44, R43, UR4 ;  /* 0x000000042c2b7e23 */ /* 0x000fc8000801002b */
[----:B------:R-:W-:Y:S02]  /*0b10*/  FADD.FTZ R7, R43, R32 ;  /* 0x000000202b077221 */ /* 0x000fe40000010000 */
[----:B------:R-:W1:Y:S04]  /*0b20*/  @!P1 LDC.64 R32, c[0x0][0x3c8] ;  /* 0x0000f200ff209b82 */ /* 0x000e680000000a00 */
[----:B------:R-:W2:Y:S01]  /*0b30*/  MUFU.RSQ R7, R7 ;  /* 0x0000000700077308 */ /* 0x000ea20000001400 */
[----:B0-----:R-:W-:-:S05]  /*0b40*/  @!P1 IMAD.WIDE R34, R0, 0x4, R34 ;  /* 0x0000000400229825 */ /* 0x001fca00078e0222 */
[----:B------:R0:W-:Y:S01]  /*0b50*/  @!P1 STG.E desc[UR6][R34.64], R42 ;  /* 0x0000002a22009986 */ /* 0x0001e2000c101906 */
        /* <DEDUP_REMOVED lines=9> */
[----:B------:R-:W-:Y:S01]  /*0bf0*/  FADD.FTZ R28, -R42, R28 ;  /* 0x0000001c2a1c7221 */ /* 0x000fe20000010100 */
[----:B------:R-:W-:Y:S01]  /*0c00*/  IADD3 R40, PT, PT, R40, -0x1, RZ ;  /* 0xffffffff28287810 */ /* 0x000fe20007ffe0ff */
[C---:B------:R-:W-:Y:S01]  /*0c10*/  FMUL.FTZ R24, R7.reuse, R24 ;  /* 0x0000001807187220 */ /* 0x040fe20000410000 */
[----:B------:R-:W-:Y:S01]  /*0c20*/  FMUL.FTZ R26, R7, R26 ;  /* 0x0000001a071a7220 */ /* 0x000fe20000410000 */
[C---:B------:R-:W-:Y:S01]  /*0c30*/  FADD.FTZ R30, -R42.reuse, R30 ;  /* 0x0000001e2a1e7221 */ /* 0x040fe20000010100 */
[----:B------:R-:W-:Y:S01]  /*0c40*/  FADD.FTZ R44, -R42, R31 ;  /* 0x0000001f2a2c7221 */ /* 0x000fe20000010100 */
[----:B------:R-:W-:Y:S01]  /*0c50*/  FFMA.FTZ R32, R24, R33, R35 ;  /* 0x0000002118207223 */ /* 0x000fe20000010023 */
[----:B------:R-:W-:Y:S01]  /*0c60*/  SHF.L.U32 R33, R13, 0x10, RZ ;  /* 0x000000100d217819 */ /* 0x000fe200000006ff */
[----:B------:R-:W-:Y:S01]  /*0c70*/  FADD.FTZ R24, -R42, R27 ;  /* 0x0000001b2a187221 */ /* 0x000fe20000010100 */
[----:B------:R-:W-:Y:S01]  /*0c80*/  SHF.L.U32 R35, R9, 0x10, RZ ;  /* 0x0000001009237819 */ /* 0x000fe200000006ff */
[----:B------:R-:W-:Y:S01]  /*0c90*/  IMAD R41, R40, R41, RZ ;  /* 0x0000002928297224 */ /* 0x000fe200078e02ff */
[----:B------:R-:W-:Y:S01]  /*0ca0*/  SHF.L.U32 R27, R38, 0x10, RZ ;  /* 0x00000010261b7819 */ /* 0x000fe200000006ff */
[C---:B------:R-:W-:Y:S01]  /*0cb0*/  FMUL.FTZ R24, R7.reuse, R24 ;  /* 0x0000001807187220 */ /* 0x040fe20000410000 */
[----:B------:R-:W-:Y:S01]  /*0cc0*/  FMUL.FTZ R44, R7, R44 ;  /* 0x0000002c072c7220 */ /* 0x000fe20000410000 */
[----:B------:R-:W-:Y:S01]  /*0cd0*/  FFMA.FTZ R33, R26, R33, R35 ;  /* 0x000000211a217223 */ /* 0x000fe20000010023 */
[----:B------:R-:W-:Y:S01]  /*0ce0*/  SHF.L.U32 R35, R5, 0x10, RZ ;  /* 0x0000001005237819 */ /* 0x000fe200000006ff */
[----:B------:R-:W-:Y:S01]  /*0cf0*/  FMUL.FTZ R26, R7, R28 ;  /* 0x0000001c071a7220 */ /* 0x000fe20000410000 */
[----:B------:R-:W-:Y:S01]  /*0d00*/  FADD.FTZ R28, -R42, R25 ;  /* 0x000000192a1c7221 */ /* 0x000fe20000010100 */
[----:B------:R-:W-:-:S02]  /*0d10*/  SHF.L.U32 R40, R15, 0x10, RZ ;  /* 0x000000100f287819 */ /* 0x000fc400000006ff */
[----:B------:R-:W-:Y:S01]  /*0d20*/  FFMA.FTZ R34, R24, R27, R35 ;  /* 0x0000001b18227223 */ /* 0x000fe20000010023 */
[----:B------:R-:W-:Y:S01]  /*0d30*/  SHF.L.U32 R27, R14, 0x10, RZ ;  /* 0x000000100e1b7819 */ /* 0x000fe200000006ff */
[----:B------:R-:W-:Y:S01]  /*0d40*/  FADD.FTZ R24, -R42, R29 ;  /* 0x0000001d2a187221 */ /* 0x000fe20000010100 */
[----:B------:R-:W-:Y:S01]  /*0d50*/  SHF.L.U32 R35, R10, 0x10, RZ ;  /* 0x000000100a237819 */ /* 0x000fe200000006ff */
[----:B------:R-:W-:Y:S01]  /*0d60*/  FMUL.FTZ R28, R7, R28 ;  /* 0x0000001c071c7220 */ /* 0x000fe20000410000 */
[----:B------:R-:W-:Y:S01]  /*0d70*/  SHF.L.U32 R29, R3, 0x10, RZ ;  /* 0x00000010031d7819 */ /* 0x000fe200000006ff */
[----:B------:R-:W-:Y:S01]  /*0d80*/  FMUL.FTZ R24, R7, R24 ;  /* 0x0000001807187220 */ /* 0x000fe20000410000 */
[----:B------:R-:W-:Y:S01]  /*0d90*/  SHF.L.U32 R42, R11, 0x10, RZ ;  /* 0x000000100b2a7819 */ /* 0x000fe200000006ff */
[----:B------:R-:W-:Y:S01]  /*0da0*/  FFMA.FTZ R26, R26, R27, R35 ;  /* 0x0000001b1a1a7223 */ /* 0x000fe20000010023 */
[----:B------:R-:W-:Y:S02]  /*0db0*/  SHF.L.U32 R35, R37, 0x10, RZ ;  /* 0x0000001025237819 */ /* 0x000fe400000006ff */
[----:B------:R-:W-:-:S02]  /*0dc0*/  SHF.L.U32 R27, R4, 0x10, RZ ;  /* 0x00000010041b7819 */ /* 0x000fc400000006ff */
[----:B------:R-:W-:-:S03]  /*0dd0*/  SHF.L.U32 R31, R6, 0x10, RZ ;  /* 0x00000010061f7819 */ /* 0x000fc600000006ff */
[----:B------:R-:W-:Y:S01]  /*0de0*/  FFMA.FTZ R35, R24, R35, R27 ;  /* 0x0000002318237223 */ /* 0x000fe2000001001b */
[----:B------:R-:W-:Y:S01]  /*0df0*/  FMUL.FTZ R27, R7, R30 ;  /* 0x0000001e071b7220 */ /* 0x000fe20000410000 */
[----:B------:R-:W0:Y:S01]  /*0e00*/  LDC.64 R24, c[0x0][0x428] ;  /* 0x00010a00ff187b82 */ /* 0x000e220000000a00 */
[----:B------:R-:W-:Y:S02]  /*0e10*/  SHF.L.U32 R7, R36, 0x10, RZ ;  /* 0x0000001024077819 */ /* 0x000fe400000006ff */
[----:B------:R-:W-:Y:S01]  /*0e20*/  SHF.R.S32.HI R30, RZ, 0x1f, R41 ;  /* 0x0000001fff1e7819 */ /* 0x000fe20000011429 */
[----:B------:R-:W-:Y:S01]  /*0e30*/  FFMA.FTZ R27, R27, R40, R42 ;  /* 0x000000281b1b7223 */ /* 0x000fe2000001002a */
[----:B------:R-:W-:Y:S01]  /*0e40*/  F2FP.BF16.F32.PACK_AB R26, R35, R26 ;  /* 0x0000001a231a723e */ /* 0x000fe200000010ff */
[----:B------:R-:W-:Y:S01]  /*0e50*/  FFMA.FTZ R44, R44, R7, R29 ;  /* 0x000000072c2c7223 */ /* 0x000fe2000001001d */
[----:B------:R-:W-:Y:S02]  /*0e60*/  LEA.HI R41, R30, R41, RZ, 0x3 ;  /* 0x000000291e297211 */ /* 0x000fe400078f18ff */
[----:B------:R-:W-:-:S02]  /*0e70*/  SHF.L.U32 R7, R39, 0x10, RZ ;  /* 0x0000001027077819 */ /* 0x000fc400000006ff */
[----:B------:R-:W-:Y:S02]  /*0e80*/  LEA.HI.SX32 R29, R41, R2, 0x1d ;  /* 0x00000002291d7211 */ /* 0x000fe400078feaff */
[----:B------:R-:W-:Y:S01]  /*0e90*/  F2FP.BF16.F32.PACK_AB R27, R44, R27 ;  /* 0x0000001b2c1b723e */ /* 0x000fe200000010ff */
[----:B------:R-:W-:Y:S02]  /*0ea0*/  FFMA.FTZ R7, R28, R7, R31 ;  /* 0x000000071c077223 */ /* 0x000fe4000001001f */
[----:B0-----:R-:W-:Y:S01]  /*0eb0*/  IMAD.WIDE.U32 R28, R29, 0x10, R24 ;  /* 0x000000101d1c7825 */ /* 0x001fe200078e0018 */
[----:B------:R-:W-:Y:S02]  /*0ec0*/  F2FP.BF16.F32.PACK_AB R25, R34, R33 ;  /* 0x000000212219723e */ /* 0x000fe400000010ff */
[----:B------:R-:W-:-:S05]  /*0ed0*/  F2FP.BF16.F32.PACK_AB R24, R7, R32 ;  /* 0x000000200718723e */ /* 0x000fca00000010ff */
[----:B------:R0:W-:Y:S02]  /*0ee0*/  STG.E.128 desc[UR6][R28.64], R24 ;  /* 0x000000181c007986 */ /* 0x0001e4000c101d06 */
.L_x_2744:
[----:B------:R-:W-:Y:S05]  /*0ef0*/  BSYNC.RECONVERGENT B0 ;  /* 0x0000000000007941 */ /* 0x000fea0003800200 */
.L_x_2743:
[----:B0-----:R-:W0:Y:S02]  /*0f00*/  LDC.64 R24, c[0x0][0x380] ;  /* 0x0000e000ff187b82 */ /* 0x001e240000000a00 */
[----:B0-----:R-:W-:-:S04]  /*0f10*/  LEA R0, R24, R0, 0x2 ;  /* 0x0000000018007211 */ /* 0x001fc800078e10ff */
[----:B------:R-:W-:-:S13]  /*0f20*/  ISETP.GE.AND P0, PT, R0, R25, PT ;  /* 0x000000190000720c */ /* 0x000fda0003f06270 */
[----:B------:R-:W-:Y:S05]  /*0f30*/  @!P0 BRA `(.L_x_2745) ;  /* 0xfffffff000d88947 */ /* 0x000fea000383ffff */
[----:B------:R-:W-:Y:S05]  /*0f40*/  EXIT ;  /* 0x000000000000794d */ /* 0x000fea0003800000 */
.L_x_2741:
[----:B------:R-:W-:Y:S01]  /*0f50*/  PRMT R39, R12, 0x7632, R39 ;  /* 0x000076320c277816 */ /* 0x000fe20000000027 */
[----:B------:R-:W0:Y:S01]  /*0f60*/  LDCU UR4, c[0x0][0x448] ;  /* 0x00008900ff0477ac */ /* 0x000e220008000800 */
[----:B------:R-:W-:Y:S02]  /*0f70*/  PRMT R38, R13, 0x7632, R38 ;  /* 0x000076320d267816 */ /* 0x000fe40000000026 */
[----:B------:R-:W-:Y:S02]  /*0f80*/  PRMT R37, R14, 0x7632, R37 ;  /* 0x000076320e257816 */ /* 0x000fe40000000025 */
[----:B------:R-:W-:-:S07]  /*0f90*/  PRMT R36, R15, 0x7632, R36 ;  /* 0x000076320f247816 */ /* 0x000fce0000000024 */
.L_x_2749:
[----:B------:R-:W1:Y:S08]  /*0fa0*/  LDC.64 R22, c[0x0][0x3f0] ;  /* 0x0000fc00ff167b82 */ /* 0x000e700000000a00 */
[----:B------:R-:W2:Y:S08]  /*0fb0*/  LDC R43, c[0x0][0x388] ;  /* 0x0000e200ff2b7b82 */ /* 0x000eb00000000800 */
[----:B------:R-:W3:Y:S01]  /*0fc0*/  LDC.64 R26, c[0x0][0x3f8] ;  /* 0x0000fe00ff1a7b82 */ /* 0x000ee20000000a00 */
[----:B-1----:R-:W-:-:S06]  /*0fd0*/  IMAD.WIDE R22, R0, 0x4, R22 ;  /* 0x0000000400167825 */ /* 0x002fcc00078e0216 */
[----:B------:R-:W4:Y:S02]  /*0fe0*/  LDG.E R22, desc[UR6][R22.64] ;  /* 0x0000000616167981 */ /* 0x000f24000c1e1900 */
[----:B----4-:R-:W-:-:S13]  /*0ff0*/  ISETP.GE.AND P1, PT, R22, 0x1, PT ;  /* 0x000000011600780c */ /* 0x010fda0003f26270 */
[----:B------:R-:W1:Y:S01]  /*1000*/  @P1 LDC.64 R20, c[0x0][0x390] ;  /* 0x0000e400ff141b82 */ /* 0x000e620000000a00 */
[----:B------:R-:W-:-:S05]  /*1010*/  @P1 IADD3 R24, PT, PT, R22, -0x1, RZ ;  /* 0xffffffff16181810 */ /* 0x000fca0007ffe0ff */
[----:B--2---:R-:W-:Y:S02]  /*1020*/  @P1 IMAD R24, R24, R43, RZ ;  /* 0x0000002b18181224 */ /* 0x004fe400078e02ff */
[----:B------:R-:W2:Y:S03]  /*1030*/  @P1 LDC R33, c[0x0][0x40c] ;  /* 0x00010300ff211b82 */ /* 0x000ea60000000800 */
[----:B------:R-:W-:-:S04]  /*1040*/  @P1 SHF.R.S32.HI R7, RZ, 0x1f, R24 ;  /* 0x0000001fff071819 */ /* 0x000fc80000011418 */
[----:B------:R-:W-:Y:S02]  /*1050*/  @P1 LEA.HI R7, R7, R24, RZ, 0x3 ;  /* 0x0000001807071211 */ /* 0x000fe400078f18ff */
[----:B------:R-:W-:Y:S02]  /*1060*/  CS2R R24, SRZ ;  /* 0x0000000000187805 */ /* 0x000fe4000001ff00 */
[----:B------:R-:W-:Y:S02]  /*1070*/  @P1 MOV R25, RZ ;  /* 0x000000ff00191202 */ /* 0x000fe40000000f00 */
[----:B------:R-:W-:Y:S01]  /*1080*/  @P1 LEA.HI.SX32 R24, R7, R2, 0x1d ;  /* 0x0000000207181211 */ /* 0x000fe200078feaff */
[----:B---3--:R-:W-:Y:S01]  /*1090*/  IMAD.WIDE R26, R0, 0x4, R26 ;  /* 0x00000004001a7825 */ /* 0x008fe200078e021a */
[----:B------:R-:W3:Y:S02]  /*10a0*/  @P1 LDC R7, c[0x0][0x40c] ;  /* 0x00010300ff071b82 */ /* 0x000ee40000000800 */
[----:B-1----:R-:W-:-:S02]  /*10b0*/  @P1 LEA R22, P0, R24, R20, 0x4 ;  /* 0x0000001418161211 */ /* 0x002fc400078020ff */
[----:B------:R-:W-:Y:S01]  /*10c0*/  @P1 SHF.L.U32 R32, R16, 0x10, RZ ;  /* 0x0000001010201819 */ /* 0x000fe200000006ff */
[----:B------:R1:W5:Y:S01]  /*10d0*/  LDG.E R42, desc[UR6][R26.64] ;  /* 0x000000061a2a7981 */ /* 0x000362000c1e1900 */
[----:B------:R-:W-:Y:S02]  /*10e0*/  @P1 LEA.HI.X R23, R24, R21, R25, 0x4, P0 ;  /* 0x0000001518171211 */ /* 0x000fe400000f2419 */
[----:B------:R-:W4:Y:S03]  /*10f0*/  @P1 LDC R24, c[0x0][0x40c] ;  /* 0x00010300ff181b82 */ /* 0x000f260000000800 */
[----:B------:R-:W2:Y:S04]  /*1100*/  @P1 LDG.E.64 R28, desc[UR6][R22.64] ;  /* 0x00000006161c1981 */ /* 0x000ea8000c1e1b00 */
[----:B------:R0:W3:Y:S01]  /*1110*/  @P1 LDG.E.64 R30, desc[UR6][R22.64+0x8] ;  /* 0x00000806161e1981 */ /* 0x0000e2000c1e1b00 */
[----:B------:R-:W4:Y:S01]  /*1120*/  @P1 LDC R25, c[0x0][0x40c] ;  /* 0x00010300ff191b82 */ /* 0x000f220000000800 */
[----:B------:R-:W-:Y:S01]  /*1130*/  HFMA2 R20, -RZ, RZ, 0, 0 ;  /* 0x00000000ff147431 */ /* 0x000fe200000001ff */
[----:B-1----:R-:W-:-:S02]  /*1140*/  @P1 SHF.L.U32 R27, R17, 0x10, RZ ;  /* 0x00000010111b1819 */ /* 0x002fc400000006ff */
[----:B0-----:R-:W-:Y:S01]  /*1150*/  PRMT R23, R16, 0x7632, R23 ;  /* 0x0000763210177816 */ /* 0x001fe20000000017 */
[----:B------:R-:W-:Y:S01]  /*1160*/  UMOV UR5, 0xffffffff ;  /* 0xffffffff00057882 */ /* 0x000fe20000000000 */
[----:B------:R-:W-:Y:S02]  /*1170*/  ISETP.NE.AND P0, PT, R2, RZ, PT ;  /* 0x000000ff0200720c */ /* 0x000fe40003f05270 */
[C---:B--2---:R-:W-:Y:S02]  /*1180*/  @P1 SHF.L.U32 R21, R28.reuse, 0x10, RZ ;  /* 0x000000101c151819 */ /* 0x044fe400000006ff */
[----:B------:R-:W-:-:S03]  /*1190*/  @P1 PRMT R22, R28, 0x7632, R22 ;  /* 0x000076321c161816 */ /* 0x000fc60000000016 */
[----:B----4-:R-:W-:Y:S01]  /*11a0*/  @P1 FMUL.FTZ R21, R21, R24 ;  /* 0x0000001815151220 */ /* 0x010fe20000410000 */
[----:B------:R-:W-:Y:S01]  /*11b0*/  @P1 SHF.L.U32 R22, R22, 0x10, RZ ;  /* 0x0000001016161819 */ /* 0x000fe200000006ff */
[----:B------:R-:W0:Y:S01]  /*11c0*/  @P1 LDC R24, c[0x0][0x40c] ;  /* 0x00010300ff181b82 */ /* 0x000e220000000800 */
[----:B------:R-:W-:Y:S01]  /*11d0*/  @P1 SHF.L.U32 R26, R29, 0x10, RZ ;  /* 0x000000101d1a1819 */ /* 0x000fe200000006ff */
[----:B------:R-:W-:Y:S01]  /*11e0*/  @P1 FMUL.FTZ R20, R32, R21 ;  /* 0x0000001520141220 */ /* 0x000fe20000410000 */
[----:B------:R-:W-:Y:S01]  /*11f0*/  SHF.L.U32 R32, R23, 0x10, RZ ;  /* 0x0000001017207819 */ /* 0x000fe200000006ff */
[----:B------:R-:W-:Y:S01]  /*1200*/  @P1 FMUL.FTZ R23, R22, R33 ;  /* 0x0000002116171220 */ /* 0x000fe20000410000 */
[----:B------:R-:W-:Y:S02]  /*1210*/  HFMA2 R22, -RZ, RZ, 0, 0 ;  /* 0x00000000ff167431 */ /* 0x000fe400000001ff */
[----:B------:R-:W-:Y:S01]  /*1220*/  @P1 FMUL.FTZ R26, R26, R25 ;  /* 0x000000191a1a1220 */ /* 0x000fe20000410000 */
[----:B------:R-:W-:Y:S01]  /*1230*/  MOV R21, RZ ;  /* 0x000000ff00157202 */ /* 0x000fe20000000f00 */
[----:B------:R-:W-:Y:S01]  /*1240*/  @P1 FMUL.FTZ R21, R23, R32 ;  /* 0x0000002017151220 */ /* 0x000fe20000410000 */
[----:B------:R-:W-:Y:S01]  /*1250*/  PRMT R23, R29, 0x7632, R23 ;  /* 0x000076321d177816 */ /* 0x000fe20000000017 */
[----:B------:R-:W1:Y:S01]  /*1260*/  @P1 LDC R25, c[0x0][0x40c] ;  /* 0x00010300ff191b82 */ /* 0x000e620000000800 */
[----:B------:R-:W-:Y:S01]  /*1270*/  @P1 FMUL.FTZ R22, R26, R27 ;  /* 0x0000001b1a161220 */ /* 0x000fe20000410000 */
[----:B------:R-:W-:-:S02]  /*1280*/  PRMT R27, R17, 0x7632, R27 ;  /* 0x00007632111b7816 */ /* 0x000fc4000000001b */
[----:B---3--:R-:W-:Y:S02]  /*1290*/  @P1 PRMT R40, R30, 0x7610, R40 ;  /* 0x000076101e281816 */ /* 0x008fe40000000028 */
[----:B------:R-:W-:Y:S02]  /*12a0*/  @P1 SHF.L.U32 R26, R23, 0x10, RZ ;  /* 0x00000010171a1819 */ /* 0x000fe400000006ff */
[----:B------:R-:W-:Y:S02]  /*12b0*/  SHF.L.U32 R33, R27, 0x10, RZ ;  /* 0x000000101b217819 */ /* 0x000fe400000006ff */
[----:B------:R-:W-:Y:S01]  /*12c0*/  @P1 SHF.L.U32 R27, R40, 0x10, RZ ;  /* 0x00000010281b1819 */ /* 0x000fe200000006ff */
[----:B------:R-:W-:Y:S02]  /*12d0*/  @P1 FMUL.FTZ R26, R26, R7 ;  /* 0x000000071a1a1220 */ /* 0x000fe40000410000 */
[----:B------:R-:W2:Y:S02]  /*12e0*/  @P1 LDC R7, c[0x0][0x40c] ;  /* 0x00010300ff071b82 */ /* 0x000ea40000000800 */
[----:B0-----:R-:W-:Y:S01]  /*12f0*/  @P1 FMUL.FTZ R27, R27, R24 ;  /* 0x000000181b1b1220 */ /* 0x001fe20000410000 */
[----:B------:R-:W-:Y:S01]  /*1300*/  HFMA2 R24, -RZ, RZ, 0, 0 ;  /* 0x00000000ff187431 */ /* 0x000fe200000001ff */
[----:B------:R-:W-:-:S02]  /*1310*/  @P1 SHF.L.U32 R32, R18, 0x10, RZ ;  /* 0x0000001012201819 */ /* 0x000fc400000006ff */
[----:B------:R-:W-:Y:S01]  /*1320*/  MOV R23, RZ ;  /* 0x000000ff00177202 */ /* 0x000fe20000000f00 */
[----:B------:R-:W-:Y:S01]  /*1330*/  @P1 FMUL.FTZ R23, R26, R33 ;  /* 0x000000211a171220 */ /* 0x000fe20000410000 */
[----:B------:R-:W-:Y:S01]  /*1340*/  PRMT R26, R30, 0x7632, R26 ;  /* 0x000076321e1a7816 */ /* 0x000fe2000000001a */
[----:B------:R-:W-:Y:S01]  /*1350*/  @P1 FMUL.FTZ R24, R27, R32 ;  /* 0x000000201b181220 */ /* 0x000fe20000410000 */
[----:B------:R-:W-:Y:S02]  /*1360*/  PRMT R27, R18, 0x7632, R27 ;  /* 0x00007632121b7816 */ /* 0x000fe4000000001b */
[----:B------:R-:W-:Y:S02]  /*1370*/  @P1 SHF.L.U32 R26, R26, 0x10, RZ ;  /* 0x000000101a1a1819 */ /* 0x000fe400000006ff */
[----:B------:R-:W-:Y:S02]  /*1380*/  @P1 PRMT R41, R31, 0x7610, R41 ;  /* 0x000076101f291816 */ /* 0x000fe40000000029 */
[----:B------:R-:W-:-:S02]  /*1390*/  SHF.L.U32 R33, R27, 0x10, RZ ;  /* 0x000000101b217819 */ /* 0x000fc400000006ff */
[----:B------:R-:W0:Y:S01]  /*13a0*/  @P1 LDC R27, c[0x0][0x40c] ;  /* 0x00010300ff1b1b82 */ /* 0x000e220000000800 */
[----:B-1----:R-:W-:Y:S01]  /*13b0*/  @P1 FMUL.FTZ R26, R26, R25 ;  /* 0x000000191a1a1220 */ /* 0x002fe20000410000 */
[----:B------:R-:W-:Y:S02]  /*13c0*/  @P1 SHF.L.U32 R32, R41, 0x10, RZ ;  /* 0x0000001029201819 */ /* 0x000fe400000006ff */
[----:B------:R-:W-:Y:S01]  /*13d0*/  MOV R25, RZ ;  /* 0x000000ff00197202 */ /* 0x000fe20000000f00 */
[----:B------:R-:W-:Y:S01]  /*13e0*/  @P1 FMUL.FTZ R25, R26, R33 ;  /* 0x000000211a191220 */ /* 0x000fe20000410000 */
[----:B------:R-:W-:Y:S02]  /*13f0*/  HFMA2 R26, -RZ, RZ, 0, 0 ;  /* 0x00000000ff1a7431 */ /* 0x000fe400000001ff */
[----:B--2---:R-:W-:Y:S01]  /*1400*/  @P1 FMUL.FTZ R7, R32, R7 ;  /* 0x0000000720071220 */ /* 0x004fe20000410000 */
[----:B------:R-:W-:-:S05]  /*1410*/  @P1 SHF.L.U32 R32, R19, 0x10, RZ ;  /* 0x0000001013201819 */ /* 0x000fca00000006ff */
[----:B------:R-:W-:Y:S01]  /*1420*/  @P1 FMUL.FTZ R26, R7, R32 ;  /* 0x00000020071a1220 */ /* 0x000fe20000410000 */
[----:B------:R-:W-:-:S04]  /*1430*/  PRMT R7, R31, 0x7632, R7 ;  /* 0x000076321f077816 */ /* 0x000fc80000000007 */
[----:B------:R-:W-:Y:S02]  /*1440*/  @P1 SHF.L.U32 R32, R7, 0x10, RZ ;  /* 0x0000001007201819 */ /* 0x000fe400000006ff */
[----:B------:R-:W-:-:S03]  /*1450*/  PRMT R7, R19, 0x7632, R7 ;  /* 0x0000763213077816 */ /* 0x000fc60000000007 */
[----:B0-----:R-:W-:Y:S01]  /*1460*/  @P1 FMUL.FTZ R32, R32, R27 ;  /* 0x0000001b20201220 */ /* 0x001fe20000410000 */
[----:B------:R-:W-:Y:S02]  /*1470*/  SHF.L.U32 R7, R7, 0x10, RZ ;  /* 0x0000001007077819 */ /* 0x000fe400000006ff */
[----:B------:R-:W-:-:S03]  /*1480*/  MOV R27, RZ ;  /* 0x000000ff001b7202 */ /* 0x000fc60000000f00 */
[----:B------:R-:W-:Y:S02]  /*1490*/  @P1 FMUL.FTZ R27, R32, R7 ;  /* 0x00000007201b1220 */ /* 0x000fe40000410000 */
[----:B------:R-:W0:Y:S01]  /*14a0*/  LDC.64 R32, c[0x0][0x3a8] ;  /* 0x0000ea00ff207b82 */ /* 0x000e220000000a00 */
        /* <DEDUP_REMOVED lines=53> */
.L_x_2773:
        /* <DEDUP_REMOVED lines=21> */
[----:B------:R-:W-:Y:S01]  /*1950*/  FADD.FTZ R32, -R44, R21 ;  /* 0x000000152c207221 */ /* 0x000fe20000010100 */
[----:B------:R-:W-:Y:S01]  /*1960*/  SHF.L.U32 R21, R6, 0x10, RZ ;  /* 0x0000001006157819 */ /* 0x000fe200000006ff */
[C---:B------:R-:W-:Y:S01]  /*1970*/  FADD.FTZ R22, -R44.reuse, R22 ;  /* 0x000000162c167221 */ /* 0x040fe20000010100 */
[C---:B------:R-:W-:Y:S01]  /*1980*/  FMUL.FTZ R20, R7.reuse, R20 ;  /* 0x0000001407147220 */ /* 0x040fe20000410000 */
[----:B------:R-:W-:Y:S01]  /*1990*/  FMUL.FTZ R32, R7, R32 ;  /* 0x0000002007207220 */ /* 0x000fe20000410000 */
[C---:B------:R-:W-:Y:S01]  /*19a0*/  FADD.FTZ R24, -R44.reuse, R24 ;  /* 0x000000182c187221 */ /* 0x040fe20000010100 */
[----:B------:R-:W-:Y:S01]  /*19b0*/  FADD.FTZ R26, -R44, R26 ;  /* 0x0000001a2c1a7221 */ /* 0x000fe20000010100 */
[----:B------:R-:W-:Y:S01]  /*19c0*/  FFMA.FTZ R20, R20, R33, R35 ;  /* 0x0000002114147223 */ /* 0x000fe20000010023 */
[----:B------:R-:W-:-:S02]  /*19d0*/  SHF.L.U32 R33, R39, 0x10, RZ ;  /* 0x0000001027217819 */ /* 0x000fc400000006ff */
[----:B------:R-:W-:Y:S02]  /*19e0*/  SHF.L.U32 R35, R5, 0x10, RZ ;  /* 0x0000001005237819 */ /* 0x000fe400000006ff */
[----:B------:R-:W-:Y:S01]  /*19f0*/  IADD3 R42, PT, PT, R42, -0x1, RZ ;  /* 0xffffffff2a2a7810 */ /* 0x000fe20007ffe0ff */
[----:B------:R-:W-:Y:S01]  /*1a00*/  FFMA.FTZ R33, R32, R33, R21 ;  /* 0x0000002120217223 */ /* 0x000fe20000010015 */
[----:B------:R-:W-:Y:S01]  /*1a10*/  FMUL.FTZ R21, R7, R22 ;  /* 0x0000001607157220 */ /* 0x000fe20000410000 */
[----:B------:R-:W-:Y:S02]  /*1a20*/  SHF.L.U32 R22, R13, 0x10, RZ ;  /* 0x000000100d167819 */ /* 0x000fe400000006ff */
[----:B------:R-:W-:Y:S01]  /*1a30*/  SHF.L.U32 R32, R9, 0x10, RZ ;  /* 0x0000001009207819 */ /* 0x000fe200000006ff */
[----:B------:R-:W-:Y:S01]  /*1a40*/  IMAD R43, R42, R43, RZ ;  /* 0x0000002b2a2b7224 */ /* 0x000fe200078e02ff */
[----:B------:R-:W-:Y:S02]  /*1a50*/  SHF.L.U32 R34, R15, 0x10, RZ ;  /* 0x000000100f227819 */ /* 0x000fe400000006ff */
[----:B------:R-:W-:Y:S01]  /*1a60*/  F2FP.BF16.F32.PACK_AB R20, R33, R20 ;  /* 0x000000142114723e */ /* 0x000fe200000010ff */
[----:B------:R-:W-:Y:S01]  /*1a70*/  FFMA.FTZ R21, R21, R22, R32 ;  /* 0x0000001615157223 */ /* 0x000fe20000010020 */
[----:B------:R-:W-:Y:S01]  /*1a80*/  FADD.FTZ R22, -R44, R23 ;  /* 0x000000172c167221 */ /* 0x000fe20000010100 */
[----:B------:R-:W-:-:S03]  /*1a90*/  SHF.L.U32 R23, R38, 0x10, RZ ;  /* 0x0000001026177819 */ /* 0x000fc600000006ff */
[----:B------:R-:W-:-:S04]  /*1aa0*/  FMUL.FTZ R22, R7, R22 ;  /* 0x0000001607167220 */ /* 0x000fc80000410000 */
[----:B------:R-:W-:Y:S01]  /*1ab0*/  FFMA.FTZ R32, R22, R23, R35 ;  /* 0x0000001716207223 */ /* 0x000fe20000010023 */
[----:B------:R-:W-:Y:S01]  /*1ac0*/  SHF.L.U32 R23, R14, 0x10, RZ ;  /* 0x000000100e177819 */ /* 0x000fe200000006ff */
[----:B------:R-:W-:Y:S01]  /*1ad0*/  FMUL.FTZ R22, R7, R24 ;  /* 0x0000001807167220 */ /* 0x000fe20000410000 */
        /* <DEDUP_REMOVED lines=24> */
.L_x_2748:
[----:B------:R-:W-:Y:S05]  /*1c60*/  BSYNC.RECONVERGENT B0 ;  /* 0x0000000000007941 */ /* 0x000fea0003800200 */
.L_x_2747:
[----:B0-----:R-:W0:Y:S02]  /*1c70*/  LDC.64 R20, c[0x0][0x380] ;  /* 0x0000e000ff147b82 */ /* 0x001e240000000a00 */
[----:B0-----:R-:W-:-:S04]  /*1c80*/  LEA R0, R20, R0, 0x2 ;  /* 0x0000000014007211 */ /* 0x001fc800078e10ff */
[----:B------:R-:W-:-:S13]  /*1c90*/  ISETP.GE.AND P0, PT, R0, R21, PT ;  /* 0x000000150000720c */ /* 0x000fda0003f06270 */
[----:B------:R-:W-:Y:S05]  /*1ca0*/  @!P0 BRA `(.L_x_2749) ;  /* 0xfffffff000bc8947 */ /* 0x000fea000383ffff */
[----:B------:R-:W-:Y:S05]  /*1cb0*/  EXIT ;  /* 0x000000000000794d */ /* 0x000fea0003800000 */
.L_x_2742:
        /* <DEDUP_REMOVED lines=8> */
.L_x_2751:
[----:B------:R-:W-:Y:S05]  /*1d40*/  BSYNC B0 ;  /* 0x0000000000007941 */ /* 0x000fea0003800000 */
.L_x_2750:
        /* <DEDUP_REMOVED lines=8> */
.L_x_2752:
[----:B------:R-:W-:Y:S02]  /*1dd0*/  HFMA2 R32, -RZ, RZ, 0, 2.384185791015625e-07 ;  /* 0x00000004ff207431 */ /* 0x000fe400000001ff */
[----:B------:R-:W-:-:S05]  /*1de0*/  FADD.FTZ R44, R33, R35 ;  /* 0x00000023212c7221 */ /* 0x000fca0000010000 */
[----:B------:R-:W-:-:S07]  /*1df0*/  MOV R33, R44 ;  /* 0x0000002c00217202 */ /* 0x000fce0000000f00 */
[----:B------:R-:W-:Y:S05]  /*1e00*/  WARPSYNC.COLLECTIVE R34, `(.L_x_2753) ;  /* 0x0000000022087348 */ /* 0x000fea0003c00000 */
[----:B------:R0:W1:Y:S02]  /*1e10*/  SHFL.BFLY P2, R35, R33, R32, R7 ;  /* 0x0c00002021237389 */ /* 0x0000640000040007 */
[----:B01----:R-:W-:Y:S05]  /*1e20*/  ENDCOLLECTIVE ;  /* 0x000000000000791b */ /* 0x003fea0003800000 */
.L_x_2753:
[----:B------:R-:W-:Y:S02]  /*1e30*/  HFMA2 R32, -RZ, RZ, 0, 4.76837158203125e-07 ;  /* 0x00000008ff207431 */ /* 0x000fe400000001ff */
[----:B------:R-:W-:-:S05]  /*1e40*/  FADD.FTZ R45, R44, R35 ;  /* 0x000000232c2d7221 */ /* 0x000fca0000010000 */
[----:B------:R-:W-:-:S07]  /*1e50*/  MOV R33, R45 ;  /* 0x0000002d00217202 */ /* 0x000fce0000000f00 */
[----:B------:R-:W-:Y:S05]  /*1e60*/  WARPSYNC.COLLECTIVE R34, `(.L_x_2754) ;  /* 0x0000000022087348 */ /* 0x000fea0003c00000 */
[----:B------:R0:W1:Y:S02]  /*1e70*/  SHFL.BFLY P2, R35, R33, R32, R7 ;  /* 0x0c00002021237389 */ /* 0x0000640000040007 */
[----:B01----:R-:W-:Y:S05]  /*1e80*/  ENDCOLLECTIVE ;  /* 0x000000000000791b */ /* 0x003fea0003800000 */
.L_x_2754:
[----:B------:R-:W-:Y:S02]  /*1e90*/  HFMA2 R32, -RZ, RZ, 0, 9.5367431640625e-07 ;  /* 0x00000010ff207431 */ /* 0x000fe400000001ff */
[----:B------:R-:W-:-:S05]  /*1ea0*/  FADD.FTZ R45, R45, R35 ;  /* 0x000000232d2d7221 */ /* 0x000fca0000010000 */
[----:B------:R-:W-:-:S07]  /*1eb0*/  MOV R33, R45 ;  /* 0x0000002d00217202 */ /* 0x000fce0000000f00 */
[----:B------:R-:W-:Y:S05]  /*1ec0*/  WARPSYNC.COLLECTIVE R34, `(.L_x_2755) ;  /* 0x0000000022087348 */ /* 0x000fea0003c00000 */
[----:B------:R0:W1:Y:S02]  /*1ed0*/  SHFL.BFLY P2, R35, R33, R32, R7 ;  /* 0x0c00002021237389 */ /* 0x0000640000040007 */
[----:B01----:R-:W-:Y:S05]  /*1ee0*/  ENDCOLLECTIVE ;  /* 0x000000000000791b */ /* 0x003fea0003800000 */
.L_x_2755:
        /* <DEDUP_REMOVED lines=22> */
.L_x_2756:
[----:B------:R-:W-:Y:S02]  /*2050*/  HFMA2 R32, -RZ, RZ, 0, 1.1920928955078125e-07 ;  /* 0x00000002ff207431 */ /* 0x000fe400000001ff */
[----:B------:R-:W-:-:S05]  /*2060*/  FADD.FTZ R44, R33, R35 ;  /* 0x00000023212c7221 */ /* 0x000fca0000010000 */
[----:B------:R-:W-:-:S07]  /*2070*/  MOV R33, R44 ;  /* 0x0000002c00217202 */ /* 0x000fce0000000f00 */
[----:B------:R-:W-:Y:S05]  /*2080*/  WARPSYNC.COLLECTIVE R34, `(.L_x_2757) ;  /* 0x0000000022087348 */ /* 0x000fea0003c00000 */
[----:B------:R0:W1:Y:S02]  /*2090*/  SHFL.BFLY P2, R35, R33, R32, R7 ;  /* 0x0c00002021237389 */ /* 0x0000640000040007 */
[----:B01----:R-:W-:Y:S05]  /*20a0*/  ENDCOLLECTIVE ;  /* 0x000000000000791b */ /* 0x003fea0003800000 */
.L_x_2757:
[----:B------:R-:W-:Y:S02]  /*20b0*/  HFMA2 R32, -RZ, RZ, 0, 2.384185791015625e-07 ;  /* 0x00000004ff207431 */ /* 0x000fe400000001ff */
[----:B------:R-:W-:-:S05]  /*20c0*/  FADD.FTZ R45, R44, R35 ;  /* 0x000000232c2d7221 */ /* 0x000fca0000010000 */
[----:B------:R-:W-:-:S07]  /*20d0*/  MOV R33, R45 ;  /* 0x0000002d00217202 */ /* 0x000fce0000000f00 */
[----:B------:R-:W-:Y:S05]  /*20e0*/  WARPSYNC.COLLECTIVE R34, `(.L_x_2758) ;  /* 0x0000000022087348 */ /* 0x000fea0003c00000 */
[----:B------:R0:W1:Y:S02]  /*20f0*/  SHFL.BFLY P2, R35, R33, R32, R7 ;  /* 0x0c00002021237389 */ /* 0x0000640000040007 */
[----:B01----:R-:W-:Y:S05]  /*2100*/  ENDCOLLECTIVE ;  /* 0x000000000000791b */ /* 0x003fea0003800000 */
.L_x_2758:
[----:B------:R-:W-:Y:S02]  /*2110*/  HFMA2 R32, -RZ, RZ, 0, 4.76837158203125e-07 ;  /* 0x00000008ff207431 */ /* 0x000fe400000001ff */
[----:B------:R-:W-:-:S05]  /*2120*/  FADD.FTZ R45, R45, R35 ;  /* 0x000000232d2d7221 */ /* 0x000fca0000010000 */
[----:B------:R-:W-:-:S07]  /*2130*/  MOV R33, R45 ;  /* 0x0000002d00217202 */ /* 0x000fce0000000f00 */
[----:B------:R-:W-:Y:S05]  /*2140*/  WARPSYNC.COLLECTIVE R34, `(.L_x_2759) ;  /* 0x0000000022087348 */ /* 0x000fea0003c00000 */
[----:B------:R0:W1:Y:S02]  /*2150*/  SHFL.BFLY P2, R35, R33, R32, R7 ;  /* 0x0c00002021237389 */ /* 0x0000640000040007 */
[----:B01----:R-:W-:Y:S05]  /*2160*/  ENDCOLLECTIVE ;  /* 0x000000000000791b */ /* 0x003fea0003800000 */
.L_x_2759:
[----:B------:R-:W-:Y:S02]  /*2170*/  HFMA2 R32, -RZ, RZ, 0, 9.5367431640625e-07 ;  /* 0x00000010ff207431 */ /* 0x000fe400000001ff */
[----:B------:R-:W-:-:S05]  /*2180*/  FADD.FTZ R44, R45, R35 ;  /* 0x000000232d2c7221 */ /* 0x000fca0000010000 */
[----:B------:R-:W-:-:S07]  /*2190*/  MOV R33, R44 ;  /* 0x0000002c00217202 */ /* 0x000fce0000000f00 */
[----:B------:R-:W-:Y:S05]  /*21a0*/  WARPSYNC.COLLECTIVE R34, `(.L_x_2760) ;  /* 0x0000000022087348 */ /* 0x000fea0003c00000 */
[----:B------:R0:W1:Y:S02]  /*21b0*/  SHFL.BFLY P2, R35, R33, R32, R7 ;  /* 0x0c00002021237389 */ /* 0x0000640000040007 */
[----:B01----:R-:W-:Y:S05]  /*21c0*/  ENDCOLLECTIVE ;  /* 0x000000000000791b */ /* 0x003fea0003800000 */
.L_x_2760:
[----:B------:R-:W-:Y:S05]  /*21d0*/  BRA `(.L_x_2761) ;  /* 0xffffffe800307947 */ /* 0x000fea000383ffff */
.L_x_2746:
        /* <DEDUP_REMOVED lines=8> */
.L_x_2763:
[----:B------:R-:W-:Y:S05]  /*2260*/  BSYNC B0 ;  /* 0x0000000000007941 */ /* 0x000fea0003800000 */
.L_x_2762:
[----:B------:R-:W-:Y:S02]  /*2270*/  HFMA2 R7, -RZ, RZ, 0, 1.847743988037109375e-06 ;  /* 0x0000001fff077431 */ /* 0x000fe400000001ff */
[----:B------:R-:W-:Y:S01]  /*2280*/  FADD.FTZ R33, R44, R35 ;  /* 0x000000232c217221 */ /* 0x000fe20000010000 */
[----:B------:R-:W-:Y:S02]  /*2290*/  MOV R32, 0x2 ;  /* 0x0000000200207802 */ /* 0x000fe40000000f00 */
[----:B------:R-:W-:-:S07]  /*22a0*/  MOV R34, 0xffffffff ;  /* 0xffffffff00227802 */ /* 0x000fce0000000f00 */
[----:B------:R-:W-:Y:S05]  /*22b0*/  WARPSYNC.COLLECTIVE R34, `(.L_x_2764) ;  /* 0x0000000022087348 */ /* 0x000fea0003c00000 */
[----:B------:R0:W1:Y:S02]  /*22c0*/  SHFL.BFLY P2, R35, R33, R32, R7 ;  /* 0x0c00002021237389 */ /* 0x0000640000040007 */
[----:B01----:R-:W-:Y:S05]  /*22d0*/  ENDCOLLECTIVE ;  /* 0x000000000000791b */ /* 0x003fea0003800000 */
.L_x_2764:
[----:B------:R-:W-:Y:S02]  /*22e0*/  HFMA2 R32, -RZ, RZ, 0, 2.384185791015625e-07 ;  /* 0x00000004ff207431 */ /* 0x000fe400000001ff */
[----:B------:R-:W-:-:S05]  /*22f0*/  FADD.FTZ R45, R33, R35 ;  /* 0x00000023212d7221 */ /* 0x000fca0000010000 */
[----:B------:R-:W-:-:S07]  /*2300*/  MOV R33, R45 ;  /* 0x0000002d00217202 */ /* 0x000fce0000000f00 */
[----:B------:R-:W-:Y:S05]  /*2310*/  WARPSYNC.COLLECTIVE R34, `(.L_x_2765) ;  /* 0x0000000022087348 */ /* 0x000fea0003c00000 */
[----:B------:R0:W1:Y:S02]  /*2320*/  SHFL.BFLY P2, R35, R33, R32, R7 ;  /* 0x0c00002021237389 */ /* 0x0000640000040007 */
[----:B01----:R-:W-:Y:S05]  /*2330*/  ENDCOLLECTIVE ;  /* 0x000000000000791b */ /* 0x003fea0003800000 */
.L_x_2765:
[----:B------:R-:W-:Y:S02]  /*2340*/  HFMA2 R32, -RZ, RZ, 0, 4.76837158203125e-07 ;  /* 0x00000008ff207431 */ /* 0x000fe400000001ff */
[----:B------:R-:W-:-:S05]  /*2350*/  FADD.FTZ R45, R45, R35 ;  /* 0x000000232d2d7221 */ /* 0x000fca0000010000 */
[----:B------:R-:W-:-:S07]  /*2360*/  MOV R33, R45 ;  /* 0x0000002d00217202 */ /* 0x000fce0000000f00 */
[----:B------:R-:W-:Y:S05]  /*2370*/  WARPSYNC.COLLECTIVE R34, `(.L_x_2766) ;  /* 0x0000000022087348 */ /* 0x000fea0003c00000 */
[----:B------:R0:W1:Y:S02]  /*2380*/  SHFL.BFLY P2, R35, R33, R32, R7 ;  /* 0x0c00002021237389 */ /* 0x0000640000040007 */
[----:B01----:R-:W-:Y:S05]  /*2390*/  ENDCOLLECTIVE ;  /* 0x000000000000791b */ /* 0x003fea0003800000 */
.L_x_2766:
[----:B------:R-:W-:Y:S02]  /*23a0*/  HFMA2 R32, -RZ, RZ, 0, 9.5367431640625e-07 ;  /* 0x00000010ff207431 */ /* 0x000fe400000001ff */
[----:B------:R-:W-:Y:S02]  /*23b0*/  FADD.FTZ R44, R45, R35 ;  /* 0x000000232d2c7221 */ /* 0x000fe40000010000 */
[----:B------:R-:W0:Y:S03]  /*23c0*/  LDC R45, c[0x0][0x400] ;  /* 0x00010000ff2d7b82 */ /* 0x000e260000000800 */
[----:B------:R-:W-:-:S07]  /*23d0*/  MOV R33, R44 ;  /* 0x0000002c00217202 */ /* 0x000fce0000000f00 */
[----:B0-----:R-:W-:Y:S05]  /*23e0*/  WARPSYNC.COLLECTIVE R34, `(.L_x_2767) ;  /* 0x0000000022087348 */ /* 0x001fea0003c00000 */
[----:B------:R1:W2:Y:S02]  /*23f0*/  SHFL.BFLY P2, R35, R33, R32, R7 ;  /* 0x0c00002021237389 */ /* 0x0002a40000040007 */
[----:B012---:R-:W-:Y:S05]  /*2400*/  ENDCOLLECTIVE ;  /* 0x000000000000791b */ /* 0x007fea0003800000 */
.L_x_2767:
        /* <DEDUP_REMOVED lines=22> */
.L_x_2768:
[----:B------:R-:W-:Y:S02]  /*2570*/  HFMA2 R32, -RZ, RZ, 0, 1.1920928955078125e-07 ;  /* 0x00000002ff207431 */ /* 0x000fe400000001ff */
[----:B------:R-:W-:-:S07]  /*2580*/  FADD.FTZ R33, R33, R35 ;  /* 0x0000002321217221 */ /* 0x000fce0000010000 */
[----:B------:R-:W-:Y:S05]  /*2590*/  WARPSYNC.COLLECTIVE R34, `(.L_x_2769) ;  /* 0x0000000022087348 */ /* 0x000fea0003c00000 */
[----:B------:R0:W1:Y:S02]  /*25a0*/  SHFL.BFLY P2, R35, R33, R32, R7 ;  /* 0x0c00002021237389 */ /* 0x0000640000040007 */
[----:B01----:R-:W-:Y:S05]  /*25b0*/  ENDCOLLECTIVE ;  /* 0x000000000000791b */ /* 0x003fea0003800000 */
.L_x_2769:
[----:B------:R-:W-:Y:S01]  /*25c0*/  MOV R32, 0x4 ;  /* 0x0000000400207802 */ /* 0x000fe20000000f00 */
[----:B------:R-:W-:-:S07]  /*25d0*/  FADD.FTZ R33, R33, R35 ;  /* 0x0000002321217221 */ /* 0x000fce0000010000 */
[----:B------:R-:W-:Y:S05]  /*25e0*/  WARPSYNC.COLLECTIVE R34, `(.L_x_2770) ;  /* 0x0000000022087348 */ /* 0x000fea0003c00000 */
[----:B------:R0:W1:Y:S02]  /*25f0*/  SHFL.BFLY P2, R35, R33, R32, R7 ;  /* 0x0c00002021237389 */ /* 0x0000640000040007 */
[----:B01----:R-:W-:Y:S05]  /*2600*/  ENDCOLLECTIVE ;  /* 0x000000000000791b */ /* 0x003fea0003800000 */
.L_x_2770:
[----:B------:R-:W-:Y:S02]  /*2610*/  HFMA2 R32, -RZ, RZ, 0, 4.76837158203125e-07 ;  /* 0x00000008ff207431 */ /* 0x000fe400000001ff */
[----:B------:R-:W-:-:S07]  /*2620*/  FADD.FTZ R33, R33, R35 ;  /* 0x0000002321217221 */ /* 0x000fce0000010000 */
[----:B------:R-:W-:Y:S05]  /*2630*/  WARPSYNC.COLLECTIVE R34, `(.L_x_2771) ;  /* 0x0000000022087348 */ /* 0x000fea0003c00000 */
[----:B------:R0:W1:Y:S02]  /*2640*/  SHFL.BFLY P2, R35, R33, R32, R7 ;  /* 0x0c00002021237389 */ /* 0x0000640000040007 */
[----:B01----:R-:W-:Y:S05]  /*2650*/  ENDCOLLECTIVE ;  /* 0x000000000000791b */ /* 0x003fea0003800000 */
.L_x_2771:
[----:B------:R-:W-:Y:S01]  /*2660*/  MOV R32, 0x10 ;  /* 0x0000001000207802 */ /* 0x000fe20000000f00 */
[----:B------:R-:W-:-:S07]  /*2670*/  FADD.FTZ R33, R33, R35 ;  /* 0x0000002321217221 */ /* 0x000fce0000010000 */
[----:B------:R-:W-:Y:S05]  /*2680*/  WARPSYNC.COLLECTIVE R34, `(.L_x_2772) ;  /* 0x0000000022087348 */ /* 0x000fea0003c00000 */
[----:B------:R0:W1:Y:S02]  /*2690*/  SHFL.BFLY P2, R35, R33, R32, R7 ;  /* 0x0c00002021237389 */ /* 0x0000640000040007 */
[----:B01----:R-:W-:Y:S05]  /*26a0*/  ENDCOLLECTIVE ;  /* 0x000000000000791b */ /* 0x003fea0003800000 */
.L_x_2772:
[----:B------:R-:W-:Y:S05]  /*26b0*/  BRA `(.L_x_2773) ;  /* 0xfffffff000507947 */ /* 0x000fea000383ffff */
.L_x_2774:
        /* <DEDUP_REMOVED lines=12> */
.L_x_9090:


//--------------------- .text._ZN10layer_norm13ln_fwd_kernelINS_13Kernel_traitsI13__nv_bfloat16S2_fS2_fjLj256ELj1ELj4ELj1ELj16ENS_18Kernel_traits_baseILj256ES2_S2_fS2_fjLj128EEEEELb1ELb0ELb0ELb0EEEvNS_9FwdParamsE --------------------------
	.section	.text._ZN10layer_norm13ln_fwd_kernelINS_13Kernel_traitsI13__nv_bfloat16S2_fS2_fjLj256ELj1ELj4ELj1ELj16ENS_18Kernel_traits_baseILj256ES2_S2_fS2_fjLj128EEEEELb1ELb0ELb0ELb0EEEvNS_9FwdParamsE,"ax",@progbits
	.align	128
        .global         _ZN10layer_norm13ln_fwd_kernelINS_13Kernel_traitsI13__nv_bfloat16S2_fS2_fjLj256ELj1ELj4ELj1ELj16ENS_18Kernel_traits_baseILj256ES2_S2_fS2_fjLj128EEEEELb1ELb0ELb0ELb0EEEvNS_9FwdParamsE
        .type           _ZN10layer_norm13ln_fwd_kernelINS_13Kernel_traitsI13__nv_bfloat16S2_fS2_fjLj256ELj1ELj4ELj1ELj16ENS_18Kernel_traits_baseILj256ES2_S2_fS2_fjLj128EEEEELb1ELb0ELb0ELb0EEEvNS_9FwdParamsE,@function
        .size           _ZN10layer_norm13ln_fwd_kernelINS_13Kernel_traitsI13__nv_bfloat16S2_fS2_fjLj256ELj1ELj4ELj1ELj16ENS_18Kernel_traits_baseILj256ES2_S2_fS2_fjLj128EEEEELb1ELb0ELb0ELb0EEEvNS_9FwdParamsE,(.L_x_9091 - _ZN10layer_norm13ln_fwd_kernelINS_13Kernel_traitsI13__nv_bfloat16S2_fS2_fjLj256ELj1ELj4ELj1ELj16ENS_18Kernel_traits_baseILj256ES2_S2_fS2_fjLj128EEEEELb1ELb0ELb0ELb0EEEvNS_9FwdParamsE)
        .other          _ZN10layer_norm13ln_fwd_kernelINS_13Kernel_traitsI13__nv_bfloat16S2_fS2_fjLj256ELj1ELj4ELj1ELj16ENS_18Kernel_traits_baseILj256ES2_S2_fS2_fjLj128EEEEELb1ELb0ELb0ELb0EEEvNS_9FwdParamsE,@"STO_CUDA_ENTRY STV_DEFAULT"
_ZN10layer_norm13ln_fwd_kernelINS_13Kernel_traitsI13__nv_bfloat16S2_fS2_fjLj256ELj1ELj4ELj1ELj16ENS_18Kernel_traits_baseILj256ES2_S2_fS2_fjLj128EEEEELb1ELb0ELb0ELb0EEEvNS_9FwdParamsE:
.text._ZN10layer_norm13ln_fwd_kernelINS_13Kernel_traitsI13__nv_bfloat16S2_fS2_fjLj256ELj1ELj4ELj1ELj16ENS_18Kernel_traits_baseILj256ES2_S2_fS2_fjLj128EEEEELb1ELb0ELb0ELb0EEEvNS_9FwdParamsE:
        /* <DEDUP_REMOVED lines=21> */
[----:B------:R-:W-:-:S05]  /*0150*/  SHF.R.U32.HI R4, RZ, 0x5, R5 ;  /* 0x00000005ff047819 */ /* 0x000fca0000011605 */
        /* <DEDUP_REMOVED lines=13> */
[----:B-1----:R-:W-:Y:S11]  /*0230*/  @P0 BRA `(.L_x_2776) ;  /* 0x00000000002c0947 */ /* 0x002ff60003800000 */
        /* <DEDUP_REMOVED lines=11> */
.L_x_2776:
[----:B------:R-:W-:Y:S05]  /*02f0*/  BSYNC.RECONVERGENT B0 ;  /* 0x0000000000007941 */ /* 0x000fea0003800200 */
.L_x_2775:
[----:B------:R-:W1:Y:S01]  /*0300*/  LDCU UR4, c[0x0][0x384] ;  /* 0x00007080ff0477ac */ /* 0x000e620008000800 */
[----:B-----5:R-:W-:Y:S01]  /*0310*/  @P1 IADD3 R44, P0, PT, R16, R19, RZ ;  /* 0x00000013102c1210 */ /* 0x020fe20007f1e0ff */
[----:B------:R-:W-:-:S03]  /*0320*/  UIADD3 UR19, UPT, UPT, UR6, 0x78dde6e4, URZ ;  /* 0x78dde6e406137890 */ /* 0x000fc6000fffe0ff */
[----:B------:R-:W-:Y:S01]  /*0330*/  @P1 IADD3.X R45, PT, PT, RZ, R17, RZ, P0, !PT ;  /* 0x00000011ff2d1210 */ /* 0x000fe200007fe4ff */
[----:B------:R-:W-:Y:S02]  /*0340*/  UIADD3 UR20, UPT, UPT, UR7, -0x126145ec, URZ ;  /* 0xed9eba1407147890 */ /* 0x000fe4000fffe0ff */
[----:B------:R-:W-:Y:S01]  /*0350*/  UIADD3 UR21, UPT, UPT, UR6, 0x1715609d, URZ ;  /* 0x1715609d06157890 */ /* 0x000fe2000fffe0ff */
[----:B0-----:R-:W-:Y:S01]  /*0360*/  SHF.R.U64 R3, R44, 0x2, R45 ;  /* 0x000000022c037819 */ /* 0x001fe2000000122d */
        /* <DEDUP_REMOVED lines=13> */
[----:B------:R-:W0:Y:S01]  /*0440*/  LDCU.64 UR4, c[0x0][0x3e0] ;  /* 0x00007c00ff0477ac */ /* 0x000e220008000a00 */
[----:B------:R-:W-:Y:S01]  /*0450*/  BSSY B1, `(.L_x_2777) ;  /* 0x000037a000017945 */ /* 0x000fe20003800000 */
[C---:B------:R-:W-:Y:S01]  /*0460*/  IMAD.HI.U32 R0, R3.reuse, -0x2daee0ad, RZ ;  /* 0xd2511f5303007827 */ /* 0x040fe200078e00ff */
[----:B------:R-:W-:Y:S01]  /*0470*/  LOP3.LUT R17, R2, UR6, R17, 0x96, !PT ;  /* 0x0000000602117c12 */ /* 0x000fe2000f8e9611 */
[----:B------:R-:W1:Y:S01]  /*0480*/  LDCU UR31, c[0x0][0x388] ;  /* 0x00007100ff1f77ac */ /* 0x000e620008000800 */
[----:B------:R-:W-:Y:S01]  /*0490*/  LOP3.LUT R44, R44, 0x3, RZ, 0xc0, !PT ;  /* 0x000000032c2c7812 */ /* 0x000fe200078ec0ff */
[----:B------:R-:W-:Y:S01]  /*04a0*/  IMAD R21, R3, -0x2daee0ad, RZ ;  /* 0xd2511f5303157824 */ /* 0x000fe200078e02ff */
[----:B------:R-:W-:Y:S01]  /*04b0*/  LOP3.LUT R0, R0, UR7, RZ, 0x3c, !PT ;  /* 0x0000000700007c12 */ /* 0x000fe2000f8e3cff */
[----:B------:R-:W-:Y:S01]  /*04c0*/  IMAD.HI.U32 R18, R17, -0x2daee0ad, RZ ;  /* 0xd2511f5311127827 */ /* 0x000fe200078e00ff */
[----:B------:R-:W-:Y:S01]  /*04d0*/  PRMT R36, R11, 0x7632, R36 ;  /* 0x000076320b247816 */ /* 0x000fe20000000024 */
[----:B------:R-:W2:Y:S01]  /*04e0*/  LDCU UR12, c[0x0][0x448] ;  /* 0x00008900ff0c77ac */ /* 0x000ea20008000800 */
[----:B------:R-:W-:Y:S01]  /*04f0*/  PRMT R37, R10, 0x7632, R37 ;  /* 0x000076320a257816 */ /* 0x000fe20000000025 */
[----:B------:R-:W-:Y:S01]  /*0500*/  IMAD R19, R5, -0x326172a9, RZ ;  /* 0xcd9e8d5705137824 */ /* 0x000fe200078e02ff */
[----:B------:R-:W-:Y:S01]  /*0510*/  LOP3.LUT R18, R21, UR14, R18, 0x96, !PT ;  /* 0x0000000e15127c12 */ /* 0x000fe2000f8e9612 */
[----:B------:R-:W-:Y:S01]  /*0520*/  IMAD.HI.U32 R16, R0, -0x326172a9, RZ ;  /* 0xcd9e8d5700107827 */ /* 0x000fe200078e00ff */
[----:B------:R-:W-:Y:S01]  /*0530*/  PRMT R38, R9, 0x7632, R38 ;  /* 0x0000763209267816 */ /* 0x000fe20000000026 */
[----:B------:R-:W3:Y:S01]  /*0540*/  LDCU.64 UR10, c[0x0][0x3a0] ;  /* 0x00007400ff0a77ac */ /* 0x000ee20008000a00 */
        /* <DEDUP_REMOVED lines=8> */
[C---:B------:R-:W-:Y:S01]  /*05d0*/  IMAD.HI.U32 R17, R16.reuse, -0x2daee0ad, RZ ;  /* 0xd2511f5310117827 */ /* 0x040fe200078e00ff */
[----:B------:R-:W-:Y:S01]  /*05e0*/  LOP3.LUT R0, R19, UR15, R0, 0x96, !PT ;  /* 0x0000000f13007c12 */ /* 0x000fe2000f8e9600 */
[----:B------:R-:W-:Y:S01]  /*05f0*/  UISETP.NE.AND.EX UP0, UPT, UR5, URZ, UPT, UP0 ;  /* 0x000000ff0500728c */ /* 0x000fe2000bf05300 */
[----:B------:R-:W-:Y:S01]  /*0600*/  PRMT R41, R13, 0x7632, R41 ;  /* 0x000076320d297816 */ /* 0x000fe20000000029 */
[----:B------:R-:W-:Y:S01]  /*0610*/  IMAD R21, R16, -0x2daee0ad, RZ ;  /* 0xd2511f5310157824 */ /* 0x000fe200078e02ff */
[----:B------:R-:W-:Y:S01]  /*0620*/  LOP3.LUT R17, R20, UR16, R17, 0x96, !PT ;  /* 0x0000001014117c12 */ /* 0x000fe2000f8e9611 */
[----:B------:R-:W-:Y:S01]  /*0630*/  IMAD.HI.U32 R20, R0, -0x2daee0ad, RZ ;  /* 0xd2511f5300147827 */ /* 0x000fe200078e00ff */
[----:B------:R-:W-:Y:S02]  /*0640*/  PRMT R42, R14, 0x7632, R42 ;  /* 0x000076320e2a7816 */ /* 0x000fe4000000002a */
[----:B------:R-:W-:Y:S01]  /*0650*/  PRMT R43, R15, 0x7632, R43 ;  /* 0x000076320f2b7816 */ /* 0x000fe2000000002b */
[----:B------:R-:W-:Y:S01]  /*0660*/  IMAD R19, R18, -0x326172a9, RZ ;  /* 0xcd9e8d5712137824 */ /* 0x000fe200078e02ff */
[----:B------:R-:W-:Y:S01]  /*0670*/  LOP3.LUT R20, R21, UR18, R20, 0x96, !PT ;  /* 0x0000001215147c12 */ /* 0x000fe2000f8e9614 */
[----:B------:R-:W-:Y:S01]  /*0680*/  IMAD.HI.U32 R16, R17, -0x326172a9, RZ ;  /* 0xcd9e8d5711107827 */ /* 0x000fe200078e00ff */
[----:B0-----:R-:W-:-:S03]  /*0690*/  UISETP.NE.AND UP1, UPT, UR4, URZ, UPT ;  /* 0x000000ff0400728c */ /* 0x001fc6000bf25270 */
        /* <DEDUP_REMOVED lines=39> */
[----:B-123--:R-:W-:-:S07]  /*0910*/  IMAD R50, R19, -0x326172a9, RZ ;  /* 0xcd9e8d5713327824 */ /* 0x00efce00078e02ff */
.L_x_2823:
[----:B------:R-:W0:Y:S01]  /*0920*/  @UP0 LDCU.64 UR4, c[0x0][0x3e0] ;  /* 0x00007c00ff0407ac */ /* 0x000e220008000a00 */
        /* <DEDUP_REMOVED lines=22> */
[----:B------:R0:W5:Y:S04]  /*0a90*/  @P1 LDG.E.128 R16, desc[UR8][R24.64] ;  /* 0x0000000818101981 */ /* 0x000168000c1e1d00 */
        /* <DEDUP_REMOVED lines=14> */
.L_x_2782:
        /* <DEDUP_REMOVED lines=13> */
.L_x_2784:
[----:B------:R-:W-:Y:S05]  /*0c50*/  BSYNC.RECONVERGENT B3 ;  /* 0x0000000000037941 */ /* 0x000fea0003800200 */
.L_x_2783:
        /* <DEDUP_REMOVED lines=41> */
[----:B------:R-:W-:-:S07]  /*0ef0*/  HFMA2 R26, -RZ, RZ, 0, 0 ;  /* 0x00000000ff1a7431 */ /* 0x000fce00000001ff */
.L_x_2781:
[----:B------:R-:W-:Y:S05]  /*0f00*/  BSYNC.RECONVERGENT B2 ;  /* 0x0000000000027941 */ /* 0x000fea0003800200 */
.L_x_2780:
[----:B------:R-:W0:Y:S01]  /*0f10*/  LDC R51, c[0x0][0x408] ;  /* 0x00010200ff337b82 */ /* 0x000e220000000800 */
[----:B------:R-:W-:Y:S01]  /*0f20*/  I2FP.F32.U32 R24, R27 ;  /* 0x0000001b00187245 */ /* 0x000fe20000201000 */
[----:B------:R-:W-:Y:S01]  /*0f30*/  IMAD.MOV.U32 R53, RZ, RZ, 0x2f800000 ;  /* 0x2f800000ff357424 */ /* 0x000fe200078e00ff */
[----:B-----5:R-:W-:Y:S01]  /*0f40*/  SHF.L.U32 R32, R28, 0x10, RZ ;  /* 0x000000101c207819 */ /* 0x020fe200000006ff */
[----:B------:R-:W-:Y:S01]  /*0f50*/  BSSY.RECONVERGENT B2, `(.L_x_2785) ;  /* 0x000004f000027945 */ /* 0x000fe20003800200 */
[----:B------:R-:W-:Y:S01]  /*0f60*/  ISETP.NE.AND P2, PT, R26, 0x1, PT ;  /* 0x000000011a00780c */ /* 0x000fe20003f45270 */
[----:B------:R-:W-:Y:S01]  /*0f70*/  FFMA.FTZ R25, R24, R53, 1.1641532182693481445e-10 ;  /* 0x2f00000018197423 */ /* 0x000fe20000010035 */
[----:B------:R-:W-:Y:S01]  /*0f80*/  PRMT R28, R28, 0x7632, R28 ;  /* 0x000076321c1c7816 */ /* 0x000fe2000000001c */
[----:B------:R-:W1:Y:S01]  /*0f90*/  LDC R52, c[0x0][0x404] ;  /* 0x00010100ff347b82 */ /* 0x000e620000000800 */
[----:B------:R-:W-:-:S04]  /*0fa0*/  FMUL.FTZ R32, R32, R49 ;  /* 0x0000003120207220 */ /* 0x000fc80000410000 */
[----:B0-----:R-:W-:Y:S01]  /*0fb0*/  FMUL.FTZ R32, R32, R51 ;  /* 0x0000003320207220 */ /* 0x001fe20000410000 */
[----:B-1----:R-:W-:Y:S02]  /*0fc0*/  FSETP.GTU.FTZ.AND P3, PT, R25, R52, PT ;  /* 0x000000341900720b */ /* 0x002fe40003f7c000 */
[----:B------:R-:W-:Y:S02]  /*0fd0*/  MOV R25, R50 ;  /* 0x0000003200197202 */ /* 0x000fe40000000f00 */
[----:B------:R-:W-:Y:S01]  /*0fe0*/  FSEL R24, R32, RZ, !P3 ;  /* 0x000000ff20187208 */ /* 0x000fe20005800000 */
[----:B------:R-:W-:Y:S01]  /*0ff0*/  IMAD.MOV.U32 R32, RZ, RZ, 0x2 ;  /* 0x00000002ff207424 */ /* 0x000fe200078e00ff */
[----:B------:R-:W-:-:S03]  /*1000*/  P2R R54, PR, RZ, 0x8 ;  /* 0x00000008ff367803 */ /* 0x000fc60000000000 */
        /* <DEDUP_REMOVED lines=10> */
.L_x_2787:
        /* <DEDUP_REMOVED lines=13> */
.L_x_2789:
[----:B------:R-:W-:Y:S05]  /*1180*/  BSYNC.RECONVERGENT B3 ;  /* 0x0000000000037941 */ /* 0x000fea0003800200 */
.L_x_2788:
        /* <DEDUP_REMOVED lines=43> */
.L_x_2786:
[----:B------:R-:W-:Y:S05]  /*1440*/  BSYNC.RECONVERGENT B2 ;  /* 0x0000000000027941 */ /* 0x000fea0003800200 */
.L_x_2785:
[----:B------:R-:W-:Y:S01]  /*1450*/  I2FP.F32.U32 R26, R25 ;  /* 0x00000019001a7245 */ /* 0x000fe20000201000 */
[----:B------:R-:W-:Y:S01]  /*1460*/  BSSY.RECONVERGENT B2, `(.L_x_2790) ;  /* 0x000004e000027945 */ /* 0x000fe20003800200 */
[----:B------:R-:W-:Y:S01]  /*1470*/  SHF.L.U32 R28, R28, 0x10, RZ ;  /* 0x000000101c1c7819 */ /* 0x000fe200000006ff */
[----:B------:R-:W-:Y:S01]  /*1480*/  IMAD.MOV.U32 R33, RZ, RZ, 0x2 ;  /* 0x00000002ff217424 */ /* 0x000fe200078e00ff */
[----:B------:R-:W-:Y:S01]  /*1490*/  ISETP.NE.AND P2, PT, R32, 0x1, PT ;  /* 0x000000012000780c */ /* 0x000fe20003f45270 */
[----:B------:R-:W-:Y:S01]  /*14a0*/  FFMA.FTZ R25, R26, R53, 1.1641532182693481445e-10 ;  /* 0x2f0000001a197423 */ /* 0x000fe20000010035 */
[----:B------:R-:W-:Y:S01]  /*14b0*/  MOV R27, R50 ;  /* 0x00000032001b7202 */ /* 0x000fe20000000f00 */
[----:B------:R-:W-:-:S03]  /*14c0*/  FMUL.FTZ R28, R28, R49 ;  /* 0x000000311c1c7220 */ /* 0x000fc60000410000 */
[----:B------:R-:W-:Y:S01]  /*14d0*/  FSETP.GTU.FTZ.AND P3, PT, R25, R52, PT ;  /* 0x000000341900720b */ /* 0x000fe20003f7c000 */
[----:B------:R-:W-:-:S03]  /*14e0*/  FMUL.FTZ R28, R28, R51 ;  /* 0x000000331c1c7220 */ /* 0x000fc60000410000 */
[----:B------:R-:W-:Y:S02]  /*14f0*/  P2R R56, PR, RZ, 0x8 ;  /* 0x00000008ff387803 */ /* 0x000fe40000000000 */
        /* <DEDUP_REMOVED lines=11> */
.L_x_2792:
        /* <DEDUP_REMOVED lines=13> */
.L_x_2794:
[----:B------:R-:W-:Y:S05]  /*1680*/  BSYNC.RECONVERGENT B3 ;  /* 0x0000000000037941 */ /* 0x000fea0003800200 */
.L_x_2793:
        /* <DEDUP_REMOVED lines=43> */
.L_x_2791:
[----:B------:R-:W-:Y:S05]  /*1940*/  BSYNC.RECONVERGENT B2 ;  /* 0x0000000000027941 */ /* 0x000fea0003800200 */
.L_x_2790:
[----:B------:R-:W-:Y:S01]  /*1950*/  I2FP.F32.U32 R26, R27 ;  /* 0x0000001b001a7245 */ /* 0x000fe20000201000 */
[----:B------:R-:W-:Y:S01]  /*1960*/  BSSY.RECONVERGENT B2, `(.L_x_2795) ;  /* 0x000004f000027945 */ /* 0x000fe20003800200 */
[----:B------:R-:W-:Y:S01]  /*1970*/  SHF.L.U32 R28, R29, 0x10, RZ ;  /* 0x000000101d1c7819 */ /* 0x000fe200000006ff */
[----:B------:R-:W-:Y:S01]  /*1980*/  IMAD.MOV.U32 R34, RZ, RZ, 0x2 ;  /* 0x00000002ff227424 */ /* 0x000fe200078e00ff */
[----:B------:R-:W-:Y:S01]  /*1990*/  ISETP.NE.AND P2, PT, R33, 0x1, PT ;  /* 0x000000012100780c */ /* 0x000fe20003f45270 */
[----:B------:R-:W-:Y:S02]  /*19a0*/  FFMA.FTZ R27, R26, R53, 1.1641532182693481445e-10 ;  /* 0x2f0000001a1b7423 */ /* 0x000fe40000010035 */
[----:B------:R-:W-:-:S03]  /*19b0*/  FMUL.FTZ R28, R28, R49 ;  /* 0x000000311c1c7220 */ /* 0x000fc60000410000 */
[----:B------:R-:W-:Y:S01]  /*19c0*/  FSETP.GTU.FTZ.AND P3, PT, R27, R52, PT ;  /* 0x000000341b00720b */ /* 0x000fe20003f7c000 */
[----:B------:R-:W-:Y:S01]  /*19d0*/  FMUL.FTZ R28, R28, R51 ;  /* 0x000000331c1c7220 */ /* 0x000fe20000410000 */
[----:B------:R-:W-:Y:S02]  /*19e0*/  PRMT R27, R29, 0x7632, R27 ;  /* 0x000076321d1b7816 */ /* 0x000fe4000000001b */
[----:B------:R-:W-:Y:S02]  /*19f0*/  P2R R55, PR, RZ, 0x8 ;  /* 0x00000008ff377803 */ /* 0x000fe40000000000 */
        /* <DEDUP_REMOVED lines=12> */
.L_x_2797:
        /* <DEDUP_REMOVED lines=13> */
.L_x_2799:
[----:B------:R-:W-:Y:S05]  /*1b90*/  BSYNC.RECONVERGENT B3 ;  /* 0x0000000000037941 */ /* 0x000fea0003800200 */
.L_x_2798:
        /* <DEDUP_REMOVED lines=37> */
[----:B------:R-:W-:Y:S02]  /*1df0*/  MOV R50, R34 ;  /* 0x0000002200327202 */ /* 0x000fe40000000f00 */
[----:B------:R-:W-:Y:S01]  /*1e00*/  LOP3.LUT R0, R44, UR29, R35, 0x96, !PT ;  /* 0x0000001d2c007c12 */ /* 0x000fe2000f8e9623 */
[----:B------:R-:W-:Y:S01]  /*1e10*/  IMAD.MOV.U32 R34, RZ, RZ, RZ ;  /* 0x000000ffff227224 */ /* 0x000fe200078e00ff */
[----:B------:R-:W-:Y:S01]  /*1e20*/  LOP3.LUT R45, R32, UR30, R29, 0x96, !PT ;  /* 0x0000001e202d7c12 */ /* 0x000fe2000f8e961d */
[----:B------:R-:W-:Y:S01]  /*1e30*/  IMAD.MOV.U32 R29, RZ, RZ, R48 ;  /* 0x000000ffff1d7224 */ /* 0x000fe200078e0030 */
[----:B------:R-:W-:-:S07]  /*1e40*/  MOV R48, R28 ;  /* 0x0000001c00307202 */ /* 0x000fce0000000f00 */
.L_x_2796:
[----:B------:R-:W-:Y:S05]  /*1e50*/  BSYNC.RECONVERGENT B2 ;  /* 0x0000000000027941 */ /* 0x000fea0003800200 */
.L_x_2795:
        /* <DEDUP_REMOVED lines=9> */
[----:B------:R-:W-:-:S05]  /*1ef0*/  FMUL.FTZ R32, R32, R51 ;  /* 0x0000003320207220 */ /* 0x000fca0000410000 */
        /* <DEDUP_REMOVED lines=11> */
.L_x_2802:
        /* <DEDUP_REMOVED lines=13> */
.L_x_2804:
[----:B------:R-:W-:Y:S05]  /*2080*/  BSYNC.RECONVERGENT B3 ;  /* 0x0000000000037941 */ /* 0x000fea0003800200 */
.L_x_2803:
        /* <DEDUP_REMOVED lines=43> */
.L_x_2801:
[----:B------:R-:W-:Y:S05]  /*2340*/  BSYNC.RECONVERGENT B2 ;  /* 0x0000000000027941 */ /* 0x000fea0003800200 */
.L_x_2800:
[----:B------:R-:W-:Y:S01]  /*2350*/  I2FP.F32.U32 R28, R29 ;  /* 0x0000001d001c7245 */ /* 0x000fe20000201000 */
[----:B------:R-:W-:Y:S01]  /*2360*/  BSSY.RECONVERGENT B2, `(.L_x_2805) ;  /* 0x000004e000027945 */ /* 0x000fe20003800200 */
[----:B------:R-:W-:Y:S01]  /*2370*/  SHF.L.U32 R32, R30, 0x10, RZ ;  /* 0x000000101e207819 */ /* 0x000fe200000006ff */
[----:B------:R-:W-:Y:S01]  /*2380*/  IMAD.MOV.U32 R35, RZ, RZ, 0x2 ;  /* 0x00000002ff237424 */ /* 0x000fe200078e00ff */
[----:B------:R-:W-:Y:S01]  /*2390*/  ISETP.NE.AND P4, PT, R33, 0x1, PT ;  /* 0x000000012100780c */ /* 0x000fe20003f85270 */
[----:B------:R-:W-:Y:S01]  /*23a0*/  FFMA.FTZ R29, R28, R53, 1.1641532182693481445e-10 ;  /* 0x2f0000001c1d7423 */ /* 0x000fe20000010035 */
[----:B------:R-:W-:Y:S01]  /*23b0*/  PRMT R30, R30, 0x7632, R30 ;  /* 0x000076321e1e7816 */ /* 0x000fe2000000001e */
[----:B------:R-:W-:-:S03]  /*23c0*/  FMUL.FTZ R32, R32, R49 ;  /* 0x0000003120207220 */ /* 0x000fc60000410000 */
[----:B------:R-:W-:Y:S01]  /*23d0*/  FSETP.GTU.FTZ.AND P3, PT, R29, R52, PT ;  /* 0x000000341d00720b */ /* 0x000fe20003f7c000 */
[----:B------:R-:W-:Y:S01]  /*23e0*/  FMUL.FTZ R32, R32, R51 ;  /* 0x0000003320207220 */ /* 0x000fe20000410000 */
[----:B------:R-:W-:-:S04]  /*23f0*/  MOV R29, R50 ;  /* 0x00000032001d7202 */ /* 0x000fc80000000f00 */
        /* <DEDUP_REMOVED lines=11> */
.L_x_2807:
        /* <DEDUP_REMOVED lines=13> */
.L_x_2809:
[----:B------:R-:W-:Y:S05]  /*2580*/  BSYNC.RECONVERGENT B3 ;  /* 0x0000000000037941 */ /* 0x000fea0003800200 */
.L_x_2808:
        /* <DEDUP_REMOVED lines=41> */
[----:B------:R-:W-:Y:S02]  /*2820*/  LOP3.LUT R45, R34, UR30, R33, 0x96, !PT ;  /* 0x0000001e222d7c12 */ /* 0x000fe4000f8e9621 */
[----:B------:R-:W-:-:S07]  /*2830*/  MOV R48, R32 ;  /* 0x0000002000307202 */ /* 0x000fce0000000f00 */
.L_x_2806:
[----:B------:R-:W-:Y:S05]  /*2840*/  BSYNC.RECONVERGENT B2 ;  /* 0x0000000000027941 */ /* 0x000fea0003800200 */
.L_x_2805:
        /* <DEDUP_REMOVED lines=8> */
[----:B------:R-:W-:-:S05]  /*28d0*/  FMUL.FTZ R30, R30, R51 ;  /* 0x000000331e1e7220 */ /* 0x000fca0000410000 */
        /* <DEDUP_REMOVED lines=12> */
.L_x_2812:
        /* <DEDUP_REMOVED lines=13> */
.L_x_2814:
[----:B------:R-:W-:Y:S05]  /*2a70*/  BSYNC.RECONVERGENT B3 ;  /* 0x0000000000037941 */ /* 0x000fea0003800200 */
.L_x_2813:
        /* <DEDUP_REMOVED lines=43> */
.L_x_2811:
[----:B------:R-:W-:Y:S05]  /*2d30*/  BSYNC.RECONVERGENT B2 ;  /* 0x0000000000027941 */ /* 0x000fea0003800200 */
.L_x_2810:
[----:B------:R-:W-:Y:S01]  /*2d40*/  I2FP.F32.U32 R30, R30 ;  /* 0x0000001e001e7245 */ /* 0x000fe20000201000 */
[----:B------:R-:W-:Y:S01]  /*2d50*/  BSSY.RECONVERGENT B2, `(.L_x_2815) ;  /* 0x0000050000027945 */ /* 0x000fe20003800200 */
[C---:B------:R-:W-:Y:S01]  /*2d60*/  SHF.L.U32 R32, R31.reuse, 0x10, RZ ;  /* 0x000000101f207819 */ /* 0x040fe200000006ff */
[----:B------:R-:W-:Y:S01]  /*2d70*/  IMAD.MOV.U32 R44, RZ, RZ, 0x2 ;  /* 0x00000002ff2c7424 */ /* 0x000fe200078e00ff */
[----:B------:R-:W-:Y:S01]  /*2d80*/  ISETP.NE.AND P6, PT, R34, 0x1, PT ;  /* 0x000000012200780c */ /* 0x000fe20003fc5270 */
[----:B------:R-:W-:Y:S01]  /*2d90*/  FFMA.FTZ R33, R30, R53, 1.1641532182693481445e-10 ;  /* 0x2f0000001e217423 */ /* 0x000fe20000010035 */
[----:B------:R-:W-:Y:S01]  /*2da0*/  PRMT R31, R31, 0x7632, R31 ;  /* 0x000076321f1f7816 */ /* 0x000fe2000000001f */
        /* <DEDUP_REMOVED lines=15> */
.L_x_2817:
        /* <DEDUP_REMOVED lines=15> */
.L_x_2819:
[----:B------:R-:W-:Y:S05]  /*2f90*/  BSYNC.RECONVERGENT B3 ;  /* 0x0000000000037941 */ /* 0x000fea0003800200 */
.L_x_2818:
        /* <DEDUP_REMOVED lines=43> */
.L_x_2816:
[----:B------:R-:W-:Y:S05]  /*3250*/  BSYNC.RECONVERGENT B2 ;  /* 0x0000000000027941 */ /* 0x000fea0003800200 */
.L_x_2815:
[----:B------:R-:W-:Y:S02]  /*3260*/  I2FP.F32.U32 R34, R32 ;  /* 0x0000002000227245 */ /* 0x000fe40000201000 */
[----:B------:R-:W0:Y:S01]  /*3270*/  LDC.64 R32, c[0x0][0x3a8] ;  /* 0x0000ea00ff207b82 */ /* 0x000e220000000a00 */
[----:B------:R-:W-:Y:S02]  /*3280*/  ISETP.NE.AND P6, PT, R54, RZ, PT ;  /* 0x000000ff3600720c */ /* 0x000fe40003fc5270 */
[----:B------:R-:W-:Y:S01]  /*3290*/  FFMA.FTZ R53, R34, R53, 1.1641532182693481445e-10 ;  /* 0x2f00000022357423 */ /* 0x000fe20000010035 */
[----:B------:R-:W-:Y:S02]  /*32a0*/  SEL R54, RZ, 0x10000, P5 ;  /* 0x00010000ff367807 */ /* 0x000fe40002800000 */
[----:B------:R-:W-:Y:S02]  /*32b0*/  SHF.L.U32 R58, R31, 0x10, RZ ;  /* 0x000000101f3a7819 */ /* 0x000fe400000006ff */
[----:B------:R-:W1:Y:S01]  /*32c0*/  LDC.64 R34, c[0x0][0x3b0] ;  /* 0x0000ec00ff227b82 */ /* 0x000e620000000a00 */
[----:B------:R-:W-:-:S02]  /*32d0*/  ISETP.NE.AND P5, PT, R56, RZ, PT ;  /* 0x000000ff3800720c */ /* 0x000fc40003fa5270 */
[----:B------:R-:W-:Y:S01]  /*32e0*/  SEL R56, RZ, 0x1000000, P2 ;  /* 0x01000000ff387807 */ /* 0x000fe20001000000 */
[----:B------:R-:W-:Y:S01]  /*32f0*/  FMUL.FTZ R58, R58, R49 ;  /* 0x000000313a3a7220 */ /* 0x000fe20000410000 */
[----:B------:R-:W-:Y:S02]  /*3300*/  ISETP.NE.AND P2, PT, R55, RZ, PT ;  /* 0x000000ff3700720c */ /* 0x000fe40003f45270 */
[----:B------:R-:W-:Y:S01]  /*3310*/  SEL R31, RZ, 0x100, P5 ;  /* 0x00000100ff1f7807 */ /* 0x000fe20002800000 */
[----:B------:R-:W-:Y:S01]  /*3320*/  FMUL.FTZ R58, R58, R51 ;  /* 0x000000333a3a7220 */ /* 0x000fe20000410000 */
[----:B------:R-:W-:Y:S02]  /*3330*/  SEL R49, RZ, 0x10000, P2 ;  /* 0x00010000ff317807 */ /* 0x000fe40001000000 */
[----:B------:R-:W-:Y:S02]  /*3340*/  FSETP.GTU.FTZ.AND P2, PT, R53, R52, PT ;  /* 0x000000343500720b */ /* 0x000fe40003f5c000 */
[----:B------:R-:W-:-:S02]  /*3350*/  SEL R51, RZ, 0x100, P4 ;  /* 0x00000100ff337807 */ /* 0x000fc40002000000 */
[----:B------:R-:W-:Y:S01]  /*3360*/  SEL R52, RZ, 0x1000000, P2 ;  /* 0x01000000ff347807 */ /* 0x000fe20001000000 */
[----:B0-----:R-:W-:Y:S01]  /*3370*/  IMAD.WIDE.U32 R32, R47, 0x20, R32 ;  /* 0x000000202f207825 */ /* 0x001fe200078e0020 */
[----:B------:R-:W-:Y:S02]  /*3380*/  LOP3.LUT R56, R31, R56, R49, 0xfe, !PT ;  /* 0x000000381f387212 */ /* 0x000fe400078efe31 */
[----:B------:R-:W-:Y:S02]  /*3390*/  FSEL R31, R58, RZ, !P2 ;  /* 0x000000ff3a1f7208 */ /* 0x000fe40005000000 */
[----:B------:R-:W-:Y:S01]  /*33a0*/  SEL R53, RZ, 0x1, P6 ;  /* 0x00000001ff357807 */ /* 0x000fe20003000000 */
[----:B------:R0:W-:Y:S01]  /*33b0*/  STG.E.128 desc[UR8][R32.64], R24 ;  /* 0x0000001820007986 */ /* 0x0001e2000c101d08 */
[----:B------:R-:W-:Y:S01]  /*33c0*/  LOP3.LUT R54, R51, R52, R54, 0xfe, !PT ;  /* 0x0000003433367212 */ /* 0x000fe200078efe36 */
[----:B------:R-:W-:Y:S01]  /*33d0*/  @P1 FADD.FTZ R31, R23, R31 ;  /* 0x0000001f171f1221 */ /* 0x000fe20000010000 */
[----:B------:R-:W-:Y:S01]  /*33e0*/  SEL R49, RZ, 0x1, P3 ;  /* 0x00000001ff317807 */ /* 0x000fe20001800000 */
[----:B-1----:R-:W-:Y:S01]  /*33f0*/  IMAD.WIDE.U32 R34, R47, 0x8, R34 ;  /* 0x000000082f227825 */ /* 0x002fe200078e0022 */
[----:B------:R-:W-:-:S02]  /*3400*/  LOP3.LUT R52, R56, R53, RZ, 0xfc, !PT ;  /* 0x0000003538347212 */ /* 0x000fc400078efcff */
[----:B------:R-:W-:Y:S01]  /*3410*/  LOP3.LUT R53, R54, R49, RZ, 0xfc, !PT ;  /* 0x0000003136357212 */ /* 0x000fe200078efcff */
[----:B------:R0:W-:Y:S04]  /*3420*/  STG.E.128 desc[UR8][R32.64+0x10], R28 ;  /* 0x0000101c20007986 */ /* 0x0001e8000c101d08 */
[----:B------:R0:W-:Y:S02]  /*3430*/  STG.E.64 desc[UR8][R34.64], R52 ;  /* 0x0000003422007986 */ /* 0x0001e4000c101b08 */
.L_x_2779:
[----:B------:R-:W-:Y:S05]  /*3440*/  BSYNC.RECONVERGENT B0 ;  /* 0x0000000000007941 */ /* 0x000fea0003800200 */
.L_x_2778:
        /* <DEDUP_REMOVED lines=53> */
.L_x_2835:
        /* <DEDUP_REMOVED lines=16> */
[----:B0-----:R-:W-:Y:S01]  /*38a0*/  IMAD.U32 R33, R12, 0x10000, RZ ;  /* 0x000100000c217824 */ /* 0x001fe200078e00ff */
[----:B------:R-:W-:Y:S01]  /*38b0*/  SHF.L.U32 R53, R9, 0x10, RZ ;  /* 0x0000001009357819 */ /* 0x000fe200000006ff */
[----:B------:R-:W-:Y:S01]  /*38c0*/  IMAD.U32 R52, R41, 0x10000, RZ ;  /* 0x0001000029347824 */ /* 0x000fe200078e00ff */
[----:B------:R-:W-:Y:S01]  /*38d0*/  FSEL R55, R51, RZ, P0 ;  /* 0x000000ff33377208 */ /* 0x000fe20000000000 */
[----:B------:R-:W-:Y:S01]  /*38e0*/  IMAD.U32 R51, R13, 0x10000, RZ ;  /* 0x000100000d337824 */ /* 0x000fe200078e00ff */
[----:B------:R-:W-:Y:S01]  /*38f0*/  SHF.L.U32 R35, R8, 0x10, RZ ;  /* 0x0000001008237819 */ /* 0x000fe200000006ff */
[----:B------:R-:W-:Y:S01]  /*3900*/  IMAD.U32 R60, R14, 0x10000, RZ ;  /* 0x000100000e3c7824 */ /* 0x000fe200078e00ff */
[----:B------:R-:W-:Y:S01]  /*3910*/  SHF.L.U32 R56, R38, 0x10, RZ ;  /* 0x0000001026387819 */ /* 0x000fe200000006ff */
[--C-:B------:R-:W-:Y:S01]  /*3920*/  FADD.FTZ R34, R26, -R55.reuse ;  /* 0x800000371a227221 */ /* 0x100fe20000010000 */
[--C-:B------:R-:W-:Y:S01]  /*3930*/  FADD.FTZ R32, R24, -R55.reuse ;  /* 0x8000003718207221 */ /* 0x100fe20000010000 */
[----:B------:R-:W-:-:S02]  /*3940*/  FADD.FTZ R58, R28, -R55 ;  /* 0x800000371c3a7221 */ /* 0x000fc40000010000 */
[C---:B------:R-:W-:Y:S01]  /*3950*/  FMUL.FTZ R34, R49.reuse, R34 ;  /* 0x0000002231227220 */ /* 0x040fe20000410000 */
[----:B------:R-:W-:-:S03]  /*3960*/  FMUL.FTZ R32, R49, R32 ;  /* 0x0000002031207220 */ /* 0x000fc60000410000 */
[----:B------:R-:W-:Y:S01]  /*3970*/  FFMA.FTZ R54, R34, R51, R53 ;  /* 0x0000003322367223 */ /* 0x000fe20000010035 */
[----:B------:R-:W-:Y:S01]  /*3980*/  FADD.FTZ R34, R27, -R55 ;  /* 0x800000371b227221 */ /* 0x000fe20000010000 */
[----:B------:R-:W-:Y:S01]  /*3990*/  FFMA.FTZ R32, R32, R33, R35 ;  /* 0x0000002120207223 */ /* 0x000fe20000010023 */
[----:B------:R-:W-:Y:S01]  /*39a0*/  FMUL.FTZ R51, R49, R58 ;  /* 0x0000003a31337220 */ /* 0x000fe20000410000 */
[----:B------:R-:W-:Y:S01]  /*39b0*/  SHF.L.U32 R53, R37, 0x10, RZ ;  /* 0x0000001025357819 */ /* 0x000fe200000006ff */
[----:B------:R-:W-:Y:S01]  /*39c0*/  FMUL.FTZ R33, R49, R34 ;  /* 0x0000002231217220 */ /* 0x000fe20000410000 */
[----:B------:R-:W-:Y:S01]  /*39d0*/  SHF.L.U32 R34, R10, 0x10, RZ ;  /* 0x000000100a227819 */ /* 0x000fe200000006ff */
[----:B------:R-:W-:Y:S02]  /*39e0*/  IMAD.U32 R35, R42, 0x10000, RZ ;  /* 0x000100002a237824 */ /* 0x000fe400078e00ff */
[--C-:B------:R-:W-:Y:S01]  /*39f0*/  FADD.FTZ R58, R31, -R55.reuse ;  /* 0x800000371f3a7221 */ /* 0x100fe20000010000 */
[----:B------:R-:W-:Y:S01]  /*3a00*/  FFMA.FTZ R33, R33, R52, R56 ;  /* 0x0000003421217223 */ /* 0x000fe20000010038 */
[----:B------:R-:W-:Y:S01]  /*3a10*/  FADD.FTZ R52, R29, -R55 ;  /* 0x800000371d347221 */ /* 0x000fe20000010000 */
[----:B------:R-:W-:Y:S01]  /*3a20*/  FFMA.FTZ R51, R51, R60, R34 ;  /* 0x0000003c33337223 */ /* 0x000fe20000010022 */
[----:B------:R-:W-:-:S02]  /*3a30*/  SHF.L.U32 R60, R36, 0x10, RZ ;  /* 0x00000010243c7819 */ /* 0x000fc400000006ff */
[----:B------:R-:W-:Y:S01]  /*3a40*/  FMUL.FTZ R34, R49, R52 ;  /* 0x0000003431227220 */ /* 0x000fe20000410000 */
[----:B------:R-:W-:Y:S01]  /*3a50*/  FADD.FTZ R52, R30, -R55 ;  /* 0x800000371e347221 */ /* 0x000fe20000010000 */
[----:B------:R-:W-:Y:S02]  /*3a60*/  F2FP.BF16.F32.PACK_AB R33, R33, R54 ;  /* 0x000000362121723e */ /* 0x000fe400000010ff */
[----:B------:R-:W-:Y:S01]  /*3a70*/  FFMA.FTZ R34, R34, R35, R53 ;  /* 0x0000002322227223 */ /* 0x000fe20000010035 */
[----:B------:R-:W-:Y:S01]  /*3a80*/  SHF.L.U32 R53, R11, 0x10, RZ ;  /* 0x000000100b357819 */ /* 0x000fe200000006ff */
[----:B------:R-:W-:Y:S01]  /*3a90*/  FMUL.FTZ R52, R49, R52 ;  /* 0x0000003431347220 */ /* 0x000fe20000410000 */
[----:B------:R-:W-:Y:S02]  /*3aa0*/  IMAD.U32 R35, R15, 0x10000, RZ ;  /* 0x000100000f237824 */ /* 0x000fe400078e00ff */
[----:B------:R-:W-:Y:S02]  /*3ab0*/  F2FP.BF16.F32.PACK_AB R34, R34, R51 ;  /* 0x000000332222723e */ /* 0x000fe400000010ff */
[----:B------:R-:W-:Y:S01]  /*3ac0*/  FFMA.FTZ R56, R52, R35, R53 ;  /* 0x0000002334387223 */ /* 0x000fe20000010035 */
[----:B------:R-:W-:Y:S01]  /*3ad0*/  FMUL.FTZ R35, R49, R58 ;  /* 0x0000003a31237220 */ /* 0x000fe20000410000 */
[----:B------:R-:W0:Y:S01]  /*3ae0*/  LDC.64 R52, c[0x0][0x428] ;  /* 0x00010a00ff347b82 */ /* 0x000e220000000a00 */
[----:B------:R-:W-:-:S04]  /*3af0*/  IMAD.U32 R58, R43, 0x10000, RZ ;  /* 0x000100002b3a7824 */ /* 0x000fc800078e00ff */
[----:B------:R-:W-:Y:S01]  /*3b00*/  FFMA.FTZ R35, R35, R58, R60 ;  /* 0x0000003a23237223 */ /* 0x000fe2000001003c */
[----:B------:R-:W-:Y:S01]  /*3b10*/  FADD.FTZ R58, R25, -R55 ;  /* 0x80000037193a7221 */ /* 0x000fe20000010000 */
[----:B------:R-:W-:-:S03]  /*3b20*/  SHF.L.U32 R55, R39, 0x10, RZ ;  /* 0x0000001027377819 */ /* 0x000fc600000006ff */
[----:B------:R-:W-:Y:S01]  /*3b30*/  FMUL.FTZ R58, R49, R58 ;  /* 0x0000003a313a7220 */ /* 0x000fe20000410000 */
[----:B------:R-:W-:Y:S01]  /*3b40*/  IMAD.U32 R49, R40, 0x10000, RZ ;  /* 0x0001000028317824 */ /* 0x000fe200078e00ff */
[----:B------:R-:W-:-:S03]  /*3b50*/  F2FP.BF16.F32.PACK_AB R35, R35, R56 ;  /* 0x000000382323723e */ /* 0x000fc600000010ff */
[----:B------:R-:W-:-:S05]  /*3b60*/  FFMA.FTZ R49, R58, R49, R55 ;  /* 0x000000313a317223 */ /* 0x000fca0000010037 */
[----:B------:R-:W-:Y:S01]  /*3b70*/  F2FP.BF16.F32.PACK_AB R32, R49, R32 ;  /* 0x000000203120723e */ /* 0x000fe200000010ff */
[----:B0-----:R-:W-:-:S05]  /*3b80*/  IMAD.WIDE.U32 R52, R47, 0x10, R52 ;  /* 0x000000102f347825 */ /* 0x001fca00078e0034 */
[----:B------:R1:W-:Y:S02]  /*3b90*/  STG.E.128 desc[UR8][R52.64], R32 ;  /* 0x0000002034007986 */ /* 0x0003e4000c101d08 */
.L_x_2822:
[----:B------:R-:W-:Y:S05]  /*3ba0*/  BSYNC.RECONVERGENT B0 ;  /* 0x0000000000007941 */ /* 0x000fea0003800200 */
.L_x_2821:
[----:B01----:R-:W0:Y:S02]  /*3bb0*/  LDC.64 R32, c[0x0][0x380] ;  /* 0x0000e000ff207b82 */ /* 0x003e240000000a00 */
[----:B0-----:R-:W-:-:S05]  /*3bc0*/  IMAD R4, R32, 0x4, R4 ;  /* 0x0000000420047824 */ /* 0x001fca00078e0204 */
[----:B------:R-:W-:-:S13]  /*3bd0*/  ISETP.GE.AND P0, PT, R4, R33, PT ;  /* 0x000000210400720c */ /* 0x000fda0003f06270 */
[----:B------:R-:W-:Y:S05]  /*3be0*/  @!P0 BRA `(.L_x_2823) ;  /* 0xffffffcc004c8947 */ /* 0x000fea000383ffff */
[----:B------:R-:W-:Y:S05]  /*3bf0*/  BSYNC B1 ;  /* 0x0000000000017941 */ /* 0x000fea0003800000 */
.L_x_2777:
[----:B------:R-:W-:Y:S05]  /*3c00*/  EXIT ;  /* 0x000000000000794d */ /* 0x000fea0003800000 */
.L_x_2820:
        /* <DEDUP_REMOVED lines=8> */
.L_x_2825:
[----:B------:R-:W-:Y:S05]  /*3c90*/  BSYNC B0 ;  /* 0x0000000000007941 */ /* 0x000fea0003800000 */
.L_x_2824:
        /* <DEDUP_REMOVED lines=10> */
.L_x_2826:
[----:B------:R-:W-:Y:S02]  /*3d40*/  IMAD.MOV.U32 R56, RZ, RZ, 0x4 ;  /* 0x00000004ff387424 */ /* 0x000fe400078e00ff */
[----:B------:R-:W-:-:S04]  /*3d50*/  IMAD.MOV.U32 R34, RZ, RZ, R53 ;  /* 0x000000ffff227224 */ /* 0x000fc800078e0035 */
[----:B------:R-:W-:-:S05]  /*3d60*/  FADD.FTZ R34, R33, R34 ;  /* 0x0000002221227221 */ /* 0x000fca0000010000 */
[----:B------:R-:W-:-:S07]  /*3d70*/  MOV R55, R34 ;  /* 0x0000002200377202 */ /* 0x000fce0000000f00 */
[----:B------:R-:W-:Y:S05]  /*3d80*/  WARPSYNC.COLLECTIVE R54, `(.L_x_2827) ;  /* 0x0000000036087348 */ /* 0x000fea0003c00000 */
[----:B------:R0:W1:Y:S02]  /*3d90*/  SHFL.BFLY P3, R53, R55, R56, R57 ;  /* 0x0c00003837357389 */ /* 0x0000640000060039 */
[----:B01----:R-:W-:Y:S05]  /*3da0*/  ENDCOLLECTIVE ;  /* 0x000000000000791b */ /* 0x003fea0003800000 */
.L_x_2827:
[----:B------:R-:W-:Y:S01]  /*3db0*/  HFMA2 R56, -RZ, RZ, 0, 4.76837158203125e-07 ;  /* 0x00000008ff387431 */ /* 0x000fe200000001ff */
[----:B------:R-:W-:-:S05]  /*3dc0*/  MOV R35, R53 ;  /* 0x0000003500237202 */ /* 0x000fca0000000f00 */
[----:B------:R-:W-:-:S04]  /*3dd0*/  FADD.FTZ R35, R34, R35 ;  /* 0x0000002322237221 */ /* 0x000fc80000010000 */
[----:B------:R-:W-:-:S07]  /*3de0*/  IMAD.MOV.U32 R55, RZ, RZ, R35 ;  /* 0x000000ffff377224 */ /* 0x000fce00078e0023 */
[----:B------:R-:W-:Y:S05]  /*3df0*/  WARPSYNC.COLLECTIVE R54, `(.L_x_2828) ;  /* 0x0000000036087348 */ /* 0x000fea0003c00000 */
[----:B------:R0:W1:Y:S02]  /*3e00*/  SHFL.BFLY P3, R53, R55, R56, R57 ;  /* 0x0c00003837357389 */ /* 0x0000640000060039 */
[----:B01----:R-:W-:Y:S05]  /*3e10*/  ENDCOLLECTIVE ;  /* 0x000000000000791b */ /* 0x003fea0003800000 */
.L_x_2828:
[----:B------:R-:W-:Y:S02]  /*3e20*/  IMAD.MOV.U32 R56, RZ, RZ, 0x10 ;  /* 0x00000010ff387424 */ /* 0x000fe400078e00ff */
[----:B------:R-:W-:-:S04]  /*3e30*/  IMAD.MOV.U32 R52, RZ, RZ, R53 ;  /* 0x000000ffff347224 */ /* 0x000fc800078e0035 */
[----:B------:R-:W-:-:S05]  /*3e40*/  FADD.FTZ R52, R35, R52 ;  /* 0x0000003423347221 */ /* 0x000fca0000010000 */
[----:B------:R-:W-:-:S07]  /*3e50*/  MOV R55, R52 ;  /* 0x0000003400377202 */ /* 0x000fce0000000f00 */
[----:B------:R-:W-:Y:S05]  /*3e60*/  WARPSYNC.COLLECTIVE R54, `(.L_x_2829) ;  /* 0x0000000036087348 */ /* 0x000fea0003c00000 */
[----:B------:R0:W1:Y:S02]  /*3e70*/  SHFL.BFLY P3, R53, R55, R56, R57 ;  /* 0x0c00003837357389 */ /* 0x0000640000060039 */
[----:B01----:R-:W-:Y:S05]  /*3e80*/  ENDCOLLECTIVE ;  /* 0x000000000000791b */ /* 0x003fea0003800000 */
.L_x_2829:
        /* <DEDUP_REMOVED lines=26> */
.L_x_2830:
[----:B------:R-:W-:Y:S02]  /*4030*/  IMAD.MOV.U32 R56, RZ, RZ, 0x2 ;  /* 0x00000002ff387424 */ /* 0x000fe400078e00ff */
[----:B------:R-:W-:-:S04]  /*4040*/  IMAD.MOV.U32 R33, RZ, RZ, R53 ;  /* 0x000000ffff217224 */ /* 0x000fc800078e0035 */
[----:B------:R-:W-:-:S05]  /*4050*/  FADD.FTZ R33, R32, R33 ;  /* 0x0000002120217221 */ /* 0x000fca0000010000 */
[----:B------:R-:W-:-:S07]  /*4060*/  MOV R55, R33 ;  /* 0x0000002100377202 */ /* 0x000fce0000000f00 */
[----:B------:R-:W-:Y:S05]  /*4070*/  WARPSYNC.COLLECTIVE R54, `(.L_x_2831) ;  /* 0x0000000036087348 */ /* 0x000fea0003c00000 */
[----:B------:R0:W1:Y:S02]  /*4080*/  SHFL.BFLY P3, R53, R55, R56, R57 ;  /* 0x0c00003837357389 */ /* 0x0000640000060039 */
[----:B01----:R-:W-:Y:S05]  /*4090*/  ENDCOLLECTIVE ;  /* 0x000000000000791b */ /* 0x003fea0003800000 */
.L_x_2831:
[----:B------:R-:W-:Y:S01]  /*40a0*/  HFMA2 R56, -RZ, RZ, 0, 2.384185791015625e-07 ;  /* 0x00000004ff387431 */ /* 0x000fe200000001ff */
[----:B------:R-:W-:-:S05]  /*40b0*/  MOV R34, R53 ;  /* 0x0000003500227202 */ /* 0x000fca0000000f00 */
[----:B------:R-:W-:-:S04]  /*40c0*/  FADD.FTZ R34, R33, R34 ;  /* 0x0000002221227221 */ /* 0x000fc80000010000 */
[----:B------:R-:W-:-:S07]  /*40d0*/  IMAD.MOV.U32 R55, RZ, RZ, R34 ;  /* 0x000000ffff377224 */ /* 0x000fce00078e0022 */
[----:B------:R-:W-:Y:S05]  /*40e0*/  WARPSYNC.COLLECTIVE R54, `(.L_x_2832) ;  /* 0x0000000036087348 */ /* 0x000fea0003c00000 */
[----:B------:R0:W1:Y:S02]  /*40f0*/  SHFL.BFLY P3, R53, R55, R56, R57 ;  /* 0x0c00003837357389 */ /* 0x0000640000060039 */
[----:B01----:R-:W-:Y:S05]  /*4100*/  ENDCOLLECTIVE ;  /* 0x000000000000791b */ /* 0x003fea0003800000 */
.L_x_2832:
[----:B------:R-:W-:Y:S02]  /*4110*/  HFMA2 R56, -RZ, RZ, 0, 4.76837158203125e-07 ;  /* 0x00000008ff387431 */ /* 0x000fe400000001ff */
[----:B------:R-:W-:-:S04]  /*4120*/  IMAD.MOV.U32 R35, RZ, RZ, R53 ;  /* 0x000000ffff237224 */ /* 0x000fc800078e0035 */
[----:B------:R-:W-:-:S05]  /*4130*/  FADD.FTZ R35, R34, R35 ;  /* 0x0000002322237221 */ /* 0x000fca0000010000 */
[----:B------:R-:W-:-:S07]  /*4140*/  MOV R55, R35 ;  /* 0x0000002300377202 */ /* 0x000fce0000000f00 */
[----:B------:R-:W-:Y:S05]  /*4150*/  WARPSYNC.COLLECTIVE R54, `(.L_x_2833) ;  /* 0x0000000036087348 */ /* 0x000fea0003c00000 */
[----:B------:R0:W1:Y:S02]  /*4160*/  SHFL.BFLY P3, R53, R55, R56, R57 ;  /* 0x0c00003837357389 */ /* 0x0000640000060039 */
[----:B01----:R-:W-:Y:S05]  /*4170*/  ENDCOLLECTIVE ;  /* 0x000000000000791b */ /* 0x003fea0003800000 */
.L_x_2833:
[----:B------:R-:W-:Y:S02]  /*4180*/  HFMA2 R56, -RZ, RZ, 0, 9.5367431640625e-07 ;  /* 0x00000010ff387431 */ /* 0x000fe400000001ff */
[----:B------:R-:W-:-:S04]  /*4190*/  IMAD.MOV.U32 R52, RZ, RZ, R53 ;  /* 0x000000ffff347224 */ /* 0x000fc800078e0035 */
[----:B------:R-:W-:-:S05]  /*41a0*/  FADD.FTZ R52, R35, R52 ;  /* 0x0000003423347221 */ /* 0x000fca0000010000 */
[----:B------:R-:W-:-:S07]  /*41b0*/  MOV R55, R52 ;  /* 0x0000003400377202 */ /* 0x000fce0000000f00 */
[----:B------:R-:W-:Y:S05]  /*41c0*/  WARPSYNC.COLLECTIVE R54, `(.L_x_2834) ;  /* 0x0000000036087348 */ /* 0x000fea0003c00000 */
[----:B------:R0:W1:Y:S02]  /*41d0*/  SHFL.BFLY P3, R53, R55, R56, R57 ;  /* 0x0c00003837357389 */ /* 0x0000640000060039 */
[----:B01----:R-:W-:Y:S05]  /*41e0*/  ENDCOLLECTIVE ;  /* 0x000000000000791b */ /* 0x003fea0003800000 */
.L_x_2834:
[----:B------:R-:W-:Y:S05]  /*41f0*/  BRA `(.L_x_2835) ;  /* 0xfffffff400687947 */ /* 0x000fea000383ffff */
.L_x_2836:
        /* <DEDUP_REMOVED lines=16> */
.L_x_9091:


//--------------------- .text._ZN10layer_norm13ln_fwd_kernelINS_13Kernel_traitsI13__nv_bfloat16S2_fS2_fjLj256ELj1ELj4ELj1ELj16ENS_18Kernel_traits_baseILj256ES2_S2_fS2_fjLj128EEEEELb1ELb0ELb0ELb1EEEvNS_9FwdParamsE --------------------------
	.section	.text._ZN10layer_norm13ln_fwd_kernelINS_13Kernel_traitsI13__nv_bfloat16S2_fS2_fjLj256ELj1ELj4ELj1ELj16ENS_18Kernel_traits_baseILj256ES2_S2_fS2_fjLj128EEEEELb1ELb0ELb0ELb1EEEvNS_9FwdParamsE,"ax",@progbits
	.align	128
        .global         _ZN10layer_norm13ln_fwd_kernelINS_13Kernel_traitsI13__nv_bfloat16S2_fS2_fjLj256ELj1ELj4ELj1ELj16ENS_18Kernel_traits_baseILj256ES2_S2_fS2_fjLj128EEEEELb1ELb0ELb0ELb1EEEvNS_9FwdParamsE
        .type           _ZN10layer_norm13ln_fwd_kernelINS_13Kernel_traitsI13__nv_bfloat16S2_fS2_fjLj256ELj1ELj4ELj1ELj16ENS_18Kernel_traits_baseILj256ES2_S2_fS2_fjLj128EEEEELb1ELb0ELb0ELb1EEEvNS_9FwdParamsE,@function
        .size           _ZN10layer_norm13ln_fwd_kernelINS_13Kernel_traitsI13__nv_bfloat16S2_fS2_fjLj256ELj1ELj4ELj1ELj16ENS_18Kernel_traits_baseILj256ES2_S2_fS2_fjLj128EEEEELb1ELb0ELb0ELb1EEEvNS_9FwdParamsE,(.L_x_9092 - _ZN10layer_norm13ln_fwd_kernelINS_13Kernel_traitsI13__nv_bfloat16S2_fS2_fjLj256ELj1ELj4ELj1ELj16ENS_18Kernel_traits_baseILj256ES2_S2_fS2_fjLj128EEEEELb1ELb0ELb0ELb1EEEvNS_9FwdParamsE)
        .other          _ZN10layer_norm13ln_fwd_kernelINS_13Kernel_traitsI13__nv_bfloat16S2_fS2_fjLj256ELj1ELj4ELj1ELj16ENS_18Kernel_traits_baseILj256ES2_S2_fS2_fjLj128EEEEELb1ELb0ELb0ELb1EEEvNS_9FwdParamsE,@"STO_CUDA_ENTRY STV_DEFAULT"
_ZN10layer_norm13ln_fwd_kernelINS_13Kernel_traitsI13__nv_bfloat16S2_fS2_fjLj256ELj1ELj4ELj1ELj16ENS_18Kernel_traits_baseILj256ES2_S2_fS2_fjLj128EEEEELb1ELb0ELb0ELb1EEEvNS_9FwdParamsE:
.text._ZN10layer_norm13ln_fwd_kernelINS_13Kernel_traitsI13__nv_bfloat16S2_fS2_fjLj256ELj1ELj4ELj1ELj16ENS_18Kernel_traits_baseILj256ES2_S2_fS2_fjLj128EEEEELb1ELb0ELb0ELb1EEEvNS_9FwdParamsE:
        /* <DEDUP_REMOVED lines=46> */
[----:B------:R-:W2:Y:S01]  /*02e0*/  LDG.E.128 R12, desc[UR8][R12.64] ;  /* 0x000000080c0c7981 */ /* 0x000ea2000c1e1d00 */
[----:B------:R-:W-:Y:S01]  /*02f0*/  UIADD3 UR24, UPT, UPT, UR6, -0x4ab325aa, URZ ;  /* 0xb54cda5606187890 */ /* 0x000fe2000fffe0ff */
[----:B-1---5:R-:W-:Y:S01]  /*0300*/  @P1 IADD3 R20, P0, PT, R4, R3, RZ ;  /* 0x0000000304141210 */ /* 0x022fe20007f1e0ff */
[----:B------:R-:W-:Y:S01]  /*0310*/  IMAD R4, R9, -0x326172a9, RZ ;  /* 0xcd9e8d5709047824 */ /* 0x000fe200078e02ff */
[----:B------:R-:W-:Y:S01]  /*0320*/  UIADD3 UR25, UPT, UPT, UR7, 0x646e171e, URZ ;  /* 0x646e171e07197890 */ /* 0x000fe2000fffe0ff */
[----:B------:R-:W-:Y:S01]  /*0330*/  PRMT R37, R17, 0x7632, R37 ;  /* 0x0000763211257816 */ /* 0x000fe20000000025 */
[----:B------:R-:W0:Y:S01]  /*0340*/  LDCU.64 UR4, c[0x0][0x3e0] ;  /* 0x00007c00ff0477ac */ /* 0x000e220008000a00 */
[----:B------:R-:W-:Y:S01]  /*0350*/  @P1 IADD3.X R21, PT, PT, RZ, R5, RZ, P0, !PT ;  /* 0x00000005ff151210 */ /* 0x000fe200007fe4ff */
[----:B------:R-:W-:Y:S01]  /*0360*/  BSSY B0, `(.L_x_2837) ;  /* 0x0000371000007945 */ /* 0x000fe20003800000 */
[----:B------:R-:W-:Y:S01]  /*0370*/  PRMT R38, R18, 0x7632, R38 ;  /* 0x0000763212267816 */ /* 0x000fe20000000026 */
[----:B------:R-:W-:Y:S01]  /*0380*/  UIADD3 UR26, UPT, UPT, UR6, 0x5384540f, URZ ;  /* 0x5384540f061a7890 */ /* 0x000fe2000fffe0ff */
[--C-:B------:R-:W-:Y:S01]  /*0390*/  SHF.R.U64 R8, R20, 0x2, R21.reuse ;  /* 0x0000000214087819 */ /* 0x100fe20000001215 */
[----:B------:R-:W-:Y:S01]  /*03a0*/  UIADD3 UR27, UPT, UPT, UR7, 0x1fd5c5a3, URZ ;  /* 0x1fd5c5a3071b7890 */ /* 0x000fe2000fffe0ff */
[----:B------:R-:W-:Y:S01]  /*03b0*/  SHF.R.U32.HI R7, RZ, 0x2, R21 ;  /* 0x00000002ff077819 */ /* 0x000fe20000011615 */
[----:B------:R-:W-:Y:S01]  /*03c0*/  UIADD3 UR28, UPT, UPT, UR6, -0xe443238, URZ ;  /* 0xf1bbcdc8061c7890 */ /* 0x000fe2000fffe0ff */
[----:B------:R-:W-:Y:S01]  /*03d0*/  PRMT R36, R16, 0x7632, R36 ;  /* 0x0000763210247816 */ /* 0x000fe20000000024 */
[C---:B------:R-:W-:Y:S01]  /*03e0*/  IMAD.HI.U32 R2, R8.reuse, -0x2daee0ad, RZ ;  /* 0xd2511f5308027827 */ /* 0x040fe200078e00ff */
[----:B------:R-:W-:Y:S01]  /*03f0*/  LOP3.LUT R0, R7, UR6, R0, 0x96, !PT ;  /* 0x0000000607007c12 */ /* 0x000fe2000f8e9600 */
[----:B------:R-:W-:Y:S01]  /*0400*/  UIADD3 UR29, UPT, UPT, UR7, -0x24c28bd8, URZ ;  /* 0xdb3d7428071d7890 */ /* 0x000fe2000fffe0ff */
[----:B------:R-:W-:Y:S01]  /*0410*/  PRMT R39, R19, 0x7632, R39 ;  /* 0x0000763213277816 */ /* 0x000fe20000000027 */
[----:B------:R-:W-:Y:S01]  /*0420*/  IMAD R6, R8, -0x2daee0ad, RZ ;  /* 0xd2511f5308067824 */ /* 0x000fe200078e02ff */
[----:B------:R-:W-:Y:S01]  /*0430*/  LOP3.LUT R2, R2, UR7, RZ, 0x3c, !PT ;  /* 0x0000000702027c12 */ /* 0x000fe2000f8e3cff */
[----:B------:R-:W-:Y:S01]  /*0440*/  IMAD.HI.U32 R5, R0, -0x2daee0ad, RZ ;  /* 0xd2511f5300057827 */ /* 0x000fe200078e00ff */
[----:B------:R-:W-:Y:S01]  /*0450*/  UIADD3 UR30, UPT, UPT, UR6, -0x700cb87f, URZ ;  /* 0x8ff34781061e7890 */ /* 0x000fe2000fffe0ff */
[----:B------:R-:W-:Y:S01]  /*0460*/  LOP3.LUT R41, R20, 0x3, RZ, 0xc0, !PT ;  /* 0x0000000314297812 */ /* 0x000fe200078ec0ff */
[----:B0-----:R-:W-:Y:S01]  /*0470*/  UISETP.NE.U32.AND UP0, UPT, UR4, URZ, UPT ;  /* 0x000000ff0400728c */ /* 0x001fe2000bf05070 */
[----:B------:R-:W-:Y:S01]  /*0480*/  IMAD.HI.U32 R3, R2, -0x326172a9, RZ ;  /* 0xcd9e8d5702037827 */ /* 0x000fe200078e00ff */
[----:B------:R-:W-:Y:S01]  /*0490*/  LOP3.LUT R5, R6, UR15, R5, 0x96, !PT ;  /* 0x0000000f06057c12 */ /* 0x000fe2000f8e9605 */
[----:B------:R-:W0:Y:S01]  /*04a0*/  LDCU.U8 UR4, c[0x0][0x410] ;  /* 0x00008200ff0477ac */ /* 0x000e220008000000 */
[----:B------:R-:W-:Y:S01]  /*04b0*/  SHF.L.U32 R39, R39, 0x10, RZ ;  /* 0x0000001027277819 */ /* 0x000fe200000006ff */
[----:B------:R-:W-:Y:S01]  /*04c0*/  IMAD R21, R2, -0x326172a9, RZ ;  /* 0xcd9e8d5702157824 */ /* 0x000fe200078e02ff */
[----:B------:R-:W-:Y:S01]  /*04d0*/  LOP3.LUT R3, R4, UR14, R3, 0x96, !PT ;  /* 0x0000000e04037c12 */ /* 0x000fe2000f8e9603 */
[----:B------:R-:W-:Y:S01]  /*04e0*/  IMAD R23, R0, -0x2daee0ad, RZ ;  /* 0xd2511f5300177824 */ /* 0x000fe200078e02ff */
[----:B------:R-:W-:Y:S01]  /*04f0*/  UIADD3 UR31, UPT, UPT, UR7, -0x695add53, URZ ;  /* 0x96a522ad071f7890 */ /* 0x000fe2000fffe0ff */
[----:B------:R-:W-:Y:S01]  /*0500*/  IMAD.HI.U32 R2, R5, -0x326172a9, RZ ;  /* 0xcd9e8d5705027827 */ /* 0x000fe200078e00ff */
[----:B------:R-:W-:Y:S01]  /*0510*/  SHF.L.U32 R37, R37, 0x10, RZ ;  /* 0x0000001025257819 */ /* 0x000fe200000006ff */
[----:B------:R-:W-:-:S02]  /*0520*/  UISETP.NE.AND.EX UP0, UPT, UR5, URZ, UPT, UP0 ;  /* 0x000000ff0500728c */ /* 0x000fc4000bf05300 */
[----:B------:R-:W-:Y:S01]  /*0530*/  IMAD.HI.U32 R0, R3, -0x2daee0ad, RZ ;  /* 0xd2511f5303007827 */ /* 0x000fe200078e00ff */
[----:B------:R-:W-:Y:S01]  /*0540*/  LOP3.LUT R2, R21, UR16, R2, 0x96, !PT ;  /* 0x0000001015027c12 */ /* 0x000fe2000f8e9602 */
[----:B------:R-:W1:Y:S02]  /*0550*/  LDCU UR12, c[0x0][0x388] ;  /* 0x00007100ff0c77ac */ /* 0x000e640008000800 */
[----:B------:R-:W-:Y:S01]  /*0560*/  IMAD R21, R3, -0x2daee0ad, RZ ;  /* 0xd2511f5303157824 */ /* 0x000fe200078e02ff */
[----:B------:R-:W-:Y:S01]  /*0570*/  LOP3.LUT R0, R23, UR17, R0, 0x96, !PT ;  /* 0x0000001117007c12 */ /* 0x000fe2000f8e9600 */
[----:B------:R-:W-:Y:S01]  /*0580*/  IMAD.HI.U32 R6, R2, -0x2daee0ad, RZ ;  /* 0xd2511f5302067827 */ /* 0x000fe200078e00ff */
[----:B------:R-:W3:Y:S03]  /*0590*/  LDCU UR13, c[0x0][0x448] ;  /* 0x00008900ff0d77ac */ /* 0x000ee60008000800 */
[----:B------:R-:W-:Y:S01]  /*05a0*/  IMAD R4, R5, -0x326172a9, RZ ;  /* 0xcd9e8d5705047824 */ /* 0x000fe200078e02ff */
[----:B------:R-:W-:Y:S01]  /*05b0*/  LOP3.LUT R6, R21, UR19, R6, 0x96, !PT ;  /* 0x0000001315067c12 */ /* 0x000fe2000f8e9606 */
[C---:B------:R-:W-:Y:S01]  /*05c0*/  IMAD.HI.U32 R3, R0.reuse, -0x326172a9, RZ ;  /* 0xcd9e8d5700037827 */ /* 0x040fe200078e00ff */
[----:B------:R-:W4:Y:S03]  /*05d0*/  LDCU.64 UR10, c[0x0][0x3a0] ;  /* 0x00007400ff0a77ac */ /* 0x000f260008000a00 */
        /* <DEDUP_REMOVED lines=30> */
[----:B------:R-:W-:Y:S02]  /*07c0*/  LOP3.LUT R31, R5, UR28, R0, 0x96, !PT ;  /* 0x0000001c051f7c12 */ /* 0x000fe4000f8e9600 */
[----:B------:R-:W-:Y:S01]  /*07d0*/  SHF.L.U32 R5, R18, 0x10, RZ ;  /* 0x0000001012057819 */ /* 0x000fe200000006ff */
[----:B------:R-:W-:Y:S01]  /*07e0*/  IMAD.U32 R4, R17, 0x10000, RZ ;  /* 0x0001000011047824 */ /* 0x000fe200078e00ff */
[----:B------:R-:W-:Y:S01]  /*07f0*/  LOP3.LUT R23, R23, UR29, R2, 0x96, !PT ;  /* 0x0000001d17177c12 */ /* 0x000fe2000f8e9602 */
[----:B------:R-:W-:Y:S02]  /*0800*/  IMAD R21, R21, -0x326172a9, RZ ;  /* 0xcd9e8d5715157824 */ /* 0x000fe400078e02ff */
        /* <DEDUP_REMOVED lines=23> */
[----:B-1-34-:R-:W-:-:S07]  /*0980*/  SHF.L.U32 R33, R33, 0x10, RZ ;  /* 0x0000001021217819 */ /* 0x01afce00000006ff */
.L_x_2879:
[----:B------:R-:W-:Y:S01]  /*0990*/  ISETP.NE.U32.AND P0, PT, RZ, UR10, PT ;  /* 0x0000000aff007c0c */ /* 0x000fe2000bf05070 */
[----:B------:R-:W0:Y:S01]  /*09a0*/  LDC.64 R14, c[0x0][0x390] ;  /* 0x0000e400ff0e7b82 */ /* 0x000e220000000a00 */
[----:B------:R-:W1:Y:S01]  /*09b0*/  @UP0 LDCU.64 UR4, c[0x0][0x3e0] ;  /* 0x00007c00ff0407ac */ /* 0x000e620008000a00 */
[----:B------:R-:W-:Y:S01]  /*09c0*/  PLOP3.LUT P1, PT, PT, PT, UP0, 0x80, 0x8 ;  /* 0x000000000008781c */ /* 0x000fe20003f2f008 */
[----:B------:R-:W-:Y:S01]  /*09d0*/  IMAD R24, R11, UR12, RZ ;  /* 0x0000000c0b187c24 */ /* 0x000fe2000f8e02ff */
[----:B------:R-:W-:Y:S01]  /*09e0*/  ISETP.NE.AND.EX P0, PT, RZ, UR11, PT, P0 ;  /* 0x0000000bff007c0c */ /* 0x000fe2000bf05300 */
[----:B------:R-:W-:Y:S01]  /*09f0*/  HFMA2 R26, -RZ, RZ, 0, 1.1920928955078125e-07 ;  /* 0x00000002ff1a7431 */ /* 0x000fe200000001ff */
[----:B------:R-:W-:Y:S02]  /*0a00*/  PLOP3.LUT P2, PT, PT, PT, UP0, 0x80, 0x8 ;  /* 0x000000000008781c */ /* 0x000fe40003f4f008 */
[----:B------:R-:W-:-:S04]  /*0a10*/  SHF.R.S32.HI R25, RZ, 0x1f, R24 ;  /* 0x0000001fff197819 */ /* 0x000fc80000011418 */
[----:B------:R-:W-:-:S04]  /*0a20*/  LEA.HI R43, R25, R24, RZ, 0x3 ;  /* 0x00000018192b7211 */ /* 0x000fc800078f18ff */
[----:B------:R-:W-:Y:S01]  /*0a30*/  LEA.HI.SX32 R43, R43, R10, 0x1d ;  /* 0x0000000a2b2b7211 */ /* 0x000fe200078feaff */
[----:B------:R-:W2:Y:S01]  /*0a40*/  @P0 LDC.64 R12, c[0x0][0x3a0] ;  /* 0x0000e800ff0c0b82 */ /* 0x000ea20000000a00 */
[----:B-1----:R-:W-:-:S05]  /*0a50*/  @P1 IMAD.WIDE R24, R11, R26, UR4 ;  /* 0x000000040b181e25 */ /* 0x002fca000f8e021a */
[----:B------:R-:W3:Y:S01]  /*0a60*/  @P2 LDG.E.U16 R45, desc[UR8][R24.64] ;  /* 0x00000008182d2981 */ /* 0x000ee2000c1e1500 */
[----:B0-----:R-:W-:-:S05]  /*0a70*/  IMAD.WIDE.U32 R14, R43, 0x10, R14 ;  /* 0x000000102b0e7825 */ /* 0x001fca00078e000e */
[----:B------:R0:W5:Y:S01]  /*0a80*/  LDG.E.128 R24, desc[UR8][R14.64] ;  /* 0x000000080e187981 */ /* 0x000162000c1e1d00 */
[----:B--2---:R-:W-:-:S05]  /*0a90*/  @P0 IMAD.WIDE.U32 R12, R43, 0x20, R12 ;  /* 0x000000202b0c0825 */ /* 0x004fca00078e000c */
[----:B------:R0:W5:Y:S04]  /*0aa0*/  @P0 LDG.E.128 R20, desc[UR8][R12.64] ;  /* 0x000000080c140981 */ /* 0x000168000c1e1d00 */
[----:B------:R0:W5:Y:S01]  /*0ab0*/  @P0 LDG.E.128 R16, desc[UR8][R12.64+0x10] ;  /* 0x000010080c100981 */ /* 0x000162000c1e1d00 */
[----:B------:R-:W-:Y:S02]  /*0ac0*/  ISETP.NE.AND P1, PT, R41, 0x1, PT ;  /* 0x000000012900780c */ /* 0x000fe40003f25270 */
[----:B------:R-:W-:Y:S01]  /*0ad0*/  PLOP3.LUT P2, PT, PT, PT, UP0, 0x80, 0x8 ;  /* 0x000000000008781c */ /* 0x000fe20003f4f008 */
[----:B------:R-:W-:Y:S01]  /*0ae0*/  BSSY.RECONVERGENT B1, `(.L_x_2838) ;  /* 0x0000046000017945 */ /* 0x000fe20003800200 */
[----:B------:R-:W-:Y:S01]  /*0af0*/  IMAD.MOV.U32 R47, RZ, RZ, 0x3f800000 ;  /* 0x3f800000ff2f7424 */ /* 0x000fe200078e00ff */
[----:B------:R-:W-:-:S10]  /*0b00*/  MOV R46, R44 ;  /* 0x0000002c002e7202 */ /* 0x000fd40000000f00 */
[----:B---3--:R-:W-:Y:S01]  /*0b10*/  @P2 SHF.L.U32 R47, R45, 0x10, RZ ;  /* 0x000000102d2f2819 */ /* 0x008fe200000006ff */
[----:B------:R-:W-:Y:S01]  /*0b20*/  IMAD.MOV.U32 R45, RZ, RZ, 0x2 ;  /* 0x00000002ff2d7424 */ /* 0x000fe200078e00ff */
        /* <DEDUP_REMOVED lines=9> */
.L_x_2840:
        /* <DEDUP_REMOVED lines=13> */
.L_x_2842:
[----:B------:R-:W-:Y:S05]  /*0c90*/  BSYNC.RECONVERGENT B2 ;  /* 0x0000000000027941 */ /* 0x000fea0003800200 */
.L_x_2841:
        /* <DEDUP_REMOVED lines=42> */
.L_x_2839:
[----:B------:R-:W-:Y:S05]  /*0f40*/  BSYNC.RECONVERGENT B1 ;  /* 0x0000000000017941 */ /* 0x000fea0003800200 */
.L_x_2838:
[----:B------:R-:W0:Y:S01]  /*0f50*/  LDC R48, c[0x0][0x408] ;  /* 0x00010200ff307b82 */ /* 0x000e220000000800 */
[----:B------:R-:W-:Y:S01]  /*0f60*/  I2FP.F32.U32 R13, R46 ;  /* 0x0000002e000d7245 */ /* 0x000fe20000201000 */
[----:B------:R-:W-:Y:S01]  /*0f70*/  IMAD.MOV.U32 R50, RZ, RZ, 0x2f800000 ;  /* 0x2f800000ff327424 */ /* 0x000fe200078e00ff */
[C---:B-----5:R-:W-:Y:S01]  /*0f80*/  SHF.L.U32 R12, R24.reuse, 0x10, RZ ;  /* 0x00000010180c7819 */ /* 0x060fe200000006ff */
[----:B------:R-:W-:Y:S01]  /*0f90*/  BSSY.RECONVERGENT B1, `(.L_x_2843) ;  /* 0x000004e000017945 */ /* 0x000fe20003800200 */
[----:B------:R-:W-:Y:S01]  /*0fa0*/  ISETP.NE.AND P1, PT, R45, 0x1, PT ;  /* 0x000000012d00780c */ /* 0x000fe20003f25270 */
[----:B------:R-:W-:Y:S01]  /*0fb0*/  FFMA.FTZ R14, R13, R50, 1.1641532182693481445e-10 ;  /* 0x2f0000000d0e7423 */ /* 0x000fe20000010032 */
[----:B------:R-:W-:Y:S01]  /*0fc0*/  PRMT R24, R24, 0x7632, R24 ;  /* 0x0000763218187816 */ /* 0x000fe20000000018 */
[----:B------:R-:W1:Y:S01]  /*0fd0*/  LDC R49, c[0x0][0x404] ;  /* 0x00010100ff317b82 */ /* 0x000e620000000800 */
[----:B------:R-:W-:-:S04]  /*0fe0*/  FMUL.FTZ R13, R12, R47 ;  /* 0x0000002f0c0d7220 */ /* 0x000fc80000410000 */
[----:B0-----:R-:W-:Y:S01]  /*0ff0*/  FMUL.FTZ R13, R13, R48 ;  /* 0x000000300d0d7220 */ /* 0x001fe20000410000 */
[----:B-1----:R-:W-:Y:S01]  /*1000*/  FSETP.GTU.FTZ.AND P2, PT, R14, R49, PT ;  /* 0x000000310e00720b */ /* 0x002fe20003f5c000 */
[----:B------:R-:W-:-:S03]  /*1010*/  IMAD.MOV.U32 R14, RZ, RZ, 0x2 ;  /* 0x00000002ff0e7424 */ /* 0x000fc600078e00ff */
        /* <DEDUP_REMOVED lines=13> */
.L_x_2845:
        /* <DEDUP_REMOVED lines=13> */
.L_x_2847:
[----:B------:R-:W-:Y:S05]  /*11c0*/  BSYNC.RECONVERGENT B2 ;  /* 0x0000000000027941 */ /* 0x000fea0003800200 */
.L_x_2846:
[----:B------:R-:W-:Y:S01]  /*11d0*/  LOP3.LUT R44, R40, UR7, R53, 0x96, !PT ;  /* 0x00000007282c7c12 */ /* 0x000fe2000f8e9635 */
[----:B------:R-:W-:Y:S01]  /*11e0*/  IMAD.WIDE.U32 R14, R9, -0x326172a9, RZ ;  /* 0xcd9e8d57090e7825 */ /* 0x000fe200078e00ff */
[----:B------:R-:W-:-:S03]  /*11f0*/  MOV R13, R31 ;  /* 0x0000001f000d7202 */ /* 0x000fc60000000f00 */
        /* <DEDUP_REMOVED lines=36> */
[----:B------:R-:W-:Y:S02]  /*1440*/  IMAD.MOV.U32 R31, RZ, RZ, R14 ;  /* 0x000000ffff1f7224 */ /* 0x000fe400078e000e */
[----:B------:R-:W-:Y:S01]  /*1450*/  HFMA2 R14, -RZ, RZ, 0, 0 ;  /* 0x00000000ff0e7431 */ /* 0x000fe200000001ff */
[----:B------:R-:W-:-:S07]  /*1460*/  LOP3.LUT R2, R52, UR31, R15, 0x96, !PT ;  /* 0x0000001f34027c12 */ /* 0x000fce000f8e960f */
.L_x_2844:
[----:B------:R-:W-:Y:S05]  /*1470*/  BSYNC.RECONVERGENT B1 ;  /* 0x0000000000017941 */ /* 0x000fea0003800200 */
.L_x_2843:
[----:B------:R-:W-:Y:S01]  /*1480*/  I2FP.F32.U32 R13, R13 ;  /* 0x0000000d000d7245 */ /* 0x000fe20000201000 */
[----:B------:R-:W-:Y:S01]  /*1490*/  IMAD.U32 R24, R24, 0x10000, RZ ;  /* 0x0001000018187824 */ /* 0x000fe200078e00ff */
[----:B------:R-:W-:Y:S01]  /*14a0*/  ISETP.NE.AND P1, PT, R14, 0x1, PT ;  /* 0x000000010e00780c */ /* 0x000fe20003f25270 */
[----:B------:R-:W-:Y:S01]  /*14b0*/  BSSY.RECONVERGENT B1, `(.L_x_2848) ;  /* 0x000004c000017945 */ /* 0x000fe20003800200 */
[----:B------:R-:W-:Y:S02]  /*14c0*/  IMAD.MOV.U32 R15, RZ, RZ, R44 ;  /* 0x000000ffff0f7224 */ /* 0x000fe400078e002c */
[----:B------:R-:W-:Y:S01]  /*14d0*/  FFMA.FTZ R52, R13, R50, 1.1641532182693481445e-10 ;  /* 0x2f0000000d347423 */ /* 0x000fe20000010032 */
[----:B------:R-:W-:Y:S01]  /*14e0*/  FMUL.FTZ R13, R24, R47 ;  /* 0x0000002f180d7220 */ /* 0x000fe20000410000 */
[----:B------:R-:W-:-:S03]  /*14f0*/  MOV R24, 0x2 ;  /* 0x0000000200187802 */ /* 0x000fc60000000f00 */
[----:B------:R-:W-:Y:S01]  /*1500*/  FMUL.FTZ R13, R13, R48 ;  /* 0x000000300d0d7220 */ /* 0x000fe20000410000 */
[----:B------:R-:W-:-:S04]  /*1510*/  FSETP.GTU.FTZ.AND P2, PT, R52, R49, PT ;  /* 0x000000313400720b */ /* 0x000fc80003f5c000 */
        /* <DEDUP_REMOVED lines=12> */
.L_x_2850:
        /* <DEDUP_REMOVED lines=13> */
.L_x_2852:
[----:B------:R-:W-:Y:S05]  /*16b0*/  BSYNC.RECONVERGENT B2 ;  /* 0x0000000000027941 */ /* 0x000fea0003800200 */
.L_x_2851:
        /* <DEDUP_REMOVED lines=43> */
.L_x_2849:
[----:B------:R-:W-:Y:S05]  /*1970*/  BSYNC.RECONVERGENT B1 ;  /* 0x0000000000017941 */ /* 0x000fea0003800200 */
.L_x_2848:
[----:B------:R-:W-:Y:S01]  /*1980*/  I2FP.F32.U32 R15, R15 ;  /* 0x0000000f000f7245 */ /* 0x000fe20000201000 */
[----:B------:R-:W-:Y:S01]  /*1990*/  IMAD.U32 R14, R25, 0x10000, RZ ;  /* 0x00010000190e7824 */ /* 0x000fe200078e00ff */
[----:B------:R-:W-:Y:S01]  /*19a0*/  ISETP.NE.AND P2, PT, R24, 0x1, PT ;  /* 0x000000011800780c */ /* 0x000fe20003f45270 */
[----:B------:R-:W-:Y:S01]  /*19b0*/  BSSY.RECONVERGENT B1, `(.L_x_2853) ;  /* 0x000004c000017945 */ /* 0x000fe20003800200 */
[----:B------:R-:W-:Y:S01]  /*19c0*/  MOV R41, 0x2 ;  /* 0x0000000200297802 */ /* 0x000fe20000000f00 */
[----:B------:R-:W-:Y:S01]  /*19d0*/  FFMA.FTZ R52, R15, R50, 1.1641532182693481445e-10 ;  /* 0x2f0000000f347423 */ /* 0x000fe20000010032 */
[----:B------:R-:W-:-:S04]  /*19e0*/  FMUL.FTZ R15, R14, R47 ;  /* 0x0000002f0e0f7220 */ /* 0x000fc80000410000 */
[----:B------:R-:W-:Y:S01]  /*19f0*/  FMUL.FTZ R15, R15, R48 ;  /* 0x000000300f0f7220 */ /* 0x000fe20000410000 */
[----:B------:R-:W-:-:S04]  /*1a00*/  FSETP.GTU.FTZ.AND P1, PT, R52, R49, PT ;  /* 0x000000313400720b */ /* 0x000fc80003f3c000 */
[----:B------:R-:W-:Y:S02]  /*1a10*/  FSEL R14, R15, RZ, !P1 ;  /* 0x000000ff0f0e7208 */ /* 0x000fe40004800000 */
[----:B------:R-:W-:Y:S01]  /*1a20*/  PRMT R15, R25, 0x7632, R15 ;  /* 0x00007632190f7816 */ /* 0x000fe2000000000f */
        /* <DEDUP_REMOVED lines=8> */
[----:B------:R-:W-:Y:S01]  /*1ab0*/  @!P2 MOV R25, R2 ;  /* 0x000000020019a202 */ /* 0x000fe20000000f00 */
[----:B------:R-:W-:Y:S01]  /*1ac0*/  @P2 IMAD.MOV.U32 R25, RZ, RZ, R0 ;  /* 0x000000ffff192224 */ /* 0x000fe200078e0000 */
[----:B------:R-:W-:Y:S06]  /*1ad0*/  BRA `(.L_x_2854) ;  /* 0x0000000000e47947 */ /* 0x000fec0003800000 */
.L_x_2855:
        /* <DEDUP_REMOVED lines=13> */
.L_x_2857:
[----:B------:R-:W-:Y:S05]  /*1bb0*/  BSYNC.RECONVERGENT B2 ;  /* 0x0000000000027941 */ /* 0x000fea0003800200 */
.L_x_2856:
        /* <DEDUP_REMOVED lines=43> */
.L_x_2854:
[----:B------:R-:W-:Y:S05]  /*1e70*/  BSYNC.RECONVERGENT B1 ;  /* 0x0000000000017941 */ /* 0x000fea0003800200 */
.L_x_2853:
[----:B------:R-:W-:Y:S01]  /*1e80*/  I2FP.F32.U32 R25, R25 ;  /* 0x0000001900197245 */ /* 0x000fe20000201000 */
[----:B------:R-:W-:Y:S01]  /*1e90*/  IMAD.U32 R24, R15, 0x10000, RZ ;  /* 0x000100000f187824 */ /* 0x000fe200078e00ff */
[----:B------:R-:W-:Y:S01]  /*1ea0*/  ISETP.NE.AND P3, PT, R41, 0x1, PT ;  /* 0x000000012900780c */ /* 0x000fe20003f65270 */
[----:B------:R-:W-:Y:S01]  /*1eb0*/  BSSY.RECONVERGENT B1, `(.L_x_2858) ;  /* 0x000004b000017945 */ /* 0x000fe20003800200 */
[----:B------:R-:W-:Y:S01]  /*1ec0*/  MOV R51, 0x2 ;  /* 0x0000000200337802 */ /* 0x000fe20000000f00 */
[----:B------:R-:W-:Y:S01]  /*1ed0*/  FFMA.FTZ R52, R25, R50, 1.1641532182693481445e-10 ;  /* 0x2f00000019347423 */ /* 0x000fe20000010032 */
[----:B------:R-:W-:Y:S01]  /*1ee0*/  FMUL.FTZ R15, R24, R47 ;  /* 0x0000002f180f7220 */ /* 0x000fe20000410000 */
[----:B------:R-:W-:-:S03]  /*1ef0*/  IMAD.MOV.U32 R25, RZ, RZ, R44 ;  /* 0x000000ffff197224 */ /* 0x000fc600078e002c */
[----:B------:R-:W-:Y:S01]  /*1f00*/  FMUL.FTZ R15, R15, R48 ;  /* 0x000000300f0f7220 */ /* 0x000fe20000410000 */
[----:B------:R-:W-:-:S04]  /*1f10*/  FSETP.GTU.FTZ.AND P2, PT, R52, R49, PT ;  /* 0x000000313400720b */ /* 0x000fc80003f5c000 */
[----:B------:R-:W-:-:S05]  /*1f20*/  FSEL R15, R15, RZ, !P2 ;  /* 0x000000ff0f0f7208 */ /* 0x000fca0005000000 */
        /* <DEDUP_REMOVED lines=10> */
.L_x_2860:
        /* <DEDUP_REMOVED lines=13> */
.L_x_2862:
[----:B------:R-:W-:Y:S05]  /*20a0*/  BSYNC.RECONVERGENT B2 ;  /* 0x0000000000027941 */ /* 0x000fea0003800200 */
.L_x_2861:
        /* <DEDUP_REMOVED lines=43> */
.L_x_2859:
[----:B------:R-:W-:Y:S05]  /*2360*/  BSYNC.RECONVERGENT B1 ;  /* 0x0000000000017941 */ /* 0x000fea0003800200 */
.L_x_2858:
[----:B------:R-:W-:Y:S01]  /*2370*/  I2FP.F32.U32 R25, R25 ;  /* 0x0000001900197245 */ /* 0x000fe20000201000 */
[C---:B------:R-:W-:Y:S01]  /*2380*/  IMAD.U32 R24, R26.reuse, 0x10000, RZ ;  /* 0x000100001a187824 */ /* 0x040fe200078e00ff */
[----:B------:R-:W-:Y:S01]  /*2390*/  ISETP.NE.AND P4, PT, R51, 0x1, PT ;  /* 0x000000013300780c */ /* 0x000fe20003f85270 */
[----:B------:R-:W-:Y:S01]  /*23a0*/  BSSY.RECONVERGENT B1, `(.L_x_2863) ;  /* 0x000004c000017945 */ /* 0x000fe20003800200 */
[----:B------:R-:W-:Y:S01]  /*23b0*/  PRMT R26, R26, 0x7632, R26 ;  /* 0x000076321a1a7816 */ /* 0x000fe2000000001a */
[----:B------:R-:W-:Y:S01]  /*23c0*/  FFMA.FTZ R52, R25, R50, 1.1641532182693481445e-10 ;  /* 0x2f00000019347423 */ /* 0x000fe20000010032 */
[----:B------:R-:W-:Y:S01]  /*23d0*/  FMUL.FTZ R25, R24, R47 ;  /* 0x0000002f18197220 */ /* 0x000fe20000410000 */
[----:B------:R-:W-:-:S03]  /*23e0*/  MOV R41, 0x2 ;  /* 0x0000000200297802 */ /* 0x000fc60000000f00 */
        /* <DEDUP_REMOVED lines=14> */
.L_x_2865:
        /* <DEDUP_REMOVED lines=13> */
.L_x_2867:
[----:B------:R-:W-:Y:S05]  /*25a0*/  BSYNC.RECONVERGENT B2 ;  /* 0x0000000000027941 */ /* 0x000fea0003800200 */
.L_x_2866:
[----:B------:R-:W-:Y:S01]  /*25b0*/  LOP3.LUT R52, R40, UR7, R55, 0x96, !PT ;  /* 0x0000000728347c12 */ /* 0x000fe2000f8e9637 */
[----:B------:R-:W-:-:S04]  /*25c0*/  IMAD.WIDE.U32 R56, R9, -0x326172a9, RZ ;  /* 0xcd9e8d5709387825 */ /* 0x000fc800078e00ff */
[----:B------:R-:W-:Y:S01]  /*25d0*/  HFMA2 R41, -RZ, RZ, 0, 0 ;  /* 0x00000000ff297431 */ /* 0x000fe200000001ff */
[----:B------:R-:W-:Y:S01]  /*25e0*/  MOV R25, R31 ;  /* 0x0000001f00197202 */ /* 0x000fe20000000f00 */
        /* <DEDUP_REMOVED lines=8> */
[----:B------:R-:W-:-:S05]  /*2670*/  LOP3.LUT R52, R52, UR16, R57, 0x96, !PT ;  /* 0x0000001034347c12 */ /* 0x000fca000f8e9639 */
        /* <DEDUP_REMOVED lines=24> */
[----:B------:R-:W-:-:S04]  /*2800*/  IMAD.WIDE.U32 R52, R52, -0x2daee0ad, RZ ;  /* 0xd2511f5334347825 */ /* 0x000fc800078e00ff */
[----:B------:R-:W-:Y:S01]  /*2810*/  IMAD.MOV.U32 R31, RZ, RZ, R52 ;  /* 0x000000ffff1f7224 */ /* 0x000fe200078e0034 */
[----:B------:R-:W-:Y:S01]  /*2820*/  LOP3.LUT R2, R54, UR31, R53, 0x96, !PT ;  /* 0x0000001f36027c12 */ /* 0x000fe2000f8e9635 */
[----:B------:R-:W-:-:S04]  /*2830*/  IMAD.WIDE.U32 R54, R55, -0x326172a9, RZ ;  /* 0xcd9e8d5737367825 */ /* 0x000fc800078e00ff */
[----:B------:R-:W-:Y:S01]  /*2840*/  IMAD.MOV.U32 R44, RZ, RZ, R54 ;  /* 0x000000ffff2c7224 */ /* 0x000fe200078e0036 */
[----:B------:R-:W-:-:S07]  /*2850*/  LOP3.LUT R0, R56, UR30, R55, 0x96, !PT ;  /* 0x0000001e38007c12 */ /* 0x000fce000f8e9637 */
.L_x_2864:
[----:B------:R-:W-:Y:S05]  /*2860*/  BSYNC.RECONVERGENT B1 ;  /* 0x0000000000017941 */ /* 0x000fea0003800200 */
.L_x_2863:
[----:B------:R-:W-:Y:S01]  /*2870*/  I2FP.F32.U32 R25, R25 ;  /* 0x0000001900197245 */ /* 0x000fe20000201000 */
[----:B------:R-:W-:Y:S01]  /*2880*/  IMAD.U32 R26, R26, 0x10000, RZ ;  /* 0x000100001a1a7824 */ /* 0x000fe200078e00ff */
[----:B------:R-:W-:Y:S01]  /*2890*/  ISETP.NE.AND P5, PT, R41, 0x1, PT ;  /* 0x000000012900780c */ /* 0x000fe20003fa5270 */
[----:B------:R-:W-:Y:S02]  /*28a0*/  BSSY.RECONVERGENT B1, `(.L_x_2868) ;  /* 0x000004b000017945 */ /* 0x000fe40003800200 */
[----:B------:R-:W-:Y:S01]  /*28b0*/  FFMA.FTZ R52, R25, R50, 1.1641532182693481445e-10 ;  /* 0x2f00000019347423 */ /* 0x000fe20000010032 */
[----:B------:R-:W-:Y:S01]  /*28c0*/  FMUL.FTZ R25, R26, R47 ;  /* 0x0000002f1a197220 */ /* 0x000fe20000410000 */
[----:B------:R-:W-:-:S03]  /*28d0*/  IMAD.MOV.U32 R26, RZ, RZ, R44 ;  /* 0x000000ffff1a7224 */ /* 0x000fc600078e002c */
[----:B------:R-:W-:Y:S01]  /*28e0*/  FMUL.FTZ R25, R25, R48 ;  /* 0x0000003019197220 */ /* 0x000fe20000410000 */
[----:B------:R-:W-:Y:S02]  /*28f0*/  FSETP.GTU.FTZ.AND P4, PT, R52, R49, PT ;  /* 0x000000313400720b */ /* 0x000fe40003f9c000 */
[----:B------:R-:W-:Y:S02]  /*2900*/  MOV R52, 0x2 ;  /* 0x0000000200347802 */ /* 0x000fe40000000f00 */
        /* <DEDUP_REMOVED lines=11> */
.L_x_2870:
        /* <DEDUP_REMOVED lines=13> */
.L_x_2872:
[----:B------:R-:W-:Y:S05]  /*2a90*/  BSYNC.RECONVERGENT B2 ;  /* 0x0000000000027941 */ /* 0x000fea0003800200 */
.L_x_2871:
[----:B------:R-:W-:Y:S01]  /*2aa0*/  LOP3.LUT R52, R40, UR7, R55, 0x96, !PT ;  /* 0x0000000728347c12 */ /* 0x000fe2000f8e9637 */
[----:B------:R-:W-:-:S04]  /*2ab0*/  IMAD.WIDE.U32 R56, R9, -0x326172a9, RZ ;  /* 0xcd9e8d5709387825 */ /* 0x000fc800078e00ff */
[----:B------:R-:W-:Y:S01]  /*2ac0*/  IMAD.WIDE.U32 R52, R52, -0x326172a9, RZ ;  /* 0xcd9e8d5734347825 */ /* 0x000fe200078e00ff */
[----:B------:R-:W-:-:S03]  /*2ad0*/  LOP3.LUT R57, R7, UR6, R57, 0x96, !PT ;  /* 0x0000000607397c12 */ /* 0x000fc6000f8e9639 */
[----:B------:R-:W-:Y:S01]  /*2ae0*/  IMAD.MOV.U32 R26, RZ, RZ, R31 ;  /* 0x000000ffff1a7224 */ /* 0x000fe200078e001f */
        /* <DEDUP_REMOVED lines=33> */
[----:B------:R-:W-:Y:S01]  /*2d00*/  IMAD.WIDE.U32 R54, R55, -0x326172a9, RZ ;  /* 0xcd9e8d5737367825 */ /* 0x000fe200078e00ff */
[----:B------:R-:W-:-:S03]  /*2d10*/  MOV R31, R52 ;  /* 0x00000034001f7202 */ /* 0x000fc60000000f00 */
[----:B------:R-:W-:Y:S01]  /*2d20*/  HFMA2 R52, -RZ, RZ, 0, 0 ;  /* 0x00000000ff347431 */ /* 0x000fe200000001ff */
[----:B------:R-:W-:Y:S02]  /*2d30*/  LOP3.LUT R0, R56, UR30, R55, 0x96, !PT ;  /* 0x0000001e38007c12 */ /* 0x000fe4000f8e9637 */
[----:B------:R-:W-:-:S07]  /*2d40*/  MOV R44, R54 ;  /* 0x00000036002c7202 */ /* 0x000fce0000000f00 */
.L_x_2869:
[----:B------:R-:W-:Y:S05]  /*2d50*/  BSYNC.RECONVERGENT B1 ;  /* 0x0000000000017941 */ /* 0x000fea0003800200 */
.L_x_2868:
[----:B------:R-:W-:Y:S01]  /*2d60*/  I2FP.F32.U32 R41, R26 ;  /* 0x0000001a00297245 */ /* 0x000fe20000201000 */
[C---:B------:R-:W-:Y:S01]  /*2d70*/  IMAD.U32 R26, R27.reuse, 0x10000, RZ ;  /* 0x000100001b1a7824 */ /* 0x040fe200078e00ff */
[----:B------:R-:W-:Y:S01]  /*2d80*/  ISETP.NE.AND P6, PT, R52, 0x1, PT ;  /* 0x000000013400780c */ /* 0x000fe20003fc5270 */
[----:B------:R-:W-:Y:S01]  /*2d90*/  BSSY.RECONVERGENT B1, `(.L_x_2873) ;  /* 0x000004e000017945 */ /* 0x000fe20003800200 */
[----:B------:R-:W-:Y:S01]  /*2da0*/  PRMT R51, R27, 0x7632, R51 ;  /* 0x000076321b337816 */ /* 0x000fe20000000033 */
[----:B------:R-:W-:Y:S01]  /*2db0*/  FFMA.FTZ R54, R41, R50, 1.1641532182693481445e-10 ;  /* 0x2f00000029367423 */ /* 0x000fe20000010032 */
[----:B------:R-:W-:Y:S01]  /*2dc0*/  FMUL.FTZ R41, R26, R47 ;  /* 0x0000002f1a297220 */ /* 0x000fe20000410000 */
[----:B------:R-:W-:-:S03]  /*2dd0*/  MOV R27, R44 ;  /* 0x0000002c001b7202 */ /* 0x000fc60000000f00 */
[----:B------:R-:W-:Y:S01]  /*2de0*/  FMUL.FTZ R41, R41, R48 ;  /* 0x0000003029297220 */ /* 0x000fe20000410000 */
[----:B------:R-:W-:-:S04]  /*2df0*/  FSETP.GTU.FTZ.AND P5, PT, R54, R49, PT ;  /* 0x000000313600720b */ /* 0x000fc80003fbc000 */
[----:B------:R-:W-:Y:S02]  /*2e00*/  FSEL R26, R41, RZ, !P5 ;  /* 0x000000ff291a7208 */ /* 0x000fe40006800000 */
[----:B------:R-:W-:-:S03]  /*2e10*/  MOV R41, 0x2 ;  /* 0x0000000200297802 */ /* 0x000fc60000000f00 */
        /* <DEDUP_REMOVED lines=10> */
.L_x_2875:
        /* <DEDUP_REMOVED lines=12> */
[----:B------:R-:W-:Y:S02]  /*2f80*/  @P0 IADD3 R2, PT, PT, R40, RZ, RZ ;  /* 0x000000ff28020210 */ /* 0x000fe40007ffe0ff */
[----:B------:R-:W-:-:S03]  /*2f90*/  ISETP.NE.AND P0, PT, R0, RZ, PT ;  /* 0x000000ff0000720c */ /* 0x000fc60003f05270 */
[----:B------:R-:W-:-:S10]  /*2fa0*/  @!P6 IMAD.MOV.U32 R40, RZ, RZ, R2 ;  /* 0x000000ffff28e224 */ /* 0x000fd400078e0002 */
.L_x_2877:
[----:B------:R-:W-:Y:S05]  /*2fb0*/  BSYNC.RECONVERGENT B2 ;  /* 0x0000000000027941 */ /* 0x000fea0003800200 */
.L_x_2876:
        /* <DEDUP_REMOVED lines=36> */
[----:B------:R-:W-:-:S05]  /*3200*/  LOP3.LUT R52, R52, UR28, R55, 0x96, !PT ;  /* 0x0000001c34347c12 */ /* 0x000fca000f8e9637 */
[----:B------:R-:W-:-:S04]  /*3210*/  IMAD.WIDE.U32 R52, R52, -0x2daee0ad, RZ ;  /* 0xd2511f5334347825 */ /* 0x000fc800078e00ff */
[----:B------:R-:W-:Y:S01]  /*3220*/  IMAD.MOV.U32 R31, RZ, RZ, R52 ;  /* 0x000000ffff1f7224 */ /* 0x000fe200078e0034 */
[----:B------:R-:W-:Y:S01]  /*3230*/  LOP3.LUT R2, R56, UR31, R53, 0x96, !PT ;  /* 0x0000001f38027c12 */ /* 0x000fe2000f8e9635 */
[----:B------:R-:W-:-:S05]  /*3240*/  IMAD.WIDE.U32 R52, R0, -0x326172a9, RZ ;  /* 0xcd9e8d5700347825 */ /* 0x000fca00078e00ff */
[----:B------:R-:W-:Y:S02]  /*3250*/  LOP3.LUT R0, R54, UR30, R53, 0x96, !PT ;  /* 0x0000001e36007c12 */ /* 0x000fe4000f8e9635 */
[----:B------:R-:W-:-:S07]  /*3260*/  MOV R44, R52 ;  /* 0x00000034002c7202 */ /* 0x000fce0000000f00 */
.L_x_2874:
[----:B------:R-:W-:Y:S05]  /*3270*/  BSYNC.RECONVERGENT B1 ;  /* 0x0000000000017941 */ /* 0x000fea0003800200 */
.L_x_2873:
[----:B------:R-:W-:Y:S01]  /*3280*/  I2FP.F32.U32 R27, R27 ;  /* 0x0000001b001b7245 */ /* 0x000fe20000201000 */
[----:B------:R-:W-:Y:S01]  /*3290*/  IMAD.U32 R52, R51, 0x10000, RZ ;  /* 0x0001000033347824 */ /* 0x000fe200078e00ff */
[----:B------:R-:W-:Y:S01]  /*32a0*/  ISETP.NE.AND P6, PT, R46, RZ, PT ;  /* 0x000000ff2e00720c */ /* 0x000fe20003fc5270 */
[----:B------:R-:W-:Y:S01]  /*32b0*/  UMOV UR4, 0xffffffff ;  /* 0xffffffff00047882 */ /* 0x000fe20000000000 */
[----:B------:R-:W-:Y:S01]  /*32c0*/  SEL R46, RZ, 0x1000000, P2 ;  /* 0x01000000ff2e7807 */ /* 0x000fe20001000000 */
[----:B------:R-:W-:Y:S01]  /*32d0*/  FFMA.FTZ R50, R27, R50, 1.1641532182693481445e-10 ;  /* 0x2f0000001b327423 */ /* 0x000fe20000010032 */
[----:B------:R-:W-:-:S04]  /*32e0*/  FMUL.FTZ R47, R52, R47 ;  /* 0x0000002f342f7220 */ /* 0x000fc80000410000 */
[----:B------:R-:W-:Y:S01]  /*32f0*/  FMUL.FTZ R47, R47, R48 ;  /* 0x000000302f2f7220 */ /* 0x000fe20000410000 */
[----:B------:R-:W-:Y:S02]  /*3300*/  FSETP.GTU.FTZ.AND P2, PT, R50, R49, PT ;  /* 0x000000313200720b */ /* 0x000fe40003f5c000 */
[----:B------:R-:W0:Y:S01]  /*3310*/  LDC.64 R48, c[0x0][0x3a8] ;  /* 0x0000ea00ff307b82 */ /* 0x000e220000000a00 */
[----:B------:R-:W-:Y:S02]  /*3320*/  SEL R50, RZ, 0x100, P4 ;  /* 0x00000100ff327807 */ /* 0x000fe40002000000 */
[----:B------:R-:W-:Y:S02]  /*3330*/  FSEL R27, R47, RZ, !P2 ;  /* 0x000000ff2f1b7208 */ /* 0x000fe40005000000 */
[----:B------:R-:W-:-:S03]  /*3340*/  SEL R47, RZ, 0x10000, P1 ;  /* 0x00010000ff2f7807 */ /* 0x000fc60000800000 */
[----:B------:R-:W-:Y:S01]  /*3350*/  @P0 FADD.FTZ R27, R19, R27 ;  /* 0x0000001b131b0221 */ /* 0x000fe20000010000 */
[----:B------:R-:W-:-:S04]  /*3360*/  ISETP.NE.AND P0, PT, R45, RZ, PT ;  /* 0x000000ff2d00720c */ /* 0x000fc80003f05270 */
[----:B------:R-:W-:Y:S02]  /*3370*/  SEL R45, RZ, 0x100, P0 ;  /* 0x00000100ff2d7807 */ /* 0x000fe40000000000 */
[----:B------:R-:W-:Y:S02]  /*3380*/  ISETP.NE.AND P0, PT, R10, RZ, PT ;  /* 0x000000ff0a00720c */ /* 0x000fe40003f05270 */
[----:B------:R-:W-:Y:S02]  /*3390*/  LOP3.LUT R46, R45, R46, R47, 0xfe, !PT ;  /* 0x0000002e2d2e7212 */ /* 0x000fe400078efe2f */
[----:B------:R-:W-:Y:S02]  /*33a0*/  SEL R45, RZ, 0x10000, P5 ;  /* 0x00010000ff2d7807 */ /* 0x000fe40002800000 */
[----:B------:R-:W-:Y:S01]  /*33b0*/  SEL R47, RZ, 0x1000000, P2 ;  /* 0x01000000ff2f7807 */ /* 0x000fe20001000000 */
[----:B0-----:R-:W-:-:S03]  /*33c0*/  IMAD.WIDE.U32 R48, R43, 0x20, R48 ;  /* 0x000000202b307825 */ /* 0x001fc600078e0030 */
[----:B------:R-:W-:Y:S02]  /*33d0*/  LOP3.LUT R50, R50, R47, R45, 0xfe, !PT ;  /* 0x0000002f32327212 */ /* 0x000fe400078efe2d */
[----:B------:R-:W-:Y:S01]  /*33e0*/  SEL R47, RZ, 0x1, P6 ;  /* 0x00000001ff2f7807 */ /* 0x000fe20003000000 */
[----:B------:R-:W-:Y:S01]  /*33f0*/  STG.E.128 desc[UR8][R48.64], R12 ;  /* 0x0000000c30007986 */ /* 0x000fe2000c101d08 */
[----:B------:R-:W-:Y:S02]  /*3400*/  SEL R45, RZ, 0x1, P3 ;  /* 0x00000001ff2d7807 */ /* 0x000fe40001800000 */
[----:B------:R-:W-:Y:S01]  /*3410*/  LOP3.LUT R46, R46, R47, RZ, 0xfc, !PT ;  /* 0x0000002f2e2e7212 */ /* 0x000fe200078efcff */
[----:B------:R0:W-:Y:S01]  /*3420*/  STG.E.128 desc[UR8][R48.64+0x10], R24 ;  /* 0x0000101830007986 */ /* 0x0001e2000c101d08 */
[----:B------:R-:W-:Y:S01]  /*3430*/  LOP3.LUT R47, R50, R45, RZ, 0xfc, !PT ;  /* 0x0000002d322f7212 */ /* 0x000fe200078efcff */
[----:B------:R-:W-:-:S04]  /*3440*/  FADD.FTZ R50, RZ, R12 ;  /* 0x0000000cff327221 */ /* 0x000fc80000010000 */
[----:B------:R-:W-:-:S04]  /*3450*/  FADD.FTZ R45, R13, R50 ;  /* 0x000000320d2d7221 */ /* 0x000fc80000010000 */
[----:B------:R-:W-:-:S04]  /*3460*/  FADD.FTZ R50, R14, R45 ;  /* 0x0000002d0e327221 */ /* 0x000fc80000010000 */
[----:B------:R-:W-:Y:S01]  /*3470*/  FADD.FTZ R45, R15, R50 ;  /* 0x000000320f2d7221 */ /* 0x000fe20000010000 */
[----:B0-----:R-:W0:Y:S03]  /*3480*/  LDC.64 R48, c[0x0][0x3b0] ;  /* 0x0000ec00ff307b82 */ /* 0x001e260000000a00 */
[----:B------:R-:W-:-:S04]  /*3490*/  FADD.FTZ R50, R24, R45 ;  /* 0x0000002d18327221 */ /* 0x000fc80000010000 */
[----:B------:R-:W-:-:S04]  /*34a0*/  FADD.FTZ R45, R25, R50 ;  /* 0x00000032192d7221 */ /* 0x000fc80000010000 */
[----:B------:R-:W-:-:S04]  /*34b0*/  FADD.FTZ R50, R26, R45 ;  /* 0x0000002d1a327221 */ /* 0x000fc80000010000 */
[----:B------:R-:W-:Y:S01]  /*34c0*/  FADD.FTZ R51, R27, R50 ;  /* 0x000000321b337221 */ /* 0x000fe20000010000 */
[----:B0-----:R-:W-:-:S05]  /*34d0*/  IMAD.WIDE.U32 R48, R43, 0x8, R48 ;  /* 0x000000082b307825 */ /* 0x001fca00078e0030 */
[----:B------:R0:W-:Y:S01]  /*34e0*/  STG.E.64 desc[UR8][R48.64], R46 ;  /* 0x0000002e30007986 */ /* 0x0001e2000c101b08 */
[----:B------:R-:W-:Y:S05]  /*34f0*/  BRA.DIV UR4, `(.L_x_2878) ;  /* 0x0000000604647947 */ /* 0x000fea000b800000 */
        /* <DEDUP_REMOVED lines=37> */
.L_x_2891:
[----:B-1----:R-:W-:Y:S01]  /*3750*/  FADD.FTZ R45, R51, R45 ;  /* 0x0000002d332d7221 */ /* 0x002fe20000010000 */
[----:B------:R-:W-:Y:S01]  /*3760*/  PLOP3.LUT P1, PT, PT, PT, UP1, 0x40, 0x4 ;  /* 0x000000000004781c */ /* 0x000fe20003f2e818 */
[----:B------:R-:W1:Y:S02]  /*3770*/  @!P0 LDC.64 R46, c[0x0][0x3c0] ;  /* 0x0000f000ff2e8b82 */ /* 0x000e640000000a00 */
[----:B------:R-:W-:Y:S01]  /*3780*/  FFMA.FTZ R48, R45, R48, UR13 ;  /* 0x0000000d2d307e23 */ /* 0x000fe20008010030 */
[----:B------:R-:W-:-:S05]  /*3790*/  FMUL.FTZ R45, R49, R49 ;  /* 0x00000031312d7220 */ /* 0x000fca0000410000 */
[----:B------:R-:W-:Y:S02]  /*37a0*/  FSEL R45, R45, RZ, !P1 ;  /* 0x000000ff2d2d7208 */ /* 0x000fe40004800000 */
[----:B------:R-:W-:-:S03]  /*37b0*/  PLOP3.LUT P1, PT, PT, PT, UP1, 0x40, 0x4 ;  /* 0x000000000004781c */ /* 0x000fc60003f2e818 */
[----:B------:R-:W-:Y:S01]  /*37c0*/  FADD.FTZ R45, R48, R45 ;  /* 0x0000002d302d7221 */ /* 0x000fe20000010000 */
[----:B------:R-:W-:-:S05]  /*37d0*/  FSEL R50, R49, RZ, P1 ;  /* 0x000000ff31327208 */ /* 0x000fca0000800000 */
[----:B------:R-:W2:Y:S01]  /*37e0*/  MUFU.RSQ R45, R45 ;  /* 0x0000002d002d7308 */ /* 0x000ea20000001400 */
[--C-:B------:R-:W-:Y:S01]  /*37f0*/  FADD.FTZ R26, R26, -R50.reuse ;  /* 0x800000321a1a7221 */ /* 0x100fe20000010000 */
[--C-:B------:R-:W-:Y:S01]  /*3800*/  FADD.FTZ R48, R27, -R50.reuse ;  /* 0x800000321b307221 */ /* 0x100fe20000010000 */
[--C-:B------:R-:W-:Y:S01]  /*3810*/  FADD.FTZ R14, R14, -R50.reuse ;  /* 0x800000320e0e7221 */ /* 0x100fe20000010000 */
[----:B------:R-:W-:Y:S01]  /*3820*/  FADD.FTZ R24, R24, -R50 ;  /* 0x8000003218187221 */ /* 0x000fe20000010000 */
[----:B-1----:R-:W-:-:S05]  /*3830*/  @!P0 IMAD.WIDE R46, R11, 0x4, R46 ;  /* 0x000000040b2e8825 */ /* 0x002fca00078e022e */
[----:B------:R1:W-:Y:S01]  /*3840*/  @!P0 STG.E desc[UR8][R46.64], R49 ;  /* 0x000000312e008986 */ /* 0x0003e2000c101908 */
[C---:B--2---:R-:W-:Y:S01]  /*3850*/  FMUL.FTZ R27, R45.reuse, R26 ;  /* 0x0000001a2d1b7220 */ /* 0x044fe20000410000 */
[----:B------:R-:W-:Y:S01]  /*3860*/  FMUL.FTZ R48, R45, R48 ;  /* 0x000000302d307220 */ /* 0x000fe20000410000 */
[--C-:B------:R-:W-:Y:S01]  /*3870*/  FADD.FTZ R26, R12, -R50.reuse ;  /* 0x800000320c1a7221 */ /* 0x100fe20000010000 */
[----:B------:R-:W-:Y:S01]  /*3880*/  FADD.FTZ R12, R13, -R50 ;  /* 0x800000320d0c7221 */ /* 0x000fe20000010000 */
[----:B------:R-:W-:Y:S01]  /*3890*/  FFMA.FTZ R27, R27, R42, R6 ;  /* 0x0000002a1b1b7223 */ /* 0x000fe20000010006 */
[----:B-1----:R-:W-:Y:S01]  /*38a0*/  FFMA.FTZ R46, R48, R32, R39 ;  /* 0x00000020302e7223 */ /* 0x002fe20000010027 */
[--C-:B------:R-:W-:Y:S01]  /*38b0*/  FADD.FTZ R48, R15, -R50.reuse ;  /* 0x800000320f307221 */ /* 0x100fe20000010000 */
[----:B------:R-:W-:Y:S01]  /*38c0*/  FADD.FTZ R50, R25, -R50 ;  /* 0x8000003219327221 */ /* 0x000fe20000010000 */
[C---:B------:R-:W-:Y:S01]  /*38d0*/  FMUL.FTZ R52, R45.reuse, R26 ;  /* 0x0000001a2d347220 */ /* 0x040fe20000410000 */
[C---:B------:R-:W-:Y:S01]  /*38e0*/  FMUL.FTZ R24, R45.reuse, R24 ;  /* 0x000000182d187220 */ /* 0x040fe20000410000 */
[----:B------:R-:W-:Y:S01]  /*38f0*/  F2FP.BF16.F32.PACK_AB R15, R46, R27 ;  /* 0x0000001b2e0f723e */ /* 0x000fe200000010ff */
[C---:B------:R-:W-:Y:S01]  /*3900*/  FMUL.FTZ R25, R45.reuse, R50 ;  /* 0x000000322d197220 */ /* 0x040fe20000410000 */
[----:B------:R-:W1:Y:S01]  /*3910*/  @!P0 LDC.64 R46, c[0x0][0x3c8] ;  /* 0x0000f200ff2e8b82 */ /* 0x000e620000000a00 */
[----:B------:R-:W-:Y:S01]  /*3920*/  FMUL.FTZ R49, R45, R14 ;  /* 0x0000000e2d317220 */ /* 0x000fe20000410000 */
[----:B------:R-:W-:Y:S01]  /*3930*/  FFMA.FTZ R14, R24, R30, R5 ;  /* 0x0000001e180e7223 */ /* 0x000fe20000010005 */
[----:B------:R-:W-:Y:S01]  /*3940*/  FFMA.FTZ R53, R25, R33, R38 ;  /* 0x0000002119357223 */ /* 0x000fe20000010026 */
[C---:B------:R-:W-:Y:S01]  /*3950*/  FMUL.FTZ R13, R45.reuse, R12 ;  /* 0x0000000c2d0d7220 */ /* 0x040fe20000410000 */
[----:B------:R-:W-:Y:S01]  /*3960*/  FMUL.FTZ R48, R45, R48 ;  /* 0x000000302d307220 */ /* 0x000fe20000410000 */
[----:B------:R-:W-:Y:S01]  /*3970*/  FFMA.FTZ R12, R52, R28, R3 ;  /* 0x0000001c340c7223 */ /* 0x000fe20000010003 */
[----:B------:R-:W-:Y:S01]  /*3980*/  FFMA.FTZ R49, R49, R29, R4 ;  /* 0x0000001d31317223 */ /* 0x000fe20000010004 */
[----:B------:R-:W2:Y:S01]  /*3990*/  LDC.64 R26, c[0x0][0x428] ;  /* 0x00010a00ff1a7b82 */ /* 0x000ea20000000a00 */
[----:B------:R-:W-:Y:S01]  /*39a0*/  FFMA.FTZ R48, R48, R34, R37 ;  /* 0x0000002230307223 */ /* 0x000fe20000010025 */
[----:B0-----:R-:W-:Y:S01]  /*39b0*/  FFMA.FTZ R51, R13, R35, R36 ;  /* 0x000000230d337223 */ /* 0x001fe20000010024 */
[----:B------:R-:W-:-:S03]  /*39c0*/  F2FP.BF16.F32.PACK_AB R14, R53, R14 ;  /* 0x0000000e350e723e */ /* 0x000fc600000010ff */
[----:B------:R-:W-:Y:S02]  /*39d0*/  F2FP.BF16.F32.PACK_AB R13, R48, R49 ;  /* 0x00000031300d723e */ /* 0x000fe400000010ff */
[----:B------:R-:W0:Y:S01]  /*39e0*/  LDC.64 R24, c[0x0][0x380] ;  /* 0x0000e000ff187b82 */ /* 0x000e220000000a00 */
[----:B------:R-:W-:Y:S01]  /*39f0*/  F2FP.BF16.F32.PACK_AB R12, R51, R12 ;  /* 0x0000000c330c723e */ /* 0x000fe200000010ff */
[----:B-1----:R-:W-:-:S05]  /*3a00*/  @!P0 IMAD.WIDE R46, R11, 0x4, R46 ;  /* 0x000000040b2e8825 */ /* 0x002fca00078e022e */
[----:B------:R1:W-:Y:S01]  /*3a10*/  @!P0 STG.E desc[UR8][R46.64], R45 ;  /* 0x0000002d2e008986 */ /* 0x0003e2000c101908 */
[----:B--2---:R-:W-:-:S05]  /*3a20*/  IMAD.WIDE.U32 R26, R43, 0x10, R26 ;  /* 0x000000102b1a7825 */ /* 0x004fca00078e001a */
[----:B------:R1:W-:Y:S01]  /*3a30*/  STG.E.128 desc[UR8][R26.64], R12 ;  /* 0x0000000c1a007986 */ /* 0x0003e2000c101d08 */
[----:B0-----:R-:W-:-:S04]  /*3a40*/  LEA R11, R24, R11, 0x2 ;  /* 0x0000000b180b7211 */ /* 0x001fc800078e10ff */
[----:B------:R-:W-:-:S13]  /*3a50*/  ISETP.GE.AND P0, PT, R11, R25, PT ;  /* 0x000000190b00720c */ /* 0x000fda0003f06270 */
[----:B-1----:R-:W-:Y:S05]  /*3a60*/  @!P0 BRA `(.L_x_2879) ;  /* 0xffffffcc00c88947 */ /* 0x002fea000383ffff */
[----:B------:R-:W-:Y:S05]  /*3a70*/  BSYNC B0 ;  /* 0x0000000000007941 */ /* 0x000fea0003800000 */
.L_x_2837:
[----:B------:R-:W-:Y:S05]  /*3a80*/  EXIT ;  /* 0x000000000000794d */ /* 0x000fea0003800000 */
.L_x_2878:
[----:B0-----:R-:W-:Y:S01]  /*3a90*/  HFMA2 R47, -RZ, RZ, 0, 1.847743988037109375e-06 ;  /* 0x0000001fff2f7431 */ /* 0x001fe200000001ff */
[----:B------:R-:W-:Y:S01]  /*3aa0*/  BSSY B1, `(.L_x_2880) ;  /* 0x0000007000017945 */ /* 0x000fe20003800000 */
[----:B------:R-:W-:Y:S01]  /*3ab0*/  MOV R57, R51 ;  /* 0x0000003300397202 */ /* 0x000fe20000000f00 */
[----:B------:R-:W-:Y:S01]  /*3ac0*/  IMAD.MOV.U32 R50, RZ, RZ, 0x1 ;  /* 0x00000001ff327424 */ /* 0x000fe200078e00ff */
[----:B------:R-:W-:-:S07]  /*3ad0*/  MOV R46, 0xffffffff ;  /* 0xffffffff002e7802 */ /* 0x000fce0000000f00 */
[----:B------:R-:W-:Y:S05]  /*3ae0*/  WARPSYNC.COLLECTIVE R46, `(.L_x_2881) ;  /* 0x000000002e087348 */ /* 0x000fea0003c00000 */
[----:B------:R0:W1:Y:S02]  /*3af0*/  SHFL.BFLY P1, R45, R57, R50, R47 ;  /* 0x0c000032392d7389 */ /* 0x000064000002002f */
[----:B01----:R-:W-:Y:S05]  /*3b00*/  ENDCOLLECTIVE ;  /* 0x000000000000791b */ /* 0x003fea0003800000 */
.L_x_2881:
[----:B------:R-:W-:Y:S05]  /*3b10*/  BSYNC B1 ;  /* 0x0000000000017941 */ /* 0x000fea0003800000 */
.L_x_2880:
        /* <DEDUP_REMOVED lines=9> */
.L_x_2882:
[----:B------:R-:W-:Y:S02]  /*3bb0*/  HFMA2 R50, -RZ, RZ, 0, 2.384185791015625e-07 ;  /* 0x00000004ff327431 */ /* 0x000fe400000001ff */
[----:B------:R-:W-:-:S05]  /*3bc0*/  FADD.FTZ R53, R52, R45 ;  /* 0x0000002d34357221 */ /* 0x000fca0000010000 */
[----:B------:R-:W-:-:S07]  /*3bd0*/  MOV R57, R53 ;  /* 0x0000003500397202 */ /* 0x000fce0000000f00 */
[----:B------:R-:W-:Y:S05]  /*3be0*/  WARPSYNC.COLLECTIVE R46, `(.L_x_2883) ;  /* 0x000000002e087348 */ /* 0x000fea0003c00000 */
[----:B------:R0:W1:Y:S02]  /*3bf0*/  SHFL.BFLY P1, R45, R57, R50, R47 ;  /* 0x0c000032392d7389 */ /* 0x000064000002002f */
[----:B01----:R-:W-:Y:S05]  /*3c00*/  ENDCOLLECTIVE ;  /* 0x000000000000791b */ /* 0x003fea0003800000 */
.L_x_2883:
[----:B------:R-:W-:Y:S01]  /*3c10*/  MOV R50, 0x8 ;  /* 0x0000000800327802 */ /* 0x000fe20000000f00 */
[----:B------:R-:W-:-:S04]  /*3c20*/  FADD.FTZ R54, R53, R45 ;  /* 0x0000002d35367221 */ /* 0x000fc80000010000 */
[----:B------:R-:W-:-:S07]  /*3c30*/  IMAD.MOV.U32 R57, RZ, RZ, R54 ;  /* 0x000000ffff397224 */ /* 0x000fce00078e0036 */
[----:B------:R-:W-:Y:S05]  /*3c40*/  WARPSYNC.COLLECTIVE R46, `(.L_x_2884) ;  /* 0x000000002e087348 */ /* 0x000fea0003c00000 */
[----:B------:R0:W1:Y:S02]  /*3c50*/  SHFL.BFLY P1, R45, R57, R50, R47 ;  /* 0x0c000032392d7389 */ /* 0x000064000002002f */
[----:B01----:R-:W-:Y:S05]  /*3c60*/  ENDCOLLECTIVE ;  /* 0x000000000000791b */ /* 0x003fea0003800000 */
.L_x_2884:
[----:B------:R-:W-:Y:S02]  /*3c70*/  IMAD.MOV.U32 R50, RZ, RZ, 0x10 ;  /* 0x00000010ff327424 */ /* 0x000fe400078e00ff */
[----:B------:R-:W-:-:S05]  /*3c80*/  FADD.FTZ R55, R54, R45 ;  /* 0x0000002d36377221 */ /* 0x000fca0000010000 */
[----:B------:R-:W-:-:S07]  /*3c90*/  MOV R57, R55 ;  /* 0x0000003700397202 */ /* 0x000fce0000000f00 */
[----:B------:R-:W-:Y:S05]  /*3ca0*/  WARPSYNC.COLLECTIVE R46, `(.L_x_2885) ;  /* 0x000000002e087348 */ /* 0x000fea0003c00000 */
[----:B------:R0:W1:Y:S02]  /*3cb0*/  SHFL.BFLY P1, R45, R57, R50, R47 ;  /* 0x0c000032392d7389 */ /* 0x000064000002002f */
[----:B01----:R-:W-:Y:S05]  /*3cc0*/  ENDCOLLECTIVE ;  /* 0x000000000000791b */ /* 0x003fea0003800000 */
.L_x_2885:
        /* <DEDUP_REMOVED lines=9> */
[----:B------:R-:W-:Y:S01]  /*3d60*/  FFMA.FTZ R45, R52, R52, R45 ;  /* 0x00000034342d7223 */ /* 0x000fe2000001002d */
[----:B------:R-:W-:-:S03]  /*3d70*/  FADD.FTZ R52, R27, -R49 ;  /* 0x800000311b347221 */ /* 0x000fc60000010000 */
[----:B------:R-:W-:Y:S01]  /*3d80*/  FFMA.FTZ R45, R46, R46, R45 ;  /* 0x0000002e2e2d7223 */ /* 0x000fe2000001002d */
[----:B------:R-:W-:-:S04]  /*3d90*/  FADD.FTZ R46, R24, -R49 ;  /* 0x80000031182e7221 */ /* 0x000fc80000010000 */
[----:B------:R-:W-:Y:S01]  /*3da0*/  FFMA.FTZ R45, R46, R46, R45 ;  /* 0x0000002e2e2d7223 */ /* 0x000fe2000001002d */
[----:B------:R-:W-:-:S04]  /*3db0*/  FADD.FTZ R46, R25, -R49 ;  /* 0x80000031192e7221 */ /* 0x000fc80000010000 */
[----:B------:R-:W-:Y:S01]  /*3dc0*/  FFMA.FTZ R45, R46, R46, R45 ;  /* 0x0000002e2e2d7223 */ /* 0x000fe2000001002d */
[----:B------:R-:W-:-:S04]  /*3dd0*/  FADD.FTZ R46, R26, -R49 ;  /* 0x800000311a2e7221 */ /* 0x000fc80000010000 */
[----:B------:R-:W-:Y:S01]  /*3de0*/  FFMA.FTZ R45, R46, R46, R45 ;  /* 0x0000002e2e2d7223 */ /* 0x000fe2000001002d */
[----:B------:R-:W-:-:S03]  /*3df0*/  IMAD.MOV.U32 R46, RZ, RZ, -0x1 ;  /* 0xffffffffff2e7424 */ /* 0x000fc600078e00ff */
[----:B------:R-:W-:-:S05]  /*3e00*/  FFMA.FTZ R52, R52, R52, R45 ;  /* 0x0000003434347223 */ /* 0x000fca000001002d */
[----:B------:R-:W-:-:S07]  /*3e10*/  MOV R57, R52 ;  /* 0x0000003400397202 */ /* 0x000fce0000000f00 */
[----:B------:R-:W-:Y:S05]  /*3e20*/  WARPSYNC.COLLECTIVE R46, `(.L_x_2886) ;  /* 0x000000002e087348 */ /* 0x000fea0003c00000 */
[----:B------:R0:W1:Y:S02]  /*3e30*/  SHFL.BFLY P1, R45, R57, R50, R47 ;  /* 0x0c000032392d7389 */ /* 0x000064000002002f */
[----:B01----:R-:W-:Y:S05]  /*3e40*/  ENDCOLLECTIVE ;  /* 0x000000000000791b */ /* 0x003fea0003800000 */
.L_x_2886:
[----:B------:R-:W-:Y:S02]  /*3e50*/  HFMA2 R50, -RZ, RZ, 0, 1.1920928955078125e-07 ;  /* 0x00000002ff327431 */ /* 0x000fe400000001ff */
[----:B------:R-:W-:-:S05]  /*3e60*/  FADD.FTZ R53, R52, R45 ;  /* 0x0000002d34357221 */ /* 0x000fca0000010000 */
[----:B------:R-:W-:-:S07]  /*3e70*/  MOV R57, R53 ;  /* 0x0000003500397202 */ /* 0x000fce0000000f00 */
[----:B------:R-:W-:Y:S05]  /*3e80*/  WARPSYNC.COLLECTIVE R46, `(.L_x_2887) ;  /* 0x000000002e087348 */ /* 0x000fea0003c00000 */
[----:B------:R0:W1:Y:S02]  /*3e90*/  SHFL.BFLY P1, R45, R57, R50, R47 ;  /* 0x0c000032392d7389 */ /* 0x000064000002002f */
[----:B01----:R-:W-:Y:S05]  /*3ea0*/  ENDCOLLECTIVE ;  /* 0x000000000000791b */ /* 0x003fea0003800000 */
.L_x_2887:
[----:B------:R-:W-:Y:S01]  /*3eb0*/  MOV R50, 0x4 ;  /* 0x0000000400327802 */ /* 0x000fe20000000f00 */
[----:B------:R-:W-:-:S04]  /*3ec0*/  FADD.FTZ R54, R53, R45 ;  /* 0x0000002d35367221 */ /* 0x000fc80000010000 */
[----:B------:R-:W-:-:S07]  /*3ed0*/  IMAD.MOV.U32 R57, RZ, RZ, R54 ;  /* 0x000000ffff397224 */ /* 0x000fce00078e0036 */
[----:B------:R-:W-:Y:S05]  /*3ee0*/  WARPSYNC.COLLECTIVE R46, `(.L_x_2888) ;  /* 0x000000002e087348 */ /* 0x000fea0003c00000 */
[----:B------:R0:W1:Y:S02]  /*3ef0*/  SHFL.BFLY P1, R45, R57, R50, R47 ;  /* 0x0c000032392d7389 */ /* 0x000064000002002f */
[----:B01----:R-:W-:Y:S05]  /*3f00*/  ENDCOLLECTIVE ;  /* 0x000000000000791b */ /* 0x003fea0003800000 */
.L_x_2888:
[----:B------:R-:W-:Y:S02]  /*3f10*/  IMAD.MOV.U32 R50, RZ, RZ, 0x8 ;  /* 0x00000008ff327424 */ /* 0x000fe400078e00ff */
[----:B------:R-:W-:-:S05]  /*3f20*/  FADD.FTZ R55, R54, R45 ;  /* 0x0000002d36377221 */ /* 0x000fca0000010000 */
[----:B------:R-:W-:-:S07]  /*3f30*/  MOV R57, R55 ;  /* 0x0000003700397202 */ /* 0x000fce0000000f00 */
[----:B------:R-:W-:Y:S05]  /*3f40*/  WARPSYNC.COLLECTIVE R46, `(.L_x_2889) ;  /* 0x000000002e087348 */ /* 0x000fea0003c00000 */
[----:B------:R0:W1:Y:S02]  /*3f50*/  SHFL.BFLY P1, R45, R57, R50, R47 ;  /* 0x0c000032392d7389 */ /* 0x000064000002002f */
[----:B01----:R-:W-:Y:S05]  /*3f60*/  ENDCOLLECTIVE ;  /* 0x000000000000791b */ /* 0x003fea0003800000 */
.L_x_2889:
[----:B------:R-:W-:Y:S02]  /*3f70*/  HFMA2 R50, -RZ, RZ, 0, 9.5367431640625e-07 ;  /* 0x00000010ff327431 */ /* 0x000fe400000001ff */
[----:B------:R-:W-:-:S05]  /*3f80*/  FADD.FTZ R51, R55, R45 ;  /* 0x0000002d37337221 */ /* 0x000fca0000010000 */
[----:B------:R-:W-:-:S07]  /*3f90*/  MOV R57, R51 ;  /* 0x0000003300397202 */ /* 0x000fce0000000f00 */
[----:B------:R-:W-:Y:S05]  /*3fa0*/  WARPSYNC.COLLECTIVE R46, `(.L_x_2890) ;  /* 0x000000002e087348 */ /* 0x000fea0003c00000 */
[----:B------:R0:W1:Y:S02]  /*3fb0*/  SHFL.BFLY P1, R45, R57, R50, R47 ;  /* 0x0c000032392d7389 */ /* 0x000064000002002f */
[----:B01----:R-:W-:Y:S05]  /*3fc0*/  ENDCOLLECTIVE ;  /* 0x000000000000791b */ /* 0x003fea0003800000 */
.L_x_2890:
[----:B------:R-:W-:Y:S05]  /*3fd0*/  BRA `(.L_x_2891) ;  /* 0xfffffff400dc7947 */ /* 0x000fea000383ffff */
.L_x_2892:
        /* <DEDUP_REMOVED lines=10> */
.L_x_9092:


//--------------------- .text._ZN10layer_norm13ln_fwd_kernelINS_13Kernel_traitsI13__nv_bfloat16S2_fS2_fjLj256ELj1ELj4ELj1ELj16ENS_18Kernel_traits_baseILj256ES2_S2_fS2_fjLj128EEEEELb1ELb0ELb1ELb0EEEvNS_9FwdParamsE --------------------------
	.section	.text._ZN10layer_norm13ln_fwd_kernelINS_13Kernel_traitsI13__nv_bfloat16S2_fS2_fjLj256ELj1ELj4ELj1ELj16ENS_18Kernel_traits_baseILj256ES2_S2_fS2_fjLj128EEEEELb1ELb0ELb1ELb0EEEvNS_9FwdParamsE,"ax",@progbits
	.align	128
        .global         _ZN10layer_norm13ln_fwd_kernelINS_13Kernel_traitsI13__nv_bfloat16S2_fS2_fjLj256ELj1ELj4ELj1ELj16ENS_18Kernel_traits_baseILj256ES2_S2_fS2_fjLj128EEEEELb1ELb0ELb1ELb0EEEvNS_9FwdParamsE
        .type           _ZN10layer_norm13ln_fwd_kernelINS_13Kernel_traitsI13__nv_bfloat16S2_fS2_fjLj256ELj1ELj4ELj1ELj16ENS_18Kernel_traits_baseILj256ES2_S2_fS2_fjLj128EEEEELb1ELb0ELb1ELb0EEEvNS_9FwdParamsE,@function
        .size           _ZN10layer_norm13ln_fwd_kernelINS_13Kernel_traitsI13__nv_bfloat16S2_fS2_fjLj256ELj1ELj4ELj1ELj16ENS_18Kernel_traits_baseILj256ES2_S2_fS2_fjLj128EEEEELb1ELb0ELb1ELb0EEEvNS_9FwdParamsE,(.L_x_9093 - _ZN10layer_norm13ln_fwd_kernelINS_13Kernel_traitsI13__nv_bfloat16S2_fS2_fjLj256ELj1ELj4ELj1ELj16ENS_18Kernel_traits_baseILj256ES2_S2_fS2_fjLj128EEEEELb1ELb0ELb1ELb0EEEvNS_9FwdParamsE)
        .other          _ZN10layer_norm13ln_fwd_kernelINS_13Kernel_traitsI13__nv_bfloat16S2_fS2_fjLj256ELj1ELj4ELj1ELj16ENS_18Kernel_traits_baseILj256ES2_S2_fS2_fjLj128EEEEELb1ELb0ELb1ELb0EEEvNS_9FwdParamsE,@"STO_CUDA_ENTRY STV_DEFAULT"
_ZN10layer_norm13ln_fwd_kernelINS_13Kernel_traitsI13__nv_bfloat16S2_fS2_fjLj256ELj1ELj4ELj1ELj16ENS_18Kernel_traits_baseILj256ES2_S2_fS2_fjLj128EEEEELb1ELb0ELb1ELb0EEEvNS_9FwdParamsE:
.text._ZN10layer_norm13ln_fwd_kernelINS_13Kernel_traitsI13__nv_bfloat16S2_fS2_fjLj256ELj1ELj4ELj1ELj16ENS_18Kernel_traits_baseILj256ES2_S2_fS2_fjLj128EEEEELb1ELb0ELb1ELb0EEEvNS_9FwdParamsE:
        /* <DEDUP_REMOVED lines=34> */
[----:B------:R-:W-:-:S04]  /*0220*/  UIADD3 UR22, UPT, UPT, UR7, 0x32370b8f, URZ ;  /* 0x32370b8f07167890 */ /* 0x000fc8000fffe0ff */
[----:B-1----:R-:W-:Y:S08]  /*0230*/  @P0 BRA `(.L_x_2894) ;  /* 0x00000000002c0947 */ /* 0x002ff00003800000 */
        /* <DEDUP_REMOVED lines=11> */
.L_x_2894:
[----:B------:R-:W-:Y:S05]  /*02f0*/  BSYNC.RECONVERGENT B0 ;  /* 0x0000000000007941 */ /* 0x000fea0003800200 */
.L_x_2893:
        /* <DEDUP_REMOVED lines=20> */
[----:B------:R-:W1:Y:S01]  /*0440*/  LDCU.U8 UR4, c[0x0][0x410] ;  /* 0x00008200ff0477ac */ /* 0x000e620008000000 */
[----:B------:R-:W-:Y:S01]  /*0450*/  BSSY B1, `(.L_x_2895) ;  /* 0x00003b9000017945 */ /* 0x000fe20003800000 */
[----:B0-----:R-:W-:Y:S01]  /*0460*/  IMAD.HI.U32 R8, R5, -0x2daee0ad, RZ ;  /* 0xd2511f5305087827 */ /* 0x001fe200078e00ff */
[----:B------:R-:W-:Y:S01]  /*0470*/  LOP3.LUT R7, R6, UR6, R7, 0x96, !PT ;  /* 0x0000000606077c12 */ /* 0x000fe2000f8e9607 */
[----:B------:R-:W0:Y:S01]  /*0480*/  LDCU UR5, c[0x0][0x404] ;  /* 0x00008080ff0577ac */ /* 0x000e220008000800 */
[----:B------:R-:W-:Y:S01]  /*0490*/  PRMT R44, R17, 0x7632, R44 ;  /* 0x00007632112c7816 */ /* 0x000fe2000000002c */
        /* <DEDUP_REMOVED lines=14> */
[----:B------:R-:W-:Y:S01]  /*0580*/  IMAD.HI.U32 R8, R11, -0x326172a9, RZ ;  /* 0xcd9e8d570b087827 */ /* 0x000fe200078e00ff */
[----:B-1----:R-:W-:Y:S01]  /*0590*/  ISETP.NE.AND P1, PT, RZ, UR4, PT ;  /* 0x00000004ff007c0c */ /* 0x002fe2000bf25270 */
[----:B------:R-:W1:Y:S01]  /*05a0*/  LDCU.64 UR10, c[0x0][0x3a0] ;  /* 0x00007400ff0a77ac */ /* 0x000e620008000a00 */
[----:B------:R-:W-:Y:S01]  /*05b0*/  PRMT R49, R15, 0x7632, R49 ;  /* 0x000076320f317816 */ /* 0x000fe20000000031 */
[----:B------:R-:W-:Y:S01]  /*05c0*/  IMAD R20, R7, -0x2daee0ad, RZ ;  /* 0xd2511f5307147824 */ /* 0x000fe200078e02ff */
[----:B------:R-:W-:Y:S01]  /*05d0*/  LOP3.LUT R8, R21, UR19, R8, 0x96, !PT ;  /* 0x0000001315087c12 */ /* 0x000fe2000f8e9608 */
[C---:B------:R-:W-:Y:S01]  /*05e0*/  IMAD.HI.U32 R7, R9.reuse, -0x2daee0ad, RZ ;  /* 0xd2511f5309077827 */ /* 0x040fe200078e00ff */
[----:B------:R-:W4:Y:S03]  /*05f0*/  LDCU.64 UR14, c[0x0][0x3b0] ;  /* 0x00007600ff0e77ac */ /* 0x000f260008000a00 */
        /* <DEDUP_REMOVED lines=43> */
[----:B------:R-:W-:Y:S01]  /*08b0*/  IMAD.MOV.U32 R50, RZ, RZ, RZ ;  /* 0x000000ffff327224 */ /* 0x000fe200078e00ff */
[----:B------:R-:W-:Y:S01]  /*08c0*/  LOP3.LUT R8, R22, UR33, R9, 0x96, !PT ;  /* 0x0000002116087c12 */ /* 0x000fe2000f8e9609 */
[----:B------:R-:W-:Y:S01]  /*08d0*/  IMAD R52, R20, -0x2daee0ad, RZ ;  /* 0xd2511f5314347824 */ /* 0x000fe200078e02ff */
[----:B------:R-:W-:Y:S01]  /*08e0*/  LOP3.LUT R9, R10, 0x3, RZ, 0xc0, !PT ;  /* 0x000000030a097812 */ /* 0x000fe200078ec0ff */
[----:B------:R-:W-:Y:S01]  /*08f0*/  IMAD R54, R54, -0x326172a9, RZ ;  /* 0xcd9e8d5736367824 */ /* 0x000fe200078e02ff */
[----:B01234-:R-:W-:-:S07]  /*0900*/  PRMT R10, R19, 0x7632, R10 ;  /* 0x00007632130a7816 */ /* 0x01ffce000000000a */
.L_x_2957:
[----:B0-----:R-:W0:Y:S08]  /*0910*/  LDC.64 R40, c[0x0][0x3f0] ;  /* 0x0000fc00ff287b82 */ /* 0x001e300000000a00 */
[----:B------:R-:W1:Y:S01]  /*0920*/  LDC R67, c[0x0][0x388] ;  /* 0x0000e200ff437b82 */ /* 0x000e620000000800 */
[----:B0-----:R-:W-:-:S07]  /*0930*/  IMAD.WIDE R42, R4, 0x4, R40 ;  /* 0x00000004042a7825 */ /* 0x001fce00078e0228 */
[----:B------:R-:W0:Y:S01]  /*0940*/  LDC.64 R40, c[0x0][0x3f8] ;  /* 0x0000fe00ff287b82 */ /* 0x000e220000000a00 */
[----:B------:R-:W2:Y:S01]  /*0950*/  LDG.E R42, desc[UR8][R42.64] ;  /* 0x000000082a2a7981 */ /* 0x000ea2000c1e1900 */
[----:B------:R-:W-:Y:S01]  /*0960*/  ISETP.GT.U32.AND P3, PT, R2, -0x21, PT ;  /* 0xffffffdf0200780c */ /* 0x000fe20003f64070 */
[----:B------:R-:W-:Y:S01]  /*0970*/  BSSY.RECONVERGENT B0, `(.L_x_2896) ;  /* 0x00002e7000007945 */ /* 0x000fe20003800200 */
[----:B0-----:R-:W-:-:S05]  /*0980*/  IMAD.WIDE R40, R4, 0x4, R40 ;  /* 0x0000000404287825 */ /* 0x001fca00078e0228 */
[----:B------:R0:W5:Y:S02]  /*0990*/  LDG.E R61, desc[UR8][R40.64] ;  /* 0x00000008283d7981 */ /* 0x000164000c1e1900 */
[----:B0-----:R-:W-:Y:S02]  /*09a0*/  CS2R R40, SRZ ;  /* 0x0000000000287805 */ /* 0x001fe4000001ff00 */
[----:B--2---:R-:W-:-:S13]  /*09b0*/  ISETP.GE.AND P2, PT, R42, 0x1, PT ;  /* 0x000000012a00780c */ /* 0x004fda0003f46270 */
[----:B------:R-:W-:Y:S02]  /*09c0*/  @P2 IADD3 R62, PT, PT, R42, -0x1, RZ ;  /* 0xffffffff2a3e2810 */ /* 0x000fe40007ffe0ff */
[----:B------:R-:W-:-:S03]  /*09d0*/  @P2 MOV R41, RZ ;  /* 0x000000ff00292202 */ /* 0x000fc60000000f00 */
[-C--:B-1----:R-:W-:Y:S02]  /*09e0*/  @P2 IMAD R63, R62, R67.reuse, RZ ;  /* 0x000000433e3f2224 */ /* 0x082fe400078e02ff */
[----:B------:R-:W-:-:S03]  /*09f0*/  IMAD R62, R4, R67, RZ ;  /* 0x00000043043e7224 */ /* 0x000fc600078e02ff */
[----:B------:R-:W-:Y:S02]  /*0a00*/  @P2 SHF.R.S32.HI R64, RZ, 0x1f, R63 ;  /* 0x0000001fff402819 */ /* 0x000fe4000001143f */
[----:B------:R-:W-:Y:S02]  /*0a10*/  SHF.R.S32.HI R43, RZ, 0x1f, R62 ;  /* 0x0000001fff2b7819 */ /* 0x000fe4000001143e */
[----:B------:R-:W-:Y:S02]  /*0a20*/  @P2 LEA.HI R63, R64, R63, RZ, 0x3 ;  /* 0x0000003f403f2211 */ /* 0x000fe400078f18ff */
[----:B------:R-:W-:Y:S02]  /*0a30*/  LEA.HI R43, R43, R62, RZ, 0x3 ;  /* 0x0000003e2b2b7211 */ /* 0x000fe400078f18ff */
[-C--:B------:R-:W-:Y:S02]  /*0a40*/  @P2 LEA.HI.SX32 R63, R63, R0.reuse, 0x1d ;  /* 0x000000003f3f2211 */ /* 0x080fe400078feaff */
[----:B------:R-:W-:-:S03]  /*0a50*/  LEA.HI.SX32 R65, R43, R0, 0x1d ;  /* 0x000000002b417211 */ /* 0x000fc600078feaff */
[----:B------:R-:W-:Y:S01]  /*0a60*/  @P2 IMAD.MOV.U32 R40, RZ, RZ, R63 ;  /* 0x000000ffff282224 */ /* 0x000fe200078e003f */
[----:B------:R-:W-:Y:S06]  /*0a70*/  @P3 BRA `(.L_x_2897) ;  /* 0x0000002c00583947 */ /* 0x000fec0003800000 */
[----:B------:R-:W-:Y:S01]  /*0a80*/  ISETP.NE.U32.AND P0, PT, RZ, UR10, PT ;  /* 0x0000000aff007c0c */ /* 0x000fe2000bf05070 */
[----:B------:R-:W0:Y:S03]  /*0a90*/  @P2 LDC.64 R32, c[0x0][0x390] ;  /* 0x0000e400ff202b82 */ /* 0x000e260000000a00 */
[----:B------:R-:W-:-:S13]  /*0aa0*/  ISETP.NE.AND.EX P0, PT, RZ, UR11, PT, P0 ;  /* 0x0000000bff007c0c */ /* 0x000fda000bf05300 */
[----:B------:R-:W1:Y:S02]  /*0ab0*/  @P0 LDC.64 R34, c[0x0][0x3a0] ;  /* 0x0000e800ff220b82 */ /* 0x000e640000000a00 */
[----:B-1----:R-:W-:-:S05]  /*0ac0*/  @P0 IMAD.WIDE.U32 R62, R65, 0x20, R34 ;  /* 0x00000020413e0825 */ /* 0x002fca00078e0022 */
[----:B------:R-:W2:Y:S04]  /*0ad0*/  @P0 LDG.E.128 R20, desc[UR8][R62.64] ;  /* 0x000000083e140981 */ /* 0x000ea8000c1e1d00 */
[----:B------:R-:W3:Y:S01]  /*0ae0*/  @P0 LDG.E.128 R24, desc[UR8][R62.64+0x10] ;  /* 0x000010083e180981 */ /* 0x000ee2000c1e1d00 */
[C---:B0-----:R-:W-:Y:S01]  /*0af0*/  @P2 LEA R42, P4, R40.reuse, R32, 0x4 ;  /* 0x00000020282a2211 */ /* 0x041fe200078820ff */
[----:B------:R-:W-:Y:S03]  /*0b00*/  BSSY.RECONVERGENT B2, `(.L_x_2898) ;  /* 0x0000062000027945 */ /* 0x000fe60003800200 */
[----:B------:R-:W-:Y:S02]  /*0b10*/  @P2 LEA.HI.X R43, R40, R33, R41, 0x4, P4 ;  /* 0x00000021282b2211 */ /* 0x000fe400020f2429 */
[----:B------:R-:W-:-:S02]  /*0b20*/  CS2R R32, SRZ ;  /* 0x0000000000207805 */ /* 0x000fc4000001ff00 */
[----:B------:R-:W-:Y:S02]  /*0b30*/  CS2R R34, SRZ ;  /* 0x0000000000227805 */ /* 0x000fe4000001ff00 */
[----:B------:R-:W-:Y:S02]  /*0b40*/  CS2R R36, SRZ ;  /* 0x0000000000247805 */ /* 0x000fe4000001ff00 */
[----:B------:R-:W-:Y:S01]  /*0b50*/  CS2R R38, SRZ ;  /* 0x0000000000267805 */ /* 0x000fe2000001ff00 */
[----:B------:R0:W5:Y:S02]  /*0b60*/  @P2 LDG.E.128 R28, desc[UR8][R42.64] ;  /* 0x000000082a1c2981 */ /* 0x000164000c1e1d00 */
[----:B0-----:R-:W-:Y:S02]  /*0b70*/  IMAD.MOV.U32 R42, RZ, RZ, R9 ;  /* 0x000000ffff2a7224 */ /* 0x001fe400078e0009 */
[----:B--2---:R-:W-:Y:S01]  /*0b80*/  @P0 IMAD.MOV.U32 R32, RZ, RZ, R20 ;  /* 0x000000ffff200224 */ /* 0x004fe200078e0014 */
[----:B------:R-:W-:Y:S01]  /*0b90*/  @P0 MOV R33, R21 ;  /* 0x0000001500210202 */ /* 0x000fe20000000f00 */
[----:B------:R-:W-:Y:S01]  /*0ba0*/  @P0 IMAD.MOV.U32 R34, RZ, RZ, R22 ;  /* 0x000000ffff220224 */ /* 0x000fe200078e0016 */
[----:B------:R-:W-:Y:S01]  /*0bb0*/  @P0 MOV R35, R23 ;  /* 0x0000001700230202 */ /* 0x000fe20000000f00 */
[----:B---3--:R-:W-:Y:S01]  /*0bc0*/  @P0 IMAD.MOV.U32 R36, RZ, RZ, R24 ;  /* 0x000000ffff240224 */ /* 0x008fe200078e0018 */
[----:B------:R-:W-:Y:S01]  /*0bd0*/  @P0 MOV R37, R25 ;  /* 0x0000001900250202 */ /* 0x000fe20000000f00 */
[----:B------:R-:W-:Y:S01]  /*0be0*/  @P0 IMAD.MOV.U32 R38, RZ, RZ, R26 ;  /* 0x000000ffff260224 */ /* 0x000fe200078e001a */
[----:B------:R-:W-:Y:S01]  /*0bf0*/  @P0 MOV R39, R27 ;  /* 0x0000001b00270202 */ /* 0x000fe20000000f00 */
[----:B------:R-:W-:Y:S06]  /*0c00*/  @!P2 BRA `(.L_x_2899) ;  /* 0x000000040044a947 */ /* 0x000fec0003800000 */
[----:B------:R-:W-:Y:S01]  /*0c10*/  ISETP.NE.AND P4, PT, R9, 0x1, PT ;  /* 0x000000010900780c */ /* 0x000fe20003f85270 */
[----:B------:R-:W-:Y:S01]  /*0c20*/  BSSY.RECONVERGENT B3, `(.L_x_2900) ;  /* 0x0000045000037945 */ /* 0x000fe20003800200 */
[----:B------:R-:W-:Y:S02]  /*0c30*/  HFMA2 R42, -RZ, RZ, 0, 1.1920928955078125e-07 ;  /* 0x00000002ff2a7431 */ /* 0x000fe400000001ff */
        /* <DEDUP_REMOVED lines=10> */
.L_x_2902:
        /* <DEDUP_REMOVED lines=13> */
.L_x_2904:
[----:B------:R-:W-:Y:S05]  /*0db0*/  BSYNC.RECONVERGENT B4 ;  /* 0x0000000000047941 */ /* 0x000fea0003800200 */
.L_x_2903:
        /* <DEDUP_REMOVED lines=35> */
[----:B------:R-:W-:Y:S01]  /*0ff0*/  IMAD.WIDE.U32 R68, R68, -0x326172a9, RZ ;  /* 0xcd9e8d5744447825 */ /* 0x000fe200078e00ff */
[----:B------:R-:W-:-:S03]  /*1000*/  LOP3.LUT R42, R42, UR31, R9, 0x96, !PT ;  /* 0x0000001f2a2a7c12 */ /* 0x000fc6000f8e9609 */
[----:B------:R-:W-:Y:S01]  /*1010*/  IMAD.MOV.U32 R54, RZ, RZ, R68 ;  /* 0x000000ffff367224 */ /* 0x000fe200078e0044 */
[----:B------:R-:W-:Y:S01]  /*1020*/  LOP3.LUT R8, R8, UR33, R69, 0x96, !PT ;  /* 0x0000002108087c12 */ /* 0x000fe2000f8e9645 */
[----:B------:R-:W-:-:S04]  /*1030*/  IMAD.WIDE.U32 R42, R42, -0x2daee0ad, RZ ;  /* 0xd2511f532a2a7825 */ /* 0x000fc800078e00ff */
[----:B------:R-:W-:Y:S02]  /*1040*/  IMAD.MOV.U32 R52, RZ, RZ, R42 ;  /* 0x000000ffff347224 */ /* 0x000fe400078e002a */
[----:B------:R-:W-:Y:S01]  /*1050*/  HFMA2 R42, -RZ, RZ, 0, 0 ;  /* 0x00000000ff2a7431 */ /* 0x000fe200000001ff */
[----:B------:R-:W-:-:S07]  /*1060*/  LOP3.LUT R7, R62, UR34, R43, 0x96, !PT ;  /* 0x000000223e077c12 */ /* 0x000fce000f8e962b */
.L_x_2901:
[----:B------:R-:W-:Y:S05]  /*1070*/  BSYNC.RECONVERGENT B3 ;  /* 0x0000000000037941 */ /* 0x000fea0003800200 */
.L_x_2900:
        /* <DEDUP_REMOVED lines=8> */
[----:B------:R-:W-:-:S05]  /*1100*/  FSEL R32, R32, RZ, !P4 ;  /* 0x000000ff20207208 */ /* 0x000fca0006000000 */
[----:B------:R-:W-:-:S07]  /*1110*/  @P0 FADD.FTZ R32, R20, R32 ;  /* 0x0000002014200221 */ /* 0x000fce0000010000 */
.L_x_2899:
[----:B------:R-:W-:Y:S05]  /*1120*/  BSYNC.RECONVERGENT B2 ;  /* 0x0000000000027941 */ /* 0x000fea0003800200 */
.L_x_2898:
[----:B------:R-:W-:Y:S01]  /*1130*/  BSSY.RECONVERGENT B2, `(.L_x_2905) ;  /* 0x0000055000027945 */ /* 0x000fe20003800200 */
[----:B------:R-:W-:-:S03]  /*1140*/  IMAD.MOV.U32 R9, RZ, RZ, R42 ;  /* 0x000000ffff097224 */ /* 0x000fc600078e002a */
[----:B------:R-:W-:Y:S05]  /*1150*/  @!P2 BRA `(.L_x_2906) ;  /* 0x000000040048a947 */ /* 0x000fea0003800000 */
[----:B------:R-:W-:Y:S01]  /*1160*/  ISETP.NE.AND P4, PT, R42, 0x1, PT ;  /* 0x000000012a00780c */ /* 0x000fe20003f85270 */
[----:B------:R-:W-:Y:S01]  /*1170*/  BSSY.RECONVERGENT B3, `(.L_x_2907) ;  /* 0x0000045000037945 */ /* 0x000fe20003800200 */
[----:B------:R-:W-:Y:S01]  /*1180*/  MOV R9, 0x2 ;  /* 0x0000000200097802 */ /* 0x000fe20000000f00 */
[----:B------:R-:W-:-:S10]  /*1190*/  IMAD.MOV.U32 R33, RZ, RZ, R54 ;  /* 0x000000ffff217224 */ /* 0x000fd400078e0036 */
        /* <DEDUP_REMOVED lines=9> */
.L_x_2909:
        /* <DEDUP_REMOVED lines=13> */
.L_x_2911:
[----:B------:R-:W-:Y:S05]  /*1300*/  BSYNC.RECONVERGENT B4 ;  /* 0x0000000000047941 */ /* 0x000fea0003800200 */
.L_x_2910:
        /* <DEDUP_REMOVED lines=37> */
[----:B------:R-:W-:Y:S02]  /*1560*/  HFMA2 R9, -RZ, RZ, 0, 0 ;  /* 0x00000000ff097431 */ /* 0x000fe400000001ff */
[----:B------:R-:W-:Y:S01]  /*1570*/  IMAD.MOV.U32 R54, RZ, RZ, R68 ;  /* 0x000000ffff367224 */ /* 0x000fe200078e0044 */
[----:B------:R-:W-:Y:S01]  /*1580*/  LOP3.LUT R8, R8, UR33, R69, 0x96, !PT ;  /* 0x0000002108087c12 */ /* 0x000fe2000f8e9645 */
[----:B------:R-:W-:-:S04]  /*1590*/  IMAD.WIDE.U32 R42, R42, -0x2daee0ad, RZ ;  /* 0xd2511f532a2a7825 */ /* 0x000fc800078e00ff */
[----:B------:R-:W-:Y:S01]  /*15a0*/  IMAD.MOV.U32 R52, RZ, RZ, R42 ;  /* 0x000000ffff347224 */ /* 0x000fe200078e002a */
[----:B------:R-:W-:-:S07]  /*15b0*/  LOP3.LUT R7, R62, UR34, R43, 0x96, !PT ;  /* 0x000000223e077c12 */ /* 0x000fce000f8e962b */
.L_x_2908:
[----:B------:R-:W-:Y:S05]  /*15c0*/  BSYNC.RECONVERGENT B3 ;  /* 0x0000000000037941 */ /* 0x000fea0003800200 */
.L_x_2907:
[----:B-----5:R-:W-:Y:S01]  /*15d0*/  PRMT R42, R28, 0x7632, R42 ;  /* 0x000076321c2a7816 */ /* 0x020fe2000000002a */
[----:B------:R-:W-:Y:S01]  /*15e0*/  IMAD.MOV.U32 R62, RZ, RZ, 0x2f800000 ;  /* 0x2f800000ff3e7424 */ /* 0x000fe200078e00ff */
[----:B------:R-:W-:Y:S02]  /*15f0*/  I2FP.F32.U32 R33, R33 ;  /* 0x0000002100217245 */ /* 0x000fe40000201000 */
[----:B------:R-:W-:-:S03]  /*1600*/  SHF.L.U32 R42, R42, 0x10, RZ ;  /* 0x000000102a2a7819 */ /* 0x000fc600000006ff */
[----:B------:R-:W-:Y:S02]  /*1610*/  FFMA.FTZ R33, R33, R62, 1.1641532182693481445e-10 ;  /* 0x2f00000021217423 */ /* 0x000fe4000001003e */
[----:B------:R-:W-:-:S03]  /*1620*/  FMUL.FTZ R42, R42, UR13 ;  /* 0x0000000d2a2a7c20 */ /* 0x000fc60008410000 */
[----:B------:R-:W-:Y:S01]  /*1630*/  FSETP.GTU.FTZ.AND P4, PT, R33, UR5, PT ;  /* 0x0000000521007c0b */ /* 0x000fe2000bf9c000 */
[----:B------:R-:W-:-:S03]  /*1640*/  FMUL.FTZ R42, R42, UR12 ;  /* 0x0000000c2a2a7c20 */ /* 0x000fc60008410000 */
[----:B------:R-:W-:Y:S02]  /*1650*/  SEL R53, RZ, 0x1, P4 ;  /* 0x00000001ff357807 */ /* 0x000fe40002000000 */
[----:B------:R-:W-:-:S05]  /*1660*/  FSEL R33, R42, RZ, !P4 ;  /* 0x000000ff2a217208 */ /* 0x000fca0006000000 */
[----:B------:R-:W-:-:S07]  /*1670*/  @P0 FADD.FTZ R33, R21, R33 ;  /* 0x0000002115210221 */ /* 0x000fce0000010000 */
.L_x_2906:
[----:B------:R-:W-:Y:S05]  /*1680*/  BSYNC.RECONVERGENT B2 ;  /* 0x0000000000027941 */ /* 0x000fea0003800200 */
.L_x_2905:
        /* <DEDUP_REMOVED lines=16> */
.L_x_2916:
        /* <DEDUP_REMOVED lines=13> */
.L_x_2918:
[----:B------:R-:W-:Y:S05]  /*1860*/  BSYNC.RECONVERGENT B4 ;  /* 0x0000000000047941 */ /* 0x000fea0003800200 */
.L_x_2917:
        /* <DEDUP_REMOVED lines=38> */
[----:B------:R-:W-:-:S03]  /*1ad0*/  IMAD.WIDE.U32 R42, R42, -0x2daee0ad, RZ ;  /* 0xd2511f532a2a7825 */ /* 0x000fc600078e00ff */
[----:B------:R-:W-:Y:S01]  /*1ae0*/  MOV R52, R42 ;  /* 0x0000002a00347202 */ /* 0x000fe20000000f00 */
[----:B------:R-:W-:Y:S01]  /*1af0*/  IMAD.MOV.U32 R42, RZ, RZ, RZ ;  /* 0x000000ffff2a7224 */ /* 0x000fe200078e00ff */
[----:B------:R-:W-:-:S07]  /*1b00*/  LOP3.LUT R7, R62, UR34, R43, 0x96, !PT ;  /* 0x000000223e077c12 */ /* 0x000fce000f8e962b */
.L_x_2915:
[----:B------:R-:W-:Y:S05]  /*1b10*/  BSYNC.RECONVERGENT B3 ;  /* 0x0000000000037941 */ /* 0x000fea0003800200 */
.L_x_2914:
        /* <DEDUP_REMOVED lines=8> */
[----:B------:R-:W-:-:S03]  /*1ba0*/  SEL R55, RZ, 0x1, P4 ;  /* 0x00000001ff377807 */ /* 0x000fc60002000000 */
[----:B------:R-:W-:-:S07]  /*1bb0*/  @P0 FADD.FTZ R34, R22, R34 ;  /* 0x0000002216220221 */ /* 0x000fce0000010000 */
.L_x_2913:
[----:B------:R-:W-:Y:S05]  /*1bc0*/  BSYNC.RECONVERGENT B2 ;  /* 0x0000000000027941 */ /* 0x000fea0003800200 */
.L_x_2912:
[----:B------:R-:W-:Y:S01]  /*1bd0*/  BSSY.RECONVERGENT B2, `(.L_x_2919) ;  /* 0x0000055000027945 */ /* 0x000fe20003800200 */
[----:B------:R-:W-:-:S03]  /*1be0*/  MOV R9, R42 ;  /* 0x0000002a00097202 */ /* 0x000fc60000000f00 */
[----:B------:R-:W-:Y:S05]  /*1bf0*/  @!P2 BRA `(.L_x_2920) ;  /* 0x000000040048a947 */ /* 0x000fea0003800000 */
[----:B------:R-:W-:Y:S01]  /*1c00*/  ISETP.NE.AND P4, PT, R42, 0x1, PT ;  /* 0x000000012a00780c */ /* 0x000fe20003f85270 */
[----:B------:R-:W-:Y:S01]  /*1c10*/  BSSY.RECONVERGENT B3, `(.L_x_2921) ;  /* 0x0000045000037945 */ /* 0x000fe20003800200 */
[----:B------:R-:W-:Y:S01]  /*1c20*/  IMAD.MOV.U32 R9, RZ, RZ, 0x2 ;  /* 0x00000002ff097424 */ /* 0x000fe200078e00ff */
[----:B------:R-:W-:-:S10]  /*1c30*/  MOV R35, R54 ;  /* 0x0000003600237202 */ /* 0x000fd40000000f00 */
        /* <DEDUP_REMOVED lines=9> */
.L_x_2923:
        /* <DEDUP_REMOVED lines=13> */
.L_x_2925:
[----:B------:R-:W-:Y:S05]  /*1da0*/  BSYNC.RECONVERGENT B4 ;  /* 0x0000000000047941 */ /* 0x000fea0003800200 */
.L_x_2924:
        /* <DEDUP_REMOVED lines=37> */
[----:B------:R-:W-:Y:S01]  /*2000*/  IMAD.MOV.U32 R9, RZ, RZ, RZ ;  /* 0x000000ffff097224 */ /* 0x000fe200078e00ff */
[----:B------:R-:W-:Y:S01]  /*2010*/  LOP3.LUT R8, R8, UR33, R69, 0x96, !PT ;  /* 0x0000002108087c12 */ /* 0x000fe2000f8e9645 */
[----:B------:R-:W-:Y:S01]  /*2020*/  IMAD.WIDE.U32 R42, R42, -0x2daee0ad, RZ ;  /* 0xd2511f532a2a7825 */ /* 0x000fe200078e00ff */
[----:B------:R-:W-:-:S04]  /*2030*/  MOV R54, R68 ;  /* 0x0000004400367202 */ /* 0x000fc80000000f00 */
[----:B------:R-:W-:Y:S02]  /*2040*/  LOP3.LUT R7, R62, UR34, R43, 0x96, !PT ;  /* 0x000000223e077c12 */ /* 0x000fe4000f8e962b */
[----:B------:R-:W-:-:S07]  /*2050*/  MOV R52, R42 ;  /* 0x0000002a00347202 */ /* 0x000fce0000000f00 */
.L_x_2922:
[----:B------:R-:W-:Y:S05]  /*2060*/  BSYNC.RECONVERGENT B3 ;  /* 0x0000000000037941 */ /* 0x000fea0003800200 */
.L_x_2921:
[----:B------:R-:W-:Y:S01]  /*2070*/  HFMA2 R56, -RZ, RZ, 0.1171875, 0 ;  /* 0x2f800000ff387431 */ /* 0x000fe200000001ff */
[----:B-----5:R-:W-:Y:S02]  /*2080*/  PRMT R42, R29, 0x7632, R42 ;  /* 0x000076321d2a7816 */ /* 0x020fe4000000002a */
[----:B------:R-:W-:-:S03]  /*2090*/  I2FP.F32.U32 R35, R35 ;  /* 0x0000002300237245 */ /* 0x000fc60000201000 */
[----:B------:R-:W-:Y:S02]  /*20a0*/  IMAD.U32 R42, R42, 0x10000, RZ ;  /* 0x000100002a2a7824 */ /* 0x000fe400078e00ff */
[----:B------:R-:W-:Y:S02]  /*20b0*/  FFMA.FTZ R35, R35, R56, 1.1641532182693481445e-10 ;  /* 0x2f00000023237423 */ /* 0x000fe40000010038 */
[----:B------:R-:W-:-:S04]  /*20c0*/  FMUL.FTZ R42, R42, UR13 ;  /* 0x0000000d2a2a7c20 */ /* 0x000fc80008410000 */
[----:B------:R-:W-:Y:S01]  /*20d0*/  FMUL.FTZ R42, R42, UR12 ;  /* 0x0000000c2a2a7c20 */ /* 0x000fe20008410000 */
[----:B------:R-:W-:-:S04]  /*20e0*/  FSETP.GTU.FTZ.AND P4, PT, R35, UR5, PT ;  /* 0x0000000523007c0b */ /* 0x000fc8000bf9c000 */
[----:B------:R-:W-:Y:S02]  /*20f0*/  FSEL R35, R42, RZ, !P4 ;  /* 0x000000ff2a237208 */ /* 0x000fe40006000000 */
[----:B------:R-:W-:-:S03]  /*2100*/  SEL R56, RZ, 0x1, P4 ;  /* 0x00000001ff387807 */ /* 0x000fc60002000000 */
[----:B------:R-:W-:-:S07]  /*2110*/  @P0 FADD.FTZ R35, R23, R35 ;  /* 0x0000002317230221 */ /* 0x000fce0000010000 */
.L_x_2920:
[----:B------:R-:W-:Y:S05]  /*2120*/  BSYNC.RECONVERGENT B2 ;  /* 0x0000000000027941 */ /* 0x000fea0003800200 */
.L_x_2919:
        /* <DEDUP_REMOVED lines=16> */
.L_x_2930:
        /* <DEDUP_REMOVED lines=13> */
.L_x_2932:
[----:B------:R-:W-:Y:S05]  /*2300*/  BSYNC.RECONVERGENT B4 ;  /* 0x0000000000047941 */ /* 0x000fea0003800200 */
.L_x_2931:
        /* <DEDUP_REMOVED lines=38> */
[----:B------:R-:W-:Y:S01]  /*2570*/  IMAD.WIDE.U32 R42, R42, -0x2daee0ad, RZ ;  /* 0xd2511f532a2a7825 */ /* 0x000fe200078e00ff */
[----:B------:R-:W-:Y:S02]  /*2580*/  MOV R54, R68 ;  /* 0x0000004400367202 */ /* 0x000fe40000000f00 */
[----:B------:R-:W-:Y:S01]  /*2590*/  MOV R52, R42 ;  /* 0x0000002a00347202 */ /* 0x000fe20000000f00 */
[----:B------:R-:W-:Y:S01]  /*25a0*/  IMAD.MOV.U32 R42, RZ, RZ, RZ ;  /* 0x000000ffff2a7224 */ /* 0x000fe200078e00ff */
[----:B------:R-:W-:-:S07]  /*25b0*/  LOP3.LUT R7, R62, UR34, R43, 0x96, !PT ;  /* 0x000000223e077c12 */ /* 0x000fce000f8e962b */
.L_x_2929:
[----:B------:R-:W-:Y:S05]  /*25c0*/  BSYNC.RECONVERGENT B3 ;  /* 0x0000000000037941 */ /* 0x000fea0003800200 */
.L_x_2928:
        /* <DEDUP_REMOVED lines=10> */
.L_x_2927:
[----:B------:R-:W-:Y:S05]  /*2670*/  BSYNC.RECONVERGENT B2 ;  /* 0x0000000000027941 */ /* 0x000fea0003800200 */
.L_x_2926:
        /* <DEDUP_REMOVED lines=16> */
.L_x_2937:
        /* <DEDUP_REMOVED lines=13> */
.L_x_2939:
[----:B------:R-:W-:Y:S05]  /*2850*/  BSYNC.RECONVERGENT B4 ;  /* 0x0000000000047941 */ /* 0x000fea0003800200 */
.L_x_2938:
        /* <DEDUP_REMOVED lines=43> */
.L_x_2936:
[----:B------:R-:W-:Y:S05]  /*2b10*/  BSYNC.RECONVERGENT B3 ;  /* 0x0000000000037941 */ /* 0x000fea0003800200 */
.L_x_2935:
        /* <DEDUP_REMOVED lines=11> */
.L_x_2934:
[----:B------:R-:W-:Y:S05]  /*2bd0*/  BSYNC.RECONVERGENT B2 ;  /* 0x0000000000027941 */ /* 0x000fea0003800200 */
.L_x_2933:
        /* <DEDUP_REMOVED lines=16> */
.L_x_2944:
        /* <DEDUP_REMOVED lines=13> */
.L_x_2946:
[----:B------:R-:W-:Y:S05]  /*2db0*/  BSYNC.RECONVERGENT B4 ;  /* 0x0000000000047941 */ /* 0x000fea0003800200 */
.L_x_2945:
        /* <DEDUP_REMOVED lines=43> */
.L_x_2943:
[----:B------:R-:W-:Y:S05]  /*3070*/  BSYNC.RECONVERGENT B3 ;  /* 0x0000000000037941 */ /* 0x000fea0003800200 */
.L_x_2942:
        /* <DEDUP_REMOVED lines=10> */
.L_x_2941:
[----:B------:R-:W-:Y:S05]  /*3120*/  BSYNC.RECONVERGENT B2 ;  /* 0x0000000000027941 */ /* 0x000fea0003800200 */
.L_x_2940:
        /* <DEDUP_REMOVED lines=16> */
.L_x_2951:
        /* <DEDUP_REMOVED lines=13> */
.L_x_2953:
[----:B------:R-:W-:Y:S05]  /*3300*/  BSYNC.RECONVERGENT B4 ;  /* 0x0000000000047941 */ /* 0x000fea0003800200 */
.L_x_2952:
        /* <DEDUP_REMOVED lines=43> */
.L_x_2950:
[----:B------:R-:W-:Y:S05]  /*35c0*/  BSYNC.RECONVERGENT B3 ;  /* 0x0000000000037941 */ /* 0x000fea0003800200 */
.L_x_2949:
        /* <DEDUP_REMOVED lines=11> */
.L_x_2948:
[----:B------:R-:W-:Y:S05]  /*3680*/  BSYNC.RECONVERGENT B2 ;  /* 0x0000000000027941 */ /* 0x000fea0003800200 */
.L_x_2947:
[----:B------:R-:W0:Y:S02]  /*3690*/  LDC.64 R42, c[0x0][0x3a8] ;  /* 0x0000ea00ff2a7b82 */ /* 0x000e240000000a00 */
[----:B0-----:R-:W-:-:S05]  /*36a0*/  IMAD.WIDE.U32 R42, R65, 0x20, R42 ;  /* 0x00000020412a7825 */ /* 0x001fca00078e002a */
[----:B------:R0:W-:Y:S04]  /*36b0*/  STG.E.128 desc[UR8][R42.64], R32 ;  /* 0x000000202a007986 */ /* 0x0001e8000c101d08 */
[----:B------:R0:W-:Y:S01]  /*36c0*/  STG.E.128 desc[UR8][R42.64+0x10], R36 ;  /* 0x000010242a007986 */ /* 0x0001e2000c101d08 */
[----:B------:R-:W-:Y:S05]  /*36d0*/  @!P2 BRA `(.L_x_2897) ;  /* 0x000000000040a947 */ /* 0x000fea0003800000 */
[----:B0-----:R-:W-:Y:S01]  /*36e0*/  SHF.L.U32 R42, R59, 0x10, RZ ;  /* 0x000000103b2a7819 */ /* 0x001fe200000006ff */
[----:B------:R-:W-:-:S03]  /*36f0*/  IMAD.WIDE.U32 R64, R56, 0x1000000, RZ ;  /* 0x0100000038407825 */ /* 0x000fc600078e00ff */
[----:B------:R-:W-:Y:S01]  /*3700*/  LOP3.LUT R43, R42, 0xff0000, RZ, 0xc0, !PT ;  /* 0x00ff00002a2b7812 */ /* 0x000fe200078ec0ff */
[----:B------:R-:W-:Y:S02]  /*3710*/  IMAD.SHL.U32 R42, R58, 0x100, RZ ;  /* 0x000001003a2a7824 */ /* 0x000fe400078e00ff */
[----:B------:R-:W-:Y:S01]  /*3720*/  IMAD.WIDE.U32 R62, R55, 0x10000, RZ ;  /* 0x00010000373e7825 */ /* 0x000fe200078e00ff */
        /* <DEDUP_REMOVED lines=11> */
.L_x_2897:
[----:B------:R-:W-:Y:S05]  /*37e0*/  BSYNC.RECONVERGENT B0 ;  /* 0x0000000000007941 */ /* 0x000fea0003800200 */
.L_x_2896:
[----:B------:R-:W-:Y:S01]  /*37f0*/  FADD.FTZ R40, RZ, R32 ;  /* 0x00000020ff287221 */ /* 0x000fe20000010000 */
        /* <DEDUP_REMOVED lines=11> */
[----:B-1----:R-:W-:Y:S01]  /*38b0*/  FSEL R63, R40, RZ, !P0 ;  /* 0x000000ff283f7208 */ /* 0x002fe20004000000 */
        /* <DEDUP_REMOVED lines=14> */
[----:B0-----:R-:W-:-:S03]  /*39a0*/  FADD.FTZ R43, R33, -R63 ;  /* 0x8000003f212b7221 */ /* 0x001fc60000010000 */
        /* <DEDUP_REMOVED lines=25> */
.L_x_2969:
[----:B-1----:R-:W-:Y:S01]  /*3b40*/  FADD.FTZ R40, R69, R40 ;  /* 0x0000002845287221 */ /* 0x002fe20000010000 */
[----:B------:R-:W1:Y:S01]  /*3b50*/  @!P2 LDC.64 R42, c[0x0][0x3c0] ;  /* 0x0000f000ff2aab82 */ /* 0x000e620000000a00 */
[----:B-----5:R-:W-:Y:S01]  /*3b60*/  ISETP.GE.AND P0, PT, R61, 0x1, PT ;  /* 0x000000013d00780c */ /* 0x020fe20003f06270 */
        /* <DEDUP_REMOVED lines=15> */
[----:B0-----:R-:W-:Y:S01]  /*3c60*/  SHF.L.U32 R69, R12, 0x10, RZ ;  /* 0x000000100c457819 */ /* 0x001fe200000006ff */
[----:B------:R-:W-:Y:S01]  /*3c70*/  IMAD.U32 R43, R45, 0x10000, RZ ;  /* 0x000100002d2b7824 */ /* 0x000fe200078e00ff */
[----:B------:R-:W-:Y:S01]  /*3c80*/  IADD3 R42, PT, PT, R61, -0x1, RZ ;  /* 0xffffffff3d2a7810 */ /* 0x000fe20007ffe0ff */
[--C-:B------:R-:W-:Y:S01]  /*3c90*/  FADD.FTZ R40, R32, -R63.reuse ;  /* 0x8000003f20287221 */ /* 0x100fe20000010000 */
[----:B------:R-:W-:Y:S01]  /*3ca0*/  FADD.FTZ R62, R34, -R63 ;  /* 0x8000003f223e7221 */ /* 0x000fe20000010000 */
[----:B------:R-:W-:Y:S02]  /*3cb0*/  SHF.L.U32 R64, R17, 0x10, RZ ;  /* 0x0000001011407819 */ /* 0x000fe400000006ff */
[----:B------:R-:W-:Y:S01]  /*3cc0*/  FMUL.FTZ R40, R65, R40 ;  /* 0x0000002841287220 */ /* 0x000fe20000410000 */
[----:B------:R-:W-:-:S02]  /*3cd0*/  IMAD R67, R42, R67, RZ ;  /* 0x000000432a437224 */ /* 0x000fc400078e02ff */
[----:B------:R-:W-:Y:S01]  /*3ce0*/  FADD.FTZ R42, R35, -R63 ;  /* 0x8000003f232a7221 */ /* 0x000fe20000010000 */
[----:B------:R-:W-:Y:S01]  /*3cf0*/  SHF.L.U32 R61, R44, 0x10, RZ ;  /* 0x000000102c3d7819 */ /* 0x000fe200000006ff */
[----:B------:R-:W-:Y:S01]  /*3d00*/  FFMA.FTZ R69, R40, R69, R41 ;  /* 0x0000004528457223 */ /* 0x000fe20000010029 */
[----:B------:R-:W-:Y:S01]  /*3d10*/  FADD.FTZ R40, R33, -R63 ;  /* 0x8000003f21287221 */ /* 0x000fe20000010000 */
[----:B------:R-:W-:Y:S01]  /*3d20*/  SHF.L.U32 R41, R46, 0x10, RZ ;  /* 0x000000102e297819 */ /* 0x000fe200000006ff */
[----:B------:R-:W-:Y:S01]  /*3d30*/  FMUL.FTZ R42, R65, R42 ;  /* 0x0000002a412a7220 */ /* 0x000fe20000410000 */
[----:B------:R-:W-:Y:S01]  /*3d40*/  SHF.L.U32 R66, R11, 0x10, RZ ;  /* 0x000000100b427819 */ /* 0x000fe200000006ff */
[----:B------:R-:W-:-:S04]  /*3d50*/  FMUL.FTZ R40, R65, R40 ;  /* 0x0000002841287220 */ /* 0x000fc80000410000 */
[----:B------:R-:W-:Y:S01]  /*3d60*/  FFMA.FTZ R40, R40, R41, R43 ;  /* 0x0000002928287223 */ /* 0x000fe2000001002b */
[----:B------:R-:W-:Y:S01]  /*3d70*/  FMUL.FTZ R41, R65, R62 ;  /* 0x0000003e41297220 */ /* 0x000fe20000410000 */
[----:B------:R-:W-:Y:S02]  /*3d80*/  IMAD.U32 R62, R13, 0x10000, RZ ;  /* 0x000100000d3e7824 */ /* 0x000fe400078e00ff */
[----:B------:R-:W-:Y:S01]  /*3d90*/  IMAD.U32 R43, R47, 0x10000, RZ ;  /* 0x000100002f2b7824 */ /* 0x000fe200078e00ff */
[----:B------:R-:W-:Y:S01]  /*3da0*/  F2FP.BF16.F32.PACK_AB R40, R40, R69 ;  /* 0x000000452828723e */ /* 0x000fe200000010ff */
[----:B------:R-:W-:Y:S01]  /*3db0*/  FFMA.FTZ R41, R41, R62, R64 ;  /* 0x0000003e29297223 */ /* 0x000fe20000010040 */
[----:B------:R-:W-:Y:S01]  /*3dc0*/  FADD.FTZ R62, R37, -R63 ;  /* 0x8000003f253e7221 */ /* 0x000fe20000010000 */
[----:B------:R-:W-:Y:S01]  /*3dd0*/  FFMA.FTZ R64, R42, R43, R61 ;  /* 0x0000002b2a407223 */ /* 0x000fe2000001003d */
[----:B------:R-:W-:Y:S01]  /*3de0*/  FADD.FTZ R42, R36, -R63 ;  /* 0x8000003f242a7221 */ /* 0x000fe20000010000 */
[----:B------:R-:W-:Y:S01]  /*3df0*/  SHF.L.U32 R61, R18, 0x10, RZ ;  /* 0x00000010123d7819 */ /* 0x000fe200000006ff */
[----:B------:R-:W-:-:S02]  /*3e00*/  IMAD.U32 R43, R14, 0x10000, RZ ;  /* 0x000100000e2b7824 */ /* 0x000fc400078e00ff */
[----:B------:R-:W-:Y:S01]  /*3e10*/  FMUL.FTZ R42, R65, R42 ;  /* 0x0000002a412a7220 */ /* 0x000fe20000410000 */
[----:B------:R-:W-:-:S03]  /*3e20*/  F2FP.BF16.F32.PACK_AB R41, R64, R41 ;  /* 0x000000294029723e */ /* 0x000fc600000010ff */
[----:B------:R-:W-:Y:S01]  /*3e30*/  FFMA.FTZ R42, R42, R43, R61 ;  /* 0x0000002b2a2a7223 */ /* 0x000fe2000001003d */
[----:B------:R-:W-:Y:S01]  /*3e40*/  FMUL.FTZ R61, R65, R62 ;  /* 0x0000003e413d7220 */ /* 0x000fe20000410000 */
[----:B------:R-:W-:-:S04]  /*3e50*/  IMAD.U32 R62, R48, 0x10000, RZ ;  /* 0x00010000303e7824 */ /* 0x000fc800078e00ff */
[----:B------:R-:W-:Y:S01]  /*3e60*/  FFMA.FTZ R61, R61, R62, R66 ;  /* 0x0000003e3d3d7223 */ /* 0x000fe20000010042 */
[----:B------:R-:W-:Y:S01]  /*3e70*/  FADD.FTZ R62, R38, -R63 ;  /* 0x8000003f263e7221 */ /* 0x000fe20000010000 */
[----:B------:R-:W-:-:S03]  /*3e80*/  SHF.L.U32 R66, R19, 0x10, RZ ;  /* 0x0000001013427819 */ /* 0x000fc600000006ff */
[----:B------:R-:W-:Y:S01]  /*3e90*/  FMUL.FTZ R43, R65, R62 ;  /* 0x0000003e412b7220 */ /* 0x000fe20000410000 */
[----:B------:R-:W-:Y:S01]  /*3ea0*/  IMAD.U32 R62, R15, 0x10000, RZ ;  /* 0x000100000f3e7824 */ /* 0x000fe200078e00ff */
[----:B------:R-:W-:-:S03]  /*3eb0*/  F2FP.BF16.F32.PACK_AB R42, R61, R42 ;  /* 0x0000002a3d2a723e */ /* 0x000fc600000010ff */
[----:B------:R-:W-:Y:S01]  /*3ec0*/  FFMA.FTZ R43, R43, R62, R66 ;  /* 0x0000003e2b2b7223 */ /* 0x000fe20000010042 */
[----:B------:R-:W-:Y:S01]  /*3ed0*/  FADD.FTZ R62, R39, -R63 ;  /* 0x8000003f273e7221 */ /* 0x000fe20000010000 */
[----:B------:R-:W-:-:S03]  /*3ee0*/  IMAD.U32 R63, R49, 0x10000, RZ ;  /* 0x00010000313f7824 */ /* 0x000fc600078e00ff */
[----:B------:R-:W-:Y:S01]  /*3ef0*/  FMUL.FTZ R62, R65, R62 ;  /* 0x0000003e413e7220 */ /* 0x000fe20000410000 */
[----:B------:R-:W-:-:S05]  /*3f00*/  SHF.L.U32 R65, R10, 0x10, RZ ;  /* 0x000000100a417819 */ /* 0x000fca00000006ff */
[----:B------:R-:W-:-:S05]  /*3f10*/  FFMA.FTZ R62, R62, R63, R65 ;  /* 0x0000003f3e3e7223 */ /* 0x000fca0000010041 */
[----:B------:R-:W-:Y:S02]  /*3f20*/  F2FP.BF16.F32.PACK_AB R43, R62, R43 ;  /* 0x0000002b3e2b723e */ /* 0x000fe400000010ff */
[----:B------:R-:W-:-:S04]  /*3f30*/  SHF.R.S32.HI R62, RZ, 0x1f, R67 ;  /* 0x0000001fff3e7819 */ /* 0x000fc80000011443 */
[----:B------:R-:W-:Y:S02]  /*3f40*/  LEA.HI R61, R62, R67, RZ, 0x3 ;  /* 0x000000433e3d7211 */ /* 0x000fe400078f18ff */
[----:B------:R-:W0:Y:S02]  /*3f50*/  LDC.64 R62, c[0x0][0x428] ;  /* 0x00010a00ff3e7b82 */ /* 0x000e240000000a00 */
[----:B------:R-:W-:-:S05]  /*3f60*/  LEA.HI.SX32 R61, R61, R0, 0x1d ;  /* 0x000000003d3d7211 */ /* 0x000fca00078feaff */
[----:B0-----:R-:W-:-:S05]  /*3f70*/  IMAD.WIDE.U32 R62, R61, 0x10, R62 ;  /* 0x000000103d3e7825 */ /* 0x001fca00078e003e */
[----:B------:R2:W-:Y:S02]  /*3f80*/  STG.E.128 desc[UR8][R62.64], R40 ;  /* 0x000000283e007986 */ /* 0x0005e4000c101d08 */
.L_x_2956:
[----:B------:R-:W-:Y:S05]  /*3f90*/  BSYNC.RECONVERGENT B0 ;  /* 0x0000000000007941 */ /* 0x000fea0003800200 */
.L_x_2955:
[----:B-12---:R-:W1:Y:S02]  /*3fa0*/  LDC.64 R40, c[0x0][0x380] ;  /* 0x0000e000ff287b82 */ /* 0x006e640000000a00 */
[----:B-1----:R-:W-:-:S05]  /*3fb0*/  IMAD R4, R40, 0x4, R4 ;  /* 0x0000000428047824 */ /* 0x002fca00078e0204 */
[----:B------:R-:W-:-:S13]  /*3fc0*/  ISETP.GE.AND P0, PT, R4, R41, PT ;  /* 0x000000290400720c */ /* 0x000fda0003f06270 */
[----:B------:R-:W-:Y:S05]  /*3fd0*/  @!P0 BRA `(.L_x_2957) ;  /* 0xffffffc8004c8947 */ /* 0x000fea000383ffff */
[----:B------:R-:W-:Y:S05]  /*3fe0*/  BSYNC B1 ;  /* 0x0000000000017941 */ /* 0x000fea0003800000 */
.L_x_2895:
[----:B------:R-:W-:Y:S05]  /*3ff0*/  EXIT ;  /* 0x000000000000794d */ /* 0x000fea0003800000 */
.L_x_2954:
[----:B0-----:R-:W-:Y:S01]  /*4000*/  HFMA2 R43, -RZ, RZ, 0, 1.847743988037109375e-06 ;  /* 0x0000001fff2b7431 */ /* 0x001fe200000001ff */
[----:B------:R-:W-:Y:S01]  /*4010*/  BSSY B0, `(.L_x_2958) ;  /* 0x0000007000007945 */ /* 0x000fe20003800000 */
[----:B------:R-:W-:Y:S01]  /*4020*/  MOV R64, R63 ;  /* 0x0000003f00407202 */ /* 0x000fe20000000f00 */
[----:B------:R-:W-:Y:S02]  /*4030*/  IMAD.MOV.U32 R62, RZ, RZ, 0x1 ;  /* 0x00000001ff3e7424 */ /* 0x000fe400078e00ff */
[----:B------:R-:W-:-:S07]  /*4040*/  IMAD.MOV.U32 R42, RZ, RZ, -0x1 ;  /* 0xffffffffff2a7424 */ /* 0x000fce00078e00ff */
[----:B-----5:R-:W-:Y:S05]  /*4050*/  WARPSYNC.COLLECTIVE R42, `(.L_x_2959) ;  /* 0x000000002a087348 */ /* 0x020fea0003c00000 */
[----:B------:R0:W1:Y:S02]  /*4060*/  SHFL.BFLY P4, R40, R64, R62, R43 ;  /* 0x0c00003e40287389 */ /* 0x000064000008002b */
[----:B01---5:R-:W-:Y:S05]  /*4070*/  ENDCOLLECTIVE ;  /* 0x000000000000791b */ /* 0x023fea0003800000 */
.L_x_2959:
[----:B------:R-:W-:Y:S05]  /*4080*/  BSYNC B0 ;  /* 0x0000000000007941 */ /* 0x000fea0003800000 */
.L_x_2958:
[----:B------:R-:W-:Y:S01]  /*4090*/  FADD.FTZ R64, R63, R40 ;  /* 0x000000283f407221 */ /* 0x000fe20000010000 */
[----:B------:R-:W-:Y:S01]  /*40a0*/  MOV R62, 0x2 ;  /* 0x00000002003e7802 */ /* 0x000fe20000000f00 */
[----:B------:R-:W-:Y:S01]  /*40b0*/  IMAD.MOV.U32 R43, RZ, RZ, 0x1f ;  /* 0x0000001fff2b7424 */ /* 0x000fe200078e00ff */
[----:B------:R-:W-:Y:S01]  /*40c0*/  MOV R42, 0xffffffff ;  /* 0xffffffff002a7802 */ /* 0x000fe20000000f00 */
[----:B------:R-:W0:Y:S06]  /*40d0*/  LDC R41, c[0x0][0x400] ;  /* 0x00010000ff297b82 */ /* 0x000e2c0000000800 */
[----:B0-----:R-:W-:Y:S05]  /*40e0*/  WARPSYNC.COLLECTIVE R42, `(.L_x_2960) ;  /* 0x000000002a087348 */ /* 0x001fea0003c00000 */
[----:B------:R1:W2:Y:S02]  /*40f0*/  SHFL.BFLY P4, R40, R64, R62, R43 ;  /* 0x0c00003e40287389 */ /* 0x0002a4000008002b */
[----:B012---:R-:W-:Y:S05]  /*4100*/  ENDCOLLECTIVE ;  /* 0x000000000000791b */ /* 0x007fea0003800000 */
.L_x_2960:
[----:B------:R-:W-:Y:S02]  /*4110*/  HFMA2 R62, -RZ, RZ, 0, 2.384185791015625e-07 ;  /* 0x00000004ff3e7431 */ /* 0x000fe400000001ff */
[----:B------:R-:W-:-:S04]  /*4120*/  FADD.FTZ R65, R64, R40 ;  /* 0x0000002840417221 */ /* 0x000fc80000010000 */
[----:B------:R-:W-:-:S07]  /*4130*/  IMAD.MOV.U32 R64, RZ, RZ, R65 ;  /* 0x000000ffff407224 */ /* 0x000fce00078e0041 */
[----:B------:R-:W-:Y:S05]  /*4140*/  WARPSYNC.COLLECTIVE R42, `(.L_x_2961) ;  /* 0x000000002a087348 */ /* 0x000fea0003c00000 */
[----:B------:R0:W1:Y:S02]  /*4150*/  SHFL.BFLY P4, R40, R64, R62, R43 ;  /* 0x0c00003e40287389 */ /* 0x000064000008002b */
[----:B01----:R-:W-:Y:S05]  /*4160*/  ENDCOLLECTIVE ;  /* 0x000000000000791b */ /* 0x003fea0003800000 */
.L_x_2961:
[----:B------:R-:W-:Y:S01]  /*4170*/  MOV R62, 0x8 ;  /* 0x00000008003e7802 */ /* 0x000fe20000000f00 */
[----:B------:R-:W-:-:S04]  /*4180*/  FADD.FTZ R66, R65, R40 ;  /* 0x0000002841427221 */ /* 0x000fc80000010000 */
[----:B------:R-:W-:-:S07]  /*4190*/  IMAD.MOV.U32 R64, RZ, RZ, R66 ;  /* 0x000000ffff407224 */ /* 0x000fce00078e0042 */
[----:B------:R-:W-:Y:S05]  /*41a0*/  WARPSYNC.COLLECTIVE R42, `(.L_x_2962) ;  /* 0x000000002a087348 */ /* 0x000fea0003c00000 */
[----:B------:R0:W1:Y:S02]  /*41b0*/  SHFL.BFLY P4, R40, R64, R62, R43 ;  /* 0x0c00003e40287389 */ /* 0x000064000008002b */
[----:B01----:R-:W-:Y:S05]  /*41c0*/  ENDCOLLECTIVE ;  /* 0x000000000000791b */ /* 0x003fea0003800000 */
.L_x_2962:
[----:B------:R-:W-:Y:S02]  /*41d0*/  HFMA2 R62, -RZ, RZ, 0, 9.5367431640625e-07 ;  /* 0x00000010ff3e7431 */ /* 0x000fe400000001ff */
[----:B------:R-:W-:-:S04]  /*41e0*/  FADD.FTZ R68, R66, R40 ;  /* 0x0000002842447221 */ /* 0x000fc80000010000 */
[----:B------:R-:W-:-:S07]  /*41f0*/  IMAD.MOV.U32 R64, RZ, RZ, R68 ;  /* 0x000000ffff407224 */ /* 0x000fce00078e0044 */
[----:B------:R-:W-:Y:S05]  /*4200*/  WARPSYNC.COLLECTIVE R42, `(.L_x_2963) ;  /* 0x000000002a087348 */ /* 0x000fea0003c00000 */
[----:B------:R0:W1:Y:S02]  /*4210*/  SHFL.BFLY P4, R40, R64, R62, R43 ;  /* 0x0c00003e40287389 */ /* 0x000064000008002b */
[----:B01----:R-:W-:Y:S05]  /*4220*/  ENDCOLLECTIVE ;  /* 0x000000000000791b */ /* 0x003fea0003800000 */
.L_x_2963:
[----:B------:R-:W-:Y:S02]  /*4230*/  IMAD.MOV.U32 R62, RZ, RZ, 0x1 ;  /* 0x00000001ff3e7424 */ /* 0x000fe400078e00ff */
        /* <DEDUP_REMOVED lines=20> */
[----:B------:R-:W-:-:S07]  /*4380*/  FSEL R64, R40, RZ, !P0 ;  /* 0x000000ff28407208 */ /* 0x000fce0004000000 */
[----:B------:R-:W-:Y:S05]  /*4390*/  WARPSYNC.COLLECTIVE R42, `(.L_x_2964) ;  /* 0x000000002a087348 */ /* 0x000fea0003c00000 */
[----:B------:R0:W1:Y:S02]  /*43a0*/  SHFL.BFLY P4, R40, R64, R62, R43 ;  /* 0x0c00003e40287389 */ /* 0x000064000008002b */
[----:B01----:R-:W-:Y:S05]  /*43b0*/  ENDCOLLECTIVE ;  /* 0x000000000000791b */ /* 0x003fea0003800000 */
.L_x_2964:
[----:B------:R-:W-:Y:S02]  /*43c0*/  HFMA2 R62, -RZ, RZ, 0, 1.1920928955078125e-07 ;  /* 0x00000002ff3e7431 */ /* 0x000fe400000001ff */
[----:B------:R-:W-:-:S04]  /*43d0*/  FADD.FTZ R65, R64, R40 ;  /* 0x0000002840417221 */ /* 0x000fc80000010000 */
[----:B------:R-:W-:-:S07]  /*43e0*/  IMAD.MOV.U32 R64, RZ, RZ, R65 ;  /* 0x000000ffff407224 */ /* 0x000fce00078e0041 */
[----:B------:R-:W-:Y:S05]  /*43f0*/  WARPSYNC.COLLECTIVE R42, `(.L_x_2965) ;  /* 0x000000002a087348 */ /* 0x000fea0003c00000 */
[----:B------:R0:W1:Y:S02]  /*4400*/  SHFL.BFLY P4, R40, R64, R62, R43 ;  /* 0x0c00003e40287389 */ /* 0x000064000008002b */
[----:B01----:R-:W-:Y:S05]  /*4410*/  ENDCOLLECTIVE ;  /* 0x000000000000791b */ /* 0x003fea0003800000 */
.L_x_2965:
[----:B------:R-:W-:Y:S01]  /*4420*/  MOV R62, 0x4 ;  /* 0x00000004003e7802 */ /* 0x000fe20000000f00 */
[----:B------:R-:W-:-:S04]  /*4430*/  FADD.FTZ R66, R65, R40 ;  /* 0x0000002841427221 */ /* 0x000fc80000010000 */
[----:B------:R-:W-:-:S07]  /*4440*/  IMAD.MOV.U32 R64, RZ, RZ, R66 ;  /* 0x000000ffff407224 */ /* 0x000fce00078e0042 */
[----:B------:R-:W-:Y:S05]  /*4450*/  WARPSYNC.COLLECTIVE R42, `(.L_x_2966) ;  /* 0x000000002a087348 */ /* 0x000fea0003c00000 */
[----:B------:R0:W1:Y:S02]  /*4460*/  SHFL.BFLY P4, R40, R64, R62, R43 ;  /* 0x0c00003e40287389 */ /* 0x000064000008002b */
[----:B01----:R-:W-:Y:S05]  /*4470*/  ENDCOLLECTIVE ;  /* 0x000000000000791b */ /* 0x003fea0003800000 */
.L_x_2966:
[----:B------:R-:W-:Y:S02]  /*4480*/  HFMA2 R62, -RZ, RZ, 0, 4.76837158203125e-07 ;  /* 0x00000008ff3e7431 */ /* 0x000fe400000001ff */
[----:B------:R-:W-:-:S04]  /*4490*/  FADD.FTZ R68, R66, R40 ;  /* 0x0000002842447221 */ /* 0x000fc80000010000 */
[----:B------:R-:W-:-:S07]  /*44a0*/  IMAD.MOV.U32 R64, RZ, RZ, R68 ;  /* 0x000000ffff407224 */ /* 0x000fce00078e0044 */
[----:B------:R-:W-:Y:S05]  /*44b0*/  WARPSYNC.COLLECTIVE R42, `(.L_x_2967) ;  /* 0x000000002a087348 */ /* 0x000fea0003c00000 */
[----:B------:R0:W1:Y:S02]  /*44c0*/  SHFL.BFLY P4, R40, R64, R62, R43 ;  /* 0x0c00003e40287389 */ /* 0x000064000008002b */
[----:B01----:R-:W-:Y:S05]  /*44d0*/  ENDCOLLECTIVE ;  /* 0x000000000000791b */ /* 0x003fea0003800000 */
.L_x_2967:
[----:B------:R-:W-:Y:S01]  /*44e0*/  MOV R62, 0x10 ;  /* 0x00000010003e7802 */ /* 0x000fe20000000f00 */
[----:B------:R-:W-:-:S04]  /*44f0*/  FADD.FTZ R69, R68, R40 ;  /* 0x0000002844457221 */ /* 0x000fc80000010000 */
[----:B------:R-:W-:-:S07]  /*4500*/  IMAD.MOV.U32 R64, RZ, RZ, R69 ;  /* 0x000000ffff407224 */ /* 0x000fce00078e0045 */
[----:B------:R-:W-:Y:S05]  /*4510*/  WARPSYNC.COLLECTIVE R42, `(.L_x_2968) ;  /* 0x000000002a087348 */ /* 0x000fea0003c00000 */
[----:B------:R0:W1:Y:S02]  /*4520*/  SHFL.BFLY P4, R40, R64, R62, R43 ;  /* 0x0c00003e40287389 */ /* 0x000064000008002b */
[----:B01----:R-:W-:Y:S05]  /*4530*/  ENDCOLLECTIVE ;  /* 0x000000000000791b */ /* 0x003fea0003800000 */
.L_x_2968:
[----:B------:R-:W-:Y:S05]  /*4540*/  BRA `(.L_x_2969) ;  /* 0xfffffff4007c7947 */ /* 0x000fea000383ffff */
.L_x_2970:
        /* <DEDUP_REMOVED lines=11> */
.L_x_9093:


//--------------------- .text._ZN10layer_norm13ln_fwd_kernelINS_13Kernel_traitsI13__nv_bfloat16S2_fS2_fjLj256ELj1ELj4ELj1ELj16ENS_18Kernel_traits_baseILj256ES2_S2_fS2_fjLj128EEEEELb1ELb0ELb1ELb1EEEvNS_9FwdParamsE --------------------------
	.section	.text._ZN10layer_norm13ln_fwd_kernelINS_13Kernel_traitsI13__nv_bfloat16S2_fS2_fjLj256ELj1ELj4ELj1ELj16ENS_18Kernel_traits_baseILj256ES2_S2_fS2_fjLj128EEEEELb1ELb0ELb1ELb1EEEvNS_9FwdParamsE,"ax",@progbits
	.align	128
        .global         _ZN10layer_norm13ln_fwd_kernelINS_13Kernel_traitsI13__nv_bfloat16S2_fS2_fjLj256ELj1ELj4ELj1ELj16ENS_18Kernel_traits_baseILj256ES2_S2_fS2_fjLj128EEEEELb1ELb0ELb1ELb1EEEvNS_9FwdParamsE
        .type           _ZN10layer_norm13ln_fwd_kernelINS_13Kernel_traitsI13__nv_bfloat16S2_fS2_fjLj256ELj1ELj4ELj1ELj16ENS_18Kernel_traits_baseILj256ES2_S2_fS2_fjLj128EEEEELb1ELb0ELb1ELb1EEEvNS_9FwdParamsE,@function
        .size           _ZN10layer_norm13ln_fwd_kernelINS_13Kernel_traitsI13__nv_bfloat16S2_fS2_fjLj256ELj1ELj4ELj1ELj16ENS_18Kernel_traits_baseILj256ES2_S2_fS2_fjLj128EEEEELb1ELb0ELb1ELb1EEEvNS_9FwdParamsE,(.L_x_9094 - _ZN10layer_norm13ln_fwd_kernelINS_13Kernel_traitsI13__nv_bfloat16S2_fS2_fjLj256ELj1ELj4ELj1ELj16ENS_18Kernel_traits_baseILj256ES2_S2_fS2_fjLj128EEEEELb1ELb0ELb1ELb1EEEvNS_9FwdParamsE)
        .other          _ZN10layer_norm13ln_fwd_kernelINS_13Kernel_traitsI13__nv_bfloat16S2_fS2_fjLj256ELj1ELj4ELj1ELj16ENS_18Kernel_traits_baseILj256ES2_S2_fS2_fjLj128EEEEELb1ELb0ELb1ELb1EEEvNS_9FwdParamsE,@"STO_CUDA_ENTRY STV_DEFAULT"
_ZN10layer_norm13ln_fwd_kernelINS_13Kernel_traitsI13__nv_bfloat16S2_fS2_fjLj256ELj1ELj4ELj1ELj16ENS_18Kernel_traits_baseILj256ES2_S2_fS2_fjLj128EEEEELb1ELb0ELb1ELb1EEEvNS_9FwdParamsE:
.text._ZN10layer_norm13ln_fwd_kernelINS_13Kernel_traitsI13__nv_bfloat16S2_fS2_fjLj256ELj1ELj4ELj1ELj16ENS_18Kernel_traits_baseILj256ES2_S2_fS2_fjLj128EEEEELb1ELb0ELb1ELb1EEEvNS_9FwdParamsE:
        /* <DEDUP_REMOVED lines=34> */
[----:B------:R-:W-:Y:S01]  /*0220*/  UIADD3 UR17, UPT, UPT, UR6, -0x61c88647, URZ ;  /* 0x9e3779b906117890 */ /* 0x000fe2000fffe0ff */
[----:B------:R-:W-:Y:S01]  /*0230*/  IMAD R10, R3, -0x326172a9, RZ ;  /* 0xcd9e8d57030a7824 */ /* 0x000fe200078e02ff */
[----:B------:R-:W-:-:S02]  /*0240*/  UIADD3 UR18, UPT, UPT, UR7, -0x4498517b, URZ ;  /* 0xbb67ae8507127890 */ /* 0x000fc4000fffe0ff */
[----:B------:R-:W-:Y:S02]  /*0250*/  UIADD3 UR19, UPT, UPT, UR6, 0x3c6ef372, URZ ;  /* 0x3c6ef37206137890 */ /* 0x000fe4000fffe0ff */
[----:B------:R-:W-:Y:S02]  /*0260*/  UIADD3 UR20, UPT, UPT, UR7, 0x76cf5d0a, URZ ;  /* 0x76cf5d0a07147890 */ /* 0x000fe4000fffe0ff */
[----:B------:R-:W-:Y:S02]  /*0270*/  UIADD3 UR21, UPT, UPT, UR6, -0x255992d5, URZ ;  /* 0xdaa66d2b06157890 */ /* 0x000fe4000fffe0ff */
[----:B------:R-:W-:Y:S02]  /*0280*/  UIADD3 UR22, UPT, UPT, UR7, 0x32370b8f, URZ ;  /* 0x32370b8f07167890 */ /* 0x000fe4000fffe0ff */
[----:B------:R-:W-:Y:S02]  /*0290*/  UIADD3 UR23, UPT, UPT, UR6, 0x78dde6e4, URZ ;  /* 0x78dde6e406177890 */ /* 0x000fe4000fffe0ff */
[----:B------:R-:W-:Y:S01]  /*02a0*/  UIADD3 UR24, UPT, UPT, UR7, -0x126145ec, URZ ;  /* 0xed9eba1407187890 */ /* 0x000fe2000fffe0ff */
[----:B0-----:R-:W-:Y:S01]  /*02b0*/  IMAD.WIDE.U32 R16, R2, 0x10, R16 ;  /* 0x0000001002107825 */ /* 0x001fe200078e0010 */
[----:B------:R-:W-:-:S02]  /*02c0*/  UIADD3 UR25, UPT, UPT, UR6, 0x1715609d, URZ ;  /* 0x1715609d06197890 */ /* 0x000fc4000fffe0ff */
[----:B------:R-:W-:Y:S02]  /*02d0*/  UIADD3 UR26, UPT, UPT, UR7, -0x56f99767, URZ ;  /* 0xa9066899071a7890 */ /* 0x000fe4000fffe0ff */
[----:B------:R-:W-:Y:S01]  /*02e0*/  UIADD3 UR27, UPT, UPT, UR6, -0x4ab325aa, URZ ;  /* 0xb54cda56061b7890 */ /* 0x000fe2000fffe0ff */
[----:B------:R-:W2:Y:S01]  /*02f0*/  LDG.E.128 R16, desc[UR8][R16.64] ;  /* 0x0000000810107981 */ /* 0x000ea2000c1e1d00 */
[----:B------:R-:W-:Y:S01]  /*0300*/  UIADD3 UR28, UPT, UPT, UR7, 0x646e171e, URZ ;  /* 0x646e171e071c7890 */ /* 0x000fe2000fffe0ff */
[----:B-1---5:R-:W-:Y:S01]  /*0310*/  @P1 IADD3 R8, P0, PT, R6, R5, RZ ;  /* 0x0000000506081210 */ /* 0x022fe20007f1e0ff */
[----:B------:R-:W-:Y:S01]  /*0320*/  IMAD.HI.U32 R6, R3, -0x326172a9, RZ ;  /* 0xcd9e8d5703067827 */ /* 0x000fe200078e00ff */
[----:B------:R-:W-:Y:S01]  /*0330*/  UIADD3 UR29, UPT, UPT, UR6, 0x5384540f, URZ ;  /* 0x5384540f061d7890 */ /* 0x000fe2000fffe0ff */
[----:B------:R-:W-:Y:S01]  /*0340*/  BSSY B0, `(.L_x_2971) ;  /* 0x00003b8000007945 */ /* 0x000fe20003800000 */
[----:B------:R-:W-:Y:S01]  /*0350*/  @P1 IADD3.X R9, PT, PT, RZ, R7, RZ, P0, !PT ;  /* 0x00000007ff091210 */ /* 0x000fe200007fe4ff */
[----:B------:R-:W-:Y:S01]  /*0360*/  UIADD3 UR30, UPT, UPT, UR7, 0x1fd5c5a3, URZ ;  /* 0x1fd5c5a3071e7890 */ /* 0x000fe2000fffe0ff */
[----:B------:R-:W-:Y:S01]  /*0370*/  PRMT R40, R12, 0x7632, R40 ;  /* 0x000076320c287816 */ /* 0x000fe20000000028 */
[----:B------:R-:W0:Y:S01]  /*0380*/  LDCU.U8 UR4, c[0x0][0x410] ;  /* 0x00008200ff0477ac */ /* 0x000e220008000000 */
[C-C-:B------:R-:W-:Y:S01]  /*0390*/  SHF.R.U64 R4, R8.reuse, 0x2, R9.reuse ;  /* 0x0000000208047819 */ /* 0x140fe20000001209 */
[----:B------:R-:W-:Y:S01]  /*03a0*/  IMAD.MOV.U32 R41, RZ, RZ, RZ ;  /* 0x000000ffff297224 */ /* 0x000fe200078e00ff */
        /* <DEDUP_REMOVED lines=9> */
[----:B------:R-:W-:Y:S02]  /*0440*/  UIADD3 UR33, UPT, UPT, UR6, -0x700cb87f, URZ ;  /* 0x8ff3478106217890 */ /* 0x000fe4000fffe0ff */
[----:B------:R-:W-:Y:S01]  /*0450*/  UIADD3 UR34, UPT, UPT, UR7, -0x695add53, URZ ;  /* 0x96a522ad07227890 */ /* 0x000fe2000fffe0ff */
[C---:B------:R-:W-:Y:S01]  /*0460*/  IMAD.HI.U32 R9, R7.reuse, -0x326172a9, RZ ;  /* 0xcd9e8d5707097827 */ /* 0x040fe200078e00ff */
        /* <DEDUP_REMOVED lines=55> */
[----:B------:R-:W-:Y:S02]  /*07e0*/  PRMT R9, R15, 0x7632, R9 ;  /* 0x000076320f097816 */ /* 0x000fe40000000009 */
[----:B------:R-:W-:Y:S01]  /*07f0*/  PRMT R11, R13, 0x7632, R11 ;  /* 0x000076320d0b7816 */ /* 0x000fe2000000000b */
[----:B------:R-:W-:Y:S01]  /*0800*/  IMAD R52, R21, -0x2daee0ad, RZ ;  /* 0xd2511f5315347824 */ /* 0x000fe200078e02ff */
[----:B------:R-:W-:Y:S01]  /*0810*/  LOP3.LUT R7, R10, UR33, R7, 0x96, !PT ;  /* 0x000000210a077c12 */ /* 0x000fe2000f8e9607 */
[----:B------:R-:W-:Y:S01]  /*0820*/  IMAD R54, R54, -0x326172a9, RZ ;  /* 0xcd9e8d5736367824 */ /* 0x000fe200078e02ff */
[----:B------:R-:W-:Y:S02]  /*0830*/  PRMT R10, R14, 0x7632, R10 ;  /* 0x000076320e0a7816 */ /* 0x000fe4000000000a */
[----:B--2---:R-:W-:-:S02]  /*0840*/  PRMT R42, R16, 0x7632, R42 ;  /* 0x00007632102a7816 */ /* 0x004fc4000000002a */
[----:B------:R-:W-:Y:S02]  /*0850*/  PRMT R43, R17, 0x7632, R43 ;  /* 0x00007632112b7816 */ /* 0x000fe4000000002b */
[----:B------:R-:W-:Y:S02]  /*0860*/  PRMT R44, R18, 0x7632, R44 ;  /* 0x00007632122c7816 */ /* 0x000fe4000000002c */
[----:B01-34-:R-:W-:-:S07]  /*0870*/  PRMT R45, R19, 0x7632, R45 ;  /* 0x00007632132d7816 */ /* 0x01bfce000000002d */
.L_x_3033:
[----:B0-----:R-:W0:Y:S08]  /*0880*/  LDC.64 R32, c[0x0][0x3f0] ;  /* 0x0000fc00ff207b82 */ /* 0x001e300000000a00 */
[----:B------:R-:W1:Y:S01]  /*0890*/  LDC R65, c[0x0][0x388] ;  /* 0x0000e200ff417b82 */ /* 0x000e620000000800 */
[----:B0-----:R-:W-:-:S06]  /*08a0*/  IMAD.WIDE R34, R0, 0x4, R32 ;  /* 0x0000000400227825 */ /* 0x001fcc00078e0220 */
[----:B------:R-:W2:Y:S01]  /*08b0*/  LDG.E R34, desc[UR8][R34.64] ;  /* 0x0000000822227981 */ /* 0x000ea2000c1e1900 */
[----:B------:R-:W-:Y:S01]  /*08c0*/  ISETP.NE.U32.AND P0, PT, RZ, UR10, PT ;  /* 0x0000000aff007c0c */ /* 0x000fe2000bf05070 */
[----:B-1----:R-:W-:-:S03]  /*08d0*/  IMAD R36, R0, R65, RZ ;  /* 0x0000004100247224 */ /* 0x002fc600078e02ff */
[----:B------:R-:W-:Y:S02]  /*08e0*/  ISETP.NE.AND.EX P0, PT, RZ, UR11, PT, P0 ;  /* 0x0000000bff007c0c */ /* 0x000fe4000bf05300 */
[----:B------:R-:W-:-:S04]  /*08f0*/  SHF.R.S32.HI R37, RZ, 0x1f, R36 ;  /* 0x0000001fff257819 */ /* 0x000fc80000011424 */
[----:B------:R-:W-:-:S04]  /*0900*/  LEA.HI R37, R37, R36, RZ, 0x3 ;  /* 0x0000002425257211 */ /* 0x000fc800078f18ff */
[----:B------:R-:W-:-:S03]  /*0910*/  LEA.HI.SX32 R51, R37, R2, 0x1d ;  /* 0x0000000225337211 */ /* 0x000fc600078feaff */
[----:B------:R-:W0:Y:S02]  /*0920*/  @P0 LDC.64 R38, c[0x0][0x3a0] ;  /* 0x0000e800ff260b82 */ /* 0x000e240000000a00 */
[----:B0-----:R-:W-:-:S05]  /*0930*/  @P0 IMAD.WIDE.U32 R38, R51, 0x20, R38 ;  /* 0x0000002033260825 */ /* 0x001fca00078e0026 */
[----:B------:R-:W3:Y:S04]  /*0940*/  @P0 LDG.E.128 R20, desc[UR8][R38.64] ;  /* 0x0000000826140981 */ /* 0x000ee8000c1e1d00 */
[----:B------:R0:W4:Y:S01]  /*0950*/  @P0 LDG.E.128 R24, desc[UR8][R38.64+0x10] ;  /* 0x0000100826180981 */ /* 0x000122000c1e1d00 */
[----:B--2---:R-:W-:-:S13]  /*0960*/  ISETP.GE.AND P2, PT, R34, 0x1, PT ;  /* 0x000000012200780c */ /* 0x004fda0003f46270 */
[----:B------:R-:W-:Y:S01]  /*0970*/  @P2 IADD3 R46, PT, PT, R34, -0x1, RZ ;  /* 0xffffffff222e2810 */ /* 0x000fe20007ffe0ff */
[----:B------:R-:W1:Y:S04]  /*0980*/  @P2 LDC.64 R32, c[0x0][0x390] ;  /* 0x0000e400ff202b82 */ /* 0x000e680000000a00 */
[----:B------:R-:W-:-:S04]  /*0990*/  @P2 IMAD R46, R46, R65, RZ ;  /* 0x000000412e2e2224 */ /* 0x000fc800078e02ff */
[----:B------:R-:W2:Y:S01]  /*09a0*/  LDC.64 R34, c[0x0][0x3f8] ;  /* 0x0000fe00ff227b82 */ /* 0x000ea20000000a00 */
[----:B------:R-:W-:-:S04]  /*09b0*/  @P2 SHF.R.S32.HI R37, RZ, 0x1f, R46 ;  /* 0x0000001fff252819 */ /* 0x000fc8000001142e */
[----:B------:R-:W-:Y:S02]  /*09c0*/  @P2 LEA.HI R37, R37, R46, RZ, 0x3 ;  /* 0x0000002e25252211 */ /* 0x000fe400078f18ff */
[----:B------:R-:W-:Y:S02]  /*09d0*/  CS2R R46, SRZ ;  /* 0x00000000002e7805 */ /* 0x000fe4000001ff00 */
[----:B------:R-:W-:Y:S01]  /*09e0*/  @P2 LEA.HI.SX32 R46, R37, R2, 0x1d ;  /* 0x00000002252e2211 */ /* 0x000fe200078feaff */
[----:B--2---:R-:W-:-:S05]  /*09f0*/  IMAD.WIDE R62, R0, 0x4, R34 ;  /* 0x00000004003e7825 */ /* 0x004fca00078e0222 */
[----:B------:R-:W5:Y:S01]  /*0a00*/  LDG.E R64, desc[UR8][R62.64] ;  /* 0x000000083e407981 */ /* 0x000f62000c1e1900 */
[----:B------:R-:W-:Y:S01]  /*0a10*/  @P2 IMAD.MOV.U32 R47, RZ, RZ, RZ ;  /* 0x000000ffff2f2224 */ /* 0x000fe200078e00ff */
[C---:B-1----:R-:W-:Y:S01]  /*0a20*/  @P2 LEA R48, P3, R46.reuse, R32, 0x4 ;  /* 0x000000202e302211 */ /* 0x042fe200078620ff */
[----:B------:R-:W-:Y:S03]  /*0a30*/  BSSY.RECONVERGENT B1, `(.L_x_2972) ;  /* 0x0000062000017945 */ /* 0x000fe60003800200 */
[----:B------:R-:W-:Y:S02]  /*0a40*/  @P2 LEA.HI.X R49, R46, R33, R47, 0x4, P3 ;  /* 0x000000212e312211 */ /* 0x000fe400018f242f */
[----:B------:R-:W-:Y:S02]  /*0a50*/  CS2R R32, SRZ ;  /* 0x0000000000207805 */ /* 0x000fe4000001ff00 */
[----:B------:R-:W-:-:S02]  /*0a60*/  CS2R R34, SRZ ;  /* 0x0000000000227805 */ /* 0x000fc4000001ff00 */
[----:B------:R-:W-:Y:S02]  /*0a70*/  CS2R R36, SRZ ;  /* 0x0000000000247805 */ /* 0x000fe4000001ff00 */
[----:B0-----:R-:W-:Y:S01]  /*0a80*/  CS2R R38, SRZ ;  /* 0x0000000000267805 */ /* 0x001fe2000001ff00 */
[----:B------:R0:W5:Y:S01]  /*0a90*/  @P2 LDG.E.128 R28, desc[UR8][R48.64] ;  /* 0x00000008301c2981 */ /* 0x000162000c1e1d00 */
[----:B---3--:R-:W-:Y:S01]  /*0aa0*/  @P0 MOV R32, R20 ;  /* 0x0000001400200202 */ /* 0x008fe20000000f00 */
[----:B------:R-:W-:Y:S01]  /*0ab0*/  @P0 IMAD.MOV.U32 R33, RZ, RZ, R21 ;  /* 0x000000ffff210224 */ /* 0x000fe200078e0015 */
[----:B------:R-:W-:Y:S01]  /*0ac0*/  @P0 MOV R34, R22 ;  /* 0x0000001600220202 */ /* 0x000fe20000000f00 */
[----:B------:R-:W-:Y:S01]  /*0ad0*/  @P0 IMAD.MOV.U32 R35, RZ, RZ, R23 ;  /* 0x000000ffff230224 */ /* 0x000fe200078e0017 */
[----:B----4-:R-:W-:Y:S01]  /*0ae0*/  @P0 MOV R36, R24 ;  /* 0x0000001800240202 */ /* 0x010fe20000000f00 */
[----:B------:R-:W-:Y:S01]  /*0af0*/  @P0 IMAD.MOV.U32 R37, RZ, RZ, R25 ;  /* 0x000000ffff250224 */ /* 0x000fe200078e0019 */
[----:B------:R-:W-:Y:S01]  /*0b00*/  @P0 MOV R38, R26 ;  /* 0x0000001a00260202 */ /* 0x000fe20000000f00 */
[----:B------:R-:W-:Y:S01]  /*0b10*/  @P0 IMAD.MOV.U32 R39, RZ, RZ, R27 ;  /* 0x000000ffff270224 */ /* 0x000fe200078e001b */
[----:B0-----:R-:W-:Y:S01]  /*0b20*/  MOV R48, R8 ;  /* 0x0000000800307202 */ /* 0x001fe20000000f00 */
[----:B------:R-:W-:Y:S06]  /*0b30*/  @!P2 BRA `(.L_x_2973) ;  /* 0x000000040044a947 */ /* 0x000fec0003800000 */
        /* <DEDUP_REMOVED lines=13> */
.L_x_2976:
        /* <DEDUP_REMOVED lines=13> */
.L_x_2978:
[----:B------:R-:W-:Y:S05]  /*0ce0*/  BSYNC.RECONVERGENT B3 ;  /* 0x0000000000037941 */ /* 0x000fea0003800200 */
.L_x_2977:
        /* <DEDUP_REMOVED lines=43> */
.L_x_2975:
[----:B------:R-:W-:Y:S05]  /*0fa0*/  BSYNC.RECONVERGENT B2 ;  /* 0x0000000000027941 */ /* 0x000fea0003800200 */
.L_x_2974:
        /* <DEDUP_REMOVED lines=10> */
.L_x_2973:
[----:B------:R-:W-:Y:S05]  /*1050*/  BSYNC.RECONVERGENT B1 ;  /* 0x0000000000017941 */ /* 0x000fea0003800200 */
.L_x_2972:
        /* <DEDUP_REMOVED lines=16> */
.L_x_2983:
        /* <DEDUP_REMOVED lines=13> */
.L_x_2985:
[----:B------:R-:W-:Y:S05]  /*1230*/  BSYNC.RECONVERGENT B3 ;  /* 0x0000000000037941 */ /* 0x000fea0003800200 */
.L_x_2984:
        /* <DEDUP_REMOVED lines=41> */
[----:B------:R-:W-:-:S07]  /*14d0*/  LOP3.LUT R6, R6, UR34, R49, 0x96, !PT ;  /* 0x0000002206067c12 */ /* 0x000fce000f8e9631 */
.L_x_2982:
[----:B------:R-:W-:Y:S05]  /*14e0*/  BSYNC.RECONVERGENT B2 ;  /* 0x0000000000027941 */ /* 0x000fea0003800200 */
.L_x_2981:
        /* <DEDUP_REMOVED lines=11> */
.L_x_2980:
[----:B------:R-:W-:Y:S05]  /*15a0*/  BSYNC.RECONVERGENT B1 ;  /* 0x0000000000017941 */ /* 0x000fea0003800200 */
.L_x_2979:
        /* <DEDUP_REMOVED lines=16> */
.L_x_2990:
        /* <DEDUP_REMOVED lines=13> */
.L_x_2992:
[----:B------:R-:W-:Y:S05]  /*1780*/  BSYNC.RECONVERGENT B3 ;  /* 0x0000000000037941 */ /* 0x000fea0003800200 */
.L_x_2991:
        /* <DEDUP_REMOVED lines=43> */
.L_x_2989:
[----:B------:R-:W-:Y:S05]  /*1a40*/  BSYNC.RECONVERGENT B2 ;  /* 0x0000000000027941 */ /* 0x000fea0003800200 */
.L_x_2988:
        /* <DEDUP_REMOVED lines=10> */
.L_x_2987:
[----:B------:R-:W-:Y:S05]  /*1af0*/  BSYNC.RECONVERGENT B1 ;  /* 0x0000000000017941 */ /* 0x000fea0003800200 */
.L_x_2986:
        /* <DEDUP_REMOVED lines=16> */
.L_x_2997:
        /* <DEDUP_REMOVED lines=13> */
.L_x_2999:
[----:B------:R-:W-:Y:S05]  /*1cd0*/  BSYNC.RECONVERGENT B3 ;  /* 0x0000000000037941 */ /* 0x000fea0003800200 */
.L_x_2998:
        /* <DEDUP_REMOVED lines=42> */
[----:B------:R-:W-:-:S07]  /*1f80*/  IMAD.MOV.U32 R52, RZ, RZ, R48 ;  /* 0x000000ffff347224 */ /* 0x000fce00078e0030 */
.L_x_2996:
[----:B------:R-:W-:Y:S05]  /*1f90*/  BSYNC.RECONVERGENT B2 ;  /* 0x0000000000027941 */ /* 0x000fea0003800200 */
.L_x_2995:
        /* <DEDUP_REMOVED lines=11> */
.L_x_2994:
[----:B------:R-:W-:Y:S05]  /*2050*/  BSYNC.RECONVERGENT B1 ;  /* 0x0000000000017941 */ /* 0x000fea0003800200 */
.L_x_2993:
        /* <DEDUP_REMOVED lines=16> */
.L_x_3004:
        /* <DEDUP_REMOVED lines=13> */
.L_x_3006:
[----:B------:R-:W-:Y:S05]  /*2230*/  BSYNC.RECONVERGENT B3 ;  /* 0x0000000000037941 */ /* 0x000fea0003800200 */
.L_x_3005:
        /* <DEDUP_REMOVED lines=43> */
.L_x_3003:
[----:B------:R-:W-:Y:S05]  /*24f0*/  BSYNC.RECONVERGENT B2 ;  /* 0x0000000000027941 */ /* 0x000fea0003800200 */
.L_x_3002:
        /* <DEDUP_REMOVED lines=10> */
.L_x_3001:
[----:B------:R-:W-:Y:S05]  /*25a0*/  BSYNC.RECONVERGENT B1 ;  /* 0x0000000000017941 */ /* 0x000fea0003800200 */
.L_x_3000:
        /* <DEDUP_REMOVED lines=16> */
.L_x_3011:
        /* <DEDUP_REMOVED lines=13> */
.L_x_3013:
[----:B------:R-:W-:Y:S05]  /*2780*/  BSYNC.RECONVERGENT B3 ;  /* 0x0000000000037941 */ /* 0x000fea0003800200 */
.L_x_3012:
        /* <DEDUP_REMOVED lines=43> */
.L_x_3010:
[----:B------:R-:W-:Y:S05]  /*2a40*/  BSYNC.RECONVERGENT B2 ;  /* 0x0000000000027941 */ /* 0x000fea0003800200 */
.L_x_3009:
        /* <DEDUP_REMOVED lines=11> */
.L_x_3008:
[----:B------:R-:W-:Y:S05]  /*2b00*/  BSYNC.RECONVERGENT B1 ;  /* 0x0000000000017941 */ /* 0x000fea0003800200 */
.L_x_3007:
        /* <DEDUP_REMOVED lines=16> */
.L_x_3018:
        /* <DEDUP_REMOVED lines=13> */
.L_x_3020:
[----:B------:R-:W-:Y:S05]  /*2ce0*/  BSYNC.RECONVERGENT B3 ;  /* 0x0000000000037941 */ /* 0x000fea0003800200 */
.L_x_3019:
        /* <DEDUP_REMOVED lines=43> */
.L_x_3017:
[----:B------:R-:W-:Y:S05]  /*2fa0*/  BSYNC.RECONVERGENT B2 ;  /* 0x0000000000027941 */ /* 0x000fea0003800200 */
.L_x_3016:
        /* <DEDUP_REMOVED lines=10> */
.L_x_3015:
[----:B------:R-:W-:Y:S05]  /*3050*/  BSYNC.RECONVERGENT B1 ;  /* 0x0000000000017941 */ /* 0x000fea0003800200 */
.L_x_3014:
        /* <DEDUP_REMOVED lines=16> */
.L_x_3025:
        /* <DEDUP_REMOVED lines=13> */
.L_x_3027:
[----:B------:R-:W-:Y:S05]  /*3230*/  BSYNC.RECONVERGENT B3 ;  /* 0x0000000000037941 */ /* 0x000fea0003800200 */
.L_x_3026:
        /* <DEDUP_REMOVED lines=43> */
.L_x_3024:
[----:B------:R-:W-:Y:S05]  /*34f0*/  BSYNC.RECONVERGENT B2 ;  /* 0x0000000000027941 */ /* 0x000fea0003800200 */
.L_x_3023:
        /* <DEDUP_REMOVED lines=11> */
.L_x_3022:
[----:B------:R-:W-:Y:S05]  /*35b0*/  BSYNC.RECONVERGENT B1 ;  /* 0x0000000000017941 */ /* 0x000fea0003800200 */
.L_x_3021:
[----:B------:R-:W0:Y:S01]  /*35c0*/  LDC.64 R48, c[0x0][0x3a8] ;  /* 0x0000ea00ff307b82 */ /* 0x000e220000000a00 */
[----:B------:R-:W-:Y:S01]  /*35d0*/  BSSY.RECONVERGENT B1, `(.L_x_3028) ;  /* 0x0000015000017945 */ /* 0x000fe20003800200 */
[----:B0-----:R-:W-:-:S05]  /*35e0*/  IMAD.WIDE.U32 R48, R51, 0x20, R48 ;  /* 0x0000002033307825 */ /* 0x001fca00078e0030 */
[----:B------:R0:W-:Y:S04]  /*35f0*/  STG.E.128 desc[UR8][R48.64], R32 ;  /* 0x0000002030007986 */ /* 0x0001e8000c101d08 */
[----:B------:R0:W-:Y:S01]  /*3600*/  STG.E.128 desc[UR8][R48.64+0x10], R36 ;  /* 0x0000102430007986 */ /* 0x0001e2000c101d08 */
[----:B------:R-:W-:Y:S05]  /*3610*/  @!P2 BRA `(.L_x_3029) ;  /* 0x000000000040a947 */ /* 0x000fea0003800000 */
[----:B0-----:R-:W-:Y:S02]  /*3620*/  IMAD.U32 R48, R60, 0x10000, RZ ;  /* 0x000100003c307824 */ /* 0x001fe400078e00ff */
[----:B------:R-:W-:-:S03]  /*3630*/  IMAD.WIDE.U32 R62, R57, 0x1000000, RZ ;  /* 0x01000000393e7825 */ /* 0x000fc600078e00ff */
[----:B------:R-:W-:-:S04]  /*3640*/  LOP3.LUT R48, R48, 0xff0000, RZ, 0xc0, !PT ;  /* 0x00ff000030307812 */ /* 0x000fc800078ec0ff */
[----:B------:R-:W-:Y:S02]  /*3650*/  PRMT R51, R48, 0x4210, R61 ;  /* 0x0000421030337816 */ /* 0x000fe4000000003d */
[----:B------:R-:W-:-:S04]  /*3660*/  SHF.L.U32 R48, R59, 0x8, RZ ;  /* 0x000000083b307819 */ /* 0x000fc800000006ff */
        /* <DEDUP_REMOVED lines=11> */
.L_x_3029:
[----:B------:R-:W-:Y:S05]  /*3720*/  BSYNC.RECONVERGENT B1 ;  /* 0x0000000000017941 */ /* 0x000fea0003800200 */
.L_x_3028:
[----:B------:R-:W-:Y:S01]  /*3730*/  FADD.FTZ R46, RZ, R32 ;  /* 0x00000020ff2e7221 */ /* 0x000fe20000010000 */
        /* <DEDUP_REMOVED lines=8> */
[----:B-1----:R-:W-:Y:S01]  /*37c0*/  FADD.FTZ R51, R46, R39 ;  /* 0x000000272e337221 */ /* 0x002fe20000010000 */
        /* <DEDUP_REMOVED lines=13> */
[C---:B------:R-:W-:Y:S01]  /*38a0*/  FADD.FTZ R46, -R63.reuse, R32 ;  /* 0x000000203f2e7221 */ /* 0x040fe20000010100 */
[----:B0-----:R-:W-:-:S03]  /*38b0*/  FADD.FTZ R49, -R63, R33 ;  /* 0x000000213f317221 */ /* 0x001fc60000010100 */
        /* <DEDUP_REMOVED lines=23> */
.L_x_3045:
[----:B-1----:R-:W-:Y:S01]  /*3a30*/  FADD.FTZ R46, R68, R46 ;  /* 0x0000002e442e7221 */ /* 0x002fe20000010000 */
[----:B------:R-:W1:Y:S01]  /*3a40*/  @!P0 LDC.64 R48, c[0x0][0x3c0] ;  /* 0x0000f000ff308b82 */ /* 0x000e620000000a00 */
[----:B------:R-:W-:Y:S02]  /*3a50*/  BSSY.RECONVERGENT B1, `(.L_x_3031) ;  /* 0x0000042000017945 */ /* 0x000fe40003800200 */
        /* <DEDUP_REMOVED lines=13> */
[----:B------:R-:W-:Y:S01]  /*3b30*/  IMAD.U32 R47, R16, 0x10000, RZ ;  /* 0x00010000102f7824 */ /* 0x000fe200078e00ff */
[----:B------:R-:W-:Y:S01]  /*3b40*/  SHF.L.U32 R49, R12, 0x10, RZ ;  /* 0x000000100c317819 */ /* 0x000fe200000006ff */
[----:B------:R-:W-:Y:S01]  /*3b50*/  VIADD R64, R64, 0xffffffff ;  /* 0xffffffff40407836 */ /* 0x000fe20000000000 */
[----:B------:R-:W-:Y:S01]  /*3b60*/  SHF.L.U32 R62, R44, 0x10, RZ ;  /* 0x000000102c3e7819 */ /* 0x000fe200000006ff */
[C---:B------:R-:W-:Y:S01]  /*3b70*/  FADD.FTZ R32, -R63.reuse, R32 ;  /* 0x000000203f207221 */ /* 0x040fe20000010100 */
[C---:B------:R-:W-:Y:S01]  /*3b80*/  FADD.FTZ R34, -R63.reuse, R34 ;  /* 0x000000223f227221 */ /* 0x040fe20000010100 */
[C---:B------:R-:W-:Y:S01]  /*3b90*/  FADD.FTZ R36, -R63.reuse, R36 ;  /* 0x000000243f247221 */ /* 0x040fe20000010100 */
[----:B------:R-:W-:Y:S01]  /*3ba0*/  FADD.FTZ R48, -R63, R33 ;  /* 0x000000213f307221 */ /* 0x000fe20000010100 */
[C---:B------:R-:W-:Y:S01]  /*3bb0*/  FMUL.FTZ R32, R51.reuse, R32 ;  /* 0x0000002033207220 */ /* 0x040fe20000410000 */
[----:B------:R-:W-:Y:S01]  /*3bc0*/  FMUL.FTZ R34, R51, R34 ;  /* 0x0000002233227220 */ /* 0x000fe20000410000 */
[----:B------:R-:W-:-:S02]  /*3bd0*/  IMAD R65, R64, R65, RZ ;  /* 0x0000004140417224 */ /* 0x000fc400078e02ff */
[----:B------:R-:W-:Y:S01]  /*3be0*/  FADD.FTZ R66, -R63, R39 ;  /* 0x000000273f427221 */ /* 0x000fe20000010100 */
[----:B------:R-:W-:Y:S01]  /*3bf0*/  FFMA.FTZ R32, R32, R47, R49 ;  /* 0x0000002f20207223 */ /* 0x000fe20000010031 */
[----:B------:R-:W-:Y:S01]  /*3c00*/  SHF.L.U32 R49, R13, 0x10, RZ ;  /* 0x000000100d317819 */ /* 0x000fe200000006ff */
[----:B------:R-:W-:Y:S02]  /*3c10*/  IMAD.U32 R47, R17, 0x10000, RZ ;  /* 0x00010000112f7824 */ /* 0x000fe400078e00ff */
[----:B------:R-:W-:Y:S01]  /*3c20*/  FADD.FTZ R50, -R63, R35 ;  /* 0x000000233f327221 */ /* 0x000fe20000010100 */
[C---:B------:R-:W-:Y:S01]  /*3c30*/  FMUL.FTZ R35, R51.reuse, R48 ;  /* 0x0000003033237220 */ /* 0x040fe20000410000 */
[C---:B------:R-:W-:Y:S01]  /*3c40*/  FMUL.FTZ R66, R51.reuse, R66 ;  /* 0x0000004233427220 */ /* 0x040fe20000410000 */
[----:B------:R-:W-:Y:S01]  /*3c50*/  FFMA.FTZ R46, R34, R47, R49 ;  /* 0x0000002f222e7223 */ /* 0x000fe20000010031 */
[----:B------:R-:W-:Y:S01]  /*3c60*/  FMUL.FTZ R34, R51, R36 ;  /* 0x0000002433227220 */ /* 0x000fe20000410000 */
[----:B------:R-:W-:Y:S01]  /*3c70*/  FADD.FTZ R36, -R63, R37 ;  /* 0x000000253f247221 */ /* 0x000fe20000010100 */
[----:B------:R-:W-:Y:S01]  /*3c80*/  SHF.L.U32 R47, R18, 0x10, RZ ;  /* 0x00000010122f7819 */ /* 0x000fe200000006ff */
[----:B------:R-:W-:-:S02]  /*3c90*/  IMAD.U32 R49, R14, 0x10000, RZ ;  /* 0x000100000e317824 */ /* 0x000fc400078e00ff */
[----:B------:R-:W-:Y:S01]  /*3ca0*/  FADD.FTZ R38, -R63, R38 ;  /* 0x000000263f267221 */ /* 0x000fe20000010100 */
[----:B------:R-:W-:Y:S01]  /*3cb0*/  FMUL.FTZ R33, R51, R36 ;  /* 0x0000002433217220 */ /* 0x000fe20000410000 */
[----:B------:R-:W-:Y:S01]  /*3cc0*/  IMAD.U32 R64, R10, 0x10000, RZ ;  /* 0x000100000a407824 */ /* 0x000fe200078e00ff */
[----:B------:R-:W1:Y:S01]  /*3cd0*/  LDC.64 R36, c[0x0][0x428] ;  /* 0x00010a00ff247b82 */ /* 0x000e620000000a00 */
[----:B------:R-:W-:Y:S01]  /*3ce0*/  FFMA.FTZ R34, R34, R47, R49 ;  /* 0x0000002f22227223 */ /* 0x000fe20000010031 */
[----:B------:R-:W-:Y:S01]  /*3cf0*/  SHF.L.U32 R47, R45, 0x10, RZ ;  /* 0x000000102d2f7819 */ /* 0x000fe200000006ff */
[----:B------:R-:W-:Y:S01]  /*3d00*/  IMAD.U32 R49, R9, 0x10000, RZ ;  /* 0x0001000009317824 */ /* 0x000fe200078e00ff */
[----:B------:R-:W-:Y:S01]  /*3d10*/  SHF.R.S32.HI R48, RZ, 0x1f, R65 ;  /* 0x0000001fff307819 */ /* 0x000fe20000011441 */
[----:B------:R-:W-:Y:S01]  /*3d20*/  FFMA.FTZ R33, R33, R62, R64 ;  /* 0x0000003e21217223 */ /* 0x000fe20000010040 */
[C---:B------:R-:W-:Y:S01]  /*3d30*/  FMUL.FTZ R39, R51.reuse, R38 ;  /* 0x0000002633277220 */ /* 0x040fe20000410000 */
[----:B------:R-:W-:Y:S01]  /*3d40*/  FFMA.FTZ R66, R66, R47, R49 ;  /* 0x0000002f42427223 */ /* 0x000fe20000010031 */
[----:B------:R-:W-:Y:S01]  /*3d50*/  LEA.HI R65, R48, R65, RZ, 0x3 ;  /* 0x0000004130417211 */ /* 0x000fe200078f18ff */
[----:B------:R-:W-:Y:S01]  /*3d60*/  FMUL.FTZ R38, R51, R50 ;  /* 0x0000003233267220 */ /* 0x000fe20000410000 */
[----:B------:R-:W-:Y:S01]  /*3d70*/  SHF.L.U32 R49, R11, 0x10, RZ ;  /* 0x000000100b317819 */ /* 0x000fe200000006ff */
[----:B------:R-:W-:Y:S01]  /*3d80*/  IMAD.U32 R47, R43, 0x10000, RZ ;  /* 0x000100002b2f7824 */ /* 0x000fe200078e00ff */
[----:B------:R-:W-:Y:S01]  /*3d90*/  SHF.L.U32 R62, R19, 0x10, RZ ;  /* 0x00000010133e7819 */ /* 0x000fe200000006ff */
[----:B------:R-:W-:Y:S01]  /*3da0*/  IMAD.U32 R64, R15, 0x10000, RZ ;  /* 0x000100000f407824 */ /* 0x000fe200078e00ff */
[----:B------:R-:W-:Y:S01]  /*3db0*/  SHF.L.U32 R48, R42, 0x10, RZ ;  /* 0x000000102a307819 */ /* 0x000fe200000006ff */
[----:B------:R-:W-:-:S02]  /*3dc0*/  IMAD.U32 R50, R40, 0x10000, RZ ;  /* 0x0001000028327824 */ /* 0x000fc400078e00ff */
[----:B------:R-:W-:Y:S01]  /*3dd0*/  FFMA.FTZ R49, R38, R47, R49 ;  /* 0x0000002f26317223 */ /* 0x000fe20000010031 */
[----:B------:R-:W-:Y:S01]  /*3de0*/  FFMA.FTZ R39, R39, R62, R64 ;  /* 0x0000003e27277223 */ /* 0x000fe20000010040 */
[----:B------:R-:W-:Y:S01]  /*3df0*/  LEA.HI.SX32 R65, R65, R2, 0x1d ;  /* 0x0000000241417211 */ /* 0x000fe200078feaff */
[----:B------:R-:W-:Y:S01]  /*3e00*/  FFMA.FTZ R47, R35, R48, R50 ;  /* 0x00000030232f7223 */ /* 0x000fe20000010032 */
[----:B------:R-:W-:Y:S02]  /*3e10*/  F2FP.BF16.F32.PACK_AB R34, R33, R34 ;  /* 0x000000222122723e */ /* 0x000fe400000010ff */
[----:B------:R-:W-:Y:S01]  /*3e20*/  F2FP.BF16.F32.PACK_AB R35, R66, R39 ;  /* 0x000000274223723e */ /* 0x000fe200000010ff */
[----:B-1----:R-:W-:Y:S01]  /*3e30*/  IMAD.WIDE.U32 R36, R65, 0x10, R36 ;  /* 0x0000001041247825 */ /* 0x002fe200078e0024 */
[----:B------:R-:W-:Y:S02]  /*3e40*/  F2FP.BF16.F32.PACK_AB R33, R49, R46 ;  /* 0x0000002e3121723e */ /* 0x000fe400000010ff */
[----:B------:R-:W-:-:S05]  /*3e50*/  F2FP.BF16.F32.PACK_AB R32, R47, R32 ;  /* 0x000000202f20723e */ /* 0x000fca00000010ff */
[----:B------:R1:W-:Y:S02]  /*3e60*/  STG.E.128 desc[UR8][R36.64], R32 ;  /* 0x0000002024007986 */ /* 0x0003e4000c101d08 */
.L_x_3032:
[----:B------:R-:W-:Y:S05]  /*3e70*/  BSYNC.RECONVERGENT B1 ;  /* 0x0000000000017941 */ /* 0x000fea0003800200 */
.L_x_3031:
[----:B-1----:R-:W1:Y:S02]  /*3e80*/  LDC.64 R32, c[0x0][0x380] ;  /* 0x0000e000ff207b82 */ /* 0x002e640000000a00 */
[----:B-1----:R-:W-:-:S04]  /*3e90*/  LEA R0, R32, R0, 0x2 ;  /* 0x0000000020007211 */ /* 0x002fc800078e10ff */
[----:B------:R-:W-:-:S13]  /*3ea0*/  ISETP.GE.AND P0, PT, R0, R33, PT ;  /* 0x000000210000720c */ /* 0x000fda0003f06270 */
[----:B------:R-:W-:Y:S05]  /*3eb0*/  @!P0 BRA `(.L_x_3033) ;  /* 0xffffffc800708947 */ /* 0x000fea000383ffff */
[----:B------:R-:W-:Y:S05]  /*3ec0*/  BSYNC B0 ;  /* 0x0000000000007941 */ /* 0x000fea0003800000 */
.L_x_2971:
[----:B------:R-:W-:Y:S05]  /*3ed0*/  EXIT ;  /* 0x000000000000794d */ /* 0x000fea0003800000 */
.L_x_3030:
[----:B0-----:R-:W-:Y:S01]  /*3ee0*/  HFMA2 R49, -RZ, RZ, 0, 1.847743988037109375e-06 ;  /* 0x0000001fff317431 */ /* 0x001fe200000001ff */
[----:B------:R-:W-:Y:S01]  /*3ef0*/  BSSY B1, `(.L_x_3034) ;  /* 0x0000007000017945 */ /* 0x000fe20003800000 */
[----:B------:R-:W-:Y:S01]  /*3f00*/  MOV R69, R51 ;  /* 0x0000003300457202 */ /* 0x000fe20000000f00 */
[----:B------:R-:W-:Y:S01]  /*3f10*/  IMAD.MOV.U32 R50, RZ, RZ, 0x1 ;  /* 0x00000001ff327424 */ /* 0x000fe200078e00ff */
[----:B------:R-:W-:-:S07]  /*3f20*/  MOV R48, 0xffffffff ;  /* 0xffffffff00307802 */ /* 0x000fce0000000f00 */
[----:B-----5:R-:W-:Y:S05]  /*3f30*/  WARPSYNC.COLLECTIVE R48, `(.L_x_3035) ;  /* 0x0000000030087348 */ /* 0x020fea0003c00000 */
[----:B------:R0:W1:Y:S02]  /*3f40*/  SHFL.BFLY P2, R46, R69, R50, R49 ;  /* 0x0c000032452e7389 */ /* 0x0000640000040031 */
[----:B01---5:R-:W-:Y:S05]  /*3f50*/  ENDCOLLECTIVE ;  /* 0x000000000000791b */ /* 0x023fea0003800000 */
.L_x_3035:
[----:B------:R-:W-:Y:S05]  /*3f60*/  BSYNC B1 ;  /* 0x0000000000017941 */ /* 0x000fea0003800000 */
.L_x_3034:
        /* <DEDUP_REMOVED lines=9> */
.L_x_3036:
[----:B------:R-:W-:Y:S02]  /*4000*/  HFMA2 R50, -RZ, RZ, 0, 2.384185791015625e-07 ;  /* 0x00000004ff327431 */ /* 0x000fe400000001ff */
[----:B------:R-:W-:-:S05]  /*4010*/  FADD.FTZ R66, R62, R46 ;  /* 0x0000002e3e427221 */ /* 0x000fca0000010000 */
[----:B------:R-:W-:-:S07]  /*4020*/  MOV R69, R66 ;  /* 0x0000004200457202 */ /* 0x000fce0000000f00 */
[----:B------:R-:W-:Y:S05]  /*4030*/  WARPSYNC.COLLECTIVE R48, `(.L_x_3037) ;  /* 0x0000000030087348 */ /* 0x000fea0003c00000 */
[----:B------:R0:W1:Y:S02]  /*4040*/  SHFL.BFLY P2, R46, R69, R50, R49 ;  /* 0x0c000032452e7389 */ /* 0x0000640000040031 */
[----:B01----:R-:W-:Y:S05]  /*4050*/  ENDCOLLECTIVE ;  /* 0x000000000000791b */ /* 0x003fea0003800000 */
.L_x_3037:
[----:B------:R-:W-:Y:S01]  /*4060*/  MOV R50, 0x8 ;  /* 0x0000000800327802 */ /* 0x000fe20000000f00 */
[----:B------:R-:W-:-:S04]  /*4070*/  FADD.FTZ R67, R66, R46 ;  /* 0x0000002e42437221 */ /* 0x000fc80000010000 */
[----:B------:R-:W-:-:S07]  /*4080*/  IMAD.MOV.U32 R69, RZ, RZ, R67 ;  /* 0x000000ffff457224 */ /* 0x000fce00078e0043 */
[----:B------:R-:W-:Y:S05]  /*4090*/  WARPSYNC.COLLECTIVE R48, `(.L_x_3038) ;  /* 0x0000000030087348 */ /* 0x000fea0003c00000 */
[----:B------:R0:W1:Y:S02]  /*40a0*/  SHFL.BFLY P2, R46, R69, R50, R49 ;  /* 0x0c000032452e7389 */ /* 0x0000640000040031 */
[----:B01----:R-:W-:Y:S05]  /*40b0*/  ENDCOLLECTIVE ;  /* 0x000000000000791b */ /* 0x003fea0003800000 */
.L_x_3038:
[----:B------:R-:W-:Y:S02]  /*40c0*/  IMAD.MOV.U32 R50, RZ, RZ, 0x10 ;  /* 0x00000010ff327424 */ /* 0x000fe400078e00ff */
[----:B------:R-:W-:-:S05]  /*40d0*/  FADD.FTZ R68, R67, R46 ;  /* 0x0000002e43447221 */ /* 0x000fca0000010000 */
[----:B------:R-:W-:-:S07]  /*40e0*/  MOV R69, R68 ;  /* 0x0000004400457202 */ /* 0x000fce0000000f00 */
[----:B------:R-:W-:Y:S05]  /*40f0*/  WARPSYNC.COLLECTIVE R48, `(.L_x_3039) ;  /* 0x0000000030087348 */ /* 0x000fea0003c00000 */
[----:B------:R0:W1:Y:S02]  /*4100*/  SHFL.BFLY P2, R46, R69, R50, R49 ;  /* 0x0c000032452e7389 */ /* 0x0000640000040031 */
[----:B01----:R-:W-:Y:S05]  /*4110*/  ENDCOLLECTIVE ;  /* 0x000000000000791b */ /* 0x003fea0003800000 */
.L_x_3039:
        /* <DEDUP_REMOVED lines=24> */
.L_x_3040:
[----:B------:R-:W-:Y:S02]  /*42a0*/  HFMA2 R50, -RZ, RZ, 0, 1.1920928955078125e-07 ;  /* 0x00000002ff327431 */ /* 0x000fe400000001ff */
[----:B------:R-:W-:-:S05]  /*42b0*/  FADD.FTZ R62, R51, R46 ;  /* 0x0000002e333e7221 */ /* 0x000fca0000010000 */
[----:B------:R-:W-:-:S07]  /*42c0*/  MOV R69, R62 ;  /* 0x0000003e00457202 */ /* 0x000fce0000000f00 */
[----:B------:R-:W-:Y:S05]  /*42d0*/  WARPSYNC.COLLECTIVE R48, `(.L_x_3041) ;  /* 0x0000000030087348 */ /* 0x000fea0003c00000 */
[----:B------:R0:W1:Y:S02]  /*42e0*/  SHFL.BFLY P2, R46, R69, R50, R49 ;  /* 0x0c000032452e7389 */ /* 0x0000640000040031 */
[----:B01----:R-:W-:Y:S05]  /*42f0*/  ENDCOLLECTIVE ;  /* 0x000000000000791b */ /* 0x003fea0003800000 */
.L_x_3041:
[----:B------:R-:W-:Y:S01]  /*4300*/  MOV R50, 0x4 ;  /* 0x0000000400327802 */ /* 0x000fe20000000f00 */
[----:B------:R-:W-:-:S04]  /*4310*/  FADD.FTZ R66, R62, R46 ;  /* 0x0000002e3e427221 */ /* 0x000fc80000010000 */
[----:B------:R-:W-:-:S07]  /*4320*/  IMAD.MOV.U32 R69, RZ, RZ, R66 ;  /* 0x000000ffff457224 */ /* 0x000fce00078e0042 */
[----:B------:R-:W-:Y:S05]  /*4330*/  WARPSYNC.COLLECTIVE R48, `(.L_x_3042) ;  /* 0x0000000030087348 */ /* 0x000fea0003c00000 */
[----:B------:R0:W1:Y:S02]  /*4340*/  SHFL.BFLY P2, R46, R69, R50, R49 ;  /* 0x0c000032452e7389 */ /* 0x0000640000040031 */
[----:B01----:R-:W-:Y:S05]  /*4350*/  ENDCOLLECTIVE ;  /* 0x000000000000791b */ /* 0x003fea0003800000 */
.L_x_3042:
[----:B------:R-:W-:Y:S02]  /*4360*/  IMAD.MOV.U32 R50, RZ, RZ, 0x8 ;  /* 0x00000008ff327424 */ /* 0x000fe400078e00ff */
[----:B------:R-:W-:-:S05]  /*4370*/  FADD.FTZ R67, R66, R46 ;  /* 0x0000002e42437221 */ /* 0x000fca0000010000 */
[----:B------:R-:W-:-:S07]  /*4380*/  MOV R69, R67 ;  /* 0x0000004300457202 */ /* 0x000fce0000000f00 */
[----:B------:R-:W-:Y:S05]  /*4390*/  WARPSYNC.COLLECTIVE R48, `(.L_x_3043) ;  /* 0x0000000030087348 */ /* 0x000fea0003c00000 */
[----:B------:R0:W1:Y:S02]  /*43a0*/  SHFL.BFLY P2, R46, R69, R50, R49 ;  /* 0x0c000032452e7389 */ /* 0x0000640000040031 */
[----:B01----:R-:W-:Y:S05]  /*43b0*/  ENDCOLLECTIVE ;  /* 0x000000000000791b */ /* 0x003fea0003800000 */
.L_x_3043:
[----:B------:R-:W-:Y:S02]  /*43c0*/  HFMA2 R50, -RZ, RZ, 0, 9.5367431640625e-07 ;  /* 0x00000010ff327431 */ /* 0x000fe400000001ff */
[----:B------:R-:W-:-:S05]  /*43d0*/  FADD.FTZ R68, R67, R46 ;  /* 0x0000002e43447221 */ /* 0x000fca0000010000 */
[----:B------:R-:W-:-:S07]  /*43e0*/  MOV R69, R68 ;  /* 0x0000004400457202 */ /* 0x000fce0000000f00 */
[----:B------:R-:W-:Y:S05]  /*43f0*/  WARPSYNC.COLLECTIVE R48, `(.L_x_3044) ;  /* 0x0000000030087348 */ /* 0x000fea0003c00000 */
[----:B------:R0:W1:Y:S02]  /*4400*/  SHFL.BFLY P2, R46, R69, R50, R49 ;  /* 0x0c000032452e7389 */ /* 0x0000640000040031 */
[----:B01----:R-:W-:Y:S05]  /*4410*/  ENDCOLLECTIVE ;  /* 0x000000000000791b */ /* 0x003fea0003800000 */
.L_x_3044:
[----:B------:R-:W-:Y:S05]  /*4420*/  BRA `(.L_x_3045) ;  /* 0xfffffff400807947 */ /* 0x000fea000383ffff */
.L_x_3046:
        /* <DEDUP_REMOVED lines=13> */
.L_x_9094:


//--------------------- .text._ZN10layer_norm13ln_fwd_kernelINS_13Kernel_traitsI13__nv_bfloat16S2_fS2_fjLj256ELj1ELj4ELj1ELj16ENS_18Kernel_traits_baseILj256ES2_S2_fS2_fjLj128EEEEELb1ELb1ELb0ELb0EEEvNS_9FwdParamsE --------------------------
	.section	.text._ZN10layer_norm13ln_fwd_kernelINS_13Kernel_traitsI13__nv_bfloat16S2_fS2_fjLj256ELj1ELj4ELj1ELj16ENS_18Kernel_traits_baseILj256ES2_S2_fS2_fjLj128EEEEELb1ELb1ELb0ELb0EEEvNS_9FwdParamsE,"ax",@progbits
	.align	128
        .global         _ZN10layer_norm13ln_fwd_kernelINS_13Kernel_traitsI13__nv_bfloat16S2_fS2_fjLj256ELj1ELj4ELj1ELj16ENS_18Kernel_traits_baseILj256ES2_S2_fS2_fjLj128EEEEELb1ELb1ELb0ELb0EEEvNS_9FwdParamsE
        .type           _ZN10layer_norm13ln_fwd_kernelINS_13Kernel_traitsI13__nv_bfloat16S2_fS2_fjLj256ELj1ELj4ELj1ELj16ENS_18Kernel_traits_baseILj256ES2_S2_fS2_fjLj128EEEEELb1ELb1ELb0ELb0EEEvNS_9FwdParamsE,@function
        .size           _ZN10layer_norm13ln_fwd_kernelINS_13Kernel_traitsI13__nv_bfloat16S2_fS2_fjLj256ELj1ELj4ELj1ELj16ENS_18Kernel_traits_baseILj256ES2_S2_fS2_fjLj128EEEEELb1ELb1ELb0ELb0EEEvNS_9FwdParamsE,(.L_x_9095 - _ZN10layer_norm13ln_fwd_kernelINS_13Kernel_traitsI13__nv_bfloat16S2_fS2_fjLj256ELj1ELj4ELj1ELj16ENS_18Kernel_traits_baseILj256ES2_S2_fS2_fjLj128EEEEELb1ELb1ELb0ELb0EEEvNS_9FwdParamsE)
        .other          _ZN10layer_norm13ln_fwd_kernelINS_13Kernel_traitsI13__nv_bfloat16S2_fS2_fjLj256ELj1ELj4ELj1ELj16ENS_18Kernel_traits_baseILj256ES2_S2_fS2_fjLj128EEEEELb1ELb1ELb0ELb0EEEvNS_9FwdParamsE,@"STO_CUDA_ENTRY STV_DEFAULT"
_ZN10layer_norm13ln_fwd_kernelINS_13Kernel_traitsI13__nv_bfloat16S2_fS2_fjLj256ELj1ELj4ELj1ELj16ENS_18Kernel_traits_baseILj256ES2_S2_fS2_fjLj128EEEEELb1ELb1ELb0ELb0EEEvNS_9FwdParamsE:
.text._ZN10layer_norm13ln_fwd_kernelINS_13Kernel_traitsI13__nv_bfloat16S2_fS2_fjLj256ELj1ELj4ELj1ELj16ENS_18Kernel_traits_baseILj256ES2_S2_fS2_fjLj128EEEEELb1ELb1ELb0ELb0EEEvNS_9FwdParamsE:
        /* <DEDUP_REMOVED lines=11> */
[----:B--2---:R-:W2:Y:S04]  /*00b0*/  @P1 LDG.E.64 R2, desc[UR8][R2.64] ;  /* 0x0000000802021981 */ /* 0x004ea8000c1e1b00 */
[----:B---3--:R3:W5:Y:S01]  /*00c0*/  @P1 LDG.E.64 R8, desc[UR8][R50.64] ;  /* 0x0000000832081981 */ /* 0x008762000c1e1b00 */
[----:B------:R-:W4:Y:S01]  /*00d0*/  S2UR UR5, SR_CTAID.X ;  /* 0x00000000000579c3 */ /* 0x000f220000002500 */
[----:B------:R-:W-:Y:S01]  /*00e0*/  BSSY.RECONVERGENT B0, `(.L_x_3047) ;  /* 0x0000025000007945 */ /* 0x000fe20003800200 */
[----:B-1----:R-:W-:-:S06]  /*00f0*/  SHF.R.S32.HI R0, RZ, 0x1f, R11 ;  /* 0x0000001fff007819 */ /* 0x002fcc000001140b */
[----:B------:R-:W1:Y:S01]  /*0100*/  LDC R10, c[0x0][0x360] ;  /* 0x0000d800ff0a7b82 */ /* 0x000e620000000800 */
[----:B------:R-:W-:Y:S02]  /*0110*/  LEA.HI R0, R0, R11, RZ, 0x3 ;  /* 0x0000000b00007211 */ /* 0x000fe400078f18ff */
[----:B0-----:R-:W-:-:S05]  /*0120*/  LOP3.LUT R7, R5, 0x1f, RZ, 0xc0, !PT ;  /* 0x0000001f05077812 */ /* 0x001fca00078ec0ff */
[----:B------:R-:W0:Y:S01]  /*0130*/  @P1 LDC R11, c[0x0][0x460] ;  /* 0x00011800ff0b1b82 */ /* 0x000e220000000800 */
[----:B------:R-:W-:Y:S01]  /*0140*/  SHF.R.U32.HI R4, RZ, 0x5, R5 ;  /* 0x00000005ff047819 */ /* 0x000fe20000011605 */
[----:B----4-:R-:W-:-:S06]  /*0150*/  USHF.L.U32 UR4, UR5, 0x2, URZ ;  /* 0x0000000205047899 */ /* 0x010fcc00080006ff */
        /* <DEDUP_REMOVED lines=14> */
[----:B0--3--:R-:W-:Y:S11]  /*0240*/  @P0 BRA `(.L_x_3048) ;  /* 0x0000000000380947 */ /* 0x009ff60003800000 */
        /* <DEDUP_REMOVED lines=14> */
.L_x_3048:
[----:B------:R-:W-:Y:S05]  /*0330*/  BSYNC.RECONVERGENT B0 ;  /* 0x0000000000007941 */ /* 0x000fea0003800200 */
.L_x_3047:
[----:B------:R-:W1:Y:S01]  /*0340*/  LDCU UR4, c[0x0][0x384] ;  /* 0x00007080ff0477ac */ /* 0x000e620008000800 */
[----:B-----5:R-:W-:Y:S01]  /*0350*/  @P1 IADD3 R50, P0, PT, R8, R11, RZ ;  /* 0x0000000b08321210 */ /* 0x020fe20007f1e0ff */
[----:B------:R-:W-:-:S03]  /*0360*/  UIADD3 UR20, UPT, UPT, UR7, -0x126145ec, URZ ;  /* 0xed9eba1407147890 */ /* 0x000fc6000fffe0ff */
[----:B------:R-:W-:Y:S01]  /*0370*/  @P1 IADD3.X R51, PT, PT, RZ, R9, RZ, P0, !PT ;  /* 0x00000009ff331210 */ /* 0x000fe200007fe4ff */
[----:B------:R-:W-:Y:S02]  /*0380*/  UIADD3 UR21, UPT, UPT, UR6, 0x1715609d, URZ ;  /* 0x1715609d06157890 */ /* 0x000fe4000fffe0ff */
[----:B------:R-:W-:Y:S01]  /*0390*/  UIADD3 UR22, UPT, UPT, UR7, -0x56f99767, URZ ;  /* 0xa906689907167890 */ /* 0x000fe2000fffe0ff */
[--C-:B0-----:R-:W-:Y:S01]  /*03a0*/  SHF.R.U64 R3, R50, 0x2, R51.reuse ;  /* 0x0000000232037819 */ /* 0x101fe20000001233 */
        /* <DEDUP_REMOVED lines=22> */
[----:B------:R-:W-:Y:S01]  /*0510*/  PRMT R54, R22, 0x7632, R54 ;  /* 0x0000763216367816 */ /* 0x000fe20000000036 */
[----:B------:R-:W-:Y:S01]  /*0520*/  IMAD.HI.U32 R10, R9, -0x2daee0ad, RZ ;  /* 0xd2511f53090a7827 */ /* 0x000fe200078e00ff */
[----:B------:R-:W-:Y:S01]  /*0530*/  LOP3.LUT R50, R50, 0x3, RZ, 0xc0, !PT ;  /* 0x0000000332327812 */ /* 0x000fe200078ec0ff */
        /* <DEDUP_REMOVED lines=22> */
[----:B------:R-:W-:Y:S02]  /*06a0*/  SHF.L.U32 R52, R52, 0x10, RZ ;  /* 0x0000001034347819 */ /* 0x000fe400000006ff */
[----:B------:R-:W-:Y:S01]  /*06b0*/  SHF.L.U32 R54, R54, 0x10, RZ ;  /* 0x0000001036367819 */ /* 0x000fe200000006ff */
[----:B------:R-:W-:Y:S01]  /*06c0*/  IMAD.HI.U32 R8, R9, -0x326172a9, RZ ;  /* 0xcd9e8d5709087827 */ /* 0x000fe200078e00ff */
[----:B------:R-:W-:Y:S01]  /*06d0*/  LOP3.LUT R10, R25, UR18, R10, 0x96, !PT ;  /* 0x00000012190a7c12 */ /* 0x000fe2000f8e960a */
[----:B0-----:R-:W-:-:S02]  /*06e0*/  UISETP.NE.AND UP1, UPT, UR4, URZ, UPT ;  /* 0x000000ff0400728c */ /* 0x001fc4000bf25270 */
        /* <DEDUP_REMOVED lines=31> */
[--C-:B------:R-:W-:Y:S01]  /*08e0*/  LOP3.LUT R24, R24, UR28, R11.reuse, 0x96, !PT ;  /* 0x0000001c18187c12 */ /* 0x100fe2000f8e960b */
[----:B------:R-:W-:Y:S01]  /*08f0*/  IMAD R8, R8, -0x2daee0ad, RZ ;  /* 0xd2511f5308087824 */ /* 0x000fe200078e02ff */
[----:B------:R-:W-:Y:S01]  /*0900*/  PRMT R10, R13, 0x7632, R10 ;  /* 0x000076320d0a7816 */ /* 0x000fe2000000000a */
[----:B------:R-:W-:Y:S01]  /*0910*/  IMAD.HI.U32 R51, R56, -0x2daee0ad, RZ ;  /* 0xd2511f5338337827 */ /* 0x000fe200078e00ff */
[----:B------:R-:W-:-:S03]  /*0920*/  PRMT R11, R12, 0x7632, R11 ;  /* 0x000076320c0b7816 */ /* 0x000fc6000000000b */
[----:B------:R-:W-:Y:S01]  /*0930*/  IMAD.HI.U32 R0, R24, -0x326172a9, RZ ;  /* 0xcd9e8d5718007827 */ /* 0x000fe200078e00ff */
[----:B------:R-:W-:Y:S02]  /*0940*/  LOP3.LUT R51, R8, UR30, R51, 0x96, !PT ;  /* 0x0000001e08337c12 */ /* 0x000fe4000f8e9633 */
[----:B------:R-:W-:Y:S01]  /*0950*/  PRMT R8, R15, 0x7632, R8 ;  /* 0x000076320f087816 */ /* 0x000fe20000000008 */
[----:B------:R-:W-:Y:S01]  /*0960*/  IMAD.MOV.U32 R44, RZ, RZ, RZ ;  /* 0x000000ffff2c7224 */ /* 0x000fe200078e00ff */
[----:B------:R-:W-:Y:S01]  /*0970*/  LOP3.LUT R0, R9, UR29, R0, 0x96, !PT ;  /* 0x0000001d09007c12 */ /* 0x000fe2000f8e9600 */
[----:B------:R-:W-:Y:S01]  /*0980*/  IMAD.U32 R53, R53, 0x10000, RZ ;  /* 0x0001000035357824 */ /* 0x000fe200078e00ff */
[----:B------:R-:W-:Y:S01]  /*0990*/  PRMT R9, R14, 0x7632, R9 ;  /* 0x000076320e097816 */ /* 0x000fe20000000009 */
[----:B------:R-:W-:Y:S02]  /*09a0*/  IMAD R56, R56, -0x2daee0ad, RZ ;  /* 0xd2511f5338387824 */ /* 0x000fe400078e02ff */
[----:B-123--:R-:W-:-:S07]  /*09b0*/  IMAD R58, R24, -0x326172a9, RZ ;  /* 0xcd9e8d57183a7824 */ /* 0x00efce00078e02ff */
.L_x_3095:
        /* <DEDUP_REMOVED lines=38> */
.L_x_3054:
        /* <DEDUP_REMOVED lines=13> */
.L_x_3056:
[----:B------:R-:W-:Y:S05]  /*0cf0*/  BSYNC.RECONVERGENT B3 ;  /* 0x0000000000037941 */ /* 0x000fea0003800200 */
.L_x_3055:
        /* <DEDUP_REMOVED lines=40> */
[----:B------:R-:W-:Y:S01]  /*0f80*/  IMAD.MOV.U32 R34, RZ, RZ, RZ ;  /* 0x000000ffff227224 */ /* 0x000fe200078e00ff */
[----:B------:R-:W-:-:S07]  /*0f90*/  MOV R56, R32 ;  /* 0x0000002000387202 */ /* 0x000fce0000000f00 */
.L_x_3053:
[----:B------:R-:W-:Y:S05]  /*0fa0*/  BSYNC.RECONVERGENT B2 ;  /* 0x0000000000027941 */ /* 0x000fea0003800200 */
.L_x_3052:
[----:B------:R-:W0:Y:S01]  /*0fb0*/  LDC R60, c[0x0][0x408] ;  /* 0x00010200ff3c7b82 */ /* 0x000e220000000800 */
[----:B------:R-:W-:Y:S01]  /*0fc0*/  HFMA2 R62, -RZ, RZ, 0.1171875, 0 ;  /* 0x2f800000ff3e7431 */ /* 0x000fe200000001ff */
[----:B------:R-:W-:Y:S01]  /*0fd0*/  I2FP.F32.U32 R33, R35 ;  /* 0x0000002300217245 */ /* 0x000fe20000201000 */
[C---:B-----5:R-:W-:Y:S01]  /*0fe0*/  IMAD.U32 R32, R36.reuse, 0x10000, RZ ;  /* 0x0001000024207824 */ /* 0x060fe200078e00ff */
[----:B------:R-:W-:Y:S01]  /*0ff0*/  BSSY.RECONVERGENT B2, `(.L_x_3057) ;  /* 0x0000051000027945 */ /* 0x000fe20003800200 */
[----:B------:R-:W-:Y:S01]  /*1000*/  PRMT R36, R36, 0x7632, R36 ;  /* 0x0000763224247816 */ /* 0x000fe20000000024 */
[----:B------:R-:W-:Y:S02]  /*1010*/  IMAD.MOV.U32 R41, RZ, RZ, 0x2 ;  /* 0x00000002ff297424 */ /* 0x000fe400078e00ff */
[----:B------:R-:W1:Y:S01]  /*1020*/  LDC R61, c[0x0][0x404] ;  /* 0x00010100ff3d7b82 */ /* 0x000e620000000800 */
[----:B------:R-:W-:Y:S01]  /*1030*/  FFMA.FTZ R40, R33, R62, 1.1641532182693481445e-10 ;  /* 0x2f00000021287423 */ /* 0x000fe2000001003e */
[----:B------:R-:W-:Y:S01]  /*1040*/  FMUL.FTZ R33, R32, R57 ;  /* 0x0000003920217220 */ /* 0x000fe20000410000 */
[----:B------:R-:W-:-:S03]  /*1050*/  SHF.L.U32 R32, R20, 0x10, RZ ;  /* 0x0000001014207819 */ /* 0x000fc600000006ff */
[----:B0-----:R-:W-:Y:S01]  /*1060*/  FMUL.FTZ R33, R33, R60 ;  /* 0x0000003c21217220 */ /* 0x001fe20000410000 */
[----:B-1----:R-:W-:-:S04]  /*1070*/  FSETP.GTU.FTZ.AND P2, PT, R40, R61, PT ;  /* 0x0000003d2800720b */ /* 0x002fc80003f5c000 */
        /* <DEDUP_REMOVED lines=15> */
.L_x_3059:
        /* <DEDUP_REMOVED lines=13> */
.L_x_3061:
[----:B------:R-:W-:Y:S05]  /*1240*/  BSYNC.RECONVERGENT B3 ;  /* 0x0000000000037941 */ /* 0x000fea0003800200 */
.L_x_3060:
        /* <DEDUP_REMOVED lines=43> */
.L_x_3058:
[----:B------:R-:W-:Y:S05]  /*1500*/  BSYNC.RECONVERGENT B2 ;  /* 0x0000000000027941 */ /* 0x000fea0003800200 */
.L_x_3057:
[----:B------:R-:W-:Y:S01]  /*1510*/  I2FP.F32.U32 R33, R33 ;  /* 0x0000002100217245 */ /* 0x000fe20000201000 */
[----:B------:R-:W-:Y:S01]  /*1520*/  BSSY.RECONVERGENT B2, `(.L_x_3062) ;  /* 0x000004f000027945 */ /* 0x000fe20003800200 */
[----:B------:R-:W-:Y:S01]  /*1530*/  SHF.L.U32 R36, R36, 0x10, RZ ;  /* 0x0000001024247819 */ /* 0x000fe200000006ff */
[----:B------:R-:W-:Y:S01]  /*1540*/  IMAD.MOV.U32 R40, RZ, RZ, 0x2 ;  /* 0x00000002ff287424 */ /* 0x000fe200078e00ff */
[----:B------:R-:W-:Y:S01]  /*1550*/  MOV R35, R58 ;  /* 0x0000003a00237202 */ /* 0x000fe20000000f00 */
[----:B------:R-:W-:Y:S02]  /*1560*/  FFMA.FTZ R34, R33, R62, 1.1641532182693481445e-10 ;  /* 0x2f00000021227423 */ /* 0x000fe4000001003e */
[----:B------:R-:W-:-:S03]  /*1570*/  FMUL.FTZ R33, R36, R57 ;  /* 0x0000003924217220 */ /* 0x000fc60000410000 */
[----:B------:R-:W-:Y:S01]  /*1580*/  FSETP.GTU.FTZ.AND P2, PT, R34, R61, PT ;  /* 0x0000003d2200720b */ /* 0x000fe20003f5c000 */
[----:B------:R-:W-:-:S03]  /*1590*/  FMUL.FTZ R33, R33, R60 ;  /* 0x0000003c21217220 */ /* 0x000fc60000410000 */
        /* <DEDUP_REMOVED lines=14> */
.L_x_3064:
        /* <DEDUP_REMOVED lines=13> */
.L_x_3066:
[----:B------:R-:W-:Y:S05]  /*1750*/  BSYNC.RECONVERGENT B3 ;  /* 0x0000000000037941 */ /* 0x000fea0003800200 */
.L_x_3065:
        /* <DEDUP_REMOVED lines=43> */
.L_x_3063:
[----:B------:R-:W-:Y:S05]  /*1a10*/  BSYNC.RECONVERGENT B2 ;  /* 0x0000000000027941 */ /* 0x000fea0003800200 */
.L_x_3062:
[----:B------:R-:W-:Y:S01]  /*1a20*/  I2FP.F32.U32 R35, R35 ;  /* 0x0000002300237245 */ /* 0x000fe20000201000 */
[----:B------:R-:W-:Y:S01]  /*1a30*/  BSSY.RECONVERGENT B2, `(.L_x_3067) ;  /* 0x0000051000027945 */ /* 0x000fe20003800200 */
[----:B------:R-:W-:Y:S01]  /*1a40*/  SHF.L.U32 R34, R37, 0x10, RZ ;  /* 0x0000001025227819 */ /* 0x000fe200000006ff */
[----:B------:R-:W-:Y:S02]  /*1a50*/  HFMA2 R42, -RZ, RZ, 0, 1.1920928955078125e-07 ;  /* 0x00000002ff2a7431 */ /* 0x000fe400000001ff */
[----:B------:R-:W-:Y:S02]  /*1a60*/  FFMA.FTZ R36, R35, R62, 1.1641532182693481445e-10 ;  /* 0x2f00000023247423 */ /* 0x000fe4000001003e */
[----:B------:R-:W-:Y:S01]  /*1a70*/  FMUL.FTZ R35, R34, R57 ;  /* 0x0000003922237220 */ /* 0x000fe20000410000 */
[----:B------:R-:W-:Y:S02]  /*1a80*/  IMAD.U32 R34, R21, 0x10000, RZ ;  /* 0x0001000015227824 */ /* 0x000fe400078e00ff */
[----:B------:R-:W-:Y:S01]  /*1a90*/  FSETP.GTU.FTZ.AND P2, PT, R36, R61, PT ;  /* 0x0000003d2400720b */ /* 0x000fe20003f5c000 */
[----:B------:R-:W-:-:S03]  /*1aa0*/  FMUL.FTZ R35, R35, R60 ;  /* 0x0000003c23237220 */ /* 0x000fc60000410000 */
[----:B------:R-:W-:Y:S02]  /*1ab0*/  P2R R64, PR, RZ, 0x4 ;  /* 0x00000004ff407803 */ /* 0x000fe40000000000 */
[----:B------:R-:W-:Y:S02]  /*1ac0*/  FSEL R35, R35, RZ, !P2 ;  /* 0x000000ff23237208 */ /* 0x000fe40005000000 */
[----:B------:R-:W-:-:S03]  /*1ad0*/  ISETP.NE.AND P2, PT, R40, 0x1, PT ;  /* 0x000000012800780c */ /* 0x000fc60003f45270 */
[----:B------:R-:W-:Y:S01]  /*1ae0*/  FMUL.FTZ R34, R35, R34 ;  /* 0x0000002223227220 */ /* 0x000fe20000410000 */
[----:B------:R-:W-:Y:S01]  /*1af0*/  PRMT R35, R37, 0x7632, R35 ;  /* 0x0000763225237816 */ /* 0x000fe20000000023 */
[----:B------:R-:W-:Y:S02]  /*1b00*/  IMAD.MOV.U32 R37, RZ, RZ, R58 ;  /* 0x000000ffff257224 */ /* 0x000fe400078e003a */
        /* <DEDUP_REMOVED lines=10> */
.L_x_3069:
        /* <DEDUP_REMOVED lines=13> */
.L_x_3071:
[----:B------:R-:W-:Y:S05]  /*1c80*/  BSYNC.RECONVERGENT B3 ;  /* 0x0000000000037941 */ /* 0x000fea0003800200 */
.L_x_3070:
        /* <DEDUP_REMOVED lines=43> */
.L_x_3068:
[----:B------:R-:W-:Y:S05]  /*1f40*/  BSYNC.RECONVERGENT B2 ;  /* 0x0000000000027941 */ /* 0x000fea0003800200 */
.L_x_3067:
        /* <DEDUP_REMOVED lines=11> */
[----:B------:R-:W-:-:S04]  /*2000*/  FMUL.FTZ R35, R36, R53 ;  /* 0x0000003524237220 */ /* 0x000fc80000410000 */
        /* <DEDUP_REMOVED lines=10> */
.L_x_3074:
        /* <DEDUP_REMOVED lines=13> */
.L_x_3076:
[----:B------:R-:W-:Y:S05]  /*2180*/  BSYNC.RECONVERGENT B3 ;  /* 0x0000000000037941 */ /* 0x000fea0003800200 */
.L_x_3075:
        /* <DEDUP_REMOVED lines=43> */
.L_x_3073:
[----:B------:R-:W-:Y:S05]  /*2440*/  BSYNC.RECONVERGENT B2 ;  /* 0x0000000000027941 */ /* 0x000fea0003800200 */
.L_x_3072:
[----:B------:R-:W-:Y:S01]  /*2450*/  I2FP.F32.U32 R37, R37 ;  /* 0x0000002500257245 */ /* 0x000fe20000201000 */
[C---:B------:R-:W-:Y:S01]  /*2460*/  IMAD.U32 R36, R38.reuse, 0x10000, RZ ;  /* 0x0001000026247824 */ /* 0x040fe200078e00ff */
[----:B------:R-:W-:Y:S01]  /*2470*/  ISETP.NE.AND P4, PT, R41, 0x1, PT ;  /* 0x000000012900780c */ /* 0x000fe20003f85270 */
[----:B------:R-:W-:Y:S01]  /*2480*/  BSSY.RECONVERGENT B2, `(.L_x_3077) ;  /* 0x000004e000027945 */ /* 0x000fe20003800200 */
[----:B------:R-:W-:Y:S01]  /*2490*/  PRMT R38, R38, 0x7632, R38 ;  /* 0x0000763226267816 */ /* 0x000fe20000000026 */
[----:B------:R-:W-:Y:S01]  /*24a0*/  FFMA.FTZ R40, R37, R62, 1.1641532182693481445e-10 ;  /* 0x2f00000025287423 */ /* 0x000fe2000001003e */
[----:B------:R-:W-:Y:S01]  /*24b0*/  FMUL.FTZ R37, R36, R57 ;  /* 0x0000003924257220 */ /* 0x000fe20000410000 */
[----:B------:R-:W-:Y:S01]  /*24c0*/  SHF.L.U32 R36, R22, 0x10, RZ ;  /* 0x0000001016247819 */ /* 0x000fe200000006ff */
[----:B------:R-:W-:Y:S02]  /*24d0*/  IMAD.MOV.U32 R42, RZ, RZ, 0x2 ;  /* 0x00000002ff2a7424 */ /* 0x000fe400078e00ff */
        /* <DEDUP_REMOVED lines=15> */
.L_x_3079:
        /* <DEDUP_REMOVED lines=13> */
.L_x_3081:
[----:B------:R-:W-:Y:S05]  /*26a0*/  BSYNC.RECONVERGENT B3 ;  /* 0x0000000000037941 */ /* 0x000fea0003800200 */
.L_x_3080:
        /* <DEDUP_REMOVED lines=43> */
.L_x_3078:
[----:B------:R-:W-:Y:S05]  /*2960*/  BSYNC.RECONVERGENT B2 ;  /* 0x0000000000027941 */ /* 0x000fea0003800200 */
.L_x_3077:
[----:B------:R-:W-:Y:S01]  /*2970*/  I2FP.F32.U32 R37, R37 ;  /* 0x0000002500257245 */ /* 0x000fe20000201000 */
[----:B------:R-:W-:Y:S01]  /*2980*/  BSSY.RECONVERGENT B2, `(.L_x_3082) ;  /* 0x000004e000027945 */ /* 0x000fe20003800200 */
[----:B------:R-:W-:Y:S02]  /*2990*/  SHF.L.U32 R38, R38, 0x10, RZ ;  /* 0x0000001026267819 */ /* 0x000fe400000006ff */
[----:B------:R-:W-:Y:S01]  /*29a0*/  ISETP.NE.AND P5, PT, R42, 0x1, PT ;  /* 0x000000012a00780c */ /* 0x000fe20003fa5270 */
[----:B------:R-:W-:Y:S02]  /*29b0*/  FFMA.FTZ R40, R37, R62, 1.1641532182693481445e-10 ;  /* 0x2f00000025287423 */ /* 0x000fe4000001003e */
[----:B------:R-:W-:Y:S01]  /*29c0*/  FMUL.FTZ R37, R38, R57 ;  /* 0x0000003926257220 */ /* 0x000fe20000410000 */
[----:B------:R-:W-:Y:S02]  /*29d0*/  MOV R38, R58 ;  /* 0x0000003a00267202 */ /* 0x000fe40000000f00 */
[----:B------:R-:W-:Y:S01]  /*29e0*/  FSETP.GTU.FTZ.AND P4, PT, R40, R61, PT ;  /* 0x0000003d2800720b */ /* 0x000fe20003f9c000 */
[----:B------:R-:W-:Y:S01]  /*29f0*/  FMUL.FTZ R37, R37, R60 ;  /* 0x0000003c25257220 */ /* 0x000fe20000410000 */
[----:B------:R-:W-:-:S04]  /*2a00*/  IMAD.MOV.U32 R40, RZ, RZ, 0x2 ;  /* 0x00000002ff287424 */ /* 0x000fc800078e00ff */
[----:B------:R-:W-:-:S05]  /*2a10*/  FSEL R37, R37, RZ, !P4 ;  /* 0x000000ff25257208 */ /* 0x000fca0006000000 */
        /* <DEDUP_REMOVED lines=11> */
.L_x_3084:
        /* <DEDUP_REMOVED lines=13> */
.L_x_3086:
[----:B------:R-:W-:Y:S05]  /*2ba0*/  BSYNC.RECONVERGENT B3 ;  /* 0x0000000000037941 */ /* 0x000fea0003800200 */
.L_x_3085:
        /* <DEDUP_REMOVED lines=43> */
.L_x_3083:
[----:B------:R-:W-:Y:S05]  /*2e60*/  BSYNC.RECONVERGENT B2 ;  /* 0x0000000000027941 */ /* 0x000fea0003800200 */
.L_x_3082:
        /* <DEDUP_REMOVED lines=8> */
[----:B------:R-:W-:Y:S02]  /*2ef0*/  IMAD.U32 R38, R23, 0x10000, RZ ;  /* 0x0001000017267824 */ /* 0x000fe400078e00ff */
        /* <DEDUP_REMOVED lines=15> */
.L_x_3089:
        /* <DEDUP_REMOVED lines=15> */
.L_x_3091:
[----:B------:R-:W-:Y:S05]  /*30e0*/  BSYNC.RECONVERGENT B3 ;  /* 0x0000000000037941 */ /* 0x000fea0003800200 */
.L_x_3090:
        /* <DEDUP_REMOVED lines=43> */
.L_x_3088:
[----:B------:R-:W-:Y:S05]  /*33a0*/  BSYNC.RECONVERGENT B2 ;  /* 0x0000000000027941 */ /* 0x000fea0003800200 */
.L_x_3087:
[----:B------:R-:W-:Y:S01]  /*33b0*/  P2R R40, PR, RZ, 0x1 ;  /* 0x00000001ff287803 */ /* 0x000fe20000000000 */
[----:B------:R-:W-:Y:S01]  /*33c0*/  IMAD.U32 R42, R39, 0x10000, RZ ;  /* 0x00010000272a7824 */ /* 0x000fe200078e00ff */
[----:B------:R-:W-:Y:S02]  /*33d0*/  ISETP.NE.AND P0, PT, R64, RZ, PT ;  /* 0x000000ff4000720c */ /* 0x000fe40003f05270 */
[----:B------:R-:W-:Y:S01]  /*33e0*/  I2FP.F32.U32 R41, R41 ;  /* 0x0000002900297245 */ /* 0x000fe20000201000 */
[----:B------:R-:W-:Y:S01]  /*33f0*/  FMUL.FTZ R57, R42, R57 ;  /* 0x000000392a397220 */ /* 0x000fe20000410000 */
[----:B------:R-:W-:Y:S01]  /*3400*/  SEL R64, RZ, 0x10000, P0 ;  /* 0x00010000ff407807 */ /* 0x000fe20000000000 */
[----:B------:R-:W0:Y:S01]  /*3410*/  LDC.64 R42, c[0x0][0x3b0] ;  /* 0x0000ec00ff2a7b82 */ /* 0x000e220000000a00 */
[----:B------:R-:W-:Y:S01]  /*3420*/  ISETP.NE.AND P6, PT, R59, RZ, PT ;  /* 0x000000ff3b00720c */ /* 0x000fe20003fc5270 */
[----:B------:R-:W-:Y:S01]  /*3430*/  FFMA.FTZ R62, R41, R62, 1.1641532182693481445e-10 ;  /* 0x2f000000293e7423 */ /* 0x000fe2000001003e */
[----:B------:R-:W-:Y:S01]  /*3440*/  ISETP.NE.AND P0, PT, R40, RZ, PT ;  /* 0x000000ff2800720c */ /* 0x000fe20003f05270 */
[----:B------:R-:W-:Y:S01]  /*3450*/  FMUL.FTZ R57, R57, R60 ;  /* 0x0000003c39397220 */ /* 0x000fe20000410000 */
[----:B------:R-:W-:-:S02]  /*3460*/  SEL R59, RZ, 0x1000000, P2 ;  /* 0x01000000ff3b7807 */ /* 0x000fc40001000000 */
[----:B------:R-:W-:Y:S01]  /*3470*/  ISETP.NE.AND P2, PT, R63, RZ, PT ;  /* 0x000000ff3f00720c */ /* 0x000fe20003f45270 */
[----:B------:R-:W1:Y:S03]  /*3480*/  LDC.64 R40, c[0x0][0x3a8] ;  /* 0x0000ea00ff287b82 */ /* 0x000e660000000a00 */
[----:B------:R-:W-:Y:S02]  /*3490*/  SEL R39, RZ, 0x100, P2 ;  /* 0x00000100ff277807 */ /* 0x000fe40001000000 */
[----:B------:R-:W-:Y:S02]  /*34a0*/  FSETP.GTU.FTZ.AND P2, PT, R62, R61, PT ;  /* 0x0000003d3e00720b */ /* 0x000fe40003f5c000 */
[----:B------:R-:W-:Y:S02]  /*34b0*/  LOP3.LUT R59, R39, R59, R64, 0xfe, !PT ;  /* 0x0000003b273b7212 */ /* 0x000fe400078efe40 */
[----:B------:R-:W-:-:S02]  /*34c0*/  SEL R39, RZ, 0x10000, P5 ;  /* 0x00010000ff277807 */ /* 0x000fc40002800000 */
[----:B------:R-:W-:Y:S02]  /*34d0*/  SEL R64, RZ, 0x100, P4 ;  /* 0x00000100ff407807 */ /* 0x000fe40002000000 */
[----:B------:R-:W-:Y:S02]  /*34e0*/  SEL R60, RZ, 0x1000000, P2 ;  /* 0x01000000ff3c7807 */ /* 0x000fe40001000000 */
[----:B------:R-:W-:Y:S01]  /*34f0*/  FSEL R57, R57, RZ, !P2 ;  /* 0x000000ff39397208 */ /* 0x000fe20005000000 */
[----:B0-----:R-:W-:Y:S01]  /*3500*/  IMAD.WIDE.U32 R42, R55, 0x8, R42 ;  /* 0x00000008372a7825 */ /* 0x001fe200078e002a */
[----:B------:R-:W-:Y:S02]  /*3510*/  LOP3.LUT R64, R64, R60, R39, 0xfe, !PT ;  /* 0x0000003c40407212 */ /* 0x000fe400078efe27 */
[----:B------:R-:W-:Y:S02]  /*3520*/  SHF.L.U32 R60, R49, 0x10, RZ ;  /* 0x00000010313c7819 */ /* 0x000fe400000006ff */
[----:B------:R-:W-:-:S03]  /*3530*/  SEL R62, RZ, 0x1, P6 ;  /* 0x00000001ff3e7807 */ /* 0x000fc60003000000 */
[----:B------:R-:W-:Y:S01]  /*3540*/  FMUL.FTZ R39, R57, R60 ;  /* 0x0000003c39277220 */ /* 0x000fe20000410000 */
[----:B------:R-:W-:Y:S01]  /*3550*/  SEL R57, RZ, 0x1, P3 ;  /* 0x00000001ff397807 */ /* 0x000fe20001800000 */
[----:B-1----:R-:W-:Y:S01]  /*3560*/  IMAD.WIDE.U32 R40, R55, 0x20, R40 ;  /* 0x0000002037287825 */ /* 0x002fe200078e0028 */
[----:B------:R-:W-:-:S03]  /*3570*/  LOP3.LUT R60, R59, R62, RZ, 0xfc, !PT ;  /* 0x0000003e3b3c7212 */ /* 0x000fc600078efcff */
[----:B------:R-:W-:Y:S01]  /*3580*/  @P1 FADD.FTZ R39, R31, R39 ;  /* 0x000000271f271221 */ /* 0x000fe20000010000 */
[----:B------:R-:W-:Y:S01]  /*3590*/  LOP3.LUT R61, R64, R57, RZ, 0xfc, !PT ;  /* 0x00000039403d7212 */ /* 0x000fe200078efcff */
[----:B------:R0:W-:Y:S04]  /*35a0*/  STG.E.128 desc[UR8][R40.64], R32 ;  /* 0x0000002028007986 */ /* 0x0001e8000c101d08 */
[----:B------:R0:W-:Y:S04]  /*35b0*/  STG.E.128 desc[UR8][R40.64+0x10], R36 ;  /* 0x0000102428007986 */ /* 0x0001e8000c101d08 */
[----:B------:R0:W-:Y:S02]  /*35c0*/  STG.E.64 desc[UR8][R42.64], R60 ;  /* 0x0000003c2a007986 */ /* 0x0001e4000c101b08 */
.L_x_3051:
[----:B------:R-:W-:Y:S05]  /*35d0*/  BSYNC.RECONVERGENT B0 ;  /* 0x0000000000007941 */ /* 0x000fea0003800200 */
.L_x_3050:
        /* <DEDUP_REMOVED lines=53> */
.L_x_3107:
        /* <DEDUP_REMOVED lines=21> */
[----:B------:R-:W-:-:S03]  /*3a80*/  SHF.L.U32 R61, R11, 0x10, RZ ;  /* 0x000000100b3d7819 */ /* 0x000fc600000006ff */
[--C-:B------:R-:W-:Y:S01]  /*3a90*/  FADD.FTZ R40, R32, -R59.reuse ;  /* 0x8000003b20287221 */ /* 0x100fe20000010000 */
[--C-:B------:R-:W-:Y:S01]  /*3aa0*/  FADD.FTZ R42, R33, -R59.reuse ;  /* 0x8000003b212a7221 */ /* 0x100fe20000010000 */
[----:B------:R-:W-:Y:S02]  /*3ab0*/  FADD.FTZ R60, R39, -R59 ;  /* 0x8000003b273c7221 */ /* 0x000fe40000010000 */
[C---:B------:R-:W-:Y:S01]  /*3ac0*/  FMUL.FTZ R40, R57.reuse, R40 ;  /* 0x0000002839287220 */ /* 0x040fe20000410000 */
[C---:B------:R-:W-:Y:S01]  /*3ad0*/  FMUL.FTZ R42, R57.reuse, R42 ;  /* 0x0000002a392a7220 */ /* 0x040fe20000410000 */
[----:B------:R-:W-:Y:S02]  /*3ae0*/  FMUL.FTZ R60, R57, R60 ;  /* 0x0000003c393c7220 */ /* 0x000fe40000410000 */
[----:B------:R-:W-:Y:S01]  /*3af0*/  FFMA.FTZ R62, R40, R41, R43 ;  /* 0x00000029283e7223 */ /* 0x000fe2000001002b */
[----:B------:R-:W-:Y:S01]  /*3b00*/  FADD.FTZ R40, R34, -R59 ;  /* 0x8000003b22287221 */ /* 0x000fe20000010000 */
[----:B------:R-:W-:Y:S01]  /*3b10*/  SHF.L.U32 R43, R13, 0x10, RZ ;  /* 0x000000100d2b7819 */ /* 0x000fe200000006ff */
[----:B------:R-:W-:-:S02]  /*3b20*/  IMAD.U32 R41, R17, 0x10000, RZ ;  /* 0x0001000011297824 */ /* 0x000fc400078e00ff */
[----:B------:R-:W-:Y:S01]  /*3b30*/  FFMA.FTZ R63, R42, R63, R61 ;  /* 0x0000003f2a3f7223 */ /* 0x000fe2000001003d */
[----:B------:R-:W-:Y:S01]  /*3b40*/  FMUL.FTZ R40, R57, R40 ;  /* 0x0000002839287220 */ /* 0x000fe20000410000 */
[----:B------:R-:W-:Y:S01]  /*3b50*/  FADD.FTZ R42, R35, -R59 ;  /* 0x8000003b232a7221 */ /* 0x000fe20000010000 */
[----:B------:R-:W-:Y:S02]  /*3b60*/  IMAD.U32 R61, R46, 0x10000, RZ ;  /* 0x000100002e3d7824 */ /* 0x000fe400078e00ff */
[----:B------:R-:W-:Y:S01]  /*3b70*/  FFMA.FTZ R64, R40, R41, R43 ;  /* 0x0000002928407223 */ /* 0x000fe2000001002b */
[----:B------:R-:W-:Y:S01]  /*3b80*/  SHF.L.U32 R41, R10, 0x10, RZ ;  /* 0x000000100a297819 */ /* 0x000fe200000006ff */
[C---:B------:R-:W-:Y:S01]  /*3b90*/  FMUL.FTZ R42, R57.reuse, R42 ;  /* 0x0000002a392a7220 */ /* 0x040fe20000410000 */
[----:B------:R-:W-:Y:S01]  /*3ba0*/  FADD.FTZ R40, R36, -R59 ;  /* 0x8000003b24287221 */ /* 0x000fe20000010000 */
[----:B------:R-:W-:Y:S02]  /*3bb0*/  SHF.L.U32 R43, R14, 0x10, RZ ;  /* 0x000000100e2b7819 */ /* 0x000fe400000006ff */
[----:B------:R-:W-:Y:S01]  /*3bc0*/  FFMA.FTZ R65, R42, R65, R41 ;  /* 0x000000412a417223 */ /* 0x000fe20000010029 */
[----:B------:R-:W-:Y:S01]  /*3bd0*/  FMUL.FTZ R40, R57, R40 ;  /* 0x0000002839287220 */ /* 0x000fe20000410000 */
[----:B------:R-:W-:-:S04]  /*3be0*/  IMAD.U32 R41, R18, 0x10000, RZ ;  /* 0x0001000012297824 */ /* 0x000fc800078e00ff */
[----:B------:R-:W-:Y:S01]  /*3bf0*/  FFMA.FTZ R42, R40, R41, R43 ;  /* 0x00000029282a7223 */ /* 0x000fe2000001002b */
[----:B------:R-:W-:Y:S01]  /*3c00*/  FADD.FTZ R40, R37, -R59 ;  /* 0x8000003b25287221 */ /* 0x000fe20000010000 */
[----:B------:R-:W-:Y:S02]  /*3c10*/  SHF.L.U32 R41, R9, 0x10, RZ ;  /* 0x0000001009297819 */ /* 0x000fe400000006ff */
[----:B------:R-:W-:Y:S01]  /*3c20*/  SHF.L.U32 R43, R15, 0x10, RZ ;  /* 0x000000100f2b7819 */ /* 0x000fe200000006ff */
[----:B------:R-:W-:-:S04]  /*3c30*/  FMUL.FTZ R40, R57, R40 ;  /* 0x0000002839287220 */ /* 0x000fc80000410000 */
[----:B------:R-:W-:Y:S01]  /*3c40*/  FFMA.FTZ R61, R40, R61, R41 ;  /* 0x0000003d283d7223 */ /* 0x000fe20000010029 */
[----:B------:R-:W-:Y:S01]  /*3c50*/  FADD.FTZ R40, R38, -R59 ;  /* 0x8000003b26287221 */ /* 0x000fe20000010000 */
[----:B------:R-:W-:Y:S01]  /*3c60*/  IMAD.U32 R41, R19, 0x10000, RZ ;  /* 0x0001000013297824 */ /* 0x000fe200078e00ff */
[----:B------:R-:W-:Y:S02]  /*3c70*/  SHF.L.U32 R59, R8, 0x10, RZ ;  /* 0x00000010083b7819 */ /* 0x000fe400000006ff */
[----:B------:R-:W-:Y:S01]  /*3c80*/  FMUL.FTZ R40, R57, R40 ;  /* 0x0000002839287220 */ /* 0x000fe20000410000 */
[----:B------:R-:W-:Y:S01]  /*3c90*/  IMAD.U32 R57, R45, 0x10000, RZ ;  /* 0x000100002d397824 */ /* 0x000fe200078e00ff */
[----:B------:R-:W-:Y:S02]  /*3ca0*/  F2FP.BF16.F32.PACK_AB R42, R61, R42 ;  /* 0x0000002a3d2a723e */ /* 0x000fe400000010ff */
[----:B------:R-:W-:Y:S01]  /*3cb0*/  FFMA.FTZ R43, R40, R41, R43 ;  /* 0x00000029282b7223 */ /* 0x000fe2000001002b */
[----:B------:R-:W-:Y:S01]  /*3cc0*/  FFMA.FTZ R60, R60, R57, R59 ;  /* 0x000000393c3c7223 */ /* 0x000fe2000001003b */
[----:B------:R-:W0:Y:S04]  /*3cd0*/  LDC.64 R40, c[0x0][0x428] ;  /* 0x00010a00ff287b82 */ /* 0x000e280000000a00 */
[----:B------:R-:W-:Y:S01]  /*3ce0*/  F2FP.BF16.F32.PACK_AB R43, R60, R43 ;  /* 0x0000002b3c2b723e */ /* 0x000fe200000010ff */
[----:B0-----:R-:W-:Y:S01]  /*3cf0*/  IMAD.WIDE.U32 R60, R55, 0x10, R40 ;  /* 0x00000010373c7825 */ /* 0x001fe200078e0028 */
[----:B------:R-:W-:-:S02]  /*3d00*/  F2FP.BF16.F32.PACK_AB R41, R65, R64 ;  /* 0x000000404129723e */ /* 0x000fc400000010ff */
[----:B------:R-:W-:-:S05]  /*3d10*/  F2FP.BF16.F32.PACK_AB R40, R63, R62 ;  /* 0x0000003e3f28723e */ /* 0x000fca00000010ff */
[----:B------:R1:W-:Y:S02]  /*3d20*/  STG.E.128 desc[UR8][R60.64], R40 ;  /* 0x000000283c007986 */ /* 0x0003e4000c101d08 */
.L_x_3094:
[----:B------:R-:W-:Y:S05]  /*3d30*/  BSYNC.RECONVERGENT B0 ;  /* 0x0000000000007941 */ /* 0x000fea0003800200 */
.L_x_3093:
[----:B01----:R-:W0:Y:S02]  /*3d40*/  LDC.64 R40, c[0x0][0x380] ;  /* 0x0000e000ff287b82 */ /* 0x003e240000000a00 */
[----:B0-----:R-:W-:-:S05]  /*3d50*/  IMAD R4, R40, 0x4, R4 ;  /* 0x0000000428047824 */ /* 0x001fca00078e0204 */
[----:B------:R-:W-:-:S13]  /*3d60*/  ISETP.GE.AND P0, PT, R4, R41, PT ;  /* 0x000000290400720c */ /* 0x000fda0003f06270 */
[----:B------:R-:W-:Y:S05]  /*3d70*/  @!P0 BRA `(.L_x_3095) ;  /* 0xffffffcc00108947 */ /* 0x000fea000383ffff */
[----:B------:R-:W-:Y:S05]  /*3d80*/  BSYNC B1 ;  /* 0x0000000000017941 */ /* 0x000fea0003800000 */
.L_x_3049:
[----:B------:R-:W-:Y:S05]  /*3d90*/  EXIT ;  /* 0x000000000000794d */ /* 0x000fea0003800000 */
.L_x_3092:
        /* <DEDUP_REMOVED lines=8> */
.L_x_3097:
[----:B------:R-:W-:Y:S05]  /*3e20*/  BSYNC B0 ;  /* 0x0000000000007941 */ /* 0x000fea0003800000 */
.L_x_3096:
        /* <DEDUP_REMOVED lines=10> */
.L_x_3098:
[----:B------:R-:W-:Y:S02]  /*3ed0*/  IMAD.MOV.U32 R64, RZ, RZ, 0x4 ;  /* 0x00000004ff407424 */ /* 0x000fe400078e00ff */
[----:B------:R-:W-:-:S04]  /*3ee0*/  IMAD.MOV.U32 R42, RZ, RZ, R61 ;  /* 0x000000ffff2a7224 */ /* 0x000fc800078e003d */
[----:B------:R-:W-:-:S05]  /*3ef0*/  FADD.FTZ R42, R41, R42 ;  /* 0x0000002a292a7221 */ /* 0x000fca0000010000 */
[----:B------:R-:W-:-:S07]  /*3f00*/  MOV R63, R42 ;  /* 0x0000002a003f7202 */ /* 0x000fce0000000f00 */
[----:B------:R-:W-:Y:S05]  /*3f10*/  WARPSYNC.COLLECTIVE R62, `(.L_x_3099) ;  /* 0x000000003e087348 */ /* 0x000fea0003c00000 */
[----:B------:R0:W1:Y:S02]  /*3f20*/  SHFL.BFLY P3, R61, R63, R64, R65 ;  /* 0x0c0000403f3d7389 */ /* 0x0000640000060041 */
[----:B01----:R-:W-:Y:S05]  /*3f30*/  ENDCOLLECTIVE ;  /* 0x000000000000791b */ /* 0x003fea0003800000 */
.L_x_3099:
[----:B------:R-:W-:Y:S01]  /*3f40*/  HFMA2 R64, -RZ, RZ, 0, 4.76837158203125e-07 ;  /* 0x00000008ff407431 */ /* 0x000fe200000001ff */
[----:B------:R-:W-:-:S05]  /*3f50*/  MOV R43, R61 ;  /* 0x0000003d002b7202 */ /* 0x000fca0000000f00 */
[----:B------:R-:W-:-:S04]  /*3f60*/  FADD.FTZ R43, R42, R43 ;  /* 0x0000002b2a2b7221 */ /* 0x000fc80000010000 */
[----:B------:R-:W-:-:S07]  /*3f70*/  IMAD.MOV.U32 R63, RZ, RZ, R43 ;  /* 0x000000ffff3f7224 */ /* 0x000fce00078e002b */
[----:B------:R-:W-:Y:S05]  /*3f80*/  WARPSYNC.COLLECTIVE R62, `(.L_x_3100) ;  /* 0x000000003e087348 */ /* 0x000fea0003c00000 */
[----:B------:R0:W1:Y:S02]  /*3f90*/  SHFL.BFLY P3, R61, R63, R64, R65 ;  /* 0x0c0000403f3d7389 */ /* 0x0000640000060041 */
[----:B01----:R-:W-:Y:S05]  /*3fa0*/  ENDCOLLECTIVE ;  /* 0x000000000000791b */ /* 0x003fea0003800000 */
.L_x_3100:
[----:B------:R-:W-:Y:S02]  /*3fb0*/  IMAD.MOV.U32 R64, RZ, RZ, 0x10 ;  /* 0x00000010ff407424 */ /* 0x000fe400078e00ff */
[----:B------:R-:W-:-:S04]  /*3fc0*/  IMAD.MOV.U32 R60, RZ, RZ, R61 ;  /* 0x000000ffff3c7224 */ /* 0x000fc800078e003d */
[----:B------:R-:W-:-:S05]  /*3fd0*/  FADD.FTZ R60, R43, R60 ;  /* 0x0000003c2b3c7221 */ /* 0x000fca0000010000 */
[----:B------:R-:W-:-:S07]  /*3fe0*/  MOV R63, R60 ;  /* 0x0000003c003f7202 */ /* 0x000fce0000000f00 */
[----:B------:R-:W-:Y:S05]  /*3ff0*/  WARPSYNC.COLLECTIVE R62, `(.L_x_3101) ;  /* 0x000000003e087348 */ /* 0x000fea0003c00000 */
[----:B------:R0:W1:Y:S02]  /*4000*/  SHFL.BFLY P3, R61, R63, R64, R65 ;  /* 0x0c0000403f3d7389 */ /* 0x0000640000060041 */
[----:B01----:R-:W-:Y:S05]  /*4010*/  ENDCOLLECTIVE ;  /* 0x000000000000791b */ /* 0x003fea0003800000 */
.L_x_3101:
        /* <DEDUP_REMOVED lines=26> */
.L_x_3102:
[----:B------:R-:W-:Y:S02]  /*41c0*/  HFMA2 R64, -RZ, RZ, 0, 1.1920928955078125e-07 ;  /* 0x00000002ff407431 */ /* 0x000fe400000001ff */
[----:B------:R-:W-:-:S04]  /*41d0*/  IMAD.MOV.U32 R41, RZ, RZ, R61 ;  /* 0x000000ffff297224 */ /* 0x000fc800078e003d */
[----:B------:R-:W-:-:S05]  /*41e0*/  FADD.FTZ R41, R40, R41 ;  /* 0x0000002928297221 */ /* 0x000fca0000010000 */
[----:B------:R-:W-:-:S07]  /*41f0*/  MOV R63, R41 ;  /* 0x00000029003f7202 */ /* 0x000fce0000000f00 */
[----:B------:R-:W-:Y:S05]  /*4200*/  WARPSYNC.COLLECTIVE R62, `(.L_x_3103) ;  /* 0x000000003e087348 */ /* 0x000fea0003c00000 */
[----:B------:R0:W1:Y:S02]  /*4210*/  SHFL.BFLY P3, R61, R63, R64, R65 ;  /* 0x0c0000403f3d7389 */ /* 0x0000640000060041 */
[----:B01----:R-:W-:Y:S05]  /*4220*/  ENDCOLLECTIVE ;  /* 0x000000000000791b */ /* 0x003fea0003800000 */
.L_x_3103:
[----:B------:R-:W-:Y:S02]  /*4230*/  HFMA2 R64, -RZ, RZ, 0, 2.384185791015625e-07 ;  /* 0x00000004ff407431 */ /* 0x000fe400000001ff */
[----:B------:R-:W-:-:S04]  /*4240*/  IMAD.MOV.U32 R42, RZ, RZ, R61 ;  /* 0x000000ffff2a7224 */ /* 0x000fc800078e003d */
[----:B------:R-:W-:-:S05]  /*4250*/  FADD.FTZ R42, R41, R42 ;  /* 0x0000002a292a7221 */ /* 0x000fca0000010000 */
[----:B------:R-:W-:-:S07]  /*4260*/  MOV R63, R42 ;  /* 0x0000002a003f7202 */ /* 0x000fce0000000f00 */
[----:B------:R-:W-:Y:S05]  /*4270*/  WARPSYNC.COLLECTIVE R62, `(.L_x_3104) ;  /* 0x000000003e087348 */ /* 0x000fea0003c00000 */
[----:B------:R0:W1:Y:S02]  /*4280*/  SHFL.BFLY P3, R61, R63, R64, R65 ;  /* 0x0c0000403f3d7389 */ /* 0x0000640000060041 */
[----:B01----:R-:W-:Y:S05]  /*4290*/  ENDCOLLECTIVE ;  /* 0x000000000000791b */ /* 0x003fea0003800000 */
.L_x_3104:
[----:B------:R-:W-:Y:S02]  /*42a0*/  HFMA2 R64, -RZ, RZ, 0, 4.76837158203125e-07 ;  /* 0x00000008ff407431 */ /* 0x000fe400000001ff */
[----:B------:R-:W-:-:S04]  /*42b0*/  IMAD.MOV.U32 R43, RZ, RZ, R61 ;  /* 0x000000ffff2b7224 */ /* 0x000fc800078e003d */
[----:B------:R-:W-:-:S05]  /*42c0*/  FADD.FTZ R43, R42, R43 ;  /* 0x0000002b2a2b7221 */ /* 0x000fca0000010000 */
[----:B------:R-:W-:-:S07]  /*42d0*/  MOV R63, R43 ;  /* 0x0000002b003f7202 */ /* 0x000fce0000000f00 */
[----:B------:R-:W-:Y:S05]  /*42e0*/  WARPSYNC.COLLECTIVE R62, `(.L_x_3105) ;  /* 0x000000003e087348 */ /* 0x000fea0003c00000 */
[----:B------:R0:W1:Y:S02]  /*42f0*/  SHFL.BFLY P3, R61, R63, R64, R65 ;  /* 0x0c0000403f3d7389 */ /* 0x0000640000060041 */
[----:B01----:R-:W-:Y:S05]  /*4300*/  ENDCOLLECTIVE ;  /* 0x000000000000791b */ /* 0x003fea0003800000 */
.L_x_3105:
[----:B------:R-:W-:Y:S02]  /*4310*/  HFMA2 R64, -RZ, RZ, 0, 9.5367431640625e-07 ;  /* 0x00000010ff407431 */ /* 0x000fe400000001ff */
[----:B------:R-:W-:-:S04]  /*4320*/  IMAD.MOV.U32 R60, RZ, RZ, R61 ;  /* 0x000000ffff3c7224 */ /* 0x000fc800078e003d */
[----:B------:R-:W-:-:S05]  /*4330*/  FADD.FTZ R60, R43, R60 ;  /* 0x0000003c2b3c7221 */ /* 0x000fca0000010000 */
[----:B------:R-:W-:-:S07]  /*4340*/  MOV R63, R60 ;  /* 0x0000003c003f7202 */ /* 0x000fce0000000f00 */
[----:B------:R-:W-:Y:S05]  /*4350*/  WARPSYNC.COLLECTIVE R62, `(.L_x_3106) ;  /* 0x000000003e087348 */ /* 0x000fea0003c00000 */
[----:B------:R0:W1:Y:S02]  /*4360*/  SHFL.BFLY P3, R61, R63, R64, R65 ;  /* 0x0c0000403f3d7389 */ /* 0x0000640000060041 */
[----:B01----:R-:W-:Y:S05]  /*4370*/  ENDCOLLECTIVE ;  /* 0x000000000000791b */ /* 0x003fea0003800000 */
.L_x_3106:
[----:B------:R-:W-:Y:S05]  /*4380*/  BRA `(.L_x_3107) ;  /* 0xfffffff400687947 */ /* 0x000fea000383ffff */
.L_x_3108:
        /* <DEDUP_REMOVED lines=15> */
.L_x_9095:


//--------------------- .text._ZN10layer_norm13ln_fwd_kernelINS_13Kernel_traitsI13__nv_bfloat16S2_fS2_fjLj256ELj1ELj4ELj1ELj16ENS_18Kernel_traits_baseILj256ES2_S2_fS2_fjLj128EEEEELb1ELb1ELb0ELb1EEEvNS_9FwdParamsE --------------------------
	.section	.text._ZN10layer_norm13ln_fwd_kernelINS_13Kernel_traitsI13__nv_bfloat16S2_fS2_fjLj256ELj1ELj4ELj1ELj16ENS_18Kernel_traits_baseILj256ES2_S2_fS2_fjLj128EEEEELb1ELb1ELb0ELb1EEEvNS_9FwdParamsE,"ax",@progbits
	.align	128
        .global         _ZN10layer_norm13ln_fwd_kernelINS_13Kernel_traitsI13__nv_bfloat16S2_fS2_fjLj256ELj1ELj4ELj1ELj16ENS_18Kernel_traits_baseILj256ES2_S2_fS2_fjLj128EEEEELb1ELb1ELb0ELb1EEEvNS_9FwdParamsE
        .type           _ZN10layer_norm13ln_fwd_kernelINS_13Kernel_traitsI13__nv_bfloat16S2_fS2_fjLj256ELj1ELj4ELj1ELj16ENS_18Kernel_traits_baseILj256ES2_S2_fS2_fjLj128EEEEELb1ELb1ELb0ELb1EEEvNS_9FwdParamsE,@function
        .size           _ZN10layer_norm13ln_fwd_kernelINS_13Kernel_traitsI13__nv_bfloat16S2_fS2_fjLj256ELj1ELj4ELj1ELj16ENS_18Kernel_traits_baseILj256ES2_S2_fS2_fjLj128EEEEELb1ELb1ELb0ELb1EEEvNS_9FwdParamsE,(.L_x_9096 - _ZN10layer_norm13ln_fwd_kernelINS_13Kernel_traitsI13__nv_bfloat16S2_fS2_fjLj256ELj1ELj4ELj1ELj16ENS_18Kernel_traits_baseILj256ES2_S2_fS2_fjLj128EEEEELb1ELb1ELb0ELb1EEEvNS_9FwdParamsE)
        .other          _ZN10layer_norm13ln_fwd_kernelINS_13Kernel_traitsI13__nv_bfloat16S2_fS2_fjLj256ELj1ELj4ELj1ELj16ENS_18Kernel_traits_baseILj256ES2_S2_fS2_fjLj128EEEEELb1ELb1ELb0ELb1EEEvNS_9FwdParamsE,@"STO_CUDA_ENTRY STV_DEFAULT"
_ZN10layer_norm13ln_fwd_kernelINS_13Kernel_traitsI13__nv_bfloat16S2_fS2_fjLj256ELj1ELj4ELj1ELj16ENS_18Kernel_traits_baseILj256ES2_S2_fS2_fjLj128EEEEELb1ELb1ELb0ELb1EEEvNS_9FwdParamsE:
.text._ZN10layer_norm13ln_fwd_kernelINS_13Kernel_traitsI13__nv_bfloat16S2_fS2_fjLj256ELj1ELj4ELj1ELj16ENS_18Kernel_traits_baseILj256ES2_S2_fS2_fjLj128EEEEELb1ELb1ELb0ELb1EEEvNS_9FwdParamsE:
[----:B------:R-:W-:Y:S01]  /*0000*/  LDC R1, c[0x0][0x37c] ;  /* 0x0000df00ff017b82 */ /* 0x000fe20000000800 */
[----:B------:R-:W0:Y:S01]  /*0010*/  LDCU.64 UR10, c[0x0][0x438] ;  /* 0x00008700ff0a77ac */ /* 0x000e220008000a00 */
[----:B------:R-:W1:Y:S01]  /*0020*/  S2R R8, SR_TID.X ;  /* 0x0000000000087919 */ /* 0x000e620000002100 */
[----:B------:R-:W2:Y:S01]  /*0030*/  LDCU.U8 UR4, c[0x0][0x464] ;  /* 0x00008c80ff0477ac */ /* 0x000ea20008000000 */
[----:B------:R-:W3:Y:S01]  /*0040*/  LDCU.64 UR6, c[0x0][0x450] ;  /* 0x00008a00ff0677ac */ /* 0x000ee20008000a00 */
[----:B------:R-:W4:Y:S01]  /*0050*/  LDCU.64 UR8, c[0x0][0x358] ;  /* 0x00006b00ff0877ac */ /* 0x000f220008000a00 */
[----:B0-----:R-:W-:Y:S02]  /*0060*/  ISETP.NE.U32.AND P0, PT, RZ, UR10, PT ;  /* 0x0000000aff007c0c */ /* 0x001fe4000bf05070 */
[----:B------:R-:W0:Y:S01]  /*0070*/  S2UR UR5, SR_CTAID.X ;  /* 0x00000000000579c3 */ /* 0x000e220000002500 */
[----:B------:R-:W0:Y:S01]  /*0080*/  LDCU UR10, c[0x0][0x384] ;  /* 0x00007080ff0a77ac */ /* 0x000e220008000800 */
[----:B------:R-:W-:-:S02]  /*0090*/  ISETP.NE.AND.EX P0, PT, RZ, UR11, PT, P0 ;  /* 0x0000000bff007c0c */ /* 0x000fc4000bf05300 */
[----:B--2---:R-:W-:Y:S02]  /*00a0*/  ISETP.NE.AND P1, PT, RZ, UR4, PT ;  /* 0x00000004ff007c0c */ /* 0x004fe4000bf25270 */
[----:B---3--:R-:W-:Y:S01]  /*00b0*/  MOV R2, UR6 ;  /* 0x0000000600027c02 */ /* 0x008fe20008000f00 */
[----:B------:R-:W-:-:S08]  /*00c0*/  IMAD.U32 R3, RZ, RZ, UR7 ;  /* 0x00000007ff037e24 */ /* 0x000fd0000f8e00ff */
[----:B------:R-:W2:Y:S01]  /*00d0*/  @P0 LDC.64 R6, c[0x0][0x438] ;  /* 0x00010e00ff060b82 */ /* 0x000ea20000000a00 */
[----:B-1----:R-:W-:Y:S01]  /*00e0*/  LOP3.LUT R10, R8, 0x1f, RZ, 0xc0, !PT ;  /* 0x0000001f080a7812 */ /* 0x002fe200078ec0ff */
[----:B----4-:R-:W3:Y:S01]  /*00f0*/  @P1 LDG.E.64 R2, desc[UR8][R2.64] ;  /* 0x0000000802021981 */ /* 0x010ee2000c1e1b00 */
[----:B------:R-:W-:Y:S02]  /*0100*/  @!P0 CS2R R12, SRZ ;  /* 0x00000000000c8805 */ /* 0x000fe4000001ff00 */
[----:B------:R-:W-:-:S03]  /*0110*/  @!P0 CS2R R14, SRZ ;  /* 0x00000000000e8805 */ /* 0x000fc6000001ff00 */
[----:B------:R-:W1:Y:S08]  /*0120*/  LDC R19, c[0x0][0x45c] ;  /* 0x00011700ff137b82 */ /* 0x000e700000000800 */
[----:B------:R-:W4:Y:S01]  /*0130*/  LDC R16, c[0x0][0x458] ;  /* 0x00011600ff107b82 */ /* 0x000f220000000800 */
[----:B--2---:R-:W-:-:S05]  /*0140*/  @P0 IMAD.WIDE.U32 R6, R10, 0x10, R6 ;  /* 0x000000100a060825 */ /* 0x004fca00078e0006 */
[----:B------:R-:W5:Y:S02]  /*0150*/  @P0 LDG.E.128 R12, desc[UR8][R6.64] ;  /* 0x00000008060c0981 */ /* 0x000f64000c1e1d00 */
[----:B------:R-:W2:Y:S01]  /*0160*/  LDC R9, c[0x0][0x360] ;  /* 0x0000d800ff097b82 */ /* 0x000ea20000000800 */
[----:B0-----:R-:W-:Y:S01]  /*0170*/  USHF.L.U32 UR4, UR5, 0x2, URZ ;  /* 0x0000000205047899 */ /* 0x001fe200080006ff */
[----:B------:R-:W-:Y:S02]  /*0180*/  SHF.R.U32.HI R0, RZ, 0x5, R8 ;  /* 0x00000005ff007819 */ /* 0x000fe40000011608 */
[----:B-1----:R-:W-:-:S03]  /*0190*/  @P1 MOV R17, R19 ;  /* 0x0000001300111202 */ /* 0x002fc60000000f00 */
[----:B------:R-:W-:Y:S02]  /*01a0*/  LOP3.LUT R0, R0, UR4, RZ, 0xfc, !PT ;  /* 0x0000000400007c12 */ /* 0x000fe4000f8efcff */
[----:B----4-:R2:W5:Y:S02]  /*01b0*/  @P1 LDG.E.64 R4, desc[UR8][R16.64] ;  /* 0x0000000810041981 */ /* 0x010564000c1e1b00 */
[----:B------:R-:W-:Y:S01]  /*01c0*/  ISETP.GE.AND P2, PT, R0, UR10, PT ;  /* 0x0000000a00007c0c */ /* 0x000fe2000bf46270 */
[----:B--2---:R-:W-:Y:S01]  /*01d0*/  IMAD R17, R9, UR5, R8 ;  /* 0x0000000509117c24 */ /* 0x004fe2000f8e0208 */
[----:B---3--:R-:W-:Y:S02]  /*01e0*/  @P1 R2UR UR6, R2 ;  /* 0x00000000020612ca */ /* 0x008fe400000e0000 */
[----:B------:R-:W-:-:S09]  /*01f0*/  @P1 R2UR UR7, R3 ;  /* 0x00000000030712ca */ /* 0x000fd200000e0000 */
[----:B------:R-:W-:Y:S06]  /*0200*/  @P2 EXIT ;  /* 0x000000000000294d */ /* 0x000fec0003800000 */
[----:B------:R-:W0:Y:S08]  /*0210*/  LDC.64 R56, c[0x0][0x3e8] ;  /* 0x0000fa00ff387b82 */ /* 0x000e300000000a00 */
[----:B------:R-:W1:Y:S08]  /*0220*/  LDC.64 R8, c[0x0][0x3d0] ;  /* 0x0000f400ff087b82 */ /* 0x000e700000000a00 */
[----:B------:R-:W2:Y:S01]  /*0230*/  @P1 LDC R3, c[0x0][0x460] ;  /* 0x00011800ff031b82 */ /* 0x000ea20000000800 */
[----:B------:R-:W-:Y:S01]  /*0240*/  MOV R2, R17 ;  /* 0x0000001100027202 */ /* 0x000fe20000000f00 */
        /* <DEDUP_REMOVED lines=14> */
[----:B------:R-:W-:Y:S01]  /*0330*/  IMAD R18, R2, -0x326172a9, RZ ;  /* 0xcd9e8d5702127824 */ /* 0x000fe200078e02ff */
[----:B--2--5:R-:W-:Y:S01]  /*0340*/  @P1 IADD3 R16, P0, PT, R4, R3, RZ ;  /* 0x0000000304101210 */ /* 0x024fe20007f1e0ff */
[----:B------:R-:W-:Y:S01]  /*0350*/  UIADD3 UR24, UPT, UPT, UR6, -0x4ab325aa, URZ ;  /* 0xb54cda5606187890 */ /* 0x000fe2000fffe0ff */
[----:B------:R-:W-:Y:S01]  /*0360*/  PRMT R28, R13, 0x7632, R28 ;  /* 0x000076320d1c7816 */ /* 0x000fe2000000001c */
[----:B------:R-:W-:Y:S01]  /*0370*/  UIADD3 UR25, UPT, UPT, UR7, 0x646e171e, URZ ;  /* 0x646e171e07197890 */ /* 0x000fe2000fffe0ff */
[----:B------:R-:W-:Y:S01]  /*0380*/  PRMT R29, R12, 0x7632, R29 ;  /* 0x000076320c1d7816 */ /* 0x000fe2000000001d */
[----:B------:R-:W-:Y:S01]  /*0390*/  @P1 IMAD.X R19, RZ, RZ, R5, P0 ;  /* 0x000000ffff131224 */ /* 0x000fe200000e0605 */
[----:B------:R-:W0:Y:S01]  /*03a0*/  LDCU.64 UR4, c[0x0][0x3e0] ;  /* 0x00007c00ff0477ac */ /* 0x000e220008000a00 */
[----:B------:R-:W-:Y:S01]  /*03b0*/  IMAD.HI.U32 R5, R2, -0x326172a9, RZ ;  /* 0xcd9e8d5702057827 */ /* 0x000fe200078e00ff */
[----:B------:R-:W-:Y:S01]  /*03c0*/  BSSY B0, `(.L_x_3109) ;  /* 0x0000383000007945 */ /* 0x000fe20003800000 */
[----:B------:R-:W-:Y:S01]  /*03d0*/  SHF.L.U32 R60, R12, 0x10, RZ ;  /* 0x000000100c3c7819 */ /* 0x000fe200000006ff */
[----:B------:R-:W-:Y:S01]  /*03e0*/  UIADD3 UR27, UPT, UPT, UR7, 0x1fd5c5a3, URZ ;  /* 0x1fd5c5a3071b7890 */ /* 0x000fe2000fffe0ff */
[C-C-:B------:R-:W-:Y:S01]  /*03f0*/  SHF.R.U64 R3, R16.reuse, 0x2, R19.reuse ;  /* 0x0000000210037819 */ /* 0x140fe20000001213 */
[----:B------:R-:W-:Y:S01]  /*0400*/  UIADD3 UR26, UPT, UPT, UR6, 0x5384540f, URZ ;  /* 0x5384540f061a7890 */ /* 0x000fe2000fffe0ff */
[----:B------:R-:W-:Y:S01]  /*0410*/  SHF.R.U32.HI R4, RZ, 0x2, R19 ;  /* 0x00000002ff047819 */ /* 0x000fe20000011613 */
[----:B------:R-:W-:Y:S01]  /*0420*/  UIADD3 UR28, UPT, UPT, UR6, -0xe443238, URZ ;  /* 0xf1bbcdc8061c7890 */ /* 0x000fe2000fffe0ff */
[----:B------:R-:W-:Y:S01]  /*0430*/  LOP3.LUT R37, R16, 0x3, RZ, 0xc0, !PT ;  /* 0x0000000310257812 */ /* 0x000fe200078ec0ff */
[C---:B------:R-:W-:Y:S01]  /*0440*/  IMAD.HI.U32 R6, R3.reuse, -0x2daee0ad, RZ ;  /* 0xd2511f5303067827 */ /* 0x040fe200078e00ff */
[----:B------:R-:W-:Y:S01]  /*0450*/  LOP3.LUT R5, R4, UR6, R5, 0x96, !PT ;  /* 0x0000000604057c12 */ /* 0x000fe2000f8e9605 */
[----:B------:R-:W-:Y:S01]  /*0460*/  UIADD3 UR29, UPT, UPT, UR7, -0x24c28bd8, URZ ;  /* 0xdb3d7428071d7890 */ /* 0x000fe2000fffe0ff */
[----:B------:R-:W-:Y:S01]  /*0470*/  SHF.L.U32 R28, R28, 0x10, RZ ;  /* 0x000000101c1c7819 */ /* 0x000fe200000006ff */
[----:B------:R-:W-:Y:S01]  /*0480*/  IMAD R20, R3, -0x2daee0ad, RZ ;  /* 0xd2511f5303147824 */ /* 0x000fe200078e02ff */
[----:B------:R-:W-:Y:S01]  /*0490*/  LOP3.LUT R6, R6, UR7, RZ, 0x3c, !PT ;  /* 0x0000000706067c12 */ /* 0x000fe2000f8e3cff */
[----:B------:R-:W-:Y:S01]  /*04a0*/  IMAD.HI.U32 R17, R5, -0x2daee0ad, RZ ;  /* 0xd2511f5305117827 */ /* 0x000fe200078e00ff */
[----:B------:R-:W-:-:S02]  /*04b0*/  UIADD3 UR30, UPT, UPT, UR6, -0x700cb87f, URZ ;  /* 0x8ff34781061e7890 */ /* 0x000fc4000fffe0ff */
[----:B0-----:R-:W-:Y:S01]  /*04c0*/  UISETP.NE.U32.AND UP0, UPT, UR4, URZ, UPT ;  /* 0x000000ff0400728c */ /* 0x001fe2000bf05070 */
[----:B------:R-:W-:Y:S01]  /*04d0*/  IMAD.HI.U32 R7, R6, -0x326172a9, RZ ;  /* 0xcd9e8d5706077827 */ /* 0x000fe200078e00ff */
[----:B------:R-:W-:Y:S01]  /*04e0*/  LOP3.LUT R17, R20, UR15, R17, 0x96, !PT ;  /* 0x0000000f14117c12 */ /* 0x000fe2000f8e9611 */
[----:B------:R-:W0:Y:S02]  /*04f0*/  LDCU.U8 UR4, c[0x0][0x410] ;  /* 0x00008200ff0477ac */ /* 0x000e240008000000 */
[----:B------:R-:W-:Y:S01]  /*0500*/  IMAD R19, R6, -0x326172a9, RZ ;  /* 0xcd9e8d5706137824 */ /* 0x000fe200078e02ff */
[----:B------:R-:W-:Y:S01]  /*0510*/  LOP3.LUT R7, R18, UR14, R7, 0x96, !PT ;  /* 0x0000000e12077c12 */ /* 0x000fe2000f8e9607 */
[----:B------:R-:W-:Y:S01]  /*0520*/  IMAD.HI.U32 R6, R17, -0x326172a9, RZ ;  /* 0xcd9e8d5711067827 */ /* 0x000fe200078e00ff */
[----:B------:R-:W-:Y:S02]  /*0530*/  UIADD3 UR31, UPT, UPT, UR7, -0x695add53, URZ ;  /* 0x96a522ad071f7890 */ /* 0x000fe4000fffe0ff */
[----:B------:R-:W-:Y:S01]  /*0540*/  UISETP.NE.AND.EX UP0, UPT, UR5, URZ, UPT, UP0 ;  /* 0x000000ff0500728c */ /* 0x000fe2000bf05300 */
[----:B------:R-:W-:Y:S01]  /*0550*/  IMAD R18, R5, -0x2daee0ad, RZ ;  /* 0xd2511f5305127824 */ /* 0x000fe200078e02ff */
[----:B------:R-:W-:Y:S01]  /*0560*/  LOP3.LUT R6, R19, UR16, R6, 0x96, !PT ;  /* 0x0000001013067c12 */ /* 0x000fe2000f8e9606 */
[C---:B------:R-:W-:Y:S01]  /*0570*/  IMAD.HI.U32 R5, R7.reuse, -0x2daee0ad, RZ ;  /* 0xd2511f5307057827 */ /* 0x040fe200078e00ff */
[----:B------:R-:W1:Y:S03]  /*0580*/  LDCU UR12, c[0x0][0x388] ;  /* 0x00007100ff0c77ac */ /* 0x000e660008000800 */
[----:B------:R-:W-:Y:S01]  /*0590*/  IMAD R20, R7, -0x2daee0ad, RZ ;  /* 0xd2511f5307147824 */ /* 0x000fe200078e02ff */
[----:B------:R-:W-:Y:S01]  /*05a0*/  LOP3.LUT R5, R18, UR17, R5, 0x96, !PT ;  /* 0x0000001112057c12 */ /* 0x000fe2000f8e9605 */
[----:B------:R-:W-:Y:S01]  /*05b0*/  IMAD.HI.U32 R19, R6, -0x2daee0ad, RZ ;  /* 0xd2511f5306137827 */ /* 0x000fe200078e00ff */
[----:B------:R-:W2:Y:S03]  /*05c0*/  LDCU UR13, c[0x0][0x448] ;  /* 0x00008900ff0d77ac */ /* 0x000ea60008000800 */
[----:B------:R-:W-:Y:S01]  /*05d0*/  IMAD R18, R17, -0x326172a9, RZ ;  /* 0xcd9e8d5711127824 */ /* 0x000fe200078e02ff */
[----:B------:R-:W-:Y:S01]  /*05e0*/  LOP3.LUT R19, R20, UR19, R19, 0x96, !PT ;  /* 0x0000001314137c12 */ /* 0x000fe2000f8e9613 */
[C---:B------:R-:W-:Y:S01]  /*05f0*/  IMAD.HI.U32 R7, R5.reuse, -0x326172a9, RZ ;  /* 0xcd9e8d5705077827 */ /* 0x040fe200078e00ff */
[----:B------:R-:W1:Y:S03]  /*0600*/  LDCU.64 UR10, c[0x0][0x3a0] ;  /* 0x00007400ff0a77ac */ /* 0x000e660008000a00 */
        /* <DEDUP_REMOVED lines=31> */
[----:B------:R-:W-:Y:S02]  /*0800*/  LOP3.LUT R17, R18, UR28, R17, 0x96, !PT ;  /* 0x0000001c12117c12 */ /* 0x000fe4000f8e9611 */
[----:B------:R-:W-:Y:S01]  /*0810*/  PRMT R18, R15, 0x7632, R18 ;  /* 0x000076320f127816 */ /* 0x000fe20000000012 */
[----:B------:R-:W-:Y:S01]  /*0820*/  IMAD.U32 R7, R13, 0x10000, RZ ;  /* 0x000100000d077824 */ /* 0x000fe200078e00ff */
[----:B------:R-:W-:Y:S01]  /*0830*/  LOP3.LUT R40, R5, UR29, R40, 0x96, !PT ;  /* 0x0000001d05287c12 */ /* 0x000fe2000f8e9628 */
[----:B------:R-:W-:Y:S01]  /*0840*/  IMAD.U32 R5, R15, 0x10000, RZ ;  /* 0x000100000f057824 */ /* 0x000fe200078e00ff */
[----:B------:R-:W-:Y:S01]  /*0850*/  PRMT R15, R14, 0x7632, R15 ;  /* 0x000076320e0f7816 */ /* 0x000fe2000000000f */
[----:B------:R-:W-:-:S02]  /*0860*/  IMAD R13, R20, -0x326172a9, RZ ;  /* 0xcd9e8d57140d7824 */ /* 0x000fc400078e02ff */
[----:B------:R-:W-:Y:S02]  /*0870*/  IMAD R19, R19, -0x2daee0ad, RZ ;  /* 0xd2511f5313137824 */ /* 0x000fe400078e02ff */
[----:B------:R-:W-:-:S04]  /*0880*/  IMAD.HI.U32 R32, R17, -0x2daee0ad, RZ ;  /* 0xd2511f5311207827 */ /* 0x000fc800078e00ff */
[----:B------:R-:W-:Y:S01]  /*0890*/  IMAD.HI.U32 R36, R40, -0x326172a9, RZ ;  /* 0xcd9e8d5728247827 */ /* 0x000fe200078e00ff */
[----:B------:R-:W-:-:S03]  /*08a0*/  LOP3.LUT R32, R19, UR31, R32, 0x96, !PT ;  /* 0x0000001f13207c12 */ /* 0x000fc6000f8e9620 */
[----:B------:R-:W-:Y:S01]  /*08b0*/  IMAD.U32 R29, R29, 0x10000, RZ ;  /* 0x000100001d1d7824 */ /* 0x000fe200078e00ff */
[----:B------:R-:W-:Y:S01]  /*08c0*/  LOP3.LUT R36, R13, UR30, R36, 0x96, !PT ;  /* 0x0000001e0d247c12 */ /* 0x000fe2000f8e9624 */
[----:B------:R-:W-:Y:S01]  /*08d0*/  IMAD R40, R40, -0x326172a9, RZ ;  /* 0xcd9e8d5728287824 */ /* 0x000fe200078e02ff */
[----:B---3--:R-:W-:Y:S01]  /*08e0*/  PRMT R52, R57, 0x7632, R52 ;  /* 0x0000763239347816 */ /* 0x008fe20000000034 */
[----:B------:R-:W-:Y:S01]  /*08f0*/  IMAD.U32 R54, R58, 0x10000, RZ ;  /* 0x000100003a367824 */ /* 0x000fe200078e00ff */
[----:B------:R-:W-:Y:S02]  /*0900*/  PRMT R49, R59, 0x7632, R49 ;  /* 0x000076323b317816 */ /* 0x000fe40000000031 */
[C---:B------:R-:W-:Y:S01]  /*0910*/  PRMT R53, R56.reuse, 0x7632, R53 ;  /* 0x0000763238357816 */ /* 0x040fe20000000035 */
        /* <DEDUP_REMOVED lines=11> */
[----:B------:R-:W-:Y:S01]  /*09d0*/  SHF.L.U32 R46, R9, 0x10, RZ ;  /* 0x00000010092e7819 */ /* 0x000fe200000006ff */
[----:B------:R-:W-:Y:S01]  /*09e0*/  IMAD.MOV.U32 R9, RZ, RZ, RZ ;  /* 0x000000ffff097224 */ /* 0x000fe200078e00ff */
[----:B------:R-:W-:Y:S01]  /*09f0*/  SHF.L.U32 R42, R11, 0x10, RZ ;  /* 0x000000100b2a7819 */ /* 0x000fe200000006ff */
[----:B------:R-:W-:Y:S01]  /*0a00*/  IMAD.U32 R11, R15, 0x10000, RZ ;  /* 0x000100000f0b7824 */ /* 0x000fe200078e00ff */
[----:B------:R-:W-:Y:S01]  /*0a10*/  SHF.L.U32 R55, R57, 0x10, RZ ;  /* 0x0000001039377819 */ /* 0x000fe200000006ff */
[----:B------:R-:W-:Y:S01]  /*0a20*/  IMAD.U32 R30, R30, 0x10000, RZ ;  /* 0x000100001e1e7824 */ /* 0x000fe200078e00ff */
[----:B------:R-:W-:Y:S01]  /*0a30*/  SHF.L.U32 R50, R59, 0x10, RZ ;  /* 0x000000103b327819 */ /* 0x000fe200000006ff */
[----:B------:R-:W-:Y:S01]  /*0a40*/  IMAD R8, R17, -0x2daee0ad, RZ ;  /* 0xd2511f5311087824 */ /* 0x000fe200078e02ff */
[----:B------:R-:W-:-:S02]  /*0a50*/  SHF.L.U32 R10, R18, 0x10, RZ ;  /* 0x00000010120a7819 */ /* 0x000fc400000006ff */
[----:B------:R-:W-:Y:S02]  /*0a60*/  SHF.L.U32 R53, R53, 0x10, RZ ;  /* 0x0000001035357819 */ /* 0x000fe400000006ff */
[----:B------:R-:W-:Y:S02]  /*0a70*/  SHF.L.U32 R51, R51, 0x10, RZ ;  /* 0x0000001033337819 */ /* 0x000fe400000006ff */
[----:B------:R-:W-:Y:S02]  /*0a80*/  SHF.L.U32 R47, R47, 0x10, RZ ;  /* 0x000000102f2f7819 */ /* 0x000fe400000006ff */
[----:B-12---:R-:W-:-:S07]  /*0a90*/  SHF.L.U32 R43, R43, 0x10, RZ ;  /* 0x000000102b2b7819 */ /* 0x006fce00000006ff */
.L_x_3151:
[----:B0-----:R-:W0:Y:S01]  /*0aa0*/  S2R R26, SR_TID.X ;  /* 0x00000000001a7919 */ /* 0x001e220000002100 */
[----:B------:R-:W-:Y:S01]  /*0ab0*/  ISETP.NE.U32.AND P0, PT, RZ, UR10, PT ;  /* 0x0000000aff007c0c */ /* 0x000fe2000bf05070 */
[----:B------:R-:W1:Y:S01]  /*0ac0*/  LDC.64 R24, c[0x0][0x390] ;  /* 0x0000e400ff187b82 */ /* 0x000e620000000a00 */
[----:B------:R-:W2:Y:S01]  /*0ad0*/  @UP0 LDCU.64 UR4, c[0x0][0x3e0] ;  /* 0x00007c00ff0407ac */ /* 0x000ea20008000a00 */
[----:B------:R-:W-:Y:S01]  /*0ae0*/  PLOP3.LUT P1, PT, PT, PT, UP0, 0x80, 0x8 ;  /* 0x000000000008781c */ /* 0x000fe20003f2f008 */
[----:B------:R-:W-:Y:S01]  /*0af0*/  IMAD R14, R0, UR12, RZ ;  /* 0x0000000c000e7c24 */ /* 0x000fe2000f8e02ff */
[----:B------:R-:W-:Y:S01]  /*0b00*/  ISETP.NE.AND.EX P0, PT, RZ, UR11, PT, P0 ;  /* 0x0000000bff007c0c */ /* 0x000fe2000bf05300 */
[----:B------:R-:W-:Y:S01]  /*0b10*/  HFMA2 R27, -RZ, RZ, 0, 1.1920928955078125e-07 ;  /* 0x00000002ff1b7431 */ /* 0x000fe200000001ff */
[----:B------:R-:W-:Y:S02]  /*0b20*/  PLOP3.LUT P2, PT, PT, PT, UP0, 0x80, 0x8 ;  /* 0x000000000008781c */ /* 0x000fe40003f4f008 */
[----:B------:R-:W-:-:S04]  /*0b30*/  SHF.R.S32.HI R15, RZ, 0x1f, R14 ;  /* 0x0000001fff0f7819 */ /* 0x000fc8000001140e */
[----:B------:R-:W-:-:S05]  /*0b40*/  LEA.HI R31, R15, R14, RZ, 0x3 ;  /* 0x0000000e0f1f7211 */ /* 0x000fca00078f18ff */
[----:B------:R-:W3:Y:S01]  /*0b50*/  @P0 LDC.64 R12, c[0x0][0x3a0] ;  /* 0x0000e800ff0c0b82 */ /* 0x000ee20000000a00 */
[----:B--2---:R-:W-:-:S06]  /*0b60*/  @P1 IMAD.WIDE R14, R0, R27, UR4 ;  /* 0x00000004000e1e25 */ /* 0x004fcc000f8e021b */
[----:B------:R-:W2:Y:S01]  /*0b70*/  @P2 LDG.E.U16 R14, desc[UR8][R14.64] ;  /* 0x000000080e0e2981 */ /* 0x000ea2000c1e1500 */
[----:B0-----:R-:W-:-:S04]  /*0b80*/  LOP3.LUT R26, R26, 0x1f, RZ, 0xc0, !PT ;  /* 0x0000001f1a1a7812 */ /* 0x001fc800078ec0ff */
[----:B------:R-:W-:-:S05]  /*0b90*/  LEA.HI.SX32 R31, R31, R26, 0x1d ;  /* 0x0000001a1f1f7211 */ /* 0x000fca00078feaff */
[----:B-1----:R-:W-:-:S04]  /*0ba0*/  IMAD.WIDE.U32 R24, R31, 0x10, R24 ;  /* 0x000000101f187825 */ /* 0x002fc800078e0018 */
[----:B---3--:R-:W-:Y:S02]  /*0bb0*/  @P0 IMAD.WIDE.U32 R12, R31, 0x20, R12 ;  /* 0x000000201f0c0825 */ /* 0x008fe400078e000c */
[----:B------:R-:W5:Y:S04]  /*0bc0*/  LDG.E.128 R24, desc[UR8][R24.64] ;  /* 0x0000000818187981 */ /* 0x000f68000c1e1d00 */
[----:B------:R0:W5:Y:S04]  /*0bd0*/  @P0 LDG.E.128 R20, desc[UR8][R12.64] ;  /* 0x000000080c140981 */ /* 0x000168000c1e1d00 */
[----:B------:R0:W5:Y:S01]  /*0be0*/  @P0 LDG.E.128 R16, desc[UR8][R12.64+0x10] ;  /* 0x000010080c100981 */ /* 0x000162000c1e1d00 */
[----:B------:R-:W-:-:S02]  /*0bf0*/  ISETP.NE.AND P1, PT, R37, 0x1, PT ;  /* 0x000000012500780c */ /* 0x000fc40003f25270 */
[----:B------:R-:W-:Y:S01]  /*0c00*/  PLOP3.LUT P2, PT, PT, PT, UP0, 0x80, 0x8 ;  /* 0x000000000008781c */ /* 0x000fe20003f4f008 */
[----:B------:R-:W-:Y:S01]  /*0c10*/  BSSY.RECONVERGENT B1, `(.L_x_3110) ;  /* 0x0000046000017945 */ /* 0x000fe20003800200 */
[----:B------:R-:W-:Y:S02]  /*0c20*/  IMAD.MOV.U32 R35, RZ, RZ, 0x3f800000 ;  /* 0x3f800000ff237424 */ /* 0x000fe400078e00ff */
[----:B------:R-:W-:-:S09]  /*0c30*/  IMAD.MOV.U32 R33, RZ, RZ, 0x2 ;  /* 0x00000002ff217424 */ /* 0x000fd200078e00ff */
[----:B--2---:R-:W-:Y:S02]  /*0c40*/  @P2 SHF.L.U32 R35, R14, 0x10, RZ ;  /* 0x000000100e232819 */ /* 0x004fe400000006ff */
[----:B------:R-:W-:Y:S01]  /*0c50*/  MOV R14, R40 ;  /* 0x00000028000e7202 */ /* 0x000fe20000000f00 */
        /* <DEDUP_REMOVED lines=9> */
.L_x_3112:
        /* <DEDUP_REMOVED lines=13> */
.L_x_3114:
[----:B------:R-:W-:Y:S05]  /*0dc0*/  BSYNC.RECONVERGENT B2 ;  /* 0x0000000000027941 */ /* 0x000fea0003800200 */
.L_x_3113:
        /* <DEDUP_REMOVED lines=36> */
[----:B------:R-:W-:Y:S01]  /*1010*/  LOP3.LUT R12, R12, UR28, R37, 0x96, !PT ;  /* 0x0000001c0c0c7c12 */ /* 0x000fe2000f8e9625 */
[----:B------:R-:W-:-:S04]  /*1020*/  IMAD.WIDE.U32 R40, R40, -0x326172a9, RZ ;  /* 0xcd9e8d5728287825 */ /* 0x000fc800078e00ff */
[----:B------:R-:W-:Y:S01]  /*1030*/  IMAD.WIDE.U32 R12, R12, -0x2daee0ad, RZ ;  /* 0xd2511f530c0c7825 */ /* 0x000fe200078e00ff */
[----:B------:R-:W-:-:S03]  /*1040*/  LOP3.LUT R36, R36, UR30, R41, 0x96, !PT ;  /* 0x0000001e24247c12 */ /* 0x000fc6000f8e9629 */
[----:B------:R-:W-:Y:S01]  /*1050*/  IMAD.MOV.U32 R8, RZ, RZ, R12 ;  /* 0x000000ffff087224 */ /* 0x000fe200078e000c */
[----:B------:R-:W-:-:S07]  /*1060*/  LOP3.LUT R32, R32, UR31, R13, 0x96, !PT ;  /* 0x0000001f20207c12 */ /* 0x000fce000f8e960d */
.L_x_3111:
[----:B------:R-:W-:Y:S05]  /*1070*/  BSYNC.RECONVERGENT B1 ;  /* 0x0000000000017941 */ /* 0x000fea0003800200 */
.L_x_3110:
[----:B------:R-:W0:Y:S01]  /*1080*/  LDC R58, c[0x0][0x408] ;  /* 0x00010200ff3a7b82 */ /* 0x000e220000000800 */
[----:B------:R-:W-:Y:S01]  /*1090*/  I2FP.F32.U32 R12, R14 ;  /* 0x0000000e000c7245 */ /* 0x000fe20000201000 */
[----:B------:R-:W-:Y:S01]  /*10a0*/  IMAD.MOV.U32 R61, RZ, RZ, 0x2f800000 ;  /* 0x2f800000ff3d7424 */ /* 0x000fe200078e00ff */
[C---:B-----5:R-:W-:Y:S01]  /*10b0*/  SHF.L.U32 R14, R24.reuse, 0x10, RZ ;  /* 0x00000010180e7819 */ /* 0x060fe200000006ff */
[----:B------:R-:W-:Y:S01]  /*10c0*/  BSSY.RECONVERGENT B1, `(.L_x_3115) ;  /* 0x000004f000017945 */ /* 0x000fe20003800200 */
[----:B------:R-:W-:Y:S01]  /*10d0*/  PRMT R24, R24, 0x7632, R24 ;  /* 0x0000763218187816 */ /* 0x000fe20000000018 */
[----:B------:R-:W-:Y:S01]  /*10e0*/  FFMA.FTZ R12, R12, R61, 1.1641532182693481445e-10 ;  /* 0x2f0000000c0c7423 */ /* 0x000fe2000001003d */
[----:B------:R-:W-:Y:S01]  /*10f0*/  IMAD.MOV.U32 R15, RZ, RZ, 0x2 ;  /* 0x00000002ff0f7424 */ /* 0x000fe200078e00ff */
[----:B------:R-:W1:Y:S01]  /*1100*/  LDC R59, c[0x0][0x404] ;  /* 0x00010100ff3b7b82 */ /* 0x000e620000000800 */
[----:B------:R-:W-:-:S04]  /*1110*/  FMUL.FTZ R13, R14, R35 ;  /* 0x000000230e0d7220 */ /* 0x000fc80000410000 */
        /* <DEDUP_REMOVED lines=17> */
.L_x_3117:
        /* <DEDUP_REMOVED lines=13> */
.L_x_3119:
[----:B------:R-:W-:Y:S05]  /*1300*/  BSYNC.RECONVERGENT B2 ;  /* 0x0000000000027941 */ /* 0x000fea0003800200 */
.L_x_3118:
        /* <DEDUP_REMOVED lines=39> */
[----:B------:R-:W-:Y:S01]  /*1580*/  IMAD.MOV.U32 R8, RZ, RZ, R14 ;  /* 0x000000ffff087224 */ /* 0x000fe200078e000e */
[----:B------:R-:W-:Y:S01]  /*1590*/  LOP3.LUT R32, R32, UR31, R15, 0x96, !PT ;  /* 0x0000001f20207c12 */ /* 0x000fe2000f8e960f */
[----:B------:R-:W-:-:S07]  /*15a0*/  HFMA2 R15, -RZ, RZ, 0, 0 ;  /* 0x00000000ff0f7431 */ /* 0x000fce00000001ff */
.L_x_3116:
[----:B------:R-:W-:Y:S05]  /*15b0*/  BSYNC.RECONVERGENT B1 ;  /* 0x0000000000017941 */ /* 0x000fea0003800200 */
.L_x_3115:
[----:B------:R-:W-:Y:S01]  /*15c0*/  I2FP.F32.U32 R14, R13 ;  /* 0x0000000d000e7245 */ /* 0x000fe20000201000 */
[----:B------:R-:W-:Y:S01]  /*15d0*/  IMAD.U32 R24, R24, 0x10000, RZ ;  /* 0x0001000018187824 */ /* 0x000fe200078e00ff */
[----:B------:R-:W-:Y:S01]  /*15e0*/  BSSY.RECONVERGENT B1, `(.L_x_3120) ;  /* 0x000004d000017945 */ /* 0x000fe20003800200 */
[----:B------:R-:W-:Y:S02]  /*15f0*/  MOV R37, 0x2 ;  /* 0x0000000200257802 */ /* 0x000fe40000000f00 */
[----:B------:R-:W-:Y:S01]  /*1600*/  FFMA.FTZ R14, R14, R61, 1.1641532182693481445e-10 ;  /* 0x2f0000000e0e7423 */ /* 0x000fe2000001003d */
[----:B------:R-:W-:Y:S01]  /*1610*/  FMUL.FTZ R13, R24, R35 ;  /* 0x00000023180d7220 */ /* 0x000fe20000410000 */
[----:B------:R-:W-:-:S03]  /*1620*/  IMAD.MOV.U32 R24, RZ, RZ, R40 ;  /* 0x000000ffff187224 */ /* 0x000fc600078e0028 */
        /* <DEDUP_REMOVED lines=16> */
.L_x_3122:
        /* <DEDUP_REMOVED lines=13> */
.L_x_3124:
[----:B------:R-:W-:Y:S05]  /*1800*/  BSYNC.RECONVERGENT B2 ;  /* 0x0000000000027941 */ /* 0x000fea0003800200 */
.L_x_3123:
        /* <DEDUP_REMOVED lines=39> */
[----:B------:R-:W-:-:S05]  /*1a80*/  IMAD.WIDE.U32 R14, R14, -0x2daee0ad, RZ ;  /* 0xd2511f530e0e7825 */ /* 0x000fca00078e00ff */
[----:B------:R-:W-:Y:S02]  /*1a90*/  LOP3.LUT R32, R38, UR31, R15, 0x96, !PT ;  /* 0x0000001f26207c12 */ /* 0x000fe4000f8e960f */
[----:B------:R-:W-:-:S07]  /*1aa0*/  MOV R8, R14 ;  /* 0x0000000e00087202 */ /* 0x000fce0000000f00 */
.L_x_3121:
[----:B------:R-:W-:Y:S05]  /*1ab0*/  BSYNC.RECONVERGENT B1 ;  /* 0x0000000000017941 */ /* 0x000fea0003800200 */
.L_x_3120:
        /* <DEDUP_REMOVED lines=10> */
[----:B------:R-:W-:Y:S02]  /*1b60*/  PRMT R15, R25, 0x7632, R15 ;  /* 0x00007632190f7816 */ /* 0x000fe4000000000f */
        /* <DEDUP_REMOVED lines=8> */
[----:B------:R-:W-:Y:S01]  /*1bf0*/  @P2 IADD3 R39, PT, PT, R37, 0x1, RZ ;  /* 0x0000000125272810 */ /* 0x000fe20007ffe0ff */
[----:B------:R-:W-:Y:S01]  /*1c00*/  @!P2 IMAD.MOV.U32 R25, RZ, RZ, R32 ;  /* 0x000000ffff19a224 */ /* 0x000fe200078e0020 */
[----:B------:R-:W-:Y:S01]  /*1c10*/  @P2 MOV R25, R36 ;  /* 0x0000002400192202 */ /* 0x000fe20000000f00 */
[----:B------:R-:W-:Y:S06]  /*1c20*/  BRA `(.L_x_3126) ;  /* 0x0000000000e07947 */ /* 0x000fec0003800000 */
.L_x_3127:
        /* <DEDUP_REMOVED lines=13> */
.L_x_3129:
[----:B------:R-:W-:Y:S05]  /*1d00*/  BSYNC.RECONVERGENT B2 ;  /* 0x0000000000027941 */ /* 0x000fea0003800200 */
.L_x_3128:
[----:B------:R-:W-:Y:S01]  /*1d10*/  LOP3.LUT R24, R9, UR7, R39, 0x96, !PT ;  /* 0x0000000709187c12 */ /* 0x000fe2000f8e9627 */
[----:B------:R-:W-:-:S04]  /*1d20*/  IMAD.WIDE.U32 R36, R2, -0x326172a9, RZ ;  /* 0xcd9e8d5702247825 */ /* 0x000fc800078e00ff */
        /* <DEDUP_REMOVED lines=32> */
[----:B------:R-:W-:Y:S02]  /*1f30*/  HFMA2 R39, -RZ, RZ, 0, 0 ;  /* 0x00000000ff277431 */ /* 0x000fe400000001ff */
[----:B------:R-:W-:Y:S01]  /*1f40*/  IMAD.WIDE.U32 R40, R40, -0x326172a9, RZ ;  /* 0xcd9e8d5728287825 */ /* 0x000fe200078e00ff */
[----:B------:R-:W-:-:S04]  /*1f50*/  LOP3.LUT R24, R24, UR28, R37, 0x96, !PT ;  /* 0x0000001c18187c12 */ /* 0x000fc8000f8e9625 */
[----:B------:R-:W-:Y:S01]  /*1f60*/  LOP3.LUT R36, R36, UR30, R41, 0x96, !PT ;  /* 0x0000001e24247c12 */ /* 0x000fe2000f8e9629 */
[----:B------:R-:W-:-:S05]  /*1f70*/  IMAD.WIDE.U32 R24, R24, -0x2daee0ad, RZ ;  /* 0xd2511f5318187825 */ /* 0x000fca00078e00ff */
[----:B------:R-:W-:Y:S02]  /*1f80*/  LOP3.LUT R32, R38, UR31, R25, 0x96, !PT ;  /* 0x0000001f26207c12 */ /* 0x000fe4000f8e9619 */
[----:B------:R-:W-:Y:S01]  /*1f90*/  MOV R25, R8 ;  /* 0x0000000800197202 */ /* 0x000fe20000000f00 */
[----:B------:R-:W-:-:S07]  /*1fa0*/  IMAD.MOV.U32 R8, RZ, RZ, R24 ;  /* 0x000000ffff087224 */ /* 0x000fce00078e0018 */
.L_x_3126:
[----:B------:R-:W-:Y:S05]  /*1fb0*/  BSYNC.RECONVERGENT B1 ;  /* 0x0000000000017941 */ /* 0x000fea0003800200 */
.L_x_3125:
        /* <DEDUP_REMOVED lines=22> */
.L_x_3132:
        /* <DEDUP_REMOVED lines=13> */
.L_x_3134:
[----:B------:R-:W-:Y:S05]  /*21f0*/  BSYNC.RECONVERGENT B2 ;  /* 0x0000000000027941 */ /* 0x000fea0003800200 */
.L_x_3133:
        /* <DEDUP_REMOVED lines=40> */
[----:B------:R-:W-:Y:S01]  /*2480*/  IMAD.MOV.U32 R25, RZ, RZ, R8 ;  /* 0x000000ffff197224 */ /* 0x000fe200078e0008 */
[----:B------:R-:W-:-:S07]  /*2490*/  MOV R8, R24 ;  /* 0x0000001800087202 */ /* 0x000fce0000000f00 */
.L_x_3131:
[----:B------:R-:W-:Y:S05]  /*24a0*/  BSYNC.RECONVERGENT B1 ;  /* 0x0000000000017941 */ /* 0x000fea0003800200 */
.L_x_3130:
        /* <DEDUP_REMOVED lines=23> */
.L_x_3137:
        /* <DEDUP_REMOVED lines=13> */
.L_x_3139:
[----:B------:R-:W-:Y:S05]  /*26f0*/  BSYNC.RECONVERGENT B2 ;  /* 0x0000000000027941 */ /* 0x000fea0003800200 */
.L_x_3138:
        /* <DEDUP_REMOVED lines=40> */
[----:B------:R-:W-:Y:S01]  /*2980*/  HFMA2 R39, -RZ, RZ, 0, 0 ;  /* 0x00000000ff277431 */ /* 0x000fe200000001ff */
[----:B------:R-:W-:-:S07]  /*2990*/  LOP3.LUT R36, R36, UR30, R41, 0x96, !PT ;  /* 0x0000001e24247c12 */ /* 0x000fce000f8e9629 */
.L_x_3136:
[----:B------:R-:W-:Y:S05]  /*29a0*/  BSYNC.RECONVERGENT B1 ;  /* 0x0000000000017941 */ /* 0x000fea0003800200 */
.L_x_3135:
[----:B------:R-:W-:Y:S01]  /*29b0*/  I2FP.F32.U32 R38, R25 ;  /* 0x0000001900267245 */ /* 0x000fe20000201000 */
[----:B------:R-:W-:Y:S01]  /*29c0*/  IMAD.U32 R26, R26, 0x10000, RZ ;  /* 0x000100001a1a7824 */ /* 0x000fe200078e00ff */
[----:B------:R-:W-:Y:S01]  /*29d0*/  ISETP.NE.AND P5, PT, R39, 0x1, PT ;  /* 0x000000012700780c */ /* 0x000fe20003fa5270 */
[----:B------:R-:W-:Y:S02]  /*29e0*/  BSSY.RECONVERGENT B1, `(.L_x_3140) ;  /* 0x000004b000017945 */ /* 0x000fe40003800200 */
[----:B------:R-:W-:Y:S01]  /*29f0*/  FFMA.FTZ R38, R38, R61, 1.1641532182693481445e-10 ;  /* 0x2f00000026267423 */ /* 0x000fe2000001003d */
[----:B------:R-:W-:-:S04]  /*2a00*/  FMUL.FTZ R25, R26, R35 ;  /* 0x000000231a197220 */ /* 0x000fc80000410000 */
        /* <DEDUP_REMOVED lines=16> */
.L_x_3142:
        /* <DEDUP_REMOVED lines=13> */
.L_x_3144:
[----:B------:R-:W-:Y:S05]  /*2be0*/  BSYNC.RECONVERGENT B2 ;  /* 0x0000000000027941 */ /* 0x000fea0003800200 */
.L_x_3143:
        /* <DEDUP_REMOVED lines=42> */
.L_x_3141:
[----:B------:R-:W-:Y:S05]  /*2e90*/  BSYNC.RECONVERGENT B1 ;  /* 0x0000000000017941 */ /* 0x000fea0003800200 */
.L_x_3140:
[----:B------:R-:W-:Y:S01]  /*2ea0*/  I2FP.F32.U32 R26, R26 ;  /* 0x0000001a001a7245 */ /* 0x000fe20000201000 */
[----:B------:R-:W-:Y:S01]  /*2eb0*/  BSSY.RECONVERGENT B1, `(.L_x_3145) ;  /* 0x0000051000017945 */ /* 0x000fe20003800200 */
[C---:B------:R-:W-:Y:S02]  /*2ec0*/  SHF.L.U32 R37, R27.reuse, 0x10, RZ ;  /* 0x000000101b257819 */ /* 0x040fe400000006ff */
[----:B------:R-:W-:Y:S01]  /*2ed0*/  ISETP.NE.AND P6, PT, R38, 0x1, PT ;  /* 0x000000012600780c */ /* 0x000fe20003fc5270 */
[----:B------:R-:W-:Y:S01]  /*2ee0*/  FFMA.FTZ R26, R26, R61, 1.1641532182693481445e-10 ;  /* 0x2f0000001a1a7423 */ /* 0x000fe2000001003d */
[----:B------:R-:W-:Y:S01]  /*2ef0*/  PRMT R27, R27, 0x7632, R27 ;  /* 0x000076321b1b7816 */ /* 0x000fe2000000001b */
[----:B------:R-:W-:Y:S01]  /*2f00*/  FMUL.FTZ R37, R37, R35 ;  /* 0x0000002325257220 */ /* 0x000fe20000410000 */
[----:B------:R-:W-:Y:S02]  /*2f10*/  MOV R41, R40 ;  /* 0x0000002800297202 */ /* 0x000fe40000000f00 */
[----:B------:R-:W-:Y:S01]  /*2f20*/  FSETP.GTU.FTZ.AND P5, PT, R26, R59, PT ;  /* 0x0000003b1a00720b */ /* 0x000fe20003fbc000 */
[----:B------:R-:W-:-:S05]  /*2f30*/  FMUL.FTZ R37, R37, R58 ;  /* 0x0000003a25257220 */ /* 0x000fca0000410000 */
[----:B------:R-:W-:-:S05]  /*2f40*/  FSEL R37, R37, RZ, !P5 ;  /* 0x000000ff25257208 */ /* 0x000fca0006800000 */
        /* <DEDUP_REMOVED lines=12> */
.L_x_3147:
        /* <DEDUP_REMOVED lines=15> */
.L_x_3149:
[----:B------:R-:W-:Y:S05]  /*3100*/  BSYNC.RECONVERGENT B2 ;  /* 0x0000000000027941 */ /* 0x000fea0003800200 */
.L_x_3148:
        /* <DEDUP_REMOVED lines=34> */
[----:B------:R-:W-:-:S04]  /*3330*/  MOV R41, R8 ;  /* 0x0000000800297202 */ /* 0x000fc80000000f00 */
[----:B------:R-:W-:Y:S01]  /*3340*/  LOP3.LUT R38, R38, UR28, R37, 0x96, !PT ;  /* 0x0000001c26267c12 */ /* 0x000fe2000f8e9625 */
[----:B------:R-:W-:-:S04]  /*3350*/  HFMA2 R37, -RZ, RZ, 0, 0 ;  /* 0x00000000ff257431 */ /* 0x000fc800000001ff */
[----:B------:R-:W-:-:S05]  /*3360*/  IMAD.WIDE.U32 R38, R38, -0x2daee0ad, RZ ;  /* 0xd2511f5326267825 */ /* 0x000fca00078e00ff */
[----:B------:R-:W-:Y:S02]  /*3370*/  LOP3.LUT R32, R40, UR31, R39, 0x96, !PT ;  /* 0x0000001f28207c12 */ /* 0x000fe4000f8e9627 */
[----:B------:R-:W-:Y:S01]  /*3380*/  MOV R8, R38 ;  /* 0x0000002600087202 */ /* 0x000fe20000000f00 */
[----:B------:R-:W-:-:S04]  /*3390*/  IMAD.WIDE.U32 R38, R57, -0x326172a9, RZ ;  /* 0xcd9e8d5739267825 */ /* 0x000fc800078e00ff */
[----:B------:R-:W-:Y:S01]  /*33a0*/  IMAD.MOV.U32 R40, RZ, RZ, R38 ;  /* 0x000000ffff287224 */ /* 0x000fe200078e0026 */
[----:B------:R-:W-:-:S07]  /*33b0*/  LOP3.LUT R36, R36, UR30, R39, 0x96, !PT ;  /* 0x0000001e24247c12 */ /* 0x000fce000f8e9627 */
.L_x_3146:
[----:B------:R-:W-:Y:S05]  /*33c0*/  BSYNC.RECONVERGENT B1 ;  /* 0x0000000000017941 */ /* 0x000fea0003800200 */
.L_x_3145:
[----:B------:R-:W-:Y:S01]  /*33d0*/  ISETP.NE.AND P6, PT, R34, RZ, PT ;  /* 0x000000ff2200720c */ /* 0x000fe20003fc5270 */
[----:B------:R-:W0:Y:S01]  /*33e0*/  S2R R57, SR_TID.X ;  /* 0x0000000000397919 */ /* 0x000e220000002100 */
[----:B------:R-:W-:Y:S01]  /*33f0*/  I2FP.F32.U32 R34, R41 ;  /* 0x0000002900227245 */ /* 0x000fe20000201000 */
[----:B------:R-:W-:Y:S01]  /*3400*/  UMOV UR4, 0xffffffff ;  /* 0xffffffff00047882 */ /* 0x000fe20000000000 */
[----:B------:R-:W-:Y:S02]  /*3410*/  SHF.L.U32 R27, R27, 0x10, RZ ;  /* 0x000000101b1b7819 */ /* 0x000fe400000006ff */
[----:B------:R-:W-:Y:S01]  /*3420*/  SEL R38, RZ, 0x1000000, P2 ;  /* 0x01000000ff267807 */ /* 0x000fe20001000000 */
[----:B------:R-:W-:Y:S01]  /*3430*/  FFMA.FTZ R34, R34, R61, 1.1641532182693481445e-10 ;  /* 0x2f00000022227423 */ /* 0x000fe2000001003d */
[----:B------:R-:W-:Y:S01]  /*3440*/  SEL R39, RZ, 0x10000, P1 ;  /* 0x00010000ff277807 */ /* 0x000fe20000800000 */
[----:B------:R-:W-:-:S03]  /*3450*/  FMUL.FTZ R27, R27, R35 ;  /* 0x000000231b1b7220 */ /* 0x000fc60000410000 */
[----:B------:R-:W-:Y:S01]  /*3460*/  FSETP.GTU.FTZ.AND P2, PT, R34, R59, PT ;  /* 0x0000003b2200720b */ /* 0x000fe20003f5c000 */
[----:B------:R-:W-:Y:S02]  /*3470*/  FMUL.FTZ R27, R27, R58 ;  /* 0x0000003a1b1b7220 */ /* 0x000fe40000410000 */
[----:B------:R-:W1:Y:S01]  /*3480*/  LDC.64 R58, c[0x0][0x3b0] ;  /* 0x0000ec00ff3a7b82 */ /* 0x000e620000000a00 */
[----:B------:R-:W-:Y:S02]  /*3490*/  SEL R41, RZ, 0x1000000, P2 ;  /* 0x01000000ff297807 */ /* 0x000fe40001000000 */
[----:B------:R-:W-:-:S05]  /*34a0*/  FSEL R34, R27, RZ, !P2 ;  /* 0x000000ff1b227208 */ /* 0x000fca0005000000 */
[----:B------:R-:W-:Y:S02]  /*34b0*/  FMUL.FTZ R27, R49, R34 ;  /* 0x00000022311b7220 */ /* 0x000fe40000410000 */
[----:B------:R-:W2:Y:S02]  /*34c0*/  LDC.64 R34, c[0x0][0x3a8] ;  /* 0x0000ea00ff227b82 */ /* 0x000ea40000000a00 */
[----:B------:R-:W-:Y:S01]  /*34d0*/  @P0 FADD.FTZ R27, R19, R27 ;  /* 0x0000001b131b0221 */ /* 0x000fe20000010000 */
[----:B------:R-:W-:-:S04]  /*34e0*/  ISETP.NE.AND P0, PT, R33, RZ, PT ;  /* 0x000000ff2100720c */ /* 0x000fc80003f05270 */
[----:B------:R-:W-:Y:S02]  /*34f0*/  SEL R33, RZ, 0x100, P0 ;  /* 0x00000100ff217807 */ /* 0x000fe40000000000 */
[----:B0-----:R-:W-:Y:S02]  /*3500*/  LOP3.LUT R57, R57, 0x1f, RZ, 0xc0, !PT ;  /* 0x0000001f39397812 */ /* 0x001fe400078ec0ff */
[----:B------:R-:W-:Y:S02]  /*3510*/  LOP3.LUT R38, R33, R38, R39, 0xfe, !PT ;  /* 0x0000002621267212 */ /* 0x000fe400078efe27 */
[----:B------:R-:W-:Y:S02]  /*3520*/  SEL R33, RZ, 0x10000, P5 ;  /* 0x00010000ff217807 */ /* 0x000fe40002800000 */
[----:B------:R-:W-:Y:S02]  /*3530*/  SEL R39, RZ, 0x100, P4 ;  /* 0x00000100ff277807 */ /* 0x000fe40002000000 */
[----:B------:R-:W-:-:S02]  /*3540*/  ISETP.NE.AND P0, PT, R57, RZ, PT ;  /* 0x000000ff3900720c */ /* 0x000fc40003f05270 */
[----:B------:R-:W-:Y:S02]  /*3550*/  LOP3.LUT R39, R39, R41, R33, 0xfe, !PT ;  /* 0x0000002927277212 */ /* 0x000fe400078efe21 */
[----:B------:R-:W-:Y:S01]  /*3560*/  SEL R33, RZ, 0x1, P6 ;  /* 0x00000001ff217807 */ /* 0x000fe20003000000 */
[----:B--2---:R-:W-:-:S05]  /*3570*/  IMAD.WIDE.U32 R34, R31, 0x20, R34 ;  /* 0x000000201f227825 */ /* 0x004fca00078e0022 */
[----:B------:R-:W-:Y:S04]  /*3580*/  STG.E.128 desc[UR8][R34.64], R12 ;  /* 0x0000000c22007986 */ /* 0x000fe8000c101d08 */
[----:B------:R0:W-:Y:S02]  /*3590*/  STG.E.128 desc[UR8][R34.64+0x10], R24 ;  /* 0x0000101822007986 */ /* 0x0001e4000c101d08 */
[----:B0-----:R-:W-:Y:S02]  /*35a0*/  LOP3.LUT R34, R38, R33, RZ, 0xfc, !PT ;  /* 0x0000002126227212 */ /* 0x001fe400078efcff */
[----:B------:R-:W-:-:S04]  /*35b0*/  SEL R33, RZ, 0x1, P3 ;  /* 0x00000001ff217807 */ /* 0x000fc80001800000 */
[----:B------:R-:W-:Y:S01]  /*35c0*/  LOP3.LUT R35, R39, R33, RZ, 0xfc, !PT ;  /* 0x0000002127237212 */ /* 0x000fe200078efcff */
[----:B-1----:R-:W-:-:S04]  /*35d0*/  IMAD.WIDE.U32 R38, R31, 0x8, R58 ;  /* 0x000000081f267825 */ /* 0x002fc800078e003a */
[----:B------:R-:W-:-:S04]  /*35e0*/  FADD.FTZ R58, RZ, R12 ;  /* 0x0000000cff3a7221 */ /* 0x000fc80000010000 */
[----:B------:R-:W-:Y:S01]  /*35f0*/  FADD.FTZ R33, R13, R58 ;  /* 0x0000003a0d217221 */ /* 0x000fe20000010000 */
[----:B------:R0:W-:Y:S03]  /*3600*/  STG.E.64 desc[UR8][R38.64], R34 ;  /* 0x0000002226007986 */ /* 0x0001e6000c101b08 */
        /* <DEDUP_REMOVED lines=44> */
.L_x_3163:
        /* <DEDUP_REMOVED lines=14> */
[----:B-1----:R-:W-:-:S04]  /*39b0*/  @!P0 IMAD.WIDE R34, R0, 0x4, R34 ;  /* 0x0000000400228825 */ /* 0x002fc800078e0222 */
[--C-:B------:R-:W-:Y:S01]  /*39c0*/  FADD.FTZ R58, R12, -R41.reuse ;  /* 0x800000290c3a7221 */ /* 0x100fe20000010000 */
[--C-:B------:R-:W-:Y:S01]  /*39d0*/  FADD.FTZ R12, R13, -R41.reuse ;  /* 0x800000290d0c7221 */ /* 0x100fe20000010000 */
[--C-:B------:R-:W-:Y:S01]  /*39e0*/  FADD.FTZ R14, R14, -R41.reuse ;  /* 0x800000290e0e7221 */ /* 0x100fe20000010000 */
[----:B------:R1:W-:Y:S01]  /*39f0*/  @!P0 STG.E desc[UR8][R34.64], R39 ;  /* 0x0000002722008986 */ /* 0x0003e2000c101908 */
[C---:B--2---:R-:W-:Y:S01]  /*3a00*/  FMUL.FTZ R26, R33.reuse, R26 ;  /* 0x0000001a211a7220 */ /* 0x044fe20000410000 */
[----:B------:R-:W-:Y:S01]  /*3a10*/  FMUL.FTZ R27, R33, R38 ;  /* 0x00000026211b7220 */ /* 0x000fe20000410000 */
[----:B------:R-:W-:Y:S01]  /*3a20*/  FADD.FTZ R38, R15, -R41 ;  /* 0x800000290f267221 */ /* 0x000fe20000010000 */
[----:B------:R-:W-:Y:S01]  /*3a30*/  FMUL.FTZ R41, R33, R24 ;  /* 0x0000001821297220 */ /* 0x000fe20000410000 */
[----:B------:R-:W-:Y:S01]  /*3a40*/  FFMA.FTZ R26, R26, R42, R5 ;  /* 0x0000002a1a1a7223 */ /* 0x000fe20000010005 */
[----:B------:R-:W-:Y:S01]  /*3a50*/  FFMA.FTZ R27, R27, R30, R10 ;  /* 0x0000001e1b1b7223 */ /* 0x000fe2000001000a */
[C---:B------:R-:W-:Y:S01]  /*3a60*/  FMUL.FTZ R24, R33.reuse, R25 ;  /* 0x0000001921187220 */ /* 0x040fe20000410000 */
[----:B-1----:R-:W1:Y:S01]  /*3a70*/  LDC.64 R34, c[0x0][0x428] ;  /* 0x00010a00ff227b82 */ /* 0x002e620000000a00 */
[C---:B------:R-:W-:Y:S01]  /*3a80*/  FMUL.FTZ R39, R33.reuse, R58 ;  /* 0x0000003a21277220 */ /* 0x040fe20000410000 */
[----:B------:R-:W-:Y:S01]  /*3a90*/  FMUL.FTZ R14, R33, R14 ;  /* 0x0000000e210e7220 */ /* 0x000fe20000410000 */
[----:B------:R-:W-:Y:S01]  /*3aa0*/  F2FP.BF16.F32.PACK_AB R15, R27, R26 ;  /* 0x0000001a1b0f723e */ /* 0x000fe200000010ff */
[----:B0-----:R-:W-:Y:S01]  /*3ab0*/  FFMA.FTZ R57, R24, R43, R11 ;  /* 0x0000002b18397223 */ /* 0x001fe2000001000b */
[C---:B------:R-:W-:Y:S01]  /*3ac0*/  FMUL.FTZ R12, R33.reuse, R12 ;  /* 0x0000000c210c7220 */ /* 0x040fe20000410000 */
[----:B------:R-:W-:Y:S01]  /*3ad0*/  FMUL.FTZ R13, R33, R38 ;  /* 0x00000026210d7220 */ /* 0x000fe20000410000 */
[----:B------:R-:W-:Y:S01]  /*3ae0*/  FFMA.FTZ R38, R39, R48, R60 ;  /* 0x0000003027267223 */ /* 0x000fe2000001003c */
[----:B------:R-:W0:Y:S01]  /*3af0*/  @!P0 LDC.64 R26, c[0x0][0x3c8] ;  /* 0x0000f200ff1a8b82 */ /* 0x000e220000000a00 */
[----:B------:R-:W-:Y:S01]  /*3b00*/  FFMA.FTZ R39, R14, R46, R7 ;  /* 0x0000002e0e277223 */ /* 0x000fe20000010007 */
[----:B------:R-:W-:Y:S01]  /*3b10*/  FFMA.FTZ R14, R41, R44, R6 ;  /* 0x0000002c290e7223 */ /* 0x000fe20000010006 */
[----:B------:R-:W-:Y:S01]  /*3b20*/  FFMA.FTZ R58, R13, R45, R28 ;  /* 0x0000002d0d3a7223 */ /* 0x000fe2000001001c */
[----:B------:R-:W-:-:S03]  /*3b30*/  FFMA.FTZ R41, R12, R47, R29 ;  /* 0x0000002f0c297223 */ /* 0x000fc6000001001d */
[----:B------:R-:W-:Y:S01]  /*3b40*/  F2FP.BF16.F32.PACK_AB R14, R57, R14 ;  /* 0x0000000e390e723e */ /* 0x000fe200000010ff */
[----:B------:R-:W2:Y:S01]  /*3b50*/  LDC.64 R24, c[0x0][0x380] ;  /* 0x0000e000ff187b82 */ /* 0x000ea20000000a00 */
[----:B------:R-:W-:Y:S02]  /*3b60*/  F2FP.BF16.F32.PACK_AB R13, R58, R39 ;  /* 0x000000273a0d723e */ /* 0x000fe400000010ff */
[----:B------:R-:W-:Y:S01]  /*3b70*/  F2FP.BF16.F32.PACK_AB R12, R41, R38 ;  /* 0x00000026290c723e */ /* 0x000fe200000010ff */
[----:B-1----:R-:W-:-:S04]  /*3b80*/  IMAD.WIDE.U32 R34, R31, 0x10, R34 ;  /* 0x000000101f227825 */ /* 0x002fc800078e0022 */
[----:B0-----:R-:W-:-:S05]  /*3b90*/  @!P0 IMAD.WIDE R26, R0, 0x4, R26 ;  /* 0x00000004001a8825 */ /* 0x001fca00078e021a */
[----:B------:R0:W-:Y:S01]  /*3ba0*/  @!P0 STG.E desc[UR8][R26.64], R33 ;  /* 0x000000211a008986 */ /* 0x0001e2000c101908 */
[----:B--2---:R-:W-:-:S03]  /*3bb0*/  IMAD R0, R24, 0x4, R0 ;  /* 0x0000000418007824 */ /* 0x004fc600078e0200 */
[----:B------:R0:W-:Y:S02]  /*3bc0*/  STG.E.128 desc[UR8][R34.64], R12 ;  /* 0x0000000c22007986 */ /* 0x0001e4000c101d08 */
[----:B------:R-:W-:-:S13]  /*3bd0*/  ISETP.GE.AND P0, PT, R0, R25, PT ;  /* 0x000000190000720c */ /* 0x000fda0003f06270 */
[----:B------:R-:W-:Y:S05]  /*3be0*/  @!P0 BRA `(.L_x_3151) ;  /* 0xffffffcc00ac8947 */ /* 0x000fea000383ffff */
[----:B------:R-:W-:Y:S05]  /*3bf0*/  BSYNC B0 ;  /* 0x0000000000007941 */ /* 0x000fea0003800000 */
.L_x_3109:
[----:B------:R-:W-:Y:S05]  /*3c00*/  EXIT ;  /* 0x000000000000794d */ /* 0x000fea0003800000 */
.L_x_3150:
[----:B------:R-:W-:Y:S01]  /*3c10*/  HFMA2 R41, -RZ, RZ, 0, 5.9604644775390625e-08 ;  /* 0x00000001ff297431 */ /* 0x000fe200000001ff */
[----:B------:R-:W-:Y:S01]  /*3c20*/  BSSY B1, `(.L_x_3152) ;  /* 0x0000006000017945 */ /* 0x000fe20003800000 */
[----:B------:R-:W-:Y:S01]  /*3c30*/  MOV R35, 0x1f ;  /* 0x0000001f00237802 */ /* 0x000fe20000000f00 */
[----:B------:R-:W-:-:S07]  /*3c40*/  IMAD.MOV.U32 R34, RZ, RZ, -0x1 ;  /* 0xffffffffff227424 */ /* 0x000fce00078e00ff */
[----:B------:R-:W-:Y:S05]  /*3c50*/  WARPSYNC.COLLECTIVE R34, `(.L_x_3153) ;  /* 0x0000000022087348 */ /* 0x000fea0003c00000 */
[----:B------:R0:W1:Y:S02]  /*3c60*/  SHFL.BFLY P1, R33, R58, R41, R35 ;  /* 0x0c0000293a217389 */ /* 0x0000640000020023 */
[----:B01----:R-:W-:Y:S05]  /*3c70*/  ENDCOLLECTIVE ;  /* 0x000000000000791b */ /* 0x003fea0003800000 */
.L_x_3153:
[----:B------:R-:W-:Y:S05]  /*3c80*/  BSYNC B1 ;  /* 0x0000000000017941 */ /* 0x000fea0003800000 */
.L_x_3152:
        /* <DEDUP_REMOVED lines=9> */
.L_x_3154:
[----:B------:R-:W-:Y:S02]  /*3d20*/  IMAD.MOV.U32 R41, RZ, RZ, 0x4 ;  /* 0x00000004ff297424 */ /* 0x000fe400078e00ff */
[----:B------:R-:W-:-:S05]  /*3d30*/  FADD.FTZ R59, R57, R33 ;  /* 0x00000021393b7221 */ /* 0x000fca0000010000 */
[----:B------:R-:W-:-:S07]  /*3d40*/  MOV R58, R59 ;  /* 0x0000003b003a7202 */ /* 0x000fce0000000f00 */
[----:B------:R-:W-:Y:S05]  /*3d50*/  WARPSYNC.COLLECTIVE R34, `(.L_x_3155) ;  /* 0x0000000022087348 */ /* 0x000fea0003c00000 */
[----:B------:R0:W1:Y:S02]  /*3d60*/  SHFL.BFLY P1, R33, R58, R41, R35 ;  /* 0x0c0000293a217389 */ /* 0x0000640000020023 */
[----:B01----:R-:W-:Y:S05]  /*3d70*/  ENDCOLLECTIVE ;  /* 0x000000000000791b */ /* 0x003fea0003800000 */
.L_x_3155:
[----:B------:R-:W-:Y:S02]  /*3d80*/  HFMA2 R41, -RZ, RZ, 0, 4.76837158203125e-07 ;  /* 0x00000008ff297431 */ /* 0x000fe400000001ff */
[----:B------:R-:W-:-:S05]  /*3d90*/  FADD.FTZ R61, R59, R33 ;  /* 0x000000213b3d7221 */ /* 0x000fca0000010000 */
[----:B------:R-:W-:-:S07]  /*3da0*/  MOV R58, R61 ;  /* 0x0000003d003a7202 */ /* 0x000fce0000000f00 */
[----:B------:R-:W-:Y:S05]  /*3db0*/  WARPSYNC.COLLECTIVE R34, `(.L_x_3156) ;  /* 0x0000000022087348 */ /* 0x000fea0003c00000 */
[----:B------:R0:W1:Y:S02]  /*3dc0*/  SHFL.BFLY P1, R33, R58, R41, R35 ;  /* 0x0c0000293a217389 */ /* 0x0000640000020023 */
[----:B01----:R-:W-:Y:S05]  /*3dd0*/  ENDCOLLECTIVE ;  /* 0x000000000000791b */ /* 0x003fea0003800000 */
.L_x_3156:
[----:B------:R-:W-:Y:S01]  /*3de0*/  MOV R41, 0x10 ;  /* 0x0000001000297802 */ /* 0x000fe20000000f00 */
[----:B------:R-:W-:-:S04]  /*3df0*/  FADD.FTZ R61, R61, R33 ;  /* 0x000000213d3d7221 */ /* 0x000fc80000010000 */
[----:B------:R-:W-:-:S07]  /*3e00*/  IMAD.MOV.U32 R58, RZ, RZ, R61 ;  /* 0x000000ffff3a7224 */ /* 0x000fce00078e003d */
[----:B------:R-:W-:Y:S05]  /*3e10*/  WARPSYNC.COLLECTIVE R34, `(.L_x_3157) ;  /* 0x0000000022087348 */ /* 0x000fea0003c00000 */
[----:B------:R0:W1:Y:S02]  /*3e20*/  SHFL.BFLY P1, R33, R58, R41, R35 ;  /* 0x0c0000293a217389 */ /* 0x0000640000020023 */
[----:B01----:R-:W-:Y:S05]  /*3e30*/  ENDCOLLECTIVE ;  /* 0x000000000000791b */ /* 0x003fea0003800000 */
.L_x_3157:
        /* <DEDUP_REMOVED lines=19> */
[----:B------:R-:W-:-:S07]  /*3f70*/  FFMA.FTZ R58, R58, R58, R33 ;  /* 0x0000003a3a3a7223 */ /* 0x000fce0000010021 */
[----:B------:R-:W-:Y:S05]  /*3f80*/  WARPSYNC.COLLECTIVE R34, `(.L_x_3158) ;  /* 0x0000000022087348 */ /* 0x000fea0003c00000 */
[----:B------:R0:W1:Y:S02]  /*3f90*/  SHFL.BFLY P1, R33, R58, R41, R35 ;  /* 0x0c0000293a217389 */ /* 0x0000640000020023 */
[----:B01----:R-:W-:Y:S05]  /*3fa0*/  ENDCOLLECTIVE ;  /* 0x000000000000791b */ /* 0x003fea0003800000 */
.L_x_3158:
[----:B------:R-:W-:Y:S02]  /*3fb0*/  HFMA2 R41, -RZ, RZ, 0, 1.1920928955078125e-07 ;  /* 0x00000002ff297431 */ /* 0x000fe400000001ff */
[----:B------:R-:W-:-:S05]  /*3fc0*/  FADD.FTZ R59, R58, R33 ;  /* 0x000000213a3b7221 */ /* 0x000fca0000010000 */
[----:B------:R-:W-:-:S07]  /*3fd0*/  MOV R58, R59 ;  /* 0x0000003b003a7202 */ /* 0x000fce0000000f00 */
[----:B------:R-:W-:Y:S05]  /*3fe0*/  WARPSYNC.COLLECTIVE R34, `(.L_x_3159) ;  /* 0x0000000022087348 */ /* 0x000fea0003c00000 */
[----:B------:R0:W1:Y:S02]  /*3ff0*/  SHFL.BFLY P1, R33, R58, R41, R35 ;  /* 0x0c0000293a217389 */ /* 0x0000640000020023 */
[----:B01----:R-:W-:Y:S05]  /*4000*/  ENDCOLLECTIVE ;  /* 0x000000000000791b */ /* 0x003fea0003800000 */
.L_x_3159:
[----:B------:R-:W-:Y:S01]  /*4010*/  MOV R41, 0x4 ;  /* 0x0000000400297802 */ /* 0x000fe20000000f00 */
[----:B------:R-:W-:-:S04]  /*4020*/  FADD.FTZ R61, R59, R33 ;  /* 0x000000213b3d7221 */ /* 0x000fc80000010000 */
[----:B------:R-:W-:-:S07]  /*4030*/  IMAD.MOV.U32 R58, RZ, RZ, R61 ;  /* 0x000000ffff3a7224 */ /* 0x000fce00078e003d */
[----:B------:R-:W-:Y:S05]  /*4040*/  WARPSYNC.COLLECTIVE R34, `(.L_x_3160) ;  /* 0x0000000022087348 */ /* 0x000fea0003c00000 */
[----:B------:R0:W1:Y:S02]  /*4050*/  SHFL.BFLY P1, R33, R58, R41, R35 ;  /* 0x0c0000293a217389 */ /* 0x0000640000020023 */
[----:B01----:R-:W-:Y:S05]  /*4060*/  ENDCOLLECTIVE ;  /* 0x000000000000791b */ /* 0x003fea0003800000 */
.L_x_3160:
[----:B------:R-:W-:Y:S02]  /*4070*/  IMAD.MOV.U32 R41, RZ, RZ, 0x8 ;  /* 0x00000008ff297424 */ /* 0x000fe400078e00ff */
[----:B------:R-:W-:-:S05]  /*4080*/  FADD.FTZ R57, R61, R33 ;  /* 0x000000213d397221 */ /* 0x000fca0000010000 */
[----:B------:R-:W-:-:S07]  /*4090*/  MOV R58, R57 ;  /* 0x00000039003a7202 */ /* 0x000fce0000000f00 */
[----:B------:R-:W-:Y:S05]  /*40a0*/  WARPSYNC.COLLECTIVE R34, `(.L_x_3161) ;  /* 0x0000000022087348 */ /* 0x000fea0003c00000 */
[----:B------:R0:W1:Y:S02]  /*40b0*/  SHFL.BFLY P1, R33, R58, R41, R35 ;  /* 0x0c0000293a217389 */ /* 0x0000640000020023 */
[----:B01----:R-:W-:Y:S05]  /*40c0*/  ENDCOLLECTIVE ;  /* 0x000000000000791b */ /* 0x003fea0003800000 */
.L_x_3161:
[----:B------:R-:W-:Y:S02]  /*40d0*/  HFMA2 R41, -RZ, RZ, 0, 9.5367431640625e-07 ;  /* 0x00000010ff297431 */ /* 0x000fe400000001ff */
[----:B------:R-:W-:-:S05]  /*40e0*/  FADD.FTZ R57, R57, R33 ;  /* 0x0000002139397221 */ /* 0x000fca0000010000 */
[----:B------:R-:W-:-:S07]  /*40f0*/  MOV R58, R57 ;  /* 0x00000039003a7202 */ /* 0x000fce0000000f00 */
[----:B------:R-:W-:Y:S05]  /*4100*/  WARPSYNC.COLLECTIVE R34, `(.L_x_3162) ;  /* 0x0000000022087348 */ /* 0x000fea0003c00000 */
[----:B------:R0:W1:Y:S02]  /*4110*/  SHFL.BFLY P1, R33, R58, R41, R35 ;  /* 0x0c0000293a217389 */ /* 0x0000640000020023 */
[----:B01----:R-:W-:Y:S05]  /*4120*/  ENDCOLLECTIVE ;  /* 0x000000000000791b */ /* 0x003fea0003800000 */
.L_x_3162:
[----:B------:R-:W-:Y:S05]  /*4130*/  BRA `(.L_x_3163) ;  /* 0xfffffff400e47947 */ /* 0x000fea000383ffff */
.L_x_3164:
        /* <DEDUP_REMOVED lines=12> */
.L_x_9096:


//--------------------- .text._ZN10layer_norm13ln_fwd_kernelINS_13Kernel_traitsI13__nv_bfloat16S2_fS2_fjLj256ELj1ELj4ELj1ELj16ENS_18Kernel_traits_baseILj256ES2_S2_fS2_fjLj128EEEEELb1ELb1ELb1ELb0EEEvNS_9FwdParamsE --------------------------
	.section	.text._ZN10layer_norm13ln_fwd_kernelINS_13Kernel_traitsI13__nv_bfloat16S2_fS2_fjLj256ELj1ELj4ELj1ELj16ENS_18Kernel_traits_baseILj256ES2_S2_fS2_fjLj128EEEEELb1ELb1ELb1ELb0EEEvNS_9FwdParamsE,"ax",@progbits
	.align	128
        .global         _ZN10layer_norm13ln_fwd_kernelINS_13Kernel_traitsI13__nv_bfloat16S2_fS2_fjLj256ELj1ELj4ELj1ELj16ENS_18Kernel_traits_baseILj256ES2_S2_fS2_fjLj128EEEEELb1ELb1ELb1ELb0EEEvNS_9FwdParamsE
        .type           _ZN10layer_norm13ln_fwd_kernelINS_13Kernel_traitsI13__nv_bfloat16S2_fS2_fjLj256ELj1ELj4ELj1ELj16ENS_18Kernel_traits_baseILj256ES2_S2_fS2_fjLj128EEEEELb1ELb1ELb1ELb0EEEvNS_9FwdParamsE,@function
        .size           _ZN10layer_norm13ln_fwd_kernelINS_13Kernel_traitsI13__nv_bfloat16S2_fS2_fjLj256ELj1ELj4ELj1ELj16ENS_18Kernel_traits_baseILj256ES2_S2_fS2_fjLj128EEEEELb1ELb1ELb1ELb0EEEvNS_9FwdParamsE,(.L_x_9097 - _ZN10layer_norm13ln_fwd_kernelINS_13Kernel_traitsI13__nv_bfloat16S2_fS2_fjLj256ELj1ELj4ELj1ELj16ENS_18Kernel_traits_baseILj256ES2_S2_fS2_fjLj128EEEEELb1ELb1ELb1ELb0EEEvNS_9FwdParamsE)
        .other          _ZN10layer_norm13ln_fwd_kernelINS_13Kernel_traitsI13__nv_bfloat16S2_fS2_fjLj256ELj1ELj4ELj1ELj16ENS_18Kernel_traits_baseILj256ES2_S2_fS2_fjLj128EEEEELb1ELb1ELb1ELb0EEEvNS_9FwdParamsE,@"STO_CUDA_ENTRY STV_DEFAULT"
_ZN10layer_norm13ln_fwd_kernelINS_13Kernel_traitsI13__nv_bfloat16S2_fS2_fjLj256ELj1ELj4ELj1ELj16ENS_18Kernel_traits_baseILj256ES2_S2_fS2_fjLj128EEEEELb1ELb1ELb1ELb0EEEvNS_9FwdParamsE:
.text._ZN10layer_norm13ln_fwd_kernelINS_13Kernel_traitsI13__nv_bfloat16S2_fS2_fjLj256ELj1ELj4ELj1ELj16ENS_18Kernel_traits_baseILj256ES2_S2_fS2_fjLj128EEEEELb1ELb1ELb1ELb0EEEvNS_9FwdParamsE:
        /* <DEDUP_REMOVED lines=51> */
.L_x_3166:
[----:B------:R-:W-:Y:S05]  /*0330*/  BSYNC.RECONVERGENT B0 ;  /* 0x0000000000007941 */ /* 0x000fea0003800200 */
.L_x_3165:
        /* <DEDUP_REMOVED lines=19> */
[----:B------:R-:W-:Y:S01]  /*0470*/  PRMT R56, R21, 0x7632, R56 ;  /* 0x0000763215387816 */ /* 0x000fe20000000038 */
[----:B------:R-:W-:Y:S01]  /*0480*/  BSSY B1, `(.L_x_3167) ;  /* 0x00003f5000017945 */ /* 0x000fe20003800000 */
[----:B------:R-:W-:Y:S01]  /*0490*/  PRMT R58, R23, 0x7632, R58 ;  /* 0x00007632173a7816 */ /* 0x000fe2000000003a */
[C---:B0-----:R-:W-:Y:S01]  /*04a0*/  IMAD.HI.U32 R8, R5.reuse, -0x2daee0ad, RZ ;  /* 0xd2511f5305087827 */ /* 0x041fe200078e00ff */
[----:B------:R-:W-:Y:S01]  /*04b0*/  LOP3.LUT R7, R6, UR4, R7, 0x96, !PT ;  /* 0x0000000406077c12 */ /* 0x000fe2000f8e9607 */
[----:B------:R-:W0:Y:S01]  /*04c0*/  LDCU UR19, c[0x0][0x404] ;  /* 0x00008080ff1377ac */ /* 0x000e220008000800 */
[----:B------:R-:W-:Y:S01]  /*04d0*/  PRMT R55, R20, 0x7632, R55 ;  /* 0x0000763214377816 */ /* 0x000fe20000000037 */
[----:B------:R-:W-:Y:S01]  /*04e0*/  IMAD R26, R5, -0x2daee0ad, RZ ;  /* 0xd2511f53051a7824 */ /* 0x000fe200078e02ff */
[----:B------:R-:W-:Y:S01]  /*04f0*/  LOP3.LUT R8, R8, UR5, RZ, 0x3c, !PT ;  /* 0x0000000508087c12 */ /* 0x000fe2000f8e3cff */
[----:B------:R-:W-:Y:S01]  /*0500*/  IMAD.HI.U32 R11, R7, -0x2daee0ad, RZ ;  /* 0xd2511f53070b7827 */ /* 0x000fe200078e00ff */
[----:B------:R-:W-:Y:S01]  /*0510*/  PRMT R57, R22, 0x7632, R57 ;  /* 0x0000763216397816 */ /* 0x000fe20000000039 */
[----:B------:R-:W1:Y:S01]  /*0520*/  LDCU.U8 UR20, c[0x0][0x410] ;  /* 0x00008200ff1477ac */ /* 0x000e620008000000 */
        /* <DEDUP_REMOVED lines=14> */
[----:B------:R-:W-:Y:S01]  /*0610*/  PRMT R54, R16, 0x7632, R54 ;  /* 0x0000763210367816 */ /* 0x000fe20000000036 */
[----:B------:R-:W-:Y:S01]  /*0620*/  IMAD.HI.U32 R24, R9, -0x2daee0ad, RZ ;  /* 0xd2511f5309187827 */ /* 0x000fe200078e00ff */
[----:B------:R-:W-:-:S02]  /*0630*/  LOP3.LUT R7, R8, UR14, R7, 0x96, !PT ;  /* 0x0000000e08077c12 */ /* 0x000fc4000f8e9607 */
[----:B------:R-:W-:Y:S01]  /*0640*/  SHF.L.U32 R55, R55, 0x10, RZ ;  /* 0x0000001037377819 */ /* 0x000fe200000006ff */
[----:B------:R-:W-:Y:S01]  /*0650*/  IMAD R26, R9, -0x2daee0ad, RZ ;  /* 0xd2511f53091a7824 */ /* 0x000fe200078e02ff */
[----:B------:R-:W-:Y:S01]  /*0660*/  LOP3.LUT R24, R25, UR15, R24, 0x96, !PT ;  /* 0x0000000f19187c12 */ /* 0x000fe2000f8e9618 */
[----:B------:R-:W-:Y:S01]  /*0670*/  IMAD.HI.U32 R9, R7, -0x2daee0ad, RZ ;  /* 0xd2511f5307097827 */ /* 0x000fe200078e00ff */
[----:B------:R-:W-:-:S03]  /*0680*/  SHF.L.U32 R57, R57, 0x10, RZ ;  /* 0x0000001039397819 */ /* 0x000fc600000006ff */
        /* <DEDUP_REMOVED lines=43> */
[----:B------:R-:W-:Y:S01]  /*0940*/  IMAD.U32 R56, R56, 0x10000, RZ ;  /* 0x0001000038387824 */ /* 0x000fe200078e00ff */
[----:B------:R-:W-:Y:S01]  /*0950*/  LOP3.LUT R9, R10, 0x3, RZ, 0xc0, !PT ;  /* 0x000000030a097812 */ /* 0x000fe200078ec0ff */
[----:B------:R-:W-:Y:S01]  /*0960*/  IMAD.U32 R58, R58, 0x10000, RZ ;  /* 0x000100003a3a7824 */ /* 0x000fe200078e00ff */
[----:B------:R-:W-:Y:S01]  /*0970*/  PRMT R10, R15, 0x7632, R10 ;  /* 0x000076320f0a7816 */ /* 0x000fe2000000000a */
[----:B------:R-:W-:Y:S01]  /*0980*/  IMAD R60, R26, -0x2daee0ad, RZ ;  /* 0xd2511f531a3c7824 */ /* 0x000fe200078e02ff */
[----:B------:R-:W0:Y:S01]  /*0990*/  LDCU.64 UR12, c[0x0][0x3b0] ;  /* 0x00007600ff0c77ac */ /* 0x000e220008000a00 */
[----:B-1234-:R-:W-:-:S07]  /*09a0*/  IMAD R62, R28, -0x326172a9, RZ ;  /* 0xcd9e8d571c3e7824 */ /* 0x01efce00078e02ff */
.L_x_3229:
[----:B------:R-:W1:Y:S08]  /*09b0*/  LDC.64 R44, c[0x0][0x3f0] ;  /* 0x0000fc00ff2c7b82 */ /* 0x000e700000000a00 */
[----:B------:R-:W2:Y:S01]  /*09c0*/  LDC R75, c[0x0][0x388] ;  /* 0x0000e200ff4b7b82 */ /* 0x000ea20000000800 */
[----:B-1----:R-:W-:-:S07]  /*09d0*/  IMAD.WIDE R46, R4, 0x4, R44 ;  /* 0x00000004042e7825 */ /* 0x002fce00078e022c */
[----:B------:R-:W1:Y:S01]  /*09e0*/  LDC.64 R44, c[0x0][0x3f8] ;  /* 0x0000fe00ff2c7b82 */ /* 0x000e620000000a00 */
[----:B------:R-:W3:Y:S01]  /*09f0*/  LDG.E R46, desc[UR6][R46.64] ;  /* 0x000000062e2e7981 */ /* 0x000ee2000c1e1900 */
[----:B------:R-:W-:Y:S01]  /*0a00*/  ISETP.GT.U32.AND P2, PT, R2, -0x21, PT ;  /* 0xffffffdf0200780c */ /* 0x000fe20003f44070 */
[----:B------:R-:W-:Y:S01]  /*0a10*/  BSSY.RECONVERGENT B0, `(.L_x_3168) ;  /* 0x000031b000007945 */ /* 0x000fe20003800200 */
[----:B-1----:R-:W-:-:S05]  /*0a20*/  IMAD.WIDE R44, R4, 0x4, R44 ;  /* 0x00000004042c7825 */ /* 0x002fca00078e022c */
[----:B------:R1:W5:Y:S02]  /*0a30*/  LDG.E R69, desc[UR6][R44.64] ;  /* 0x000000062c457981 */ /* 0x000364000c1e1900 */
[----:B-1----:R-:W-:Y:S02]  /*0a40*/  CS2R R44, SRZ ;  /* 0x00000000002c7805 */ /* 0x002fe4000001ff00 */
[----:B---3--:R-:W-:-:S13]  /*0a50*/  ISETP.GE.AND P1, PT, R46, 0x1, PT ;  /* 0x000000012e00780c */ /* 0x008fda0003f26270 */
[----:B------:R-:W-:Y:S02]  /*0a60*/  @P1 IADD3 R70, PT, PT, R46, -0x1, RZ ;  /* 0xffffffff2e461810 */ /* 0x000fe40007ffe0ff */
[----:B------:R-:W-:-:S03]  /*0a70*/  @P1 MOV R45, RZ ;  /* 0x000000ff002d1202 */ /* 0x000fc60000000f00 */
[-C--:B--2---:R-:W-:Y:S02]  /*0a80*/  @P1 IMAD R71, R70, R75.reuse, RZ ;  /* 0x0000004b46471224 */ /* 0x084fe400078e02ff */
        /* <DEDUP_REMOVED lines=8> */
[----:B0-----:R-:W-:Y:S06]  /*0b10*/  @P2 BRA `(.L_x_3169) ;  /* 0x0000003000282947 */ /* 0x001fec0003800000 */
[----:B------:R-:W-:Y:S01]  /*0b20*/  ISETP.NE.U32.AND P0, PT, RZ, UR10, PT ;  /* 0x0000000aff007c0c */ /* 0x000fe2000bf05070 */
[----:B------:R-:W1:Y:S03]  /*0b30*/  @P1 LDC.64 R36, c[0x0][0x390] ;  /* 0x0000e400ff241b82 */ /* 0x000e660000000a00 */
[----:B------:R-:W-:-:S13]  /*0b40*/  ISETP.NE.AND.EX P0, PT, RZ, UR11, PT, P0 ;  /* 0x0000000bff007c0c */ /* 0x000fda000bf05300 */
[----:B------:R-:W2:Y:S02]  /*0b50*/  @P0 LDC.64 R38, c[0x0][0x3a0] ;  /* 0x0000e800ff260b82 */ /* 0x000ea40000000a00 */
[----:B--2---:R-:W-:-:S05]  /*0b60*/  @P0 IMAD.WIDE.U32 R70, R73, 0x20, R38 ;  /* 0x0000002049460825 */ /* 0x004fca00078e0026 */
[----:B------:R-:W2:Y:S04]  /*0b70*/  @P0 LDG.E.128 R24, desc[UR6][R70.64] ;  /* 0x0000000646180981 */ /* 0x000ea8000c1e1d00 */
[----:B------:R-:W3:Y:S01]  /*0b80*/  @P0 LDG.E.128 R28, desc[UR6][R70.64+0x10] ;  /* 0x00001006461c0981 */ /* 0x000ee2000c1e1d00 */
[C---:B-1----:R-:W-:Y:S01]  /*0b90*/  @P1 LEA R46, P3, R44.reuse, R36, 0x4 ;  /* 0x000000242c2e1211 */ /* 0x042fe200078620ff */
[----:B------:R-:W-:Y:S03]  /*0ba0*/  BSSY.RECONVERGENT B2, `(.L_x_3170) ;  /* 0x0000069000027945 */ /* 0x000fe60003800200 */
[----:B------:R-:W-:Y:S02]  /*0bb0*/  @P1 LEA.HI.X R47, R44, R37, R45, 0x4, P3 ;  /* 0x000000252c2f1211 */ /* 0x000fe400018f242d */
[----:B------:R-:W-:-:S02]  /*0bc0*/  CS2R R36, SRZ ;  /* 0x0000000000247805 */ /* 0x000fc4000001ff00 */
[----:B------:R-:W-:Y:S02]  /*0bd0*/  CS2R R38, SRZ ;  /* 0x0000000000267805 */ /* 0x000fe4000001ff00 */
[----:B------:R-:W-:Y:S02]  /*0be0*/  CS2R R40, SRZ ;  /* 0x0000000000287805 */ /* 0x000fe4000001ff00 */
[----:B------:R-:W-:Y:S01]  /*0bf0*/  CS2R R42, SRZ ;  /* 0x00000000002a7805 */ /* 0x000fe2000001ff00 */
[----:B------:R1:W5:Y:S02]  /*0c00*/  @P1 LDG.E.128 R32, desc[UR6][R46.64] ;  /* 0x000000062e201981 */ /* 0x000364000c1e1d00 */
[----:B-1----:R-:W-:Y:S02]  /*0c10*/  IMAD.MOV.U32 R46, RZ, RZ, R9 ;  /* 0x000000ffff2e7224 */ /* 0x002fe400078e0009 */
        /* <DEDUP_REMOVED lines=22> */
.L_x_3174:
        /* <DEDUP_REMOVED lines=13> */
.L_x_3176:
[----:B0-----:R-:W-:Y:S05]  /*0e50*/  BSYNC.RECONVERGENT B4 ;  /* 0x0000000000047941 */ /* 0x001fea0003800200 */
.L_x_3175:
[----:B------:R-:W-:Y:S01]  /*0e60*/  LOP3.LUT R46, R50, UR5, R71, 0x96, !PT ;  /* 0x00000005322e7c12 */ /* 0x000fe2000f8e9647 */
[----:B------:R-:W-:Y:S01]  /*0e70*/  IMAD.WIDE.U32 R8, R3, -0x326172a9, RZ ;  /* 0xcd9e8d5703087825 */ /* 0x000fe200078e00ff */
[----:B------:R-:W-:Y:S01]  /*0e80*/  UIADD3 UR30, UPT, UPT, UR4, -0x61c88647, URZ ;  /* 0x9e3779b9041e7890 */ /* 0x000fe2000fffe0ff */
[----:B------:R-:W-:Y:S02]  /*0e90*/  MOV R36, R60 ;  /* 0x0000003c00247202 */ /* 0x000fe40000000f00 */
[----:B------:R-:W-:Y:S01]  /*0ea0*/  IMAD.WIDE.U32 R46, R46, -0x326172a9, RZ ;  /* 0xcd9e8d572e2e7825 */ /* 0x000fe200078e00ff */
[----:B------:R-:W-:-:S04]  /*0eb0*/  LOP3.LUT R9, R6, UR4, R9, 0x96, !PT ;  /* 0x0000000406097c12 */ /* 0x000fc8000f8e9609 */
[----:B------:R-:W-:Y:S01]  /*0ec0*/  LOP3.LUT R71, R8, UR30, R47, 0x96, !PT ;  /* 0x0000001e08477c12 */ /* 0x000fe2000f8e962f */
[----:B------:R-:W-:Y:S01]  /*0ed0*/  UIADD3 UR30, UPT, UPT, UR5, -0x4498517b, URZ ;  /* 0xbb67ae85051e7890 */ /* 0x000fe2000fffe0ff */
[----:B------:R-:W-:-:S05]  /*0ee0*/  IMAD.WIDE.U32 R8, R9, -0x2daee0ad, RZ ;  /* 0xd2511f5309087825 */ /* 0x000fca00078e00ff */
[----:B------:R-:W-:Y:S01]  /*0ef0*/  LOP3.LUT R9, R70, UR30, R9, 0x96, !PT ;  /* 0x0000001e46097c12 */ /* 0x000fe2000f8e9609 */
[----:B------:R-:W-:Y:S01]  /*0f00*/  IMAD.WIDE.U32 R70, R71, -0x2daee0ad, RZ ;  /* 0xd2511f5347467825 */ /* 0x000fe200078e00ff */
[----:B------:R-:W-:-:S04]  /*0f10*/  UIADD3 UR30, UPT, UPT, UR5, 0x646e171e, URZ ;  /* 0x646e171e051e7890 */ /* 0x000fc8000fffe0ff */
        /* <DEDUP_REMOVED lines=18> */
[----:B------:R-:W-:-:S04]  /*1040*/  UIADD3 UR30, UPT, UPT, UR5, -0x24c28bd8, URZ ;  /* 0xdb3d7428051e7890 */ /* 0x000fc8000fffe0ff */
        /* <DEDUP_REMOVED lines=8> */
[----:B------:R-:W-:-:S03]  /*10d0*/  UIADD3 UR30, UPT, UPT, UR4, -0x700cb87f, URZ ;  /* 0x8ff34781041e7890 */ /* 0x000fc6000fffe0ff */
        /* <DEDUP_REMOVED lines=8> */
.L_x_3173:
[----:B0-----:R-:W-:Y:S05]  /*1160*/  BSYNC.RECONVERGENT B3 ;  /* 0x0000000000037941 */ /* 0x001fea0003800200 */
.L_x_3172:
[----:B------:R-:W-:Y:S01]  /*1170*/  I2FP.F32.U32 R9, R36 ;  /* 0x0000002400097245 */ /* 0x000fe20000201000 */
[----:B------:R-:W-:Y:S01]  /*1180*/  IMAD.MOV.U32 R70, RZ, RZ, 0x2f800000 ;  /* 0x2f800000ff467424 */ /* 0x000fe200078e00ff */
[----:B-----5:R-:W-:-:S03]  /*1190*/  SHF.L.U32 R36, R32, 0x10, RZ ;  /* 0x0000001020247819 */ /* 0x020fc600000006ff */
        /* <DEDUP_REMOVED lines=9> */
.L_x_3171:
[----:B0-----:R-:W-:Y:S05]  /*1230*/  BSYNC.RECONVERGENT B2 ;  /* 0x0000000000027941 */ /* 0x001fea0003800200 */
.L_x_3170:
        /* <DEDUP_REMOVED lines=16> */
.L_x_3181:
        /* <DEDUP_REMOVED lines=13> */
.L_x_3183:
[----:B------:R-:W-:Y:S05]  /*1410*/  BSYNC.RECONVERGENT B4 ;  /* 0x0000000000047941 */ /* 0x000fea0003800200 */
.L_x_3182:
[----:B------:R-:W-:Y:S01]  /*1420*/  LOP3.LUT R46, R50, UR5, R71, 0x96, !PT ;  /* 0x00000005322e7c12 */ /* 0x000fe2000f8e9647 */
[----:B------:R-:W-:Y:S01]  /*1430*/  IMAD.WIDE.U32 R8, R3, -0x326172a9, RZ ;  /* 0xcd9e8d5703087825 */ /* 0x000fe200078e00ff */
[----:B------:R-:W-:-:S03]  /*1440*/  UIADD3 UR30, UPT, UPT, UR4, -0x61c88647, URZ ;  /* 0x9e3779b9041e7890 */ /* 0x000fc6000fffe0ff */
[----:B------:R-:W-:Y:S01]  /*1450*/  IMAD.WIDE.U32 R46, R46, -0x326172a9, RZ ;  /* 0xcd9e8d572e2e7825 */ /* 0x000fe200078e00ff */
[----:B------:R-:W-:-:S03]  /*1460*/  LOP3.LUT R9, R6, UR4, R9, 0x96, !PT ;  /* 0x0000000406097c12 */ /* 0x000fc6000f8e9609 */
[----:B------:R-:W-:Y:S01]  /*1470*/  IMAD.MOV.U32 R37, RZ, RZ, R60 ;  /* 0x000000ffff257224 */ /* 0x000fe200078e003c */
        /* <DEDUP_REMOVED lines=42> */
.L_x_3180:
[----:B------:R-:W-:Y:S05]  /*1720*/  BSYNC.RECONVERGENT B3 ;  /* 0x0000000000037941 */ /* 0x000fea0003800200 */
.L_x_3179:
        /* <DEDUP_REMOVED lines=12> */
.L_x_3178:
[----:B------:R-:W-:Y:S05]  /*17f0*/  BSYNC.RECONVERGENT B2 ;  /* 0x0000000000027941 */ /* 0x000fea0003800200 */
.L_x_3177:
        /* <DEDUP_REMOVED lines=16> */
.L_x_3188:
        /* <DEDUP_REMOVED lines=13> */
.L_x_3190:
[----:B------:R-:W-:Y:S05]  /*19d0*/  BSYNC.RECONVERGENT B4 ;  /* 0x0000000000047941 */ /* 0x000fea0003800200 */
.L_x_3189:
        /* <DEDUP_REMOVED lines=39> */
[----:B------:R-:W-:-:S03]  /*1c50*/  UIADD3 UR30, UPT, UPT, UR4, -0x700cb87f, URZ ;  /* 0x8ff34781041e7890 */ /* 0x000fc6000fffe0ff */
[----:B------:R-:W-:Y:S01]  /*1c60*/  IMAD.WIDE.U32 R62, R62, -0x326172a9, RZ ;  /* 0xcd9e8d573e3e7825 */ /* 0x000fe200078e00ff */
[----:B------:R-:W-:-:S04]  /*1c70*/  LOP3.LUT R46, R46, UR28, R9, 0x96, !PT ;  /* 0x0000001c2e2e7c12 */ /* 0x000fc8000f8e9609 */
[----:B------:R-:W-:Y:S01]  /*1c80*/  LOP3.LUT R8, R8, UR30, R63, 0x96, !PT ;  /* 0x0000001e08087c12 */ /* 0x000fe2000f8e963f */
[----:B------:R-:W-:-:S04]  /*1c90*/  IMAD.WIDE.U32 R46, R46, -0x2daee0ad, RZ ;  /* 0xd2511f532e2e7825 */ /* 0x000fc800078e00ff */
[----:B------:R-:W-:Y:S02]  /*1ca0*/  IMAD.MOV.U32 R60, RZ, RZ, R46 ;  /* 0x000000ffff3c7224 */ /* 0x000fe400078e002e */
[----:B------:R-:W-:Y:S01]  /*1cb0*/  HFMA2 R46, -RZ, RZ, 0, 0 ;  /* 0x00000000ff2e7431 */ /* 0x000fe200000001ff */
[----:B------:R-:W-:-:S07]  /*1cc0*/  LOP3.LUT R7, R70, UR29, R47, 0x96, !PT ;  /* 0x0000001d46077c12 */ /* 0x000fce000f8e962f */
.L_x_3187:
[----:B------:R-:W-:Y:S05]  /*1cd0*/  BSYNC.RECONVERGENT B3 ;  /* 0x0000000000037941 */ /* 0x000fea0003800200 */
.L_x_3186:
        /* <DEDUP_REMOVED lines=12> */
.L_x_3185:
[----:B------:R-:W-:Y:S05]  /*1da0*/  BSYNC.RECONVERGENT B2 ;  /* 0x0000000000027941 */ /* 0x000fea0003800200 */
.L_x_3184:
        /* <DEDUP_REMOVED lines=16> */
.L_x_3195:
        /* <DEDUP_REMOVED lines=13> */
.L_x_3197:
[----:B------:R-:W-:Y:S05]  /*1f80*/  BSYNC.RECONVERGENT B4 ;  /* 0x0000000000047941 */ /* 0x000fea0003800200 */
.L_x_3196:
        /* <DEDUP_REMOVED lines=48> */
.L_x_3194:
[----:B------:R-:W-:Y:S05]  /*2290*/  BSYNC.RECONVERGENT B3 ;  /* 0x0000000000037941 */ /* 0x000fea0003800200 */
.L_x_3193:
        /* <DEDUP_REMOVED lines=12> */
.L_x_3192:
[----:B------:R-:W-:Y:S05]  /*2360*/  BSYNC.RECONVERGENT B2 ;  /* 0x0000000000027941 */ /* 0x000fea0003800200 */
.L_x_3191:
        /* <DEDUP_REMOVED lines=16> */
.L_x_3202:
        /* <DEDUP_REMOVED lines=13> */
.L_x_3204:
[----:B------:R-:W-:Y:S05]  /*2540*/  BSYNC.RECONVERGENT B4 ;  /* 0x0000000000047941 */ /* 0x000fea0003800200 */
.L_x_3203:
        /* <DEDUP_REMOVED lines=48> */
.L_x_3201:
[----:B------:R-:W-:Y:S05]  /*2850*/  BSYNC.RECONVERGENT B3 ;  /* 0x0000000000037941 */ /* 0x000fea0003800200 */
.L_x_3200:
[----:B------:R-:W-:Y:S01]  /*2860*/  HFMA2 R70, -RZ, RZ, 0.1171875, 0 ;  /* 0x2f800000ff467431 */ /* 0x000fe200000001ff */
[----:B------:R-:W-:Y:S01]  /*2870*/  I2FP.F32.U32 R9, R40 ;  /* 0x0000002800097245 */ /* 0x000fe20000201000 */
[----:B-----5:R-:W-:-:S04]  /*2880*/  IMAD.U32 R40, R34, 0x10000, RZ ;  /* 0x0001000022287824 */ /* 0x020fc800078e00ff */
        /* <DEDUP_REMOVED lines=9> */
.L_x_3199:
[----:B------:R-:W-:Y:S05]  /*2920*/  BSYNC.RECONVERGENT B2 ;  /* 0x0000000000027941 */ /* 0x000fea0003800200 */
.L_x_3198:
        /* <DEDUP_REMOVED lines=16> */
.L_x_3209:
        /* <DEDUP_REMOVED lines=13> */
.L_x_3211:
[----:B------:R-:W-:Y:S05]  /*2b00*/  BSYNC.RECONVERGENT B4 ;  /* 0x0000000000047941 */ /* 0x000fea0003800200 */
.L_x_3210:
        /* <DEDUP_REMOVED lines=48> */
.L_x_3208:
[----:B------:R-:W-:Y:S05]  /*2e10*/  BSYNC.RECONVERGENT B3 ;  /* 0x0000000000037941 */ /* 0x000fea0003800200 */
.L_x_3207:
        /* <DEDUP_REMOVED lines=12> */
.L_x_3206:
[----:B------:R-:W-:Y:S05]  /*2ee0*/  BSYNC.RECONVERGENT B2 ;  /* 0x0000000000027941 */ /* 0x000fea0003800200 */
.L_x_3205:
        /* <DEDUP_REMOVED lines=16> */
.L_x_3216:
        /* <DEDUP_REMOVED lines=13> */
.L_x_3218:
[----:B------:R-:W-:Y:S05]  /*30c0*/  BSYNC.RECONVERGENT B4 ;  /* 0x0000000000047941 */ /* 0x000fea0003800200 */
.L_x_3217:
        /* <DEDUP_REMOVED lines=48> */
.L_x_3215:
[----:B------:R-:W-:Y:S05]  /*33d0*/  BSYNC.RECONVERGENT B3 ;  /* 0x0000000000037941 */ /* 0x000fea0003800200 */
.L_x_3214:
        /* <DEDUP_REMOVED lines=12> */
.L_x_3213:
[----:B------:R-:W-:Y:S05]  /*34a0*/  BSYNC.RECONVERGENT B2 ;  /* 0x0000000000027941 */ /* 0x000fea0003800200 */
.L_x_3212:
        /* <DEDUP_REMOVED lines=16> */
.L_x_3223:
        /* <DEDUP_REMOVED lines=13> */
.L_x_3225:
[----:B------:R-:W-:Y:S05]  /*3680*/  BSYNC.RECONVERGENT B4 ;  /* 0x0000000000047941 */ /* 0x000fea0003800200 */
.L_x_3224:
        /* <DEDUP_REMOVED lines=48> */
.L_x_3222:
[----:B------:R-:W-:Y:S05]  /*3990*/  BSYNC.RECONVERGENT B3 ;  /* 0x0000000000037941 */ /* 0x000fea0003800200 */
.L_x_3221:
        /* <DEDUP_REMOVED lines=12> */
.L_x_3220:
[----:B------:R-:W-:Y:S05]  /*3a60*/  BSYNC.RECONVERGENT B2 ;  /* 0x0000000000027941 */ /* 0x000fea0003800200 */
.L_x_3219:
[----:B------:R-:W0:Y:S02]  /*3a70*/  LDC.64 R46, c[0x0][0x3a8] ;  /* 0x0000ea00ff2e7b82 */ /* 0x000e240000000a00 */
[----:B0-----:R-:W-:-:S05]  /*3a80*/  IMAD.WIDE.U32 R46, R73, 0x20, R46 ;  /* 0x00000020492e7825 */ /* 0x001fca00078e002e */
[----:B------:R1:W-:Y:S04]  /*3a90*/  STG.E.128 desc[UR6][R46.64], R36 ;  /* 0x000000242e007986 */ /* 0x0003e8000c101d06 */
[----:B------:R1:W-:Y:S01]  /*3aa0*/  STG.E.128 desc[UR6][R46.64+0x10], R40 ;  /* 0x000010282e007986 */ /* 0x0003e2000c101d06 */
[----:B------:R-:W-:Y:S05]  /*3ab0*/  @!P1 BRA `(.L_x_3169) ;  /* 0x0000000000409947 */ /* 0x000fea0003800000 */
[----:B-1----:R-:W-:Y:S01]  /*3ac0*/  SHF.L.U32 R46, R67, 0x10, RZ ;  /* 0x00000010432e7819 */ /* 0x002fe200000006ff */
        /* <DEDUP_REMOVED lines=15> */
.L_x_3169:
[----:B0-----:R-:W-:Y:S05]  /*3bc0*/  BSYNC.RECONVERGENT B0 ;  /* 0x0000000000007941 */ /* 0x001fea0003800200 */
.L_x_3168:
        /* <DEDUP_REMOVED lines=12> */
[----:B--2---:R-:W-:Y:S01]  /*3c90*/  FSEL R71, R44, RZ, !P0 ;  /* 0x000000ff2c477208 */ /* 0x004fe20004000000 */
[----:B------:R-:W-:Y:S06]  /*3ca0*/  BRA.DIV UR30, `(.L_x_3226) ;  /* 0x000000061ed07947 */ /* 0x000fec000b800000 */
[----:B------:R-:W0:Y:S01]  /*3cb0*/  SHFL.BFLY PT, R44, R71, 0x1, 0x1f ;  /* 0x0c201f00472c7f89 */ /* 0x000e2200000e0000 */
[----:B------:R-:W2:Y:S01]  /*3cc0*/  LDC R45, c[0x0][0x400] ;  /* 0x00010000ff2d7b82 */ /* 0x000ea20000000800 */
        /* <DEDUP_REMOVED lines=10> */
[--C-:B------:R-:W-:Y:S01]  /*3d70*/  FADD.FTZ R44, R36, -R71.reuse ;  /* 0x80000047242c7221 */ /* 0x100fe20000010000 */
[----:B-1----:R-:W-:-:S03]  /*3d80*/  FADD.FTZ R47, R37, -R71 ;  /* 0x80000047252f7221 */ /* 0x002fc60000010000 */
        /* <DEDUP_REMOVED lines=25> */
.L_x_3241:
        /* <DEDUP_REMOVED lines=70> */
.L_x_3228:
[----:B------:R-:W-:Y:S05]  /*4380*/  BSYNC.RECONVERGENT B0 ;  /* 0x0000000000007941 */ /* 0x000fea0003800200 */
.L_x_3227:
[----:B-1----:R-:W1:Y:S02]  /*4390*/  LDC.64 R44, c[0x0][0x380] ;  /* 0x0000e000ff2c7b82 */ /* 0x002e640000000a00 */
[----:B-1----:R-:W-:-:S05]  /*43a0*/  IMAD R4, R44, 0x4, R4 ;  /* 0x000000042c047824 */ /* 0x002fca00078e0204 */
[----:B------:R-:W-:-:S13]  /*43b0*/  ISETP.GE.AND P0, PT, R4, R45, PT ;  /* 0x0000002d0400720c */ /* 0x000fda0003f06270 */
[----:B------:R-:W-:Y:S05]  /*43c0*/  @!P0 BRA `(.L_x_3229) ;  /* 0xffffffc400788947 */ /* 0x000fea000383ffff */
[----:B------:R-:W-:Y:S05]  /*43d0*/  BSYNC B1 ;  /* 0x0000000000017941 */ /* 0x000fea0003800000 */
.L_x_3167:
[----:B------:R-:W-:Y:S05]  /*43e0*/  EXIT ;  /* 0x000000000000794d */ /* 0x000fea0003800000 */
.L_x_3226:
[----:B-1----:R-:W-:Y:S01]  /*43f0*/  HFMA2 R47, -RZ, RZ, 0, 1.847743988037109375e-06 ;  /* 0x0000001fff2f7431 */ /* 0x002fe200000001ff */
[----:B------:R-:W-:Y:S01]  /*4400*/  BSSY B0, `(.L_x_3230) ;  /* 0x0000007000007945 */ /* 0x000fe20003800000 */
[----:B------:R-:W-:Y:S01]  /*4410*/  MOV R72, R71 ;  /* 0x0000004700487202 */ /* 0x000fe20000000f00 */
[----:B------:R-:W-:Y:S02]  /*4420*/  IMAD.MOV.U32 R70, RZ, RZ, 0x1 ;  /* 0x00000001ff467424 */ /* 0x000fe400078e00ff */
[----:B------:R-:W-:-:S07]  /*4430*/  IMAD.MOV.U32 R46, RZ, RZ, -0x1 ;  /* 0xffffffffff2e7424 */ /* 0x000fce00078e00ff */
[----:B-----5:R-:W-:Y:S05]  /*4440*/  WARPSYNC.COLLECTIVE R46, `(.L_x_3231) ;  /* 0x000000002e087348 */ /* 0x020fea0003c00000 */
[----:B------:R0:W1:Y:S02]  /*4450*/  SHFL.BFLY P3, R44, R72, R70, R47 ;  /* 0x0c000046482c7389 */ /* 0x000064000006002f */
[----:B01---5:R-:W-:Y:S05]  /*4460*/  ENDCOLLECTIVE ;  /* 0x000000000000791b */ /* 0x023fea0003800000 */
.L_x_3231:
[----:B------:R-:W-:Y:S05]  /*4470*/  BSYNC B0 ;  /* 0x0000000000007941 */ /* 0x000fea0003800000 */
.L_x_3230:
        /* <DEDUP_REMOVED lines=8> */
.L_x_3232:
[----:B------:R-:W-:Y:S02]  /*4500*/  HFMA2 R70, -RZ, RZ, 0, 2.384185791015625e-07 ;  /* 0x00000004ff467431 */ /* 0x000fe400000001ff */
[----:B------:R-:W-:-:S04]  /*4510*/  FADD.FTZ R73, R72, R44 ;  /* 0x0000002c48497221 */ /* 0x000fc80000010000 */
[----:B------:R-:W-:-:S07]  /*4520*/  IMAD.MOV.U32 R72, RZ, RZ, R73 ;  /* 0x000000ffff487224 */ /* 0x000fce00078e0049 */
[----:B------:R-:W-:Y:S05]  /*4530*/  WARPSYNC.COLLECTIVE R46, `(.L_x_3233) ;  /* 0x000000002e087348 */ /* 0x000fea0003c00000 */
[----:B------:R0:W1:Y:S02]  /*4540*/  SHFL.BFLY P3, R44, R72, R70, R47 ;  /* 0x0c000046482c7389 */ /* 0x000064000006002f */
[----:B01----:R-:W-:Y:S05]  /*4550*/  ENDCOLLECTIVE ;  /* 0x000000000000791b */ /* 0x003fea0003800000 */
.L_x_3233:
[----:B------:R-:W-:Y:S01]  /*4560*/  MOV R70, 0x8 ;  /* 0x0000000800467802 */ /* 0x000fe20000000f00 */
[----:B------:R-:W-:-:S04]  /*4570*/  FADD.FTZ R74, R73, R44 ;  /* 0x0000002c494a7221 */ /* 0x000fc80000010000 */
[----:B------:R-:W-:-:S07]  /*4580*/  IMAD.MOV.U32 R72, RZ, RZ, R74 ;  /* 0x000000ffff487224 */ /* 0x000fce00078e004a */
[----:B------:R-:W-:Y:S05]  /*4590*/  WARPSYNC.COLLECTIVE R46, `(.L_x_3234) ;  /* 0x000000002e087348 */ /* 0x000fea0003c00000 */
[----:B------:R0:W1:Y:S02]  /*45a0*/  SHFL.BFLY P3, R44, R72, R70, R47 ;  /* 0x0c000046482c7389 */ /* 0x000064000006002f */
[----:B01----:R-:W-:Y:S05]  /*45b0*/  ENDCOLLECTIVE ;  /* 0x000000000000791b */ /* 0x003fea0003800000 */
.L_x_3234:
[----:B------:R-:W-:Y:S02]  /*45c0*/  HFMA2 R70, -RZ, RZ, 0, 9.5367431640625e-07 ;  /* 0x00000010ff467431 */ /* 0x000fe400000001ff */
[----:B------:R-:W-:-:S04]  /*45d0*/  FADD.FTZ R76, R74, R44 ;  /* 0x0000002c4a4c7221 */ /* 0x000fc80000010000 */
[----:B------:R-:W-:-:S07]  /*45e0*/  IMAD.MOV.U32 R72, RZ, RZ, R76 ;  /* 0x000000ffff487224 */ /* 0x000fce00078e004c */
[----:B------:R-:W-:Y:S05]  /*45f0*/  WARPSYNC.COLLECTIVE R46, `(.L_x_3235) ;  /* 0x000000002e087348 */ /* 0x000fea0003c00000 */
[----:B------:R0:W1:Y:S02]  /*4600*/  SHFL.BFLY P3, R44, R72, R70, R47 ;  /* 0x0c000046482c7389 */ /* 0x000064000006002f */
[----:B01----:R-:W-:Y:S05]  /*4610*/  ENDCOLLECTIVE ;  /* 0x000000000000791b */ /* 0x003fea0003800000 */
.L_x_3235:
        /* <DEDUP_REMOVED lines=25> */
.L_x_3236:
[----:B------:R-:W-:Y:S02]  /*47b0*/  HFMA2 R70, -RZ, RZ, 0, 1.1920928955078125e-07 ;  /* 0x00000002ff467431 */ /* 0x000fe400000001ff */
[----:B------:R-:W-:-:S04]  /*47c0*/  FADD.FTZ R73, R72, R44 ;  /* 0x0000002c48497221 */ /* 0x000fc80000010000 */
[----:B------:R-:W-:-:S07]  /*47d0*/  IMAD.MOV.U32 R72, RZ, RZ, R73 ;  /* 0x000000ffff487224 */ /* 0x000fce00078e0049 */
[----:B------:R-:W-:Y:S05]  /*47e0*/  WARPSYNC.COLLECTIVE R46, `(.L_x_3237) ;  /* 0x000000002e087348 */ /* 0x000fea0003c00000 */
[----:B------:R0:W1:Y:S02]  /*47f0*/  SHFL.BFLY P3, R44, R72, R70, R47 ;  /* 0x0c000046482c7389 */ /* 0x000064000006002f */
[----:B01----:R-:W-:Y:S05]  /*4800*/  ENDCOLLECTIVE ;  /* 0x000000000000791b */ /* 0x003fea0003800000 */
.L_x_3237:
[----:B------:R-:W-:Y:S01]  /*4810*/  MOV R70, 0x4 ;  /* 0x0000000400467802 */ /* 0x000fe20000000f00 */
[----:B------:R-:W-:-:S04]  /*4820*/  FADD.FTZ R74, R73, R44 ;  /* 0x0000002c494a7221 */ /* 0x000fc80000010000 */
[----:B------:R-:W-:-:S07]  /*4830*/  IMAD.MOV.U32 R72, RZ, RZ, R74 ;  /* 0x000000ffff487224 */ /* 0x000fce00078e004a */
[----:B------:R-:W-:Y:S05]  /*4840*/  WARPSYNC.COLLECTIVE R46, `(.L_x_3238) ;  /* 0x000000002e087348 */ /* 0x000fea0003c00000 */
[----:B------:R0:W1:Y:S02]  /*4850*/  SHFL.BFLY P3, R44, R72, R70, R47 ;  /* 0x0c000046482c7389 */ /* 0x000064000006002f */
[----:B01----:R-:W-:Y:S05]  /*4860*/  ENDCOLLECTIVE ;  /* 0x000000000000791b */ /* 0x003fea0003800000 */
.L_x_3238:
[----:B------:R-:W-:Y:S02]  /*4870*/  IMAD.MOV.U32 R70, RZ, RZ, 0x8 ;  /* 0x00000008ff467424 */ /* 0x000fe400078e00ff */
[----:B------:R-:W-:-:S05]  /*4880*/  FADD.FTZ R76, R74, R44 ;  /* 0x0000002c4a4c7221 */ /* 0x000fca0000010000 */
[----:B------:R-:W-:-:S07]  /*4890*/  MOV R72, R76 ;  /* 0x0000004c00487202 */ /* 0x000fce0000000f00 */
[----:B------:R-:W-:Y:S05]  /*48a0*/  WARPSYNC.COLLECTIVE R46, `(.L_x_3239) ;  /* 0x000000002e087348 */ /* 0x000fea0003c00000 */
[----:B------:R0:W1:Y:S02]  /*48b0*/  SHFL.BFLY P3, R44, R72, R70, R47 ;  /* 0x0c000046482c7389 */ /* 0x000064000006002f */
[----:B01----:R-:W-:Y:S05]  /*48c0*/  ENDCOLLECTIVE ;  /* 0x000000000000791b */ /* 0x003fea0003800000 */
.L_x_3239:
[----:B------:R-:W-:Y:S02]  /*48d0*/  HFMA2 R70, -RZ, RZ, 0, 9.5367431640625e-07 ;  /* 0x00000010ff467431 */ /* 0x000fe400000001ff */
[----:B------:R-:W-:-:S05]  /*48e0*/  FADD.FTZ R77, R76, R44 ;  /* 0x0000002c4c4d7221 */ /* 0x000fca0000010000 */
[----:B------:R-:W-:-:S07]  /*48f0*/  MOV R72, R77 ;  /* 0x0000004d00487202 */ /* 0x000fce0000000f00 */
[----:B------:R-:W-:Y:S05]  /*4900*/  WARPSYNC.COLLECTIVE R46, `(.L_x_3240) ;  /* 0x000000002e087348 */ /* 0x000fea0003c00000 */
[----:B------:R0:W1:Y:S02]  /*4910*/  SHFL.BFLY P3, R44, R72, R70, R47 ;  /* 0x0c000046482c7389 */ /* 0x000064000006002f */
[----:B01----:R-:W-:Y:S05]  /*4920*/  ENDCOLLECTIVE ;  /* 0x000000000000791b */ /* 0x003fea0003800000 */
.L_x_3240:
[----:B------:R-:W-:Y:S05]  /*4930*/  BRA `(.L_x_3241) ;  /* 0xfffffff400787947 */ /* 0x000fea000383ffff */
.L_x_3242:
        /* <DEDUP_REMOVED lines=12> */
.L_x_9097:


//--------------------- .text._ZN10layer_norm13ln_fwd_kernelINS_13Kernel_traitsI13__nv_bfloat16S2_fS2_fjLj256ELj1ELj4ELj1ELj16ENS_18Kernel_traits_baseILj256ES2_S2_fS2_fjLj128EEEEELb1ELb1ELb1ELb1EEEvNS_9FwdParamsE --------------------------
	.section	.text._ZN10layer_norm13ln_fwd_kernelINS_13Kernel_traitsI13__nv_bfloat16S2_fS2_fjLj256ELj1ELj4ELj1ELj16ENS_18Kernel_traits_baseILj256ES2_S2_fS2_fjLj128EEEEELb1ELb1ELb1ELb1EEEvNS_9FwdParamsE,"ax",@progbits
	.align	128
        .global         _ZN10layer_norm13ln_fwd_kernelINS_13Kernel_traitsI13__nv_bfloat16S2_fS2_fjLj256ELj1ELj4ELj1ELj16ENS_18Kernel_traits_baseILj256ES2_S2_fS2_fjLj128EEEEELb1ELb1ELb1ELb1EEEvNS_9FwdParamsE
        .type           _ZN10layer_norm13ln_fwd_kernelINS_13Kernel_traitsI13__nv_bfloat16S2_fS2_fjLj256ELj1ELj4ELj1ELj16ENS_18Kernel_traits_baseILj256ES2_S2_fS2_fjLj128EEEEELb1ELb1ELb1ELb1EEEvNS_9FwdParamsE,@function
        .size           _ZN10layer_norm13ln_fwd_kernelINS_13Kernel_traitsI13__nv_bfloat16S2_fS2_fjLj256ELj1ELj4ELj1ELj16ENS_18Kernel_traits_baseILj256ES2_S2_fS2_fjLj128EEEEELb1ELb1ELb1ELb1EEEvNS_9FwdParamsE,(.L_x_9098 - _ZN10layer_norm13ln_fwd_kernelINS_13Kernel_traitsI13__nv_bfloat16S2_fS2_fjLj256ELj1ELj4ELj1ELj16ENS_18Kernel_traits_baseILj256ES2_S2_fS2_fjLj128EEEEELb1ELb1ELb1ELb1EEEvNS_9FwdParamsE)
        .other          _ZN10layer_norm13ln_fwd_kernelINS_13Kernel_traitsI13__nv_bfloat16S2_fS2_fjLj256ELj1ELj4ELj1ELj16ENS_18Kernel_traits_baseILj256ES2_S2_fS2_fjLj128EEEEELb1ELb1ELb1ELb1EEEvNS_9FwdParamsE,@"STO_CUDA_ENTRY STV_DEFAULT"
_ZN10layer_norm13ln_fwd_kernelINS_13Kernel_traitsI13__nv_bfloat16S2_fS2_fjLj256ELj1ELj4ELj1ELj16ENS_18Kernel_traits_baseILj256ES2_S2_fS2_fjLj128EEEEELb1ELb1ELb1ELb1EEEvNS_9FwdParamsE:
.text._ZN10layer_norm13ln_fwd_kernelINS_13Kernel_traitsI13__nv_bfloat16S2_fS2_fjLj256ELj1ELj4ELj1ELj16ENS_18Kernel_traits_baseILj256ES2_S2_fS2_fjLj128EEEEELb1ELb1ELb1ELb1EEEvNS_9FwdParamsE:
        /* <DEDUP_REMOVED lines=35> */
[----:B------:R-:W-:Y:S01]  /*0230*/  UIADD3 UR17, UPT, UPT, UR4, -0x61c88647, URZ ;  /* 0x9e3779b904117890 */ /* 0x000fe2000fffe0ff */
[----:B------:R-:W-:Y:S01]  /*0240*/  IMAD R10, R3, -0x326172a9, RZ ;  /* 0xcd9e8d57030a7824 */ /* 0x000fe200078e02ff */
[----:B------:R-:W-:-:S02]  /*0250*/  UIADD3 UR8, UPT, UPT, UR5, -0x4498517b, URZ ;  /* 0xbb67ae8505087890 */ /* 0x000fc4000fffe0ff */
[----:B------:R-:W-:Y:S02]  /*0260*/  UIADD3 UR18, UPT, UPT, UR4, 0x3c6ef372, URZ ;  /* 0x3c6ef37204127890 */ /* 0x000fe4000fffe0ff */
[----:B------:R-:W-:Y:S01]  /*0270*/  UIADD3 UR9, UPT, UPT, UR4, -0x255992d5, URZ ;  /* 0xdaa66d2b04097890 */ /* 0x000fe2000fffe0ff */
        /* <DEDUP_REMOVED lines=8> */
[----:B------:R-:W-:Y:S02]  /*0300*/  UIADD3 UR24, UPT, UPT, UR5, 0x646e171e, URZ ;  /* 0x646e171e05187890 */ /* 0x000fe4000fffe0ff */
[----:B------:R-:W-:Y:S01]  /*0310*/  UIADD3 UR25, UPT, UPT, UR4, 0x5384540f, URZ ;  /* 0x5384540f04197890 */ /* 0x000fe2000fffe0ff */
[----:B------:R-:W4:Y:S01]  /*0320*/  LDG.E.128 R20, desc[UR6][R20.64] ;  /* 0x0000000614147981 */ /* 0x000f22000c1e1d00 */
[----:B------:R-:W-:Y:S01]  /*0330*/  UIADD3 UR26, UPT, UPT, UR5, 0x1fd5c5a3, URZ ;  /* 0x1fd5c5a3051a7890 */ /* 0x000fe2000fffe0ff */
[----:B--2--5:R-:W-:Y:S01]  /*0340*/  @P1 IADD3 R8, P0, PT, R6, R5, RZ ;  /* 0x0000000506081210 */ /* 0x024fe20007f1e0ff */
[----:B------:R-:W-:Y:S02]  /*0350*/  UIADD3 UR27, UPT, UPT, UR4, -0xe443238, URZ ;  /* 0xf1bbcdc8041b7890 */ /* 0x000fe4000fffe0ff */
[----:B------:R-:W-:Y:S01]  /*0360*/  UIADD3 UR28, UPT, UPT, UR5, -0x24c28bd8, URZ ;  /* 0xdb3d7428051c7890 */ /* 0x000fe2000fffe0ff */
[----:B------:R-:W-:Y:S01]  /*0370*/  @P1 IADD3.X R9, PT, PT, RZ, R7, RZ, P0, !PT ;  /* 0x00000007ff091210 */ /* 0x000fe200007fe4ff */
[----:B------:R-:W-:-:S02]  /*0380*/  UIADD3 UR29, UPT, UPT, UR4, -0x700cb87f, URZ ;  /* 0x8ff34781041d7890 */ /* 0x000fc4000fffe0ff */
[----:B------:R-:W-:Y:S01]  /*0390*/  UIADD3 UR30, UPT, UPT, UR5, -0x695add53, URZ ;  /* 0x96a522ad051e7890 */ /* 0x000fe2000fffe0ff */
[--C-:B------:R-:W-:Y:S01]  /*03a0*/  SHF.R.U64 R4, R8, 0x2, R9.reuse ;  /* 0x0000000208047819 */ /* 0x100fe20000001209 */
[----:B------:R-:W-:Y:S01]  /*03b0*/  IMAD.HI.U32 R6, R3, -0x326172a9, RZ ;  /* 0xcd9e8d5703067827 */ /* 0x000fe200078e00ff */
[----:B------:R-:W-:Y:S01]  /*03c0*/  SHF.R.U32.HI R5, RZ, 0x2, R9 ;  /* 0x00000002ff057819 */ /* 0x000fe20000011609 */
[----:B------:R-:W0:Y:S02]  /*03d0*/  LDCU UR14, c[0x0][0x404] ;  /* 0x00008080ff0e77ac */ /* 0x000e240008000800 */
[C---:B------:R-:W-:Y:S01]  /*03e0*/  IMAD.HI.U32 R7, R4.reuse, -0x2daee0ad, RZ ;  /* 0xd2511f5304077827 */ /* 0x040fe200078e00ff */
[----:B------:R-:W-:Y:S01]  /*03f0*/  LOP3.LUT R6, R5, UR4, R6, 0x96, !PT ;  /* 0x0000000405067c12 */ /* 0x000fe2000f8e9606 */
[----:B------:R-:W1:Y:S03]  /*0400*/  LDCU.U8 UR15, c[0x0][0x410] ;  /* 0x00008200ff0f77ac */ /* 0x000e660008000000 */
[----:B------:R-:W-:Y:S01]  /*0410*/  LOP3.LUT R7, R7, UR5, RZ, 0x3c, !PT ;  /* 0x0000000507077c12 */ /* 0x000fe2000f8e3cff */
[----:B------:R-:W-:Y:S01]  /*0420*/  IMAD R24, R4, -0x2daee0ad, RZ ;  /* 0xd2511f5304187824 */ /* 0x000fe200078e02ff */
[----:B------:R-:W-:Y:S01]  /*0430*/  PRMT R44, R12, 0x7632, R44 ;  /* 0x000076320c2c7816 */ /* 0x000fe2000000002c */
[----:B------:R-:W-:Y:S01]  /*0440*/  IMAD.HI.U32 R11, R6, -0x2daee0ad, RZ ;  /* 0xd2511f53060b7827 */ /* 0x000fe200078e00ff */
[----:B------:R-:W2:Y:S03]  /*0450*/  LDCU UR16, c[0x0][0x448] ;  /* 0x00008900ff1077ac */ /* 0x000ea60008000800 */
[C---:B------:R-:W-:Y:S01]  /*0460*/  IMAD.HI.U32 R9, R7.reuse, -0x326172a9, RZ ;  /* 0xcd9e8d5707097827 */ /* 0x040fe200078e00ff */
[----:B------:R-:W-:Y:S01]  /*0470*/  LOP3.LUT R11, R24, UR8, R11, 0x96, !PT ;  /* 0x00000008180b7c12 */ /* 0x000fe2000f8e960b */
[----:B------:R-:W0:Y:S03]  /*0480*/  LDCU.64 UR10, c[0x0][0x3a0] ;  /* 0x00007400ff0a77ac */ /* 0x000e260008000a00 */
[----:B------:R-:W-:Y:S01]  /*0490*/  LOP3.LUT R9, R10, UR17, R9, 0x96, !PT ;  /* 0x000000110a097c12 */ /* 0x000fe2000f8e9609 */
[----:B------:R-:W-:Y:S01]  /*04a0*/  UIADD3 UR8, UPT, UPT, UR5, 0x76cf5d0a, URZ ;  /* 0x76cf5d0a05087890 */ /* 0x000fe2000fffe0ff */
[----:B------:R-:W-:Y:S01]  /*04b0*/  IMAD R10, R7, -0x326172a9, RZ ;  /* 0xcd9e8d57070a7824 */ /* 0x000fe200078e02ff */
[----:B------:R-:W0:Y:S01]  /*04c0*/  LDCU.64 UR12, c[0x0][0x3b0] ;  /* 0x00007600ff0c77ac */ /* 0x000e220008000a00 */
[----:B------:R-:W-:-:S02]  /*04d0*/  IMAD R25, R6, -0x2daee0ad, RZ ;  /* 0xd2511f5306197824 */ /* 0x000fc400078e02ff */
        /* <DEDUP_REMOVED lines=16> */
[----:B------:R-:W-:Y:S01]  /*05e0*/  UIADD3 UR8, UPT, UPT, UR5, -0x56f99767, URZ ;  /* 0xa906689905087890 */ /* 0x000fe2000fffe0ff */
[----:B------:R-:W-:Y:S02]  /*05f0*/  IMAD R11, R9, -0x2daee0ad, RZ ;  /* 0xd2511f53090b7824 */ /* 0x000fe400078e02ff */
[----:B------:R-:W-:-:S04]  /*0600*/  IMAD.HI.U32 R10, R6, -0x2daee0ad, RZ ;  /* 0xd2511f53060a7827 */ /* 0x000fc800078e00ff */
[----:B------:R-:W-:Y:S02]  /*0610*/  IMAD R24, R24, -0x326172a9, RZ ;  /* 0xcd9e8d5718187824 */ /* 0x000fe400078e02ff */
[----:B------:R-:W-:Y:S01]  /*0620*/  IMAD.HI.U32 R9, R7, -0x326172a9, RZ ;  /* 0xcd9e8d5707097827 */ /* 0x000fe200078e00ff */
[----:B------:R-:W-:Y:S01]  /*0630*/  LOP3.LUT R10, R11, UR8, R10, 0x96, !PT ;  /* 0x000000080b0a7c12 */ /* 0x000fe2000f8e960a */
[----:B------:R-:W-:Y:S01]  /*0640*/  BSSY B0, `(.L_x_3243) ;  /* 0x00003bf000007945 */ /* 0x000fe20003800000 */
[----:B------:R-:W-:Y:S02]  /*0650*/  LOP3.LUT R8, R8, 0x3, RZ, 0xc0, !PT ;  /* 0x0000000308087812 */ /* 0x000fe400078ec0ff */
[----:B------:R-:W-:Y:S01]  /*0660*/  LOP3.LUT R9, R24, UR22, R9, 0x96, !PT ;  /* 0x0000001618097c12 */ /* 0x000fe2000f8e9609 */
        /* <DEDUP_REMOVED lines=23> */
[----:B------:R-:W-:Y:S02]  /*07e0*/  LOP3.LUT R6, R9, UR30, R6, 0x96, !PT ;  /* 0x0000001e09067c12 */ /* 0x000fe4000f8e9606 */
[----:B------:R-:W-:Y:S01]  /*07f0*/  PRMT R9, R15, 0x7632, R9 ;  /* 0x000076320f097816 */ /* 0x000fe20000000009 */
[----:B------:R-:W-:Y:S01]  /*0800*/  IMAD.MOV.U32 R45, RZ, RZ, RZ ;  /* 0x000000ffff2d7224 */ /* 0x000fe200078e00ff */
[----:B------:R-:W-:Y:S01]  /*0810*/  LOP3.LUT R7, R10, UR29, R7, 0x96, !PT ;  /* 0x0000001d0a077c12 */ /* 0x000fe2000f8e9607 */
[----:B------:R-:W-:Y:S01]  /*0820*/  IMAD R60, R25, -0x2daee0ad, RZ ;  /* 0xd2511f53193c7824 */ /* 0x000fe200078e02ff */
[----:B------:R-:W-:Y:S01]  /*0830*/  PRMT R10, R14, 0x7632, R10 ;  /* 0x000076320e0a7816 */ /* 0x000fe2000000000a */
[----:B------:R-:W-:Y:S01]  /*0840*/  IMAD R62, R62, -0x326172a9, RZ ;  /* 0xcd9e8d573e3e7824 */ /* 0x000fe200078e02ff */
[----:B------:R-:W-:Y:S02]  /*0850*/  PRMT R11, R13, 0x7632, R11 ;  /* 0x000076320d0b7816 */ /* 0x000fe4000000000b */
        /* <DEDUP_REMOVED lines=11> */
[----:B012---:R-:W-:-:S07]  /*0910*/  SHF.L.U32 R58, R58, 0x10, RZ ;  /* 0x000000103a3a7819 */ /* 0x007fce00000006ff */
.L_x_3305:
        /* <DEDUP_REMOVED lines=57> */
.L_x_3248:
        /* <DEDUP_REMOVED lines=13> */
.L_x_3250:
[----:B------:R-:W-:Y:S05]  /*0d80*/  BSYNC.RECONVERGENT B3 ;  /* 0x0000000000037941 */ /* 0x000fea0003800200 */
.L_x_3249:
[----:B------:R-:W-:Y:S01]  /*0d90*/  IMAD.WIDE.U32 R6, R3, -0x326172a9, RZ ;  /* 0xcd9e8d5703067825 */ /* 0x000fe200078e00ff */
[----:B------:R-:W-:Y:S01]  /*0da0*/  LOP3.LUT R54, R45, UR5, R75, 0x96, !PT ;  /* 0x000000052d367c12 */ /* 0x000fe2000f8e964b */
[----:B------:R-:W-:Y:S02]  /*0db0*/  UIADD3 UR31, UPT, UPT, UR5, -0x4498517b, URZ ;  /* 0xbb67ae85051f7890 */ /* 0x000fe4000fffe0ff */
[----:B------:R-:W-:Y:S01]  /*0dc0*/  IMAD.MOV.U32 R36, RZ, RZ, R60 ;  /* 0x000000ffff247224 */ /* 0x000fe200078e003c */
[----:B------:R-:W-:Y:S01]  /*0dd0*/  LOP3.LUT R70, R5, UR4, R7, 0x96, !PT ;  /* 0x0000000405467c12 */ /* 0x000fe2000f8e9607 */
[----:B------:R-:W-:-:S04]  /*0de0*/  IMAD.WIDE.U32 R54, R54, -0x326172a9, RZ ;  /* 0xcd9e8d5736367825 */ /* 0x000fc800078e00ff */
[----:B------:R-:W-:Y:S01]  /*0df0*/  IMAD.WIDE.U32 R70, R70, -0x2daee0ad, RZ ;  /* 0xd2511f5346467825 */ /* 0x000fe200078e00ff */
[----:B------:R-:W-:-:S04]  /*0e00*/  LOP3.LUT R75, R6, UR17, R55, 0x96, !PT ;  /* 0x00000011064b7c12 */ /* 0x000fc8000f8e9637 */
[----:B------:R-:W-:Y:S01]  /*0e10*/  LOP3.LUT R6, R74, UR31, R71, 0x96, !PT ;  /* 0x0000001f4a067c12 */ /* 0x000fe2000f8e9647 */
[----:B------:R-:W-:Y:S01]  /*0e20*/  UIADD3 UR31, UPT, UPT, UR5, 0x76cf5d0a, URZ ;  /* 0x76cf5d0a051f7890 */ /* 0x000fe2000fffe0ff */
[----:B------:R-:W-:-:S04]  /*0e30*/  IMAD.WIDE.U32 R74, R75, -0x2daee0ad, RZ ;  /* 0xd2511f534b4a7825 */ /* 0x000fc800078e00ff */
[----:B------:R-:W-:Y:S01]  /*0e40*/  IMAD.WIDE.U32 R6, R6, -0x326172a9, RZ ;  /* 0xcd9e8d5706067825 */ /* 0x000fe200078e00ff */
[----:B------:R-:W-:Y:S01]  /*0e50*/  LOP3.LUT R55, R70, UR31, R75, 0x96, !PT ;  /* 0x0000001f46377c12 */ /* 0x000fe2000f8e964b */
[----:B------:R-:W-:-:S03]  /*0e60*/  UIADD3 UR31, UPT, UPT, UR4, -0x255992d5, URZ ;  /* 0xdaa66d2b041f7890 */ /* 0x000fc6000fffe0ff */
[----:B------:R-:W-:Y:S01]  /*0e70*/  LOP3.LUT R70, R54, UR18, R7, 0x96, !PT ;  /* 0x0000001236467c12 */ /* 0x000fe2000f8e9607 */
[----:B------:R-:W-:-:S04]  /*0e80*/  IMAD.WIDE.U32 R54, R55, -0x326172a9, RZ ;  /* 0xcd9e8d5737367825 */ /* 0x000fc800078e00ff */
[----:B------:R-:W-:Y:S01]  /*0e90*/  IMAD.WIDE.U32 R70, R70, -0x2daee0ad, RZ ;  /* 0xd2511f5346467825 */ /* 0x000fe200078e00ff */
[----:B------:R-:W-:Y:S01]  /*0ea0*/  LOP3.LUT R75, R6, UR31, R55, 0x96, !PT ;  /* 0x0000001f064b7c12 */ /* 0x000fe2000f8e9637 */
[----:B------:R-:W-:-:S03]  /*0eb0*/  UIADD3 UR31, UPT, UPT, UR5, -0x56f99767, URZ ;  /* 0xa9066899051f7890 */ /* 0x000fc6000fffe0ff */
        /* <DEDUP_REMOVED lines=28> */
.L_x_3247:
[----:B------:R-:W-:Y:S05]  /*1080*/  BSYNC.RECONVERGENT B2 ;  /* 0x0000000000027941 */ /* 0x000fea0003800200 */
.L_x_3246:
[----:B------:R-:W-:Y:S01]  /*1090*/  HFMA2 R55, -RZ, RZ, 0.1171875, 0 ;  /* 0x2f800000ff377431 */ /* 0x000fe200000001ff */
[----:B------:R-:W-:Y:S01]  /*10a0*/  I2FP.F32.U32 R8, R36 ;  /* 0x0000002400087245 */ /* 0x000fe20000201000 */
[----:B-----5:R-:W-:-:S04]  /*10b0*/  IMAD.U32 R36, R32, 0x10000, RZ ;  /* 0x0001000020247824 */ /* 0x020fc800078e00ff */
[----:B------:R-:W-:Y:S01]  /*10c0*/  FMUL.FTZ R36, R36, UR9 ;  /* 0x0000000924247c20 */ /* 0x000fe20008410000 */
[----:B------:R-:W-:-:S03]  /*10d0*/  FFMA.FTZ R8, R8, R55, 1.1641532182693481445e-10 ;  /* 0x2f00000008087423 */ /* 0x000fc60000010037 */
[----:B------:R-:W-:Y:S01]  /*10e0*/  FMUL.FTZ R36, R36, UR8 ;  /* 0x0000000824247c20 */ /* 0x000fe20008410000 */
[----:B------:R-:W-:Y:S02]  /*10f0*/  SHF.L.U32 R55, R16, 0x10, RZ ;  /* 0x0000001010377819 */ /* 0x000fe400000006ff */
[----:B------:R-:W-:-:S04]  /*1100*/  FSETP.GTU.FTZ.AND P2, PT, R8, UR14, PT ;  /* 0x0000000e08007c0b */ /* 0x000fc8000bf5c000 */
[----:B------:R-:W-:Y:S02]  /*1110*/  FSEL R36, R36, RZ, !P2 ;  /* 0x000000ff24247208 */ /* 0x000fe40005000000 */
[----:B------:R-:W-:-:S03]  /*1120*/  SEL R61, RZ, 0x1, P2 ;  /* 0x00000001ff3d7807 */ /* 0x000fc60001000000 */
[----:B------:R-:W-:-:S04]  /*1130*/  FMUL.FTZ R36, R36, R55 ;  /* 0x0000003724247220 */ /* 0x000fc80000410000 */
[----:B------:R-:W-:-:S07]  /*1140*/  @P0 FADD.FTZ R36, R24, R36 ;  /* 0x0000002418240221 */ /* 0x000fce0000010000 */
.L_x_3245:
[----:B------:R-:W-:Y:S05]  /*1150*/  BSYNC.RECONVERGENT B1 ;  /* 0x0000000000017941 */ /* 0x000fea0003800200 */
.L_x_3244:
        /* <DEDUP_REMOVED lines=16> */
.L_x_3255:
        /* <DEDUP_REMOVED lines=13> */
.L_x_3257:
[----:B------:R-:W-:Y:S05]  /*1330*/  BSYNC.RECONVERGENT B3 ;  /* 0x0000000000037941 */ /* 0x000fea0003800200 */
.L_x_3256:
[----:B------:R-:W-:Y:S01]  /*1340*/  IMAD.WIDE.U32 R6, R3, -0x326172a9, RZ ;  /* 0xcd9e8d5703067825 */ /* 0x000fe200078e00ff */
[----:B------:R-:W-:Y:S01]  /*1350*/  LOP3.LUT R54, R45, UR5, R71, 0x96, !PT ;  /* 0x000000052d367c12 */ /* 0x000fe2000f8e9647 */
[----:B------:R-:W-:Y:S02]  /*1360*/  UIADD3 UR31, UPT, UPT, UR5, -0x4498517b, URZ ;  /* 0xbb67ae85051f7890 */ /* 0x000fe4000fffe0ff */
[----:B------:R-:W-:Y:S01]  /*1370*/  IMAD.MOV.U32 R37, RZ, RZ, R60 ;  /* 0x000000ffff257224 */ /* 0x000fe200078e003c */
[----:B------:R-:W-:Y:S01]  /*1380*/  LOP3.LUT R62, R5, UR4, R7, 0x96, !PT ;  /* 0x00000004053e7c12 */ /* 0x000fe2000f8e9607 */
[----:B------:R-:W-:-:S04]  /*1390*/  IMAD.WIDE.U32 R54, R54, -0x326172a9, RZ ;  /* 0xcd9e8d5736367825 */ /* 0x000fc800078e00ff */
[----:B------:R-:W-:Y:S01]  /*13a0*/  IMAD.WIDE.U32 R62, R62, -0x2daee0ad, RZ ;  /* 0xd2511f533e3e7825 */ /* 0x000fe200078e00ff */
[----:B------:R-:W-:-:S03]  /*13b0*/  LOP3.LUT R71, R6, UR17, R55, 0x96, !PT ;  /* 0x0000001106477c12 */ /* 0x000fc6000f8e9637 */
[----:B------:R-:W-:Y:S01]  /*13c0*/  IMAD.MOV.U32 R8, RZ, RZ, RZ ;  /* 0x000000ffff087224 */ /* 0x000fe200078e00ff */
        /* <DEDUP_REMOVED lines=37> */
.L_x_3254:
[----:B------:R-:W-:Y:S05]  /*1620*/  BSYNC.RECONVERGENT B2 ;  /* 0x0000000000027941 */ /* 0x000fea0003800200 */
.L_x_3253:
        /* <DEDUP_REMOVED lines=12> */
.L_x_3252:
[----:B------:R-:W-:Y:S05]  /*16f0*/  BSYNC.RECONVERGENT B1 ;  /* 0x0000000000017941 */ /* 0x000fea0003800200 */
.L_x_3251:
        /* <DEDUP_REMOVED lines=16> */
.L_x_3262:
        /* <DEDUP_REMOVED lines=13> */
.L_x_3264:
[----:B------:R-:W-:Y:S05]  /*18d0*/  BSYNC.RECONVERGENT B3 ;  /* 0x0000000000037941 */ /* 0x000fea0003800200 */
.L_x_3263:
        /* <DEDUP_REMOVED lines=47> */
.L_x_3261:
[----:B------:R-:W-:Y:S05]  /*1bd0*/  BSYNC.RECONVERGENT B2 ;  /* 0x0000000000027941 */ /* 0x000fea0003800200 */
.L_x_3260:
        /* <DEDUP_REMOVED lines=12> */
.L_x_3259:
[----:B------:R-:W-:Y:S05]  /*1ca0*/  BSYNC.RECONVERGENT B1 ;  /* 0x0000000000017941 */ /* 0x000fea0003800200 */
.L_x_3258:
        /* <DEDUP_REMOVED lines=16> */
.L_x_3269:
        /* <DEDUP_REMOVED lines=13> */
.L_x_3271:
[----:B------:R-:W-:Y:S05]  /*1e80*/  BSYNC.RECONVERGENT B3 ;  /* 0x0000000000037941 */ /* 0x000fea0003800200 */
.L_x_3270:
[----:B------:R-:W-:Y:S01]  /*1e90*/  IMAD.WIDE.U32 R6, R3, -0x326172a9, RZ ;  /* 0xcd9e8d5703067825 */ /* 0x000fe200078e00ff */
[----:B------:R-:W-:Y:S01]  /*1ea0*/  LOP3.LUT R54, R45, UR5, R75, 0x96, !PT ;  /* 0x000000052d367c12 */ /* 0x000fe2000f8e964b */
[----:B------:R-:W-:Y:S02]  /*1eb0*/  UIADD3 UR31, UPT, UPT, UR5, -0x4498517b, URZ ;  /* 0xbb67ae85051f7890 */ /* 0x000fe4000fffe0ff */
[----:B------:R-:W-:Y:S01]  /*1ec0*/  HFMA2 R8, -RZ, RZ, 0, 0 ;  /* 0x00000000ff087431 */ /* 0x000fe200000001ff */
[----:B------:R-:W-:Y:S02]  /*1ed0*/  MOV R39, R60 ;  /* 0x0000003c00277202 */ /* 0x000fe40000000f00 */
        /* <DEDUP_REMOVED lines=42> */
.L_x_3268:
[----:B------:R-:W-:Y:S05]  /*2180*/  BSYNC.RECONVERGENT B2 ;  /* 0x0000000000027941 */ /* 0x000fea0003800200 */
.L_x_3267:
        /* <DEDUP_REMOVED lines=12> */
.L_x_3266:
[----:B------:R-:W-:Y:S05]  /*2250*/  BSYNC.RECONVERGENT B1 ;  /* 0x0000000000017941 */ /* 0x000fea0003800200 */
.L_x_3265:
        /* <DEDUP_REMOVED lines=16> */
.L_x_3276:
        /* <DEDUP_REMOVED lines=13> */
.L_x_3278:
[----:B------:R-:W-:Y:S05]  /*2430*/  BSYNC.RECONVERGENT B3 ;  /* 0x0000000000037941 */ /* 0x000fea0003800200 */
.L_x_3277:
[----:B------:R-:W-:Y:S01]  /*2440*/  IMAD.WIDE.U32 R6, R3, -0x326172a9, RZ ;  /* 0xcd9e8d5703067825 */ /* 0x000fe200078e00ff */
[----:B------:R-:W-:Y:S01]  /*2450*/  LOP3.LUT R54, R45, UR5, R75, 0x96, !PT ;  /* 0x000000052d367c12 */ /* 0x000fe2000f8e964b */
[----:B------:R-:W-:Y:S01]  /*2460*/  UIADD3 UR31, UPT, UPT, UR5, -0x4498517b, URZ ;  /* 0xbb67ae85051f7890 */ /* 0x000fe2000fffe0ff */
        /* <DEDUP_REMOVED lines=44> */
.L_x_3275:
[----:B------:R-:W-:Y:S05]  /*2730*/  BSYNC.RECONVERGENT B2 ;  /* 0x0000000000027941 */ /* 0x000fea0003800200 */
.L_x_3274:
[----:B------:R-:W-:Y:S01]  /*2740*/  I2FP.F32.U32 R8, R40 ;  /* 0x0000002800087245 */ /* 0x000fe20000201000 */
[----:B------:R-:W-:Y:S01]  /*2750*/  IMAD.MOV.U32 R55, RZ, RZ, 0x2f800000 ;  /* 0x2f800000ff377424 */ /* 0x000fe200078e00ff */
[----:B-----5:R-:W-:-:S03]  /*2760*/  SHF.L.U32 R40, R34, 0x10, RZ ;  /* 0x0000001022287819 */ /* 0x020fc600000006ff */
[----:B------:R-:W-:Y:S01]  /*2770*/  FFMA.FTZ R8, R8, R55, 1.1641532182693481445e-10 ;  /* 0x2f00000008087423 */ /* 0x000fe20000010037 */
[----:B------:R-:W-:Y:S02]  /*2780*/  IMAD.U32 R55, R18, 0x10000, RZ ;  /* 0x0001000012377824 */ /* 0x000fe400078e00ff */
[----:B------:R-:W-:Y:S02]  /*2790*/  FMUL.FTZ R40, R40, UR9 ;  /* 0x0000000928287c20 */ /* 0x000fe40008410000 */
[----:B------:R-:W-:Y:S02]  /*27a0*/  FSETP.GTU.FTZ.AND P2, PT, R8, UR14, PT ;  /* 0x0000000e08007c0b */ /* 0x000fe4000bf5c000 */
[----:B------:R-:W-:Y:S02]  /*27b0*/  FMUL.FTZ R40, R40, UR8 ;  /* 0x0000000828287c20 */ /* 0x000fe40008410000 */
[----:B------:R-:W-:-:S03]  /*27c0*/  SEL R66, RZ, 0x1, P2 ;  /* 0x00000001ff427807 */ /* 0x000fc60001000000 */
[----:B------:R-:W-:-:S05]  /*27d0*/  FSEL R40, R40, RZ, !P2 ;  /* 0x000000ff28287208 */ /* 0x000fca0005000000 */
[----:B------:R-:W-:-:S04]  /*27e0*/  FMUL.FTZ R40, R40, R55 ;  /* 0x0000003728287220 */ /* 0x000fc80000410000 */
[----:B------:R-:W-:-:S07]  /*27f0*/  @P0 FADD.FTZ R40, R28, R40 ;  /* 0x000000281c280221 */ /* 0x000fce0000010000 */
.L_x_3273:
[----:B------:R-:W-:Y:S05]  /*2800*/  BSYNC.RECONVERGENT B1 ;  /* 0x0000000000017941 */ /* 0x000fea0003800200 */
.L_x_3272:
        /* <DEDUP_REMOVED lines=16> */
.L_x_3283:
        /* <DEDUP_REMOVED lines=13> */
.L_x_3285:
[----:B------:R-:W-:Y:S05]  /*29e0*/  BSYNC.RECONVERGENT B3 ;  /* 0x0000000000037941 */ /* 0x000fea0003800200 */
.L_x_3284:
        /* <DEDUP_REMOVED lines=46> */
[----:B------:R-:W-:-:S07]  /*2cd0*/  MOV R60, R54 ;  /* 0x00000036003c7202 */ /* 0x000fce0000000f00 */
.L_x_3282:
[----:B------:R-:W-:Y:S05]  /*2ce0*/  BSYNC.RECONVERGENT B2 ;  /* 0x0000000000027941 */ /* 0x000fea0003800200 */
.L_x_3281:
        /* <DEDUP_REMOVED lines=12> */
.L_x_3280:
[----:B------:R-:W-:Y:S05]  /*2db0*/  BSYNC.RECONVERGENT B1 ;  /* 0x0000000000017941 */ /* 0x000fea0003800200 */
.L_x_3279:
        /* <DEDUP_REMOVED lines=16> */
.L_x_3290:
        /* <DEDUP_REMOVED lines=13> */
.L_x_3292:
[----:B------:R-:W-:Y:S05]  /*2f90*/  BSYNC.RECONVERGENT B3 ;  /* 0x0000000000037941 */ /* 0x000fea0003800200 */
.L_x_3291:
        /* <DEDUP_REMOVED lines=47> */
.L_x_3289:
[----:B------:R-:W-:Y:S05]  /*3290*/  BSYNC.RECONVERGENT B2 ;  /* 0x0000000000027941 */ /* 0x000fea0003800200 */
.L_x_3288:
        /* <DEDUP_REMOVED lines=12> */
.L_x_3287:
[----:B------:R-:W-:Y:S05]  /*3360*/  BSYNC.RECONVERGENT B1 ;  /* 0x0000000000017941 */ /* 0x000fea0003800200 */
.L_x_3286:
        /* <DEDUP_REMOVED lines=16> */
.L_x_3297:
        /* <DEDUP_REMOVED lines=13> */
.L_x_3299:
[----:B------:R-:W-:Y:S05]  /*3540*/  BSYNC.RECONVERGENT B3 ;  /* 0x0000000000037941 */ /* 0x000fea0003800200 */
.L_x_3298:
        /* <DEDUP_REMOVED lines=47> */
.L_x_3296:
[----:B------:R-:W-:Y:S05]  /*3840*/  BSYNC.RECONVERGENT B2 ;  /* 0x0000000000027941 */ /* 0x000fea0003800200 */
.L_x_3295:
        /* <DEDUP_REMOVED lines=12> */
.L_x_3294:
[----:B------:R-:W-:Y:S05]  /*3910*/  BSYNC.RECONVERGENT B1 ;  /* 0x0000000000017941 */ /* 0x000fea0003800200 */
.L_x_3293:
        /* <DEDUP_REMOVED lines=22> */
.L_x_3301:
[----:B------:R-:W-:Y:S05]  /*3a80*/  BSYNC.RECONVERGENT B1 ;  /* 0x0000000000017941 */ /* 0x000fea0003800200 */
.L_x_3300:
        /* <DEDUP_REMOVED lines=48> */
.L_x_3317:
        /* <DEDUP_REMOVED lines=19> */
[----:B------:R-:W-:Y:S02]  /*3ec0*/  VIADD R72, R72, 0xffffffff ;  /* 0xffffffff48487836 */ /* 0x000fe40000000000 */
[C---:B------:R-:W-:Y:S01]  /*3ed0*/  FADD.FTZ R36, -R71.reuse, R36 ;  /* 0x0000002447247221 */ /* 0x040fe20000010100 */
[C---:B------:R-:W-:Y:S01]  /*3ee0*/  FADD.FTZ R38, -R71.reuse, R38 ;  /* 0x0000002647267221 */ /* 0x040fe20000010100 */
[C---:B------:R-:W-:Y:S01]  /*3ef0*/  FADD.FTZ R40, -R71.reuse, R40 ;  /* 0x0000002847287221 */ /* 0x040fe20000010100 */
[----:B------:R-:W-:Y:S01]  /*3f00*/  FADD.FTZ R54, -R71, R37 ;  /* 0x0000002547367221 */ /* 0x000fe20000010100 */
[C---:B------:R-:W-:Y:S01]  /*3f10*/  FMUL.FTZ R36, R57.reuse, R36 ;  /* 0x0000002439247220 */ /* 0x040fe20000410000 */
[----:B------:R-:W-:Y:S01]  /*3f20*/  FMUL.FTZ R38, R57, R38 ;  /* 0x0000002639267220 */ /* 0x000fe20000410000 */
[----:B------:R-:W-:Y:S01]  /*3f30*/  FADD.FTZ R74, -R71, R43 ;  /* 0x0000002b474a7221 */ /* 0x000fe20000010100 */
[----:B------:R-:W-:-:S02]  /*3f40*/  IMAD R73, R72, R73, RZ ;  /* 0x0000004948497224 */ /* 0x000fc400078e02ff */
[----:B------:R-:W-:Y:S01]  /*3f50*/  FFMA.FTZ R36, R36, R53, R55 ;  /* 0x0000003524247223 */ /* 0x000fe20000010037 */
[----:B------:R-:W-:Y:S01]  /*3f60*/  SHF.L.U32 R53, R21, 0x10, RZ ;  /* 0x0000001015357819 */ /* 0x000fe200000006ff */
[----:B------:R-:W-:Y:S01]  /*3f70*/  FADD.FTZ R56, -R71, R39 ;  /* 0x0000002747387221 */ /* 0x000fe20000010100 */
[----:B------:R-:W-:Y:S01]  /*3f80*/  SHF.L.U32 R55, R13, 0x10, RZ ;  /* 0x000000100d377819 */ /* 0x000fe200000006ff */
[----:B------:R-:W-:Y:S01]  /*3f90*/  FMUL.FTZ R74, R57, R74 ;  /* 0x0000004a394a7220 */ /* 0x000fe20000410000 */
[----:B------:R-:W-:Y:S01]  /*3fa0*/  SHF.L.U32 R72, R10, 0x10, RZ ;  /* 0x000000100a487819 */ /* 0x000fe200000006ff */
[----:B------:R-:W-:Y:S02]  /*3fb0*/  IMAD.U32 R70, R48, 0x10000, RZ ;  /* 0x0001000030467824 */ /* 0x000fe400078e00ff */
[----:B------:R-:W-:Y:S01]  /*3fc0*/  FADD.FTZ R42, -R71, R42 ;  /* 0x0000002a472a7221 */ /* 0x000fe20000010100 */
[----:B------:R-:W-:Y:S01]  /*3fd0*/  FFMA.FTZ R52, R38, R53, R55 ;  /* 0x0000003526347223 */ /* 0x000fe20000010037 */
[----:B------:R-:W-:Y:S01]  /*3fe0*/  FMUL.FTZ R38, R57, R40 ;  /* 0x0000002839267220 */ /* 0x000fe20000410000 */
[----:B------:R-:W-:Y:S01]  /*3ff0*/  FADD.FTZ R40, -R71, R41 ;  /* 0x0000002947287221 */ /* 0x000fe20000010100 */
[----:B------:R-:W-:Y:S01]  /*4000*/  SHF.L.U32 R53, R22, 0x10, RZ ;  /* 0x0000001016357819 */ /* 0x000fe200000006ff */
[C---:B------:R-:W-:Y:S01]  /*4010*/  FMUL.FTZ R39, R57.reuse, R54 ;  /* 0x0000003639277220 */ /* 0x040fe20000410000 */
[----:B------:R-:W-:Y:S01]  /*4020*/  SHF.L.U32 R55, R14, 0x10, RZ ;  /* 0x000000100e377819 */ /* 0x000fe200000006ff */
[C---:B------:R-:W-:Y:S01]  /*4030*/  FMUL.FTZ R37, R57.reuse, R40 ;  /* 0x0000002839257220 */ /* 0x040fe20000410000 */
[----:B------:R-:W-:Y:S01]  /*4040*/  SHF.R.S32.HI R54, RZ, 0x1f, R73 ;  /* 0x0000001fff367819 */ /* 0x000fe20000011449 */
[----:B------:R-:W1:Y:S01]  /*4050*/  LDC.64 R40, c[0x0][0x428] ;  /* 0x00010a00ff287b82 */ /* 0x000e620000000a00 */
[----:B------:R-:W-:Y:S01]  /*4060*/  FMUL.FTZ R43, R57, R42 ;  /* 0x0000002a392b7220 */ /* 0x000fe20000410000 */
[----:B------:R-:W-:Y:S01]  /*4070*/  FFMA.FTZ R38, R38, R53, R55 ;  /* 0x0000003526267223 */ /* 0x000fe20000010037 */
[----:B------:R-:W-:Y:S01]  /*4080*/  SHF.L.U32 R53, R49, 0x10, RZ ;  /* 0x0000001031357819 */ /* 0x000fe200000006ff */
[----:B------:R-:W-:Y:S01]  /*4090*/  FFMA.FTZ R37, R37, R70, R72 ;  /* 0x0000004625257223 */ /* 0x000fe20000010048 */
[----:B------:R-:W-:Y:S01]  /*40a0*/  SHF.L.U32 R55, R9, 0x10, RZ ;  /* 0x0000001009377819 */ /* 0x000fe200000006ff */
[----:B------:R-:W-:Y:S01]  /*40b0*/  FMUL.FTZ R42, R57, R56 ;  /* 0x00000038392a7220 */ /* 0x000fe20000410000 */
[----:B------:R-:W-:Y:S01]  /*40c0*/  SHF.L.U32 R70, R23, 0x10, RZ ;  /* 0x0000001017467819 */ /* 0x000fe200000006ff */
[----:B------:R-:W-:Y:S01]  /*40d0*/  IMAD.U32 R72, R15, 0x10000, RZ ;  /* 0x000100000f487824 */ /* 0x000fe200078e00ff */
[----:B------:R-:W-:Y:S01]  /*40e0*/  LEA.HI R73, R54, R73, RZ, 0x3 ;  /* 0x0000004936497211 */ /* 0x000fe200078f18ff */
[----:B------:R-:W-:Y:S01]  /*40f0*/  FFMA.FTZ R74, R74, R53, R55 ;  /* 0x000000354a4a7223 */ /* 0x000fe20000010037 */
[----:B------:R-:W-:Y:S01]  /*4100*/  SHF.L.U32 R53, R47, 0x10, RZ ;  /* 0x000000102f357819 */ /* 0x000fe200000006ff */
[----:B------:R-:W-:Y:S01]  /*4110*/  IMAD.U32 R54, R46, 0x10000, RZ ;  /* 0x000100002e367824 */ /* 0x000fe200078e00ff */
[----:B------:R-:W-:Y:S01]  /*4120*/  SHF.L.U32 R55, R11, 0x10, RZ ;  /* 0x000000100b377819 */ /* 0x000fe200000006ff */
[----:B------:R-:W-:-:S02]  /*4130*/  IMAD.U32 R56, R44, 0x10000, RZ ;  /* 0x000100002c387824 */ /* 0x000fc400078e00ff */
[----:B------:R-:W-:Y:S01]  /*4140*/  FFMA.FTZ R43, R43, R70, R72 ;  /* 0x000000462b2b7223 */ /* 0x000fe20000010048 */
[----:B------:R-:W-:Y:S01]  /*4150*/  LEA.HI.SX32 R73, R73, R2, 0x1d ;  /* 0x0000000249497211 */ /* 0x000fe200078feaff */
[----:B------:R-:W-:Y:S01]  /*4160*/  FFMA.FTZ R55, R42, R53, R55 ;  /* 0x000000352a377223 */ /* 0x000fe20000010037 */
[----:B------:R-:W-:Y:S01]  /*4170*/  FFMA.FTZ R53, R39, R54, R56 ;  /* 0x0000003627357223 */ /* 0x000fe20000010038 */
[----:B------:R-:W-:Y:S02]  /*4180*/  F2FP.BF16.F32.PACK_AB R38, R37, R38 ;  /* 0x000000262526723e */ /* 0x000fe400000010ff */
[----:B------:R-:W-:Y:S01]  /*4190*/  F2FP.BF16.F32.PACK_AB R39, R74, R43 ;  /* 0x0000002b4a27723e */ /* 0x000fe200000010ff */
[----:B-1----:R-:W-:Y:S01]  /*41a0*/  IMAD.WIDE.U32 R40, R73, 0x10, R40 ;  /* 0x0000001049287825 */ /* 0x002fe200078e0028 */
[----:B------:R-:W-:Y:S02]  /*41b0*/  F2FP.BF16.F32.PACK_AB R37, R55, R52 ;  /* 0x000000343725723e */ /* 0x000fe400000010ff */
[----:B------:R-:W-:-:S05]  /*41c0*/  F2FP.BF16.F32.PACK_AB R36, R53, R36 ;  /* 0x000000243524723e */ /* 0x000fca00000010ff */
[----:B------:R1:W-:Y:S02]  /*41d0*/  STG.E.128 desc[UR6][R40.64], R36 ;  /* 0x0000002428007986 */ /* 0x0003e4000c101d06 */
.L_x_3304:
[----:B------:R-:W-:Y:S05]  /*41e0*/  BSYNC.RECONVERGENT B1 ;  /* 0x0000000000017941 */ /* 0x000fea0003800200 */
.L_x_3303:
[----:B-1----:R-:W1:Y:S02]  /*41f0*/  LDC.64 R36, c[0x0][0x380] ;  /* 0x0000e000ff247b82 */ /* 0x002e640000000a00 */
[----:B-1----:R-:W-:-:S04]  /*4200*/  LEA R0, R36, R0, 0x2 ;  /* 0x0000000024007211 */ /* 0x002fc800078e10ff */
[----:B------:R-:W-:-:S13]  /*4210*/  ISETP.GE.AND P0, PT, R0, R37, PT ;  /* 0x000000250000720c */ /* 0x000fda0003f06270 */
[----:B------:R-:W-:Y:S05]  /*4220*/  @!P0 BRA `(.L_x_3305) ;  /* 0xffffffc400bc8947 */ /* 0x000fea000383ffff */
[----:B------:R-:W-:Y:S05]  /*4230*/  BSYNC B0 ;  /* 0x0000000000007941 */ /* 0x000fea0003800000 */
.L_x_3243:
[----:B------:R-:W-:Y:S05]  /*4240*/  EXIT ;  /* 0x000000000000794d */ /* 0x000fea0003800000 */
.L_x_3302:
        /* <DEDUP_REMOVED lines=8> */
.L_x_3307:
[----:B------:R-:W-:Y:S05]  /*42d0*/  BSYNC B1 ;  /* 0x0000000000017941 */ /* 0x000fea0003800000 */
.L_x_3306:
        /* <DEDUP_REMOVED lines=9> */
.L_x_3308:
[----:B------:R-:W-:Y:S02]  /*4370*/  HFMA2 R56, -RZ, RZ, 0, 2.384185791015625e-07 ;  /* 0x00000004ff387431 */ /* 0x000fe400000001ff */
[----:B------:R-:W-:-:S05]  /*4380*/  FADD.FTZ R74, R70, R52 ;  /* 0x00000034464a7221 */ /* 0x000fca0000010000 */
[----:B------:R-:W-:-:S07]  /*4390*/  MOV R77, R74 ;  /* 0x0000004a004d7202 */ /* 0x000fce0000000f00 */
[----:B------:R-:W-:Y:S05]  /*43a0*/  WARPSYNC.COLLECTIVE R54, `(.L_x_3309) ;  /* 0x0000000036087348 */ /* 0x000fea0003c00000 */
[----:B------:R0:W1:Y:S02]  /*43b0*/  SHFL.BFLY P0, R52, R77, R56, R55 ;  /* 0x0c0000384d347389 */ /* 0x0000640000000037 */
[----:B01----:R-:W-:Y:S05]  /*43c0*/  ENDCOLLECTIVE ;  /* 0x000000000000791b */ /* 0x003fea0003800000 */
.L_x_3309:
[----:B------:R-:W-:Y:S01]  /*43d0*/  MOV R56, 0x8 ;  /* 0x0000000800387802 */ /* 0x000fe20000000f00 */
[----:B------:R-:W-:-:S04]  /*43e0*/  FADD.FTZ R75, R74, R52 ;  /* 0x000000344a4b7221 */ /* 0x000fc80000010000 */
[----:B------:R-:W-:-:S07]  /*43f0*/  IMAD.MOV.U32 R77, RZ, RZ, R75 ;  /* 0x000000ffff4d7224 */ /* 0x000fce00078e004b */
[----:B------:R-:W-:Y:S05]  /*4400*/  WARPSYNC.COLLECTIVE R54, `(.L_x_3310) ;  /* 0x0000000036087348 */ /* 0x000fea0003c00000 */
[----:B------:R0:W1:Y:S02]  /*4410*/  SHFL.BFLY P0, R52, R77, R56, R55 ;  /* 0x0c0000384d347389 */ /* 0x0000640000000037 */
[----:B01----:R-:W-:Y:S05]  /*4420*/  ENDCOLLECTIVE ;  /* 0x000000000000791b */ /* 0x003fea0003800000 */
.L_x_3310:
[----:B------:R-:W-:Y:S02]  /*4430*/  IMAD.MOV.U32 R56, RZ, RZ, 0x10 ;  /* 0x00000010ff387424 */ /* 0x000fe400078e00ff */
[----:B------:R-:W-:-:S05]  /*4440*/  FADD.FTZ R76, R75, R52 ;  /* 0x000000344b4c7221 */ /* 0x000fca0000010000 */
[----:B------:R-:W-:-:S07]  /*4450*/  MOV R77, R76 ;  /* 0x0000004c004d7202 */ /* 0x000fce0000000f00 */
[----:B------:R-:W-:Y:S05]  /*4460*/  WARPSYNC.COLLECTIVE R54, `(.L_x_3311) ;  /* 0x0000000036087348 */ /* 0x000fea0003c00000 */
[----:B------:R0:W1:Y:S02]  /*4470*/  SHFL.BFLY P0, R52, R77, R56, R55 ;  /* 0x0c0000384d347389 */ /* 0x0000640000000037 */
[----:B01----:R-:W-:Y:S05]  /*4480*/  ENDCOLLECTIVE ;  /* 0x000000000000791b */ /* 0x003fea0003800000 */
.L_x_3311:
        /* <DEDUP_REMOVED lines=24> */
.L_x_3312:
[----:B------:R-:W-:Y:S02]  /*4610*/  HFMA2 R56, -RZ, RZ, 0, 1.1920928955078125e-07 ;  /* 0x00000002ff387431 */ /* 0x000fe400000001ff */
[----:B------:R-:W-:-:S05]  /*4620*/  FADD.FTZ R70, R57, R52 ;  /* 0x0000003439467221 */ /* 0x000fca0000010000 */
[----:B------:R-:W-:-:S07]  /*4630*/  MOV R77, R70 ;  /* 0x00000046004d7202 */ /* 0x000fce0000000f00 */
[----:B------:R-:W-:Y:S05]  /*4640*/  WARPSYNC.COLLECTIVE R54, `(.L_x_3313) ;  /* 0x0000000036087348 */ /* 0x000fea0003c00000 */
[----:B------:R0:W1:Y:S02]  /*4650*/  SHFL.BFLY P0, R52, R77, R56, R55 ;  /* 0x0c0000384d347389 */ /* 0x0000640000000037 */
[----:B01----:R-:W-:Y:S05]  /*4660*/  ENDCOLLECTIVE ;  /* 0x000000000000791b */ /* 0x003fea0003800000 */
.L_x_3313:
[----:B------:R-:W-:Y:S01]  /*4670*/  MOV R56, 0x4 ;  /* 0x0000000400387802 */ /* 0x000fe20000000f00 */
[----:B------:R-:W-:-:S04]  /*4680*/  FADD.FTZ R74, R70, R52 ;  /* 0x00000034464a7221 */ /* 0x000fc80000010000 */
[----:B------:R-:W-:-:S07]  /*4690*/  IMAD.MOV.U32 R77, RZ, RZ, R74 ;  /* 0x000000ffff4d7224 */ /* 0x000fce00078e004a */
[----:B------:R-:W-:Y:S05]  /*46a0*/  WARPSYNC.COLLECTIVE R54, `(.L_x_3314) ;  /* 0x0000000036087348 */ /* 0x000fea0003c00000 */
[----:B------:R0:W1:Y:S02]  /*46b0*/  SHFL.BFLY P0, R52, R77, R56, R55 ;  /* 0x0c0000384d347389 */ /* 0x0000640000000037 */
[----:B01----:R-:W-:Y:S05]  /*46c0*/  ENDCOLLECTIVE ;  /* 0x000000000000791b */ /* 0x003fea0003800000 */
.L_x_3314:
[----:B------:R-:W-:Y:S02]  /*46d0*/  IMAD.MOV.U32 R56, RZ, RZ, 0x8 ;  /* 0x00000008ff387424 */ /* 0x000fe400078e00ff */
[----:B------:R-:W-:-:S05]  /*46e0*/  FADD.FTZ R75, R74, R52 ;  /* 0x000000344a4b7221 */ /* 0x000fca0000010000 */
[----:B------:R-:W-:-:S07]  /*46f0*/  MOV R77, R75 ;  /* 0x0000004b004d7202 */ /* 0x000fce0000000f00 */
[----:B------:R-:W-:Y:S05]  /*4700*/  WARPSYNC.COLLECTIVE R54, `(.L_x_3315) ;  /* 0x0000000036087348 */ /* 0x000fea0003c00000 */
[----:B------:R0:W1:Y:S02]  /*4710*/  SHFL.BFLY P0, R52, R77, R56, R55 ;  /* 0x0c0000384d347389 */ /* 0x0000640000000037 */
[----:B01----:R-:W-:Y:S05]  /*4720*/  ENDCOLLECTIVE ;  /* 0x000000000000791b */ /* 0x003fea0003800000 */
.L_x_3315:
[----:B------:R-:W-:Y:S02]  /*4730*/  HFMA2 R56, -RZ, RZ, 0, 9.5367431640625e-07 ;  /* 0x00000010ff387431 */ /* 0x000fe400000001ff */
[----:B------:R-:W-:-:S05]  /*4740*/  FADD.FTZ R76, R75, R52 ;  /* 0x000000344b4c7221 */ /* 0x000fca0000010000 */
[----:B------:R-:W-:-:S07]  /*4750*/  MOV R77, R76 ;  /* 0x0000004c004d7202 */ /* 0x000fce0000000f00 */
[----:B------:R-:W-:Y:S05]  /*4760*/  WARPSYNC.COLLECTIVE R54, `(.L_x_3316) ;  /* 0x0000000036087348 */ /* 0x000fea0003c00000 */
[----:B------:R0:W1:Y:S02]  /*4770*/  SHFL.BFLY P0, R52, R77, R56, R55 ;  /* 0x0c0000384d347389 */ /* 0x0000640000000037 */
[----:B01----:R-:W-:Y:S05]  /*4780*/  ENDCOLLECTIVE ;  /* 0x000000000000791b */ /* 0x003fea0003800000 */
.L_x_3316:
[----:B------:R-:W-:Y:S05]  /*4790*/  BRA `(.L_x_3317) ;  /* 0xfffffff4007c7947 */ /* 0x000fea000383ffff */
.L_x_3318:
        /* <DEDUP_REMOVED lines=14> */
.L_x_9098:


//--------------------- .text._ZN10layer_norm13ln_fwd_kernelINS_13Kernel_traitsIf13__nv_bfloat16fS2_fjLj256ELj1ELj4ELj1ELj16ENS_18Kernel_traits_baseILj256EfS2_fS2_fjLj128EEEEELb0ELb0ELb0ELb0EEEvNS_9FwdParamsE --------------------------
	.section	.text._ZN10layer_norm13ln_fwd_kernelINS_13Kernel_traitsIf13__nv_bfloat16fS2_fjLj256ELj1ELj4ELj1ELj16ENS_18Kernel_traits_baseILj256EfS2_fS2_fjLj128EEEEELb0ELb0ELb0ELb0EEEvNS_9FwdParamsE,"ax",@progbits
	.align	128
        .global         _ZN10layer_norm13ln_fwd_kernelINS_13Kernel_traitsIf13__nv_bfloat16fS2_fjLj256ELj1ELj4ELj1ELj16ENS_18Kernel_traits_baseILj256EfS2_fS2_fjLj128EEEEELb0ELb0ELb0ELb0EEEvNS_9FwdParamsE
        .type           _ZN10layer_norm13ln_fwd_kernelINS_13Kernel_traitsIf13__nv_bfloat16fS2_fjLj256ELj1ELj4ELj1ELj16ENS_18Kernel_traits_baseILj256EfS2_fS2_fjLj128EEEEELb0ELb0ELb0ELb0EEEvNS_9FwdParamsE,@function
        .size           _ZN10layer_norm13ln_fwd_kernelINS_13Kernel_traitsIf13__nv_bfloat16fS2_fjLj256ELj1ELj4ELj1ELj16ENS_18Kernel_traits_baseILj256EfS2_fS2_fjLj128EEEEELb0ELb0ELb0ELb0EEEvNS_9FwdParamsE,(.L_x_9099 - _ZN10layer_norm13ln_fwd_kernelINS_13Kernel_traitsIf13__nv_bfloat16fS2_fjLj256ELj1ELj4ELj1ELj16ENS_18Kernel_traits_baseILj256EfS2_fS2_fjLj128EEEEELb0ELb0ELb0ELb0EEEvNS_9FwdParamsE)
        .other          _ZN10layer_norm13ln_fwd_kernelINS_13Kernel_traitsIf13__nv_bfloat16fS2_fjLj256ELj1ELj4ELj1ELj16ENS_18Kernel_traits_baseILj256EfS2_fS2_fjLj128EEEEELb0ELb0ELb0ELb0EEEvNS_9FwdParamsE,@"STO_CUDA_ENTRY STV_DEFAULT"
_ZN10layer_norm13ln_fwd_kernelINS_13Kernel_traitsIf13__nv_bfloat16fS2_fjLj256ELj1ELj4ELj1ELj16ENS_18Kernel_traits_baseILj256EfS2_fS2_fjLj128EEEEELb0ELb0ELb0ELb0EEEvNS_9FwdParamsE:
.text._ZN10layer_norm13ln_fwd_kernelINS_13Kernel_traitsIf13__nv_bfloat16fS2_fjLj256ELj1ELj4ELj1ELj16ENS_18Kernel_traits_baseILj256EfS2_fS2_fjLj128EEEEELb0ELb0ELb0ELb0EEEvNS_9FwdParamsE:
        /* <DEDUP_REMOVED lines=31> */
.L_x_3320:
[----:B------:R-:W-:Y:S05]  /*01f0*/  BSYNC.RECONVERGENT B0 ;  /* 0x0000000000007941 */ /* 0x000fea0003800200 */
.L_x_3319:
        /* <DEDUP_REMOVED lines=11> */
.L_x_3328:
        /* <DEDUP_REMOVED lines=19> */
[----:B0-----:R-:W-:-:S05]  /*03e0*/  IMAD.WIDE.U32 R34, R0, 0x20, R34 ;  /* 0x0000002000227825 */ /* 0x001fca00078e0022 */
[----:B------:R-:W2:Y:S04]  /*03f0*/  LDG.E.128 R28, desc[UR6][R34.64] ;  /* 0x00000006221c7981 */ /* 0x000ea8000c1e1d00 */
[----:B------:R-:W3:Y:S01]  /*0400*/  LDG.E.128 R24, desc[UR6][R34.64+0x10] ;  /* 0x0000100622187981 */ /* 0x000ee2000c1e1d00 */
[C---:B-----5:R-:W-:Y:S02]  /*0410*/  SHF.L.U32 R37, R20.reuse, 0x10, RZ ;  /* 0x0000001014257819 */ /* 0x060fe400000006ff */
[----:B------:R-:W-:Y:S02]  /*0420*/  PRMT R20, R20, 0x7632, R20 ;  /* 0x0000763214147816 */ /* 0x000fe40000000014 */
[----:B------:R-:W-:Y:S02]  /*0430*/  PRMT R36, R21, 0x7632, R36 ;  /* 0x0000763215247816 */ /* 0x000fe40000000024 */
[----:B------:R-:W-:-:S02]  /*0440*/  SHF.L.U32 R20, R20, 0x10, RZ ;  /* 0x0000001014147819 */ /* 0x000fc400000006ff */
[----:B------:R-:W-:Y:S02]  /*0450*/  SHF.L.U32 R21, R21, 0x10, RZ ;  /* 0x0000001015157819 */ /* 0x000fe400000006ff */
[----:B------:R-:W-:Y:S01]  /*0460*/  SHF.L.U32 R36, R36, 0x10, RZ ;  /* 0x0000001024247819 */ /* 0x000fe200000006ff */
[-C--:B--2---:R-:W-:Y:S02]  /*0470*/  FFMA.FTZ R29, R20, R33.reuse, R29 ;  /* 0x00000021141d7223 */ /* 0x084fe4000001001d */
[-C--:B------:R-:W-:Y:S01]  /*0480*/  FFMA.FTZ R30, R21, R33.reuse, R30 ;  /* 0x00000021151e7223 */ /* 0x080fe2000001001e */
[C---:B------:R-:W-:Y:S01]  /*0490*/  PRMT R20, R22.reuse, 0x7632, R20 ;  /* 0x0000763216147816 */ /* 0x040fe20000000014 */
[-C--:B------:R-:W-:Y:S01]  /*04a0*/  FFMA.FTZ R28, R37, R33.reuse, R28 ;  /* 0x00000021251c7223 */ /* 0x080fe2000001001c */
[----:B------:R-:W-:Y:S01]  /*04b0*/  SHF.L.U32 R21, R22, 0x10, RZ ;  /* 0x0000001016157819 */ /* 0x000fe200000006ff */
[----:B------:R-:W-:Y:S01]  /*04c0*/  FFMA.FTZ R31, R36, R33, R31 ;  /* 0x00000021241f7223 */ /* 0x000fe2000001001f */
[----:B------:R-:W-:-:S02]  /*04d0*/  PRMT R22, R23, 0x7632, R22 ;  /* 0x0000763217167816 */ /* 0x000fc40000000016 */
[----:B------:R-:W-:Y:S01]  /*04e0*/  SHF.L.U32 R20, R20, 0x10, RZ ;  /* 0x0000001014147819 */ /* 0x000fe200000006ff */
[-C--:B---3--:R-:W-:Y:S01]  /*04f0*/  FFMA.FTZ R24, R21, R33.reuse, R24 ;  /* 0x0000002115187223 */ /* 0x088fe20000010018 */
[----:B------:R-:W-:Y:S02]  /*0500*/  SHF.L.U32 R23, R23, 0x10, RZ ;  /* 0x0000001017177819 */ /* 0x000fe400000006ff */
[----:B------:R-:W-:Y:S01]  /*0510*/  SHF.L.U32 R22, R22, 0x10, RZ ;  /* 0x0000001016167819 */ /* 0x000fe200000006ff */
[-C--:B------:R-:W-:Y:S02]  /*0520*/  FFMA.FTZ R25, R20, R33.reuse, R25 ;  /* 0x0000002114197223 */ /* 0x080fe40000010019 */
[-C--:B------:R-:W-:Y:S02]  /*0530*/  FFMA.FTZ R26, R23, R33.reuse, R26 ;  /* 0x00000021171a7223 */ /* 0x080fe4000001001a */
[----:B------:R-:W-:Y:S01]  /*0540*/  FFMA.FTZ R27, R22, R33, R27 ;  /* 0x00000021161b7223 */ /* 0x000fe2000001001b */
[----:B------:R-:W-:Y:S06]  /*0550*/  BRA `(.L_x_3324) ;  /* 0x0000000000507947 */ /* 0x000fec0003800000 */
.L_x_3323:
        /* <DEDUP_REMOVED lines=20> */
.L_x_3324:
[----:B------:R-:W0:Y:S02]  /*06a0*/  LDC.64 R20, c[0x0][0x3a8] ;  /* 0x0000ea00ff147b82 */ /* 0x000e240000000a00 */
[----:B0-----:R-:W-:-:S05]  /*06b0*/  IMAD.WIDE.U32 R20, R0, 0x20, R20 ;  /* 0x0000002000147825 */ /* 0x001fca00078e0014 */
[----:B------:R0:W-:Y:S04]  /*06c0*/  STG.E.128 desc[UR6][R20.64], R28 ;  /* 0x0000001c14007986 */ /* 0x0001e8000c101d06 */
[----:B------:R0:W-:Y:S02]  /*06d0*/  STG.E.128 desc[UR6][R20.64+0x10], R24 ;  /* 0x0000101814007986 */ /* 0x0001e4000c101d06 */
.L_x_3322:
[----:B------:R-:W-:Y:S05]  /*06e0*/  BSYNC.RECONVERGENT B0 ;  /* 0x0000000000007941 */ /* 0x000fea0003800200 */
.L_x_3321:
        /* <DEDUP_REMOVED lines=53> */
.L_x_3340:
        /* <DEDUP_REMOVED lines=46> */
.L_x_3327:
[----:B------:R-:W-:Y:S05]  /*0d20*/  BSYNC.RECONVERGENT B0 ;  /* 0x0000000000007941 */ /* 0x000fea0003800200 */
.L_x_3326:
[----:B01----:R-:W0:Y:S02]  /*0d30*/  LDC.64 R20, c[0x0][0x380] ;  /* 0x0000e000ff147b82 */ /* 0x003e240000000a00 */
[----:B0-----:R-:W-:-:S04]  /*0d40*/  LEA R2, R20, R2, 0x2 ;  /* 0x0000000214027211 */ /* 0x001fc800078e10ff */
[----:B------:R-:W-:-:S13]  /*0d50*/  ISETP.GE.AND P2, PT, R2, R21, PT ;  /* 0x000000150200720c */ /* 0x000fda0003f46270 */
[----:B------:R-:W-:Y:S05]  /*0d60*/  @!P2 BRA `(.L_x_3328) ;  /* 0xfffffff40050a947 */ /* 0x000fea000383ffff */
[----:B------:R-:W-:Y:S05]  /*0d70*/  EXIT ;  /* 0x000000000000794d */ /* 0x000fea0003800000 */
.L_x_3325:
        /* <DEDUP_REMOVED lines=8> */
.L_x_3330:
[----:B------:R-:W-:Y:S05]  /*0e00*/  BSYNC B0 ;  /* 0x0000000000007941 */ /* 0x000fea0003800000 */
.L_x_3329:
        /* <DEDUP_REMOVED lines=9> */
.L_x_3331:
[----:B------:R-:W-:Y:S02]  /*0ea0*/  HFMA2 R23, -RZ, RZ, 0, 2.384185791015625e-07 ;  /* 0x00000004ff177431 */ /* 0x000fe400000001ff */
[----:B------:R-:W-:-:S07]  /*0eb0*/  FADD.FTZ R36, R35, R20 ;  /* 0x0000001423247221 */ /* 0x000fce0000010000 */
[----:B------:R-:W-:Y:S05]  /*0ec0*/  WARPSYNC.COLLECTIVE R21, `(.L_x_3332) ;  /* 0x0000000015087348 */ /* 0x000fea0003c00000 */
[----:B------:R0:W1:Y:S02]  /*0ed0*/  SHFL.BFLY P5, R20, R36, R23, R22 ;  /* 0x0c00001724147389 */ /* 0x00006400000a0016 */
[----:B01----:R-:W-:Y:S05]  /*0ee0*/  ENDCOLLECTIVE ;  /* 0x000000000000791b */ /* 0x003fea0003800000 */
.L_x_3332:
[----:B------:R-:W-:Y:S02]  /*0ef0*/  HFMA2 R23, -RZ, RZ, 0, 4.76837158203125e-07 ;  /* 0x00000008ff177431 */ /* 0x000fe400000001ff */
[----:B------:R-:W-:-:S05]  /*0f00*/  FADD.FTZ R37, R36, R20 ;  /* 0x0000001424257221 */ /* 0x000fca0000010000 */
[----:B------:R-:W-:-:S07]  /*0f10*/  MOV R36, R37 ;  /* 0x0000002500247202 */ /* 0x000fce0000000f00 */
[----:B------:R-:W-:Y:S05]  /*0f20*/  WARPSYNC.COLLECTIVE R21, `(.L_x_3333) ;  /* 0x0000000015087348 */ /* 0x000fea0003c00000 */
[----:B------:R0:W1:Y:S02]  /*0f30*/  SHFL.BFLY P5, R20, R36, R23, R22 ;  /* 0x0c00001724147389 */ /* 0x00006400000a0016 */
[----:B01----:R-:W-:Y:S05]  /*0f40*/  ENDCOLLECTIVE ;  /* 0x000000000000791b */ /* 0x003fea0003800000 */
.L_x_3333:
[----:B------:R-:W-:Y:S02]  /*0f50*/  HFMA2 R23, -RZ, RZ, 0, 9.5367431640625e-07 ;  /* 0x00000010ff177431 */ /* 0x000fe400000001ff */
[----:B------:R-:W-:-:S05]  /*0f60*/  FADD.FTZ R37, R37, R20 ;  /* 0x0000001425257221 */ /* 0x000fca0000010000 */
[----:B------:R-:W-:-:S07]  /*0f70*/  MOV R36, R37 ;  /* 0x0000002500247202 */ /* 0x000fce0000000f00 */
[----:B------:R-:W-:Y:S05]  /*0f80*/  WARPSYNC.COLLECTIVE R21, `(.L_x_3334) ;  /* 0x0000000015087348 */ /* 0x000fea0003c00000 */
[----:B------:R0:W1:Y:S02]  /*0f90*/  SHFL.BFLY P5, R20, R36, R23, R22 ;  /* 0x0c00001724147389 */ /* 0x00006400000a0016 */
[----:B01----:R-:W-:Y:S05]  /*0fa0*/  ENDCOLLECTIVE ;  /* 0x000000000000791b */ /* 0x003fea0003800000 */
.L_x_3334:
        /* <DEDUP_REMOVED lines=26> */
.L_x_3335:
[----:B------:R-:W-:Y:S02]  /*1150*/  HFMA2 R23, -RZ, RZ, 0, 1.1920928955078125e-07 ;  /* 0x00000002ff177431 */ /* 0x000fe400000001ff */
[----:B------:R-:W-:-:S07]  /*1160*/  FADD.FTZ R36, R35, R20 ;  /* 0x0000001423247221 */ /* 0x000fce0000010000 */
[----:B------:R-:W-:Y:S05]  /*1170*/  WARPSYNC.COLLECTIVE R21, `(.L_x_3336) ;  /* 0x0000000015087348 */ /* 0x000fea0003c00000 */
[----:B------:R0:W1:Y:S02]  /*1180*/  SHFL.BFLY P5, R20, R36, R23, R22 ;  /* 0x0c00001724147389 */ /* 0x00006400000a0016 */
[----:B01----:R-:W-:Y:S05]  /*1190*/  ENDCOLLECTIVE ;  /* 0x000000000000791b */ /* 0x003fea0003800000 */
.L_x_3336:
[----:B------:R-:W-:Y:S02]  /*11a0*/  HFMA2 R23, -RZ, RZ, 0, 2.384185791015625e-07 ;  /* 0x00000004ff177431 */ /* 0x000fe400000001ff */
[----:B------:R-:W-:-:S05]  /*11b0*/  FADD.FTZ R37, R36, R20 ;  /* 0x0000001424257221 */ /* 0x000fca0000010000 */
[----:B------:R-:W-:-:S07]  /*11c0*/  MOV R36, R37 ;  /* 0x0000002500247202 */ /* 0x000fce0000000f00 */
[----:B------:R-:W-:Y:S05]  /*11d0*/  WARPSYNC.COLLECTIVE R21, `(.L_x_3337) ;  /* 0x0000000015087348 */ /* 0x000fea0003c00000 */
[----:B------:R0:W1:Y:S02]  /*11e0*/  SHFL.BFLY P5, R20, R36, R23, R22 ;  /* 0x0c00001724147389 */ /* 0x00006400000a0016 */
[----:B01----:R-:W-:Y:S05]  /*11f0*/  ENDCOLLECTIVE ;  /* 0x000000000000791b */ /* 0x003fea0003800000 */
.L_x_3337:
[----:B------:R-:W-:Y:S02]  /*1200*/  HFMA2 R23, -RZ, RZ, 0, 4.76837158203125e-07 ;  /* 0x00000008ff177431 */ /* 0x000fe400000001ff */
[----:B------:R-:W-:-:S05]  /*1210*/  FADD.FTZ R37, R37, R20 ;  /* 0x0000001425257221 */ /* 0x000fca0000010000 */
[----:B------:R-:W-:-:S07]  /*1220*/  MOV R36, R37 ;  /* 0x0000002500247202 */ /* 0x000fce0000000f00 */
[----:B------:R-:W-:Y:S05]  /*1230*/  WARPSYNC.COLLECTIVE R21, `(.L_x_3338) ;  /* 0x0000000015087348 */ /* 0x000fea0003c00000 */
[----:B------:R0:W1:Y:S02]  /*1240*/  SHFL.BFLY P5, R20, R36, R23, R22 ;  /* 0x0c00001724147389 */ /* 0x00006400000a0016 */
[----:B01----:R-:W-:Y:S05]  /*1250*/  ENDCOLLECTIVE ;  /* 0x000000000000791b */ /* 0x003fea0003800000 */
.L_x_3338:
[----:B------:R-:W-:Y:S02]  /*1260*/  HFMA2 R23, -RZ, RZ, 0, 9.5367431640625e-07 ;  /* 0x00000010ff177431 */ /* 0x000fe400000001ff */
[----:B------:R-:W-:-:S05]  /*1270*/  FADD.FTZ R35, R37, R20 ;  /* 0x0000001425237221 */ /* 0x000fca0000010000 */
[----:B------:R-:W-:-:S07]  /*1280*/  MOV R36, R35 ;  /* 0x0000002300247202 */ /* 0x000fce0000000f00 */
[----:B------:R-:W-:Y:S05]  /*1290*/  WARPSYNC.COLLECTIVE R21, `(.L_x_3339) ;  /* 0x0000000015087348 */ /* 0x000fea0003c00000 */
[----:B------:R0:W1:Y:S02]  /*12a0*/  SHFL.BFLY P5, R20, R36, R23, R22 ;  /* 0x0c00001724147389 */ /* 0x00006400000a0016 */
[----:B01----:R-:W-:Y:S05]  /*12b0*/  ENDCOLLECTIVE ;  /* 0x000000000000791b */ /* 0x003fea0003800000 */
.L_x_3339:
[----:B------:R-:W-:Y:S05]  /*12c0*/  BRA `(.L_x_3340) ;  /* 0xfffffff400dc7947 */ /* 0x000fea000383ffff */
.L_x_3341:
        /* <DEDUP_REMOVED lines=11> */
.L_x_9099:


//--------------------- .text._ZN10layer_norm13ln_fwd_kernelINS_13Kernel_traitsIf13__nv_bfloat16fS2_fjLj256ELj1ELj4ELj1ELj16ENS_18Kernel_traits_baseILj256EfS2_fS2_fjLj128EEEEELb0ELb0ELb0ELb1EEEvNS_9FwdParamsE --------------------------
	.section	.text._ZN10layer_norm13ln_fwd_kernelINS_13Kernel_traitsIf13__nv_bfloat16fS2_fjLj256ELj1ELj4ELj1ELj16ENS_18Kernel_traits_baseILj256EfS2_fS2_fjLj128EEEEELb0ELb0ELb0ELb1EEEvNS_9FwdParamsE,"ax",@progbits
	.align	128
        .global         _ZN10layer_norm13ln_fwd_kernelINS_13Kernel_traitsIf13__nv_bfloat16fS2_fjLj256ELj1ELj4ELj1ELj16ENS_18Kernel_traits_baseILj256EfS2_fS2_fjLj128EEEEELb0ELb0ELb0ELb1EEEvNS_9FwdParamsE
        .type           _ZN10layer_norm13ln_fwd_kernelINS_13Kernel_traitsIf13__nv_bfloat16fS2_fjLj256ELj1ELj4ELj1ELj16ENS_18Kernel_traits_baseILj256EfS2_fS2_fjLj128EEEEELb0ELb0ELb0ELb1EEEvNS_9FwdParamsE,@function
        .size           _ZN10layer_norm13ln_fwd_kernelINS_13Kernel_traitsIf13__nv_bfloat16fS2_fjLj256ELj1ELj4ELj1ELj16ENS_18Kernel_traits_baseILj256EfS2_fS2_fjLj128EEEEELb0ELb0ELb0ELb1EEEvNS_9FwdParamsE,(.L_x_9100 - _ZN10layer_norm13ln_fwd_kernelINS_13Kernel_traitsIf13__nv_bfloat16fS2_fjLj256ELj1ELj4ELj1ELj16ENS_18Kernel_traits_baseILj256EfS2_fS2_fjLj128EEEEELb0ELb0ELb0ELb1EEEvNS_9FwdParamsE)
        .other          _ZN10layer_norm13ln_fwd_kernelINS_13Kernel_traitsIf13__nv_bfloat16fS2_fjLj256ELj1ELj4ELj1ELj16ENS_18Kernel_traits_baseILj256EfS2_fS2_fjLj128EEEEELb0ELb0ELb0ELb1EEEvNS_9FwdParamsE,@"STO_CUDA_ENTRY STV_DEFAULT"
_ZN10layer_norm13ln_fwd_kernelINS_13Kernel_traitsIf13__nv_bfloat16fS2_fjLj256ELj1ELj4ELj1ELj16ENS_18Kernel_traits_baseILj256EfS2_fS2_fjLj128EEEEELb0ELb0ELb0ELb1EEEvNS_9FwdParamsE:
.text._ZN10layer_norm13ln_fwd_kernelINS_13Kernel_traitsIf13__nv_bfloat16fS2_fjLj256ELj1ELj4ELj1ELj16ENS_18Kernel_traits_baseILj256EfS2_fS2_fjLj128EEEEELb0ELb0ELb0ELb1EEEvNS_9FwdParamsE:
        /* <DEDUP_REMOVED lines=28> */
[----:B------:R-:W1:Y:S03]  /*01c0*/  LDCU.64 UR4, c[0x0][0x3a0] ;  /* 0x00007400ff0477ac */ /* 0x000e660008000a00 */
[----:B------:R0:W5:Y:S01]  /*01d0*/  LDG.E.128 R16, desc[UR6][R20.64+0x10] ;  /* 0x0000100614107981 */ /* 0x000162000c1e1d00 */
[----:B------:R-:W2:Y:S01]  /*01e0*/  LDCU.U8 UR8, c[0x0][0x410] ;  /* 0x00008200ff0877ac */ /* 0x000ea20008000000 */
[----:B-1----:R-:W-:-:S04]  /*01f0*/  UISETP.NE.U32.AND UP0, UPT, UR4, URZ, UPT ;  /* 0x000000ff0400728c */ /* 0x002fc8000bf05070 */
[----:B------:R-:W-:-:S09]  /*0200*/  UISETP.NE.AND.EX UP0, UPT, UR5, URZ, UPT, UP0 ;  /* 0x000000ff0500728c */ /* 0x000fd2000bf05300 */
[----:B0-2---:R-:W-:Y:S05]  /*0210*/  BRA.U UP0, `(.L_x_3342) ;  /* 0x00000009002c7547 */ /* 0x005fea000b800000 */
[----:B------:R-:W0:Y:S01]  /*0220*/  LDCU.64 UR4, c[0x0][0x3e0] ;  /* 0x00007c00ff0477ac */ /* 0x000e220008000a00 */
[----:B------:R-:W1:Y:S01]  /*0230*/  LDCU UR9, c[0x0][0x388] ;  /* 0x00007100ff0977ac */ /* 0x000e620008000800 */
[----:B------:R-:W2:Y:S01]  /*0240*/  LDCU UR10, c[0x0][0x448] ;  /* 0x00008900ff0a77ac */ /* 0x000ea20008000800 */
[----:B0-----:R-:W-:-:S04]  /*0250*/  ISETP.NE.U32.AND P0, PT, RZ, UR4, PT ;  /* 0x00000004ff007c0c */ /* 0x001fc8000bf05070 */
[----:B-12---:R-:W-:-:S13]  /*0260*/  ISETP.NE.AND.EX P0, PT, RZ, UR5, PT, P0 ;  /* 0x00000005ff007c0c */ /* 0x006fda000bf05300 */
.L_x_3344:
[----:B01----:R-:W0:Y:S01]  /*0270*/  @P0 LDC.64 R24, c[0x0][0x3e0] ;  /* 0x0000f800ff180b82 */ /* 0x003e220000000a00 */
        /* <DEDUP_REMOVED lines=10> */
[----:B------:R-:W-:Y:S02]  /*0320*/  HFMA2 R3, -RZ, RZ, 1.875, 0 ;  /* 0x3f800000ff037431 */ /* 0x000fe400000001ff */
[----:B--2---:R-:W-:Y:S01]  /*0330*/  IMAD.WIDE.U32 R30, R28, 0x20, R30 ;  /* 0x000000201c1e7825 */ /* 0x004fe200078e001e */
[----:B------:R-:W-:Y:S01]  /*0340*/  UMOV UR4, 0xffffffff ;  /* 0xffffffff00047882 */ /* 0x000fe20000000000 */
[----:B------:R-:W-:Y:S02]  /*0350*/  ISETP.NE.AND P1, PT, R2, RZ, PT ;  /* 0x000000ff0200720c */ /* 0x000fe40003f25270 */
[----:B---3--:R-:W-:Y:S02]  /*0360*/  @P0 SHF.L.U32 R3, R24, 0x10, RZ ;  /* 0x0000001018030819 */ /* 0x008fe400000006ff */
[C---:B----4-:R-:W-:Y:S02]  /*0370*/  PRMT R27, R20.reuse, 0x7632, R27 ;  /* 0x00007632141b7816 */ /* 0x050fe4000000001b */
[----:B------:R-:W-:-:S02]  /*0380*/  SHF.L.U32 R34, R20, 0x10, RZ ;  /* 0x0000001014227819 */ /* 0x000fc400000006ff */
[C---:B------:R-:W-:Y:S02]  /*0390*/  PRMT R32, R21.reuse, 0x7632, R32 ;  /* 0x0000763215207816 */ /* 0x040fe40000000020 */
[----:B------:R-:W-:Y:S01]  /*03a0*/  SHF.L.U32 R26, R21, 0x10, RZ ;  /* 0x00000010151a7819 */ /* 0x000fe200000006ff */
[-C--:B------:R-:W-:Y:S01]  /*03b0*/  FMUL.FTZ R24, R34, R3.reuse ;  /* 0x0000000322187220 */ /* 0x080fe20000410000 */
[----:B------:R-:W-:Y:S02]  /*03c0*/  PRMT R21, R23, 0x7632, R21 ;  /* 0x0000763217157816 */ /* 0x000fe40000000015 */
[----:B------:R-:W-:Y:S02]  /*03d0*/  SHF.L.U32 R25, R27, 0x10, RZ ;  /* 0x000000101b197819 */ /* 0x000fe400000006ff */
[C---:B------:R-:W-:Y:S02]  /*03e0*/  PRMT R36, R22.reuse, 0x7632, R36 ;  /* 0x0000763216247816 */ /* 0x040fe40000000024 */
[----:B------:R-:W-:Y:S01]  /*03f0*/  SHF.L.U32 R20, R22, 0x10, RZ ;  /* 0x0000001016147819 */ /* 0x000fe200000006ff */
[----:B------:R-:W-:Y:S01]  /*0400*/  FMUL.FTZ R25, R25, R3 ;  /* 0x0000000319197220 */ /* 0x000fe20000410000 */
[----:B------:R-:W-:Y:S01]  /*0410*/  SHF.L.U32 R34, R21, 0x10, RZ ;  /* 0x0000001015227819 */ /* 0x000fe200000006ff */
[----:B------:R-:W-:Y:S01]  /*0420*/  FADD.FTZ R21, RZ, R24 ;  /* 0x00000018ff157221 */ /* 0x000fe20000010000 */
[----:B------:R-:W-:-:S02]  /*0430*/  SHF.L.U32 R22, R23, 0x10, RZ ;  /* 0x0000001017167819 */ /* 0x000fc400000006ff */
[----:B------:R-:W-:Y:S02]  /*0440*/  SHF.L.U32 R32, R32, 0x10, RZ ;  /* 0x0000001020207819 */ /* 0x000fe400000006ff */
[----:B------:R-:W-:Y:S01]  /*0450*/  SHF.L.U32 R36, R36, 0x10, RZ ;  /* 0x0000001024247819 */ /* 0x000fe200000006ff */
[----:B------:R-:W-:Y:S01]  /*0460*/  FADD.FTZ R29, R25, R21 ;  /* 0x00000015191d7221 */ /* 0x000fe20000010000 */
[-C--:B------:R-:W-:Y:S01]  /*0470*/  FMUL.FTZ R26, R26, R3.reuse ;  /* 0x000000031a1a7220 */ /* 0x080fe20000410000 */
[-C--:B------:R-:W-:Y:S01]  /*0480*/  FMUL.FTZ R20, R20, R3.reuse ;  /* 0x0000000314147220 */ /* 0x080fe20000410000 */
[-C--:B------:R-:W-:Y:S01]  /*0490*/  FMUL.FTZ R22, R22, R3.reuse ;  /* 0x0000000316167220 */ /* 0x080fe20000410000 */
[-C--:B------:R-:W-:Y:S01]  /*04a0*/  FMUL.FTZ R27, R32, R3.reuse ;  /* 0x00000003201b7220 */ /* 0x080fe20000410000 */
[-C--:B------:R-:W-:Y:S01]  /*04b0*/  FMUL.FTZ R21, R36, R3.reuse ;  /* 0x0000000324157220 */ /* 0x080fe20000410000 */
[----:B------:R-:W-:Y:S01]  /*04c0*/  FMUL.FTZ R23, R34, R3 ;  /* 0x0000000322177220 */ /* 0x000fe20000410000 */
[----:B------:R-:W-:-:S02]  /*04d0*/  FADD.FTZ R32, R26, R29 ;  /* 0x0000001d1a207221 */ /* 0x000fc40000010000 */
        /* <DEDUP_REMOVED lines=45> */
.L_x_3360:
[----:B------:R-:W-:Y:S01]  /*07b0*/  FMUL.FTZ R3, R29, R29 ;  /* 0x0000001d1d037220 */ /* 0x000fe20000410000 */
[----:B------:R-:W-:Y:S01]  /*07c0*/  ISETP.NE.AND P2, PT, RZ, UR8, PT ;  /* 0x00000008ff007c0c */ /* 0x000fe2000bf45270 */
[----:B-1----:R-:W-:-:S03]  /*07d0*/  FADD.FTZ R32, R37, R35 ;  /* 0x0000002325207221 */ /* 0x002fc60000010000 */
        /* <DEDUP_REMOVED lines=10> */
[--C-:B------:R-:W-:Y:S01]  /*0880*/  FADD.FTZ R26, R26, -R31.reuse ;  /* 0x8000001f1a1a7221 */ /* 0x100fe20000010000 */
[----:B------:R-:W-:Y:S01]  /*0890*/  FADD.FTZ R24, R27, -R31 ;  /* 0x8000001f1b187221 */ /* 0x000fe20000010000 */
[C---:B-1----:R-:W-:Y:S01]  /*08a0*/  FMUL.FTZ R21, R3.reuse, R20 ;  /* 0x0000001403157220 */ /* 0x042fe20000410000 */
[C---:B------:R-:W-:Y:S01]  /*08b0*/  FMUL.FTZ R32, R3.reuse, R32 ;  /* 0x0000002003207220 */ /* 0x040fe20000410000 */
[C---:B------:R-:W-:Y:S01]  /*08c0*/  FMUL.FTZ R23, R3.reuse, R22 ;  /* 0x0000001603177220 */ /* 0x040fe20000410000 */
[----:B------:R-:W-:Y:S01]  /*08d0*/  FMUL.FTZ R34, R3, R34 ;  /* 0x0000002203227220 */ /* 0x000fe20000410000 */
[----:B-----5:R-:W-:Y:S01]  /*08e0*/  FFMA.FTZ R21, R16, R21, R8 ;  /* 0x0000001510157223 */ /* 0x020fe20000010008 */
[----:B------:R-:W-:Y:S01]  /*08f0*/  FFMA.FTZ R22, R17, R32, R9 ;  /* 0x0000002011167223 */ /* 0x000fe20000010009 */
[----:B------:R-:W-:Y:S01]  /*0900*/  FFMA.FTZ R23, R18, R23, R10 ;  /* 0x0000001712177223 */ /* 0x000fe2000001000a */
[----:B------:R-:W-:Y:S01]  /*0910*/  FFMA.FTZ R34, R19, R34, R11 ;  /* 0x0000002213227223 */ /* 0x000fe2000001000b */
[----:B------:R-:W-:Y:S01]  /*0920*/  FADD.FTZ R20, R25, -R31 ;  /* 0x8000001f19147221 */ /* 0x000fe20000010000 */
[----:B------:R-:W1:Y:S01]  /*0930*/  @!P1 LDC.64 R32, c[0x0][0x3c0] ;  /* 0x0000f000ff209b82 */ /* 0x000e620000000a00 */
[----:B------:R-:W-:Y:S01]  /*0940*/  F2FP.BF16.F32.PACK_AB R22, R22, R21 ;  /* 0x000000151616723e */ /* 0x000fe200000010ff */
[C---:B------:R-:W-:Y:S01]  /*0950*/  FMUL.FTZ R21, R3.reuse, R26 ;  /* 0x0000001a03157220 */ /* 0x040fe20000410000 */
[C---:B------:R-:W-:Y:S01]  /*0960*/  FMUL.FTZ R26, R3.reuse, R24 ;  /* 0x00000018031a7220 */ /* 0x040fe20000410000 */
[----:B------:R-:W-:Y:S01]  /*0970*/  F2FP.BF16.F32.PACK_AB R23, R34, R23 ;  /* 0x000000172217723e */ /* 0x000fe200000010ff */
[C---:B------:R-:W-:Y:S01]  /*0980*/  FMUL.FTZ R31, R3.reuse, R30 ;  /* 0x0000001e031f7220 */ /* 0x040fe20000410000 */
[----:B------:R-:W-:Y:S01]  /*0990*/  FMUL.FTZ R30, R3, R20 ;  /* 0x00000014031e7220 */ /* 0x000fe20000410000 */
[----:B------:R-:W-:Y:S01]  /*09a0*/  FFMA.FTZ R34, R15, R26, R7 ;  /* 0x0000001a0f227223 */ /* 0x000fe20000010007 */
[----:B------:R-:W2:Y:S01]  /*09b0*/  LDC.64 R24, c[0x0][0x428] ;  /* 0x00010a00ff187b82 */ /* 0x000ea20000000a00 */
[----:B------:R-:W-:Y:S01]  /*09c0*/  FFMA.FTZ R20, R12, R31, R4 ;  /* 0x0000001f0c147223 */ /* 0x000fe20000010004 */
[----:B------:R-:W-:Y:S01]  /*09d0*/  FFMA.FTZ R35, R13, R30, R5 ;  /* 0x0000001e0d237223 */ /* 0x000fe20000010005 */
[----:B------:R-:W-:-:S04]  /*09e0*/  FFMA.FTZ R21, R14, R21, R6 ;  /* 0x000000150e157223 */ /* 0x000fc80000010006 */
[----:B------:R-:W-:Y:S01]  /*09f0*/  F2FP.BF16.F32.PACK_AB R20, R35, R20 ;  /* 0x000000142314723e */ /* 0x000fe200000010ff */
[----:B------:R-:W3:Y:S01]  /*0a00*/  @!P1 LDC.64 R26, c[0x0][0x3c8] ;  /* 0x0000f200ff1a9b82 */ /* 0x000ee20000000a00 */
[----:B------:R-:W-:-:S07]  /*0a10*/  F2FP.BF16.F32.PACK_AB R21, R34, R21 ;  /* 0x000000152215723e */ /* 0x000fce00000010ff */
[----:B------:R-:W4:Y:S01]  /*0a20*/  LDC.64 R30, c[0x0][0x380] ;  /* 0x0000e000ff1e7b82 */ /* 0x000f220000000a00 */
[----:B-1----:R-:W-:-:S05]  /*0a30*/  @!P1 IMAD.WIDE R32, R0, 0x4, R32 ;  /* 0x0000000400209825 */ /* 0x002fca00078e0220 */
[----:B------:R1:W-:Y:S01]  /*0a40*/  @!P1 STG.E desc[UR6][R32.64], R29 ;  /* 0x0000001d20009986 */ /* 0x0003e2000c101906 */
[----:B--2---:R-:W-:-:S04]  /*0a50*/  IMAD.WIDE.U32 R24, R28, 0x10, R24 ;  /* 0x000000101c187825 */ /* 0x004fc800078e0018 */
[----:B---3--:R-:W-:-:S05]  /*0a60*/  @!P1 IMAD.WIDE R26, R0, 0x4, R26 ;  /* 0x00000004001a9825 */ /* 0x008fca00078e021a */
[----:B------:R1:W-:Y:S01]  /*0a70*/  @!P1 STG.E desc[UR6][R26.64], R3 ;  /* 0x000000031a009986 */ /* 0x0003e2000c101906 */
[----:B----4-:R-:W-:-:S03]  /*0a80*/  LEA R0, R30, R0, 0x2 ;  /* 0x000000001e007211 */ /* 0x010fc600078e10ff */
[----:B------:R1:W-:Y:S01]  /*0a90*/  STG.E.128 desc[UR6][R24.64], R20 ;  /* 0x0000001418007986 */ /* 0x0003e2000c101d06 */
[----:B------:R-:W-:-:S13]  /*0aa0*/  ISETP.GE.AND P1, PT, R0, R31, PT ;  /* 0x0000001f0000720c */ /* 0x000fda0003f26270 */
[----:B------:R-:W-:Y:S05]  /*0ab0*/  @!P1 BRA `(.L_x_3344) ;  /* 0xfffffff400ec9947 */ /* 0x000fea000383ffff */
[----:B------:R-:W-:Y:S05]  /*0ac0*/  EXIT ;  /* 0x000000000000794d */ /* 0x000fea0003800000 */
.L_x_3342:
        /* <DEDUP_REMOVED lines=8> */
.L_x_3347:
        /* <DEDUP_REMOVED lines=13> */
[----:B------:R-:W2:Y:S01]  /*0c20*/  LDG.E.128 R24, desc[UR6][R34.64+0x10] ;  /* 0x0000100622187981 */ /* 0x000ea2000c1e1d00 */
        /* <DEDUP_REMOVED lines=14> */
[----:B------:R-:W-:Y:S02]  /*0d10*/  SHF.L.U32 R33, R23, 0x10, RZ ;  /* 0x0000001017217819 */ /* 0x000fe400000006ff */
[----:B------:R-:W-:-:S02]  /*0d20*/  SHF.L.U32 R22, R22, 0x10, RZ ;  /* 0x0000001016167819 */ /* 0x000fc400000006ff */
[----:B------:R-:W-:Y:S02]  /*0d30*/  PRMT R23, R23, 0x7632, R23 ;  /* 0x0000763217177816 */ /* 0x000fe40000000017 */
[----:B------:R-:W-:Y:S01]  /*0d40*/  SHF.L.U32 R37, R37, 0x10, RZ ;  /* 0x0000001025257819 */ /* 0x000fe200000006ff */
[----:B------:R-:W-:Y:S01]  /*0d50*/  FFMA.FTZ R25, R3, R22, R25 ;  /* 0x0000001603197223 */ /* 0x000fe20000010019 */
[----:B------:R-:W-:Y:S01]  /*0d60*/  SHF.L.U32 R22, R23, 0x10, RZ ;  /* 0x0000001017167819 */ /* 0x000fe200000006ff */
[C---:B------:R-:W-:Y:S01]  /*0d70*/  FFMA.FTZ R24, R3.reuse, R32, R24 ;  /* 0x0000002003187223 */ /* 0x040fe20000010018 */
[----:B------:R-:W-:Y:S01]  /*0d80*/  FADD.FTZ R32, RZ, R28 ;  /* 0x0000001cff207221 */ /* 0x000fe20000010000 */
[C---:B------:R-:W-:Y:S01]  /*0d90*/  FFMA.FTZ R29, R3.reuse, R37, R29 ;  /* 0x00000025031d7223 */ /* 0x040fe2000001001d */
[C---:B------:R-:W-:Y:S01]  /*0da0*/  FFMA.FTZ R26, R3.reuse, R33, R26 ;  /* 0x00000021031a7223 */ /* 0x040fe2000001001a */
[----:B------:R-:W-:Y:S02]  /*0db0*/  FFMA.FTZ R27, R3, R22, R27 ;  /* 0x00000016031b7223 */ /* 0x000fe4000001001b */
        /* <DEDUP_REMOVED lines=48> */
.L_x_3372:
[----:B------:R-:W-:Y:S01]  /*10c0*/  FMUL.FTZ R3, R37, R37 ;  /* 0x0000002525037220 */ /* 0x000fe20000410000 */
[----:B------:R-:W-:Y:S01]  /*10d0*/  ISETP.NE.AND P1, PT, RZ, UR8, PT ;  /* 0x00000008ff007c0c */ /* 0x000fe2000bf25270 */
[----:B-1----:R-:W-:-:S03]  /*10e0*/  FADD.FTZ R22, R23, R35 ;  /* 0x0000002317167221 */ /* 0x002fc60000010000 */
[----:B------:R-:W-:Y:S01]  /*10f0*/  FSEL R20, R3, RZ, P1 ;  /* 0x000000ff03147208 */ /* 0x000fe20000800000 */
[----:B------:R-:W-:-:S04]  /*1100*/  FFMA.FTZ R21, R22, R21, UR10 ;  /* 0x0000000a16157e23 */ /* 0x000fc80008010015 */
[----:B------:R-:W-:Y:S01]  /*1110*/  FADD.FTZ R3, R21, R20 ;  /* 0x0000001415037221 */ /* 0x000fe20000010000 */
[----:B------:R-:W-:-:S05]  /*1120*/  FSEL R21, R37, RZ, !P1 ;  /* 0x000000ff25157208 */ /* 0x000fca0004800000 */
[----:B------:R-:W0:Y:S01]  /*1130*/  MUFU.RSQ R3, R3 ;  /* 0x0000000300037308 */ /* 0x000e220000001400 */
[--C-:B------:R-:W-:Y:S01]  /*1140*/  FADD.FTZ R24, R24, -R21.reuse ;  /* 0x8000001518187221 */ /* 0x100fe20000010000 */
[--C-:B------:R-:W-:Y:S01]  /*1150*/  FADD.FTZ R26, R26, -R21.reuse ;  /* 0x800000151a1a7221 */ /* 0x100fe20000010000 */
[--C-:B------:R-:W-:Y:S01]  /*1160*/  FADD.FTZ R22, R27, -R21.reuse ;  /* 0x800000151b167221 */ /* 0x100fe20000010000 */
[--C-:B------:R-:W-:Y:S01]  /*1170*/  FADD.FTZ R20, R25, -R21.reuse ;  /* 0x8000001519147221 */ /* 0x100fe20000010000 */
[--C-:B------:R-:W-:Y:S01]  /*1180*/  FADD.FTZ R30, R30, -R21.reuse ;  /* 0x800000151e1e7221 */ /* 0x100fe20000010000 */
[----:B------:R-:W-:Y:S01]  /*1190*/  FADD.FTZ R28, R28, -R21 ;  /* 0x800000151c1c7221 */ /* 0x000fe20000010000 */
[C---:B0-----:R-:W-:Y:S01]  /*11a0*/  FMUL.FTZ R23, R3.reuse, R24 ;  /* 0x0000001803177220 */ /* 0x041fe20000410000 */
[C---:B------:R-:W-:Y:S01]  /*11b0*/  FMUL.FTZ R25, R3.reuse, R26 ;  /* 0x0000001a03197220 */ /* 0x040fe20000410000 */
[C---:B------:R-:W-:Y:S01]  /*11c0*/  FMUL.FTZ R24, R3.reuse, R22 ;  /* 0x0000001603187220 */ /* 0x040fe20000410000 */
[----:B------:R-:W-:Y:S01]  /*11d0*/  FMUL.FTZ R20, R3, R20 ;  /* 0x0000001403147220 */ /* 0x000fe20000410000 */
[----:B-----5:R-:W-:Y:S01]  /*11e0*/  FFMA.FTZ R22, R16, R23, R8 ;  /* 0x0000001710167223 */ /* 0x020fe20000010008 */
[----:B------:R-:W-:Y:S01]  /*11f0*/  FFMA.FTZ R23, R18, R25, R10 ;  /* 0x0000001912177223 */ /* 0x000fe2000001000a */
[----:B------:R-:W-:Y:S01]  /*1200*/  FFMA.FTZ R26, R19, R24, R11 ;  /* 0x00000018131a7223 */ /* 0x000fe2000001000b */
[----:B------:R-:W-:Y:S01]  /*1210*/  FADD.FTZ R24, R31, -R21 ;  /* 0x800000151f187221 */ /* 0x000fe20000010000 */
[----:B------:R-:W-:Y:S01]  /*1220*/  FFMA.FTZ R25, R17, R20, R9 ;  /* 0x0000001411197223 */ /* 0x000fe20000010009 */
[----:B------:R-:W-:Y:S01]  /*1230*/  FADD.FTZ R20, R29, -R21 ;  /* 0x800000151d147221 */ /* 0x000fe20000010000 */
[C---:B------:R-:W-:Y:S01]  /*1240*/  FMUL.FTZ R21, R3.reuse, R30 ;  /* 0x0000001e03157220 */ /* 0x040fe20000410000 */
[----:B------:R-:W-:Y:S01]  /*1250*/  F2FP.BF16.F32.PACK_AB R23, R26, R23 ;  /* 0x000000171a17723e */ /* 0x000fe200000010ff */
[----:B------:R-:W-:Y:S01]  /*1260*/  FMUL.FTZ R26, R3, R24 ;  /* 0x00000018031a7220 */ /* 0x000fe20000410000 */
[----:B------:R-:W0:Y:S01]  /*1270*/  @!P0 LDC.64 R30, c[0x0][0x3c0] ;  /* 0x0000f000ff1e8b82 */ /* 0x000e220000000a00 */
[----:B------:R-:W-:Y:S01]  /*1280*/  F2FP.BF16.F32.PACK_AB R22, R25, R22 ;  /* 0x000000161916723e */ /* 0x000fe200000010ff */
[----:B------:R-:W-:Y:S01]  /*1290*/  FMUL.FTZ R29, R3, R28 ;  /* 0x0000001c031d7220 */ /* 0x000fe20000410000 */
[----:B------:R-:W-:Y:S01]  /*12a0*/  FFMA.FTZ R32, R15, R26, R7 ;  /* 0x0000001a0f207223 */ /* 0x000fe20000010007 */
[----:B------:R-:W-:Y:S01]  /*12b0*/  FMUL.FTZ R28, R3, R20 ;  /* 0x00000014031c7220 */ /* 0x000fe20000410000 */
[----:B------:R-:W-:Y:S01]  /*12c0*/  FFMA.FTZ R21, R14, R21, R6 ;  /* 0x000000150e157223 */ /* 0x000fe20000010006 */
[----:B------:R-:W-:-:S02]  /*12d0*/  FFMA.FTZ R20, R12, R29, R4 ;  /* 0x0000001d0c147223 */ /* 0x000fc40000010004 */
[----:B------:R-:W1:Y:S01]  /*12e0*/  @!P0 LDC.64 R26, c[0x0][0x3c8] ;  /* 0x0000f200ff1a8b82 */ /* 0x000e620000000a00 */
[----:B------:R-:W-:Y:S01]  /*12f0*/  FFMA.FTZ R33, R13, R28, R5 ;  /* 0x0000001c0d217223 */ /* 0x000fe20000010005 */
[----:B------:R-:W-:-:S04]  /*1300*/  F2FP.BF16.F32.PACK_AB R21, R32, R21 ;  /* 0x000000152015723e */ /* 0x000fc800000010ff */
[----:B------:R-:W-:Y:S02]  /*1310*/  F2FP.BF16.F32.PACK_AB R20, R33, R20 ;  /* 0x000000142114723e */ /* 0x000fe400000010ff */
        /* <DEDUP_REMOVED lines=12> */
.L_x_3345:
        /* <DEDUP_REMOVED lines=10> */
[----:B------:R-:W4:Y:S01]  /*1480*/  LDG.E.128 R24, desc[UR6][R32.64+0x10] ;  /* 0x0000100620187981 */ /* 0x000f22000c1e1d00 */
[----:B------:R-:W-:Y:S01]  /*1490*/  UMOV UR4, 0xffffffff ;  /* 0xffffffff00047882 */ /* 0x000fe20000000000 */
[----:B------:R-:W-:Y:S02]  /*14a0*/  ISETP.NE.AND P0, PT, R2, RZ, PT ;  /* 0x000000ff0200720c */ /* 0x000fe40003f05270 */
[C---:B--2---:R-:W-:Y:S02]  /*14b0*/  PRMT R3, R20.reuse, 0x7632, R3 ;  /* 0x0000763214037816 */ /* 0x044fe40000000003 */
[----:B------:R-:W-:-:S02]  /*14c0*/  SHF.L.U32 R35, R20, 0x10, RZ ;  /* 0x0000001014237819 */ /* 0x000fc400000006ff */
[----:B------:R-:W-:Y:S02]  /*14d0*/  SHF.L.U32 R34, R3, 0x10, RZ ;  /* 0x0000001003227819 */ /* 0x000fe400000006ff */
[----:B------:R-:W-:Y:S01]  /*14e0*/  SHF.L.U32 R3, R21, 0x10, RZ ;  /* 0x0000001015037819 */ /* 0x000fe200000006ff */
[----:B---3--:R-:W-:Y:S02]  /*14f0*/  FADD.FTZ R28, R28, R35 ;  /* 0x000000231c1c7221 */ /* 0x008fe40000010000 */
[----:B------:R-:W-:Y:S02]  /*1500*/  FADD.FTZ R29, R29, R34 ;  /* 0x000000221d1d7221 */ /* 0x000fe40000010000 */
[--C-:B------:R-:W-:Y:S01]  /*1510*/  FADD.FTZ R30, R30, R3.reuse ;  /* 0x000000031e1e7221 */ /* 0x100fe20000010000 */
[----:B------:R-:W-:Y:S02]  /*1520*/  PRMT R3, R21, 0x7632, R3 ;  /* 0x0000763215037816 */ /* 0x000fe40000000003 */
[----:B------:R-:W0:Y:S02]  /*1530*/  LDC.64 R20, c[0x0][0x3a8] ;  /* 0x0000ea00ff147b82 */ /* 0x000e240000000a00 */
[----:B------:R-:W-:-:S02]  /*1540*/  SHF.L.U32 R34, R3, 0x10, RZ ;  /* 0x0000001003227819 */ /* 0x000fc400000006ff */
[C---:B------:R-:W-:Y:S02]  /*1550*/  SHF.L.U32 R3, R22.reuse, 0x10, RZ ;  /* 0x0000001016037819 */ /* 0x040fe400000006ff */
[----:B------:R-:W-:Y:S01]  /*1560*/  PRMT R22, R22, 0x7632, R22 ;  /* 0x0000763216167816 */ /* 0x000fe20000000016 */
[----:B------:R-:W-:Y:S01]  /*1570*/  FADD.FTZ R31, R31, R34 ;  /* 0x000000221f1f7221 */ /* 0x000fe20000010000 */
[----:B------:R-:W-:Y:S01]  /*1580*/  FADD.FTZ R34, RZ, R28 ;  /* 0x0000001cff227221 */ /* 0x000fe20000010000 */
[----:B----4-:R-:W-:Y:S01]  /*1590*/  FADD.FTZ R24, R24, R3 ;  /* 0x0000000318187221 */ /* 0x010fe20000010000 */
[C---:B------:R-:W-:Y:S02]  /*15a0*/  SHF.L.U32 R3, R23.reuse, 0x10, RZ ;  /* 0x0000001017037819 */ /* 0x040fe400000006ff */
[----:B------:R-:W-:Y:S02]  /*15b0*/  PRMT R23, R23, 0x7632, R23 ;  /* 0x0000763217177816 */ /* 0x000fe40000000017 */
[----:B------:R-:W-:Y:S01]  /*15c0*/  SHF.L.U32 R22, R22, 0x10, RZ ;  /* 0x0000001016167819 */ /* 0x000fe200000006ff */
[----:B------:R-:W-:Y:S01]  /*15d0*/  FADD.FTZ R26, R26, R3 ;  /* 0x000000031a1a7221 */ /* 0x000fe20000010000 */
[----:B------:R-:W-:Y:S01]  /*15e0*/  SHF.L.U32 R32, R23, 0x10, RZ ;  /* 0x0000001017207819 */ /* 0x000fe200000006ff */
[----:B------:R-:W-:-:S02]  /*15f0*/  FADD.FTZ R3, R29, R34 ;  /* 0x000000221d037221 */ /* 0x000fc40000010000 */
[----:B------:R-:W-:Y:S02]  /*1600*/  FADD.FTZ R25, R25, R22 ;  /* 0x0000001619197221 */ /* 0x000fe40000010000 */
[----:B------:R-:W-:Y:S01]  /*1610*/  FADD.FTZ R27, R27, R32 ;  /* 0x000000201b1b7221 */ /* 0x000fe20000010000 */
        /* <DEDUP_REMOVED lines=47> */
.L_x_3384:
        /* <DEDUP_REMOVED lines=50> */
.L_x_3343:
[----:B------:R-:W-:Y:S01]  /*1c30*/  BSSY B0, `(.L_x_3349) ;  /* 0x0000007000007945 */ /* 0x000fe20003800000 */
[----:B------:R-:W-:Y:S02]  /*1c40*/  MOV R32, 0x1 ;  /* 0x0000000100207802 */ /* 0x000fe40000000f00 */
[----:B------:R-:W-:Y:S02]  /*1c50*/  MOV R3, 0x1f ;  /* 0x0000001f00037802 */ /* 0x000fe40000000f00 */
[----:B------:R-:W-:-:S07]  /*1c60*/  MOV R34, 0xffffffff ;  /* 0xffffffff00227802 */ /* 0x000fce0000000f00 */
[----:B-----5:R-:W-:Y:S05]  /*1c70*/  WARPSYNC.COLLECTIVE R34, `(.L_x_3350) ;  /* 0x0000000022087348 */ /* 0x020fea0003c00000 */
[----:B------:R0:W1:Y:S02]  /*1c80*/  SHFL.BFLY P2, R35, R33, R32, R3 ;  /* 0x0c00002021237389 */ /* 0x0000640000040003 */
[----:B01---5:R-:W-:Y:S05]  /*1c90*/  ENDCOLLECTIVE ;  /* 0x000000000000791b */ /* 0x023fea0003800000 */
.L_x_3350:
[----:B------:R-:W-:Y:S05]  /*1ca0*/  BSYNC B0 ;  /* 0x0000000000007941 */ /* 0x000fea0003800000 */
.L_x_3349:
        /* <DEDUP_REMOVED lines=8> */
.L_x_3351:
[----:B------:R-:W-:Y:S02]  /*1d30*/  HFMA2 R32, -RZ, RZ, 0, 2.384185791015625e-07 ;  /* 0x00000004ff207431 */ /* 0x000fe400000001ff */
[----:B------:R-:W-:-:S05]  /*1d40*/  FADD.FTZ R30, R33, R35 ;  /* 0x00000023211e7221 */ /* 0x000fca0000010000 */
[----:B------:R-:W-:-:S07]  /*1d50*/  MOV R33, R30 ;  /* 0x0000001e00217202 */ /* 0x000fce0000000f00 */
[----:B------:R-:W-:Y:S05]  /*1d60*/  WARPSYNC.COLLECTIVE R34, `(.L_x_3352) ;  /* 0x0000000022087348 */ /* 0x000fea0003c00000 */
[----:B------:R0:W1:Y:S02]  /*1d70*/  SHFL.BFLY P2, R35, R33, R32, R3 ;  /* 0x0c00002021237389 */ /* 0x0000640000040003 */
[----:B01----:R-:W-:Y:S05]  /*1d80*/  ENDCOLLECTIVE ;  /* 0x000000000000791b */ /* 0x003fea0003800000 */
.L_x_3352:
[----:B------:R-:W-:Y:S02]  /*1d90*/  HFMA2 R32, -RZ, RZ, 0, 4.76837158203125e-07 ;  /* 0x00000008ff207431 */ /* 0x000fe400000001ff */
[----:B------:R-:W-:-:S05]  /*1da0*/  FADD.FTZ R36, R30, R35 ;  /* 0x000000231e247221 */ /* 0x000fca0000010000 */
[----:B------:R-:W-:-:S07]  /*1db0*/  MOV R33, R36 ;  /* 0x0000002400217202 */ /* 0x000fce0000000f00 */
[----:B------:R-:W-:Y:S05]  /*1dc0*/  WARPSYNC.COLLECTIVE R34, `(.L_x_3353) ;  /* 0x0000000022087348 */ /* 0x000fea0003c00000 */
[----:B------:R0:W1:Y:S02]  /*1dd0*/  SHFL.BFLY P2, R35, R33, R32, R3 ;  /* 0x0c00002021237389 */ /* 0x0000640000040003 */
[----:B01----:R-:W-:Y:S05]  /*1de0*/  ENDCOLLECTIVE ;  /* 0x000000000000791b */ /* 0x003fea0003800000 */
.L_x_3353:
[----:B------:R-:W-:Y:S02]  /*1df0*/  HFMA2 R32, -RZ, RZ, 0, 9.5367431640625e-07 ;  /* 0x00000010ff207431 */ /* 0x000fe400000001ff */
[----:B------:R-:W-:-:S05]  /*1e00*/  FADD.FTZ R37, R36, R35 ;  /* 0x0000002324257221 */ /* 0x000fca0000010000 */
[----:B------:R-:W-:-:S07]  /*1e10*/  MOV R33, R37 ;  /* 0x0000002500217202 */ /* 0x000fce0000000f00 */
[----:B------:R-:W-:Y:S05]  /*1e20*/  WARPSYNC.COLLECTIVE R34, `(.L_x_3354) ;  /* 0x0000000022087348 */ /* 0x000fea0003c00000 */
[----:B------:R0:W1:Y:S02]  /*1e30*/  SHFL.BFLY P2, R35, R33, R32, R3 ;  /* 0x0c00002021237389 */ /* 0x0000640000040003 */
[----:B01----:R-:W-:Y:S05]  /*1e40*/  ENDCOLLECTIVE ;  /* 0x000000000000791b */ /* 0x003fea0003800000 */
.L_x_3354:
        /* <DEDUP_REMOVED lines=23> */
.L_x_3355:
[----:B------:R-:W-:Y:S02]  /*1fc0*/  HFMA2 R32, -RZ, RZ, 0, 1.1920928955078125e-07 ;  /* 0x00000002ff207431 */ /* 0x000fe400000001ff */
[----:B------:R-:W-:-:S05]  /*1fd0*/  FADD.FTZ R30, R33, R35 ;  /* 0x00000023211e7221 */ /* 0x000fca0000010000 */
[----:B------:R-:W-:-:S07]  /*1fe0*/  MOV R33, R30 ;  /* 0x0000001e00217202 */ /* 0x000fce0000000f00 */
[----:B------:R-:W-:Y:S05]  /*1ff0*/  WARPSYNC.COLLECTIVE R34, `(.L_x_3356) ;  /* 0x0000000022087348 */ /* 0x000fea0003c00000 */
[----:B------:R0:W1:Y:S02]  /*2000*/  SHFL.BFLY P2, R35, R33, R32, R3 ;  /* 0x0c00002021237389 */ /* 0x0000640000040003 */
[----:B01----:R-:W-:Y:S05]  /*2010*/  ENDCOLLECTIVE ;  /* 0x000000000000791b */ /* 0x003fea0003800000 */
.L_x_3356:
[----:B------:R-:W-:Y:S02]  /*2020*/  HFMA2 R32, -RZ, RZ, 0, 2.384185791015625e-07 ;  /* 0x00000004ff207431 */ /* 0x000fe400000001ff */
[----:B------:R-:W-:-:S05]  /*2030*/  FADD.FTZ R36, R30, R35 ;  /* 0x000000231e247221 */ /* 0x000fca0000010000 */
[----:B------:R-:W-:-:S07]  /*2040*/  MOV R33, R36 ;  /* 0x0000002400217202 */ /* 0x000fce0000000f00 */
[----:B------:R-:W-:Y:S05]  /*2050*/  WARPSYNC.COLLECTIVE R34, `(.L_x_3357) ;  /* 0x0000000022087348 */ /* 0x000fea0003c00000 */
[----:B------:R0:W1:Y:S02]  /*2060*/  SHFL.BFLY P2, R35, R33, R32, R3 ;  /* 0x0c00002021237389 */ /* 0x0000640000040003 */
[----:B01----:R-:W-:Y:S05]  /*2070*/  ENDCOLLECTIVE ;  /* 0x000000000000791b */ /* 0x003fea0003800000 */
.L_x_3357:
[----:B------:R-:W-:Y:S02]  /*2080*/  HFMA2 R32, -RZ, RZ, 0, 4.76837158203125e-07 ;  /* 0x00000008ff207431 */ /* 0x000fe400000001ff */
[----:B------:R-:W-:-:S05]  /*2090*/  FADD.FTZ R37, R36, R35 ;  /* 0x0000002324257221 */ /* 0x000fca0000010000 */
[----:B------:R-:W-:-:S07]  /*20a0*/  MOV R33, R37 ;  /* 0x0000002500217202 */ /* 0x000fce0000000f00 */
[----:B------:R-:W-:Y:S05]  /*20b0*/  WARPSYNC.COLLECTIVE R34, `(.L_x_3358) ;  /* 0x0000000022087348 */ /* 0x000fea0003c00000 */
[----:B------:R0:W1:Y:S02]  /*20c0*/  SHFL.BFLY P2, R35, R33, R32, R3 ;  /* 0x0c00002021237389 */ /* 0x0000640000040003 */
[----:B01----:R-:W-:Y:S05]  /*20d0*/  ENDCOLLECTIVE ;  /* 0x000000000000791b */ /* 0x003fea0003800000 */
.L_x_3358:
[----:B------:R-:W-:Y:S02]  /*20e0*/  HFMA2 R32, -RZ, RZ, 0, 9.5367431640625e-07 ;  /* 0x00000010ff207431 */ /* 0x000fe400000001ff */
[----:B------:R-:W-:-:S05]  /*20f0*/  FADD.FTZ R37, R37, R35 ;  /* 0x0000002325257221 */ /* 0x000fca0000010000 */
[----:B------:R-:W-:-:S07]  /*2100*/  MOV R33, R37 ;  /* 0x0000002500217202 */ /* 0x000fce0000000f00 */
[----:B------:R-:W-:Y:S05]  /*2110*/  WARPSYNC.COLLECTIVE R34, `(.L_x_3359) ;  /* 0x0000000022087348 */ /* 0x000fea0003c00000 */
[----:B------:R0:W1:Y:S02]  /*2120*/  SHFL.BFLY P2, R35, R33, R32, R3 ;  /* 0x0c00002021237389 */ /* 0x0000640000040003 */
[----:B01----:R-:W-:Y:S05]  /*2130*/  ENDCOLLECTIVE ;  /* 0x000000000000791b */ /* 0x003fea0003800000 */
.L_x_3359:
[----:B------:R-:W-:Y:S05]  /*2140*/  BRA `(.L_x_3360) ;  /* 0xffffffe400987947 */ /* 0x000fea000383ffff */
.L_x_3346:
[----:B------:R-:W-:Y:S01]  /*2150*/  HFMA2 R3, -RZ, RZ, 0, 1.847743988037109375e-06 ;  /* 0x0000001fff037431 */ /* 0x000fe200000001ff */
[----:B------:R-:W-:Y:S01]  /*2160*/  BSSY B0, `(.L_x_3361) ;  /* 0x0000006000007945 */ /* 0x000fe20003800000 */
[----:B------:R-:W-:Y:S02]  /*2170*/  MOV R32, 0x1 ;  /* 0x0000000100207802 */ /* 0x000fe40000000f00 */
[----:B------:R-:W-:-:S07]  /*2180*/  MOV R34, 0xffffffff ;  /* 0xffffffff00227802 */ /* 0x000fce0000000f00 */
[----:B-----5:R-:W-:Y:S05]  /*2190*/  WARPSYNC.COLLECTIVE R34, `(.L_x_3362) ;  /* 0x0000000022087348 */ /* 0x020fea0003c00000 */
[----:B------:R0:W1:Y:S02]  /*21a0*/  SHFL.BFLY P2, R35, R33, R32, R3 ;  /* 0x0c00002021237389 */ /* 0x0000640000040003 */
[----:B01---5:R-:W-:Y:S05]  /*21b0*/  ENDCOLLECTIVE ;  /* 0x000000000000791b */ /* 0x023fea0003800000 */
.L_x_3362:
[----:B------:R-:W-:Y:S05]  /*21c0*/  BSYNC B0 ;  /* 0x0000000000007941 */ /* 0x000fea0003800000 */
.L_x_3361:
        /* <DEDUP_REMOVED lines=8> */
.L_x_3363:
[----:B------:R-:W-:Y:S02]  /*2250*/  HFMA2 R32, -RZ, RZ, 0, 2.384185791015625e-07 ;  /* 0x00000004ff207431 */ /* 0x000fe400000001ff */
[----:B------:R-:W-:-:S05]  /*2260*/  FADD.FTZ R20, R33, R35 ;  /* 0x0000002321147221 */ /* 0x000fca0000010000 */
[----:B------:R-:W-:-:S07]  /*2270*/  MOV R33, R20 ;  /* 0x0000001400217202 */ /* 0x000fce0000000f00 */
[----:B------:R-:W-:Y:S05]  /*2280*/  WARPSYNC.COLLECTIVE R34, `(.L_x_3364) ;  /* 0x0000000022087348 */ /* 0x000fea0003c00000 */
[----:B------:R0:W1:Y:S02]  /*2290*/  SHFL.BFLY P2, R35, R33, R32, R3 ;  /* 0x0c00002021237389 */ /* 0x0000640000040003 */
[----:B01----:R-:W-:Y:S05]  /*22a0*/  ENDCOLLECTIVE ;  /* 0x000000000000791b */ /* 0x003fea0003800000 */
.L_x_3364:
[----:B------:R-:W-:Y:S02]  /*22b0*/  HFMA2 R32, -RZ, RZ, 0, 4.76837158203125e-07 ;  /* 0x00000008ff207431 */ /* 0x000fe400000001ff */
[----:B------:R-:W-:-:S05]  /*22c0*/  FADD.FTZ R22, R20, R35 ;  /* 0x0000002314167221 */ /* 0x000fca0000010000 */
[----:B------:R-:W-:-:S07]  /*22d0*/  MOV R33, R22 ;  /* 0x0000001600217202 */ /* 0x000fce0000000f00 */
[----:B------:R-:W-:Y:S05]  /*22e0*/  WARPSYNC.COLLECTIVE R34, `(.L_x_3365) ;  /* 0x0000000022087348 */ /* 0x000fea0003c00000 */
[----:B------:R0:W1:Y:S02]  /*22f0*/  SHFL.BFLY P2, R35, R33, R32, R3 ;  /* 0x0c00002021237389 */ /* 0x0000640000040003 */
[----:B01----:R-:W-:Y:S05]  /*2300*/  ENDCOLLECTIVE ;  /* 0x000000000000791b */ /* 0x003fea0003800000 */
.L_x_3365:
[----:B------:R-:W-:Y:S02]  /*2310*/  HFMA2 R32, -RZ, RZ, 0, 9.5367431640625e-07 ;  /* 0x00000010ff207431 */ /* 0x000fe400000001ff */
[----:B------:R-:W-:-:S05]  /*2320*/  FADD.FTZ R23, R22, R35 ;  /* 0x0000002316177221 */ /* 0x000fca0000010000 */
[----:B------:R-:W-:-:S07]  /*2330*/  MOV R33, R23 ;  /* 0x0000001700217202 */ /* 0x000fce0000000f00 */
[----:B------:R-:W-:Y:S05]  /*2340*/  WARPSYNC.COLLECTIVE R34, `(.L_x_3366) ;  /* 0x0000000022087348 */ /* 0x000fea0003c00000 */
[----:B------:R0:W1:Y:S02]  /*2350*/  SHFL.BFLY P2, R35, R33, R32, R3 ;  /* 0x0c00002021237389 */ /* 0x0000640000040003 */
[----:B01----:R-:W-:Y:S05]  /*2360*/  ENDCOLLECTIVE ;  /* 0x000000000000791b */ /* 0x003fea0003800000 */
.L_x_3366:
        /* <DEDUP_REMOVED lines=23> */
.L_x_3367:
[----:B------:R-:W-:Y:S02]  /*24e0*/  HFMA2 R32, -RZ, RZ, 0, 1.1920928955078125e-07 ;  /* 0x00000002ff207431 */ /* 0x000fe400000001ff */
[----:B------:R-:W-:-:S05]  /*24f0*/  FADD.FTZ R20, R33, R35 ;  /* 0x0000002321147221 */ /* 0x000fca0000010000 */
[----:B------:R-:W-:-:S07]  /*2500*/  MOV R33, R20 ;  /* 0x0000001400217202 */ /* 0x000fce0000000f00 */
[----:B------:R-:W-:Y:S05]  /*2510*/  WARPSYNC.COLLECTIVE R34, `(.L_x_3368) ;  /* 0x0000000022087348 */ /* 0x000fea0003c00000 */
[----:B------:R0:W1:Y:S02]  /*2520*/  SHFL.BFLY P2, R35, R33, R32, R3 ;  /* 0x0c00002021237389 */ /* 0x0000640000040003 */
[----:B01----:R-:W-:Y:S05]  /*2530*/  ENDCOLLECTIVE ;  /* 0x000000000000791b */ /* 0x003fea0003800000 */
.L_x_3368:
[----:B------:R-:W-:Y:S02]  /*2540*/  HFMA2 R32, -RZ, RZ, 0, 2.384185791015625e-07 ;  /* 0x00000004ff207431 */ /* 0x000fe400000001ff */
[----:B------:R-:W-:-:S05]  /*2550*/  FADD.FTZ R22, R20, R35 ;  /* 0x0000002314167221 */ /* 0x000fca0000010000 */
[----:B------:R-:W-:-:S07]  /*2560*/  MOV R33, R22 ;  /* 0x0000001600217202 */ /* 0x000fce0000000f00 */
[----:B------:R-:W-:Y:S05]  /*2570*/  WARPSYNC.COLLECTIVE R34, `(.L_x_3369) ;  /* 0x0000000022087348 */ /* 0x000fea0003c00000 */
[----:B------:R0:W1:Y:S02]  /*2580*/  SHFL.BFLY P2, R35, R33, R32, R3 ;  /* 0x0c00002021237389 */ /* 0x0000640000040003 */
[----:B01----:R-:W-:Y:S05]  /*2590*/  ENDCOLLECTIVE ;  /* 0x000000000000791b */ /* 0x003fea0003800000 */
.L_x_3369:
[----:B------:R-:W-:Y:S02]  /*25a0*/  HFMA2 R32, -RZ, RZ, 0, 4.76837158203125e-07 ;  /* 0x00000008ff207431 */ /* 0x000fe400000001ff */
[----:B------:R-:W-:-:S05]  /*25b0*/  FADD.FTZ R23, R22, R35 ;  /* 0x0000002316177221 */ /* 0x000fca0000010000 */
[----:B------:R-:W-:-:S07]  /*25c0*/  MOV R33, R23 ;  /* 0x0000001700217202 */ /* 0x000fce0000000f00 */
[----:B------:R-:W-:Y:S05]  /*25d0*/  WARPSYNC.COLLECTIVE R34, `(.L_x_3370) ;  /* 0x0000000022087348 */ /* 0x000fea0003c00000 */
[----:B------:R0:W1:Y:S02]  /*25e0*/  SHFL.BFLY P2, R35, R33, R32, R3 ;  /* 0x0c00002021237389 */ /* 0x0000640000040003 */
[----:B01----:R-:W-:Y:S05]  /*25f0*/  ENDCOLLECTIVE ;  /* 0x000000000000791b */ /* 0x003fea0003800000 */
.L_x_3370:
[----:B------:R-:W-:Y:S02]  /*2600*/  HFMA2 R32, -RZ, RZ, 0, 9.5367431640625e-07 ;  /* 0x00000010ff207431 */ /* 0x000fe400000001ff */
[----:B------:R-:W-:-:S05]  /*2610*/  FADD.FTZ R23, R23, R35 ;  /* 0x0000002317177221 */ /* 0x000fca0000010000 */
[----:B------:R-:W-:-:S07]  /*2620*/  MOV R33, R23 ;  /* 0x0000001700217202 */ /* 0x000fce0000000f00 */
[----:B------:R-:W-:Y:S05]  /*2630*/  WARPSYNC.COLLECTIVE R34, `(.L_x_3371) ;  /* 0x0000000022087348 */ /* 0x000fea0003c00000 */
[----:B------:R0:W1:Y:S02]  /*2640*/  SHFL.BFLY P2, R35, R33, R32, R3 ;  /* 0x0c00002021237389 */ /* 0x0000640000040003 */
[----:B01----:R-:W-:Y:S05]  /*2650*/  ENDCOLLECTIVE ;  /* 0x000000000000791b */ /* 0x003fea0003800000 */
.L_x_3371:
[----:B------:R-:W-:Y:S05]  /*2660*/  BRA `(.L_x_3372) ;  /* 0xffffffe800947947 */ /* 0x000fea000383ffff */
.L_x_3348:
[----:B------:R-:W-:Y:S01]  /*2670*/  HFMA2 R3, -RZ, RZ, 0, 1.847743988037109375e-06 ;  /* 0x0000001fff037431 */ /* 0x000fe200000001ff */
[----:B------:R-:W-:Y:S01]  /*2680*/  BSSY B0, `(.L_x_3373) ;  /* 0x0000006000007945 */ /* 0x000fe20003800000 */
[----:B------:R-:W-:Y:S02]  /*2690*/  MOV R32, 0x1 ;  /* 0x0000000100207802 */ /* 0x000fe40000000f00 */
[----:B------:R-:W-:-:S07]  /*26a0*/  MOV R34, 0xffffffff ;  /* 0xffffffff00227802 */ /* 0x000fce0000000f00 */
[----:B0----5:R-:W-:Y:S05]  /*26b0*/  WARPSYNC.COLLECTIVE R34, `(.L_x_3374) ;  /* 0x0000000022087348 */ /* 0x021fea0003c00000 */
[----:B------:R1:W2:Y:S02]  /*26c0*/  SHFL.BFLY P2, R35, R33, R32, R3 ;  /* 0x0c00002021237389 */ /* 0x0002a40000040003 */
[----:B012--5:R-:W-:Y:S05]  /*26d0*/  ENDCOLLECTIVE ;  /* 0x000000000000791b */ /* 0x027fea0003800000 */
.L_x_3374:
[----:B------:R-:W-:Y:S05]  /*26e0*/  BSYNC B0 ;  /* 0x0000000000007941 */ /* 0x000fea0003800000 */
.L_x_3373:
        /* <DEDUP_REMOVED lines=8> */
.L_x_3375:
[----:B------:R-:W-:Y:S02]  /*2770*/  HFMA2 R32, -RZ, RZ, 0, 2.384185791015625e-07 ;  /* 0x00000004ff207431 */ /* 0x000fe400000001ff */
[----:B------:R-:W-:-:S05]  /*2780*/  FADD.FTZ R20, R33, R35 ;  /* 0x0000002321147221 */ /* 0x000fca0000010000 */
[----:B------:R-:W-:-:S07]  /*2790*/  MOV R33, R20 ;  /* 0x0000001400217202 */ /* 0x000fce0000000f00 */
[----:B------:R-:W-:Y:S05]  /*27a0*/  WARPSYNC.COLLECTIVE R34, `(.L_x_3376) ;  /* 0x0000000022087348 */ /* 0x000fea0003c00000 */
[----:B------:R0:W1:Y:S02]  /*27b0*/  SHFL.BFLY P2, R35, R33, R32, R3 ;  /* 0x0c00002021237389 */ /* 0x0000640000040003 */
[----:B01----:R-:W-:Y:S05]  /*27c0*/  ENDCOLLECTIVE ;  /* 0x000000000000791b */ /* 0x003fea0003800000 */
.L_x_3376:
[----:B------:R-:W-:Y:S02]  /*27d0*/  HFMA2 R32, -RZ, RZ, 0, 4.76837158203125e-07 ;  /* 0x00000008ff207431 */ /* 0x000fe400000001ff */
[----:B------:R-:W-:-:S05]  /*27e0*/  FADD.FTZ R22, R20, R35 ;  /* 0x0000002314167221 */ /* 0x000fca0000010000 */
[----:B------:R-:W-:-:S07]  /*27f0*/  MOV R33, R22 ;  /* 0x0000001600217202 */ /* 0x000fce0000000f00 */
[----:B------:R-:W-:Y:S05]  /*2800*/  WARPSYNC.COLLECTIVE R34, `(.L_x_3377) ;  /* 0x0000000022087348 */ /* 0x000fea0003c00000 */
[----:B------:R0:W1:Y:S02]  /*2810*/  SHFL.BFLY P2, R35, R33, R32, R3 ;  /* 0x0c00002021237389 */ /* 0x0000640000040003 */
[----:B01----:R-:W-:Y:S05]  /*2820*/  ENDCOLLECTIVE ;  /* 0x000000000000791b */ /* 0x003fea0003800000 */
.L_x_3377:
[----:B------:R-:W-:Y:S02]  /*2830*/  HFMA2 R32, -RZ, RZ, 0, 9.5367431640625e-07 ;  /* 0x00000010ff207431 */ /* 0x000fe400000001ff */
[----:B------:R-:W-:-:S05]  /*2840*/  FADD.FTZ R23, R22, R35 ;  /* 0x0000002316177221 */ /* 0x000fca0000010000 */
[----:B------:R-:W-:-:S07]  /*2850*/  MOV R33, R23 ;  /* 0x0000001700217202 */ /* 0x000fce0000000f00 */
[----:B------:R-:W-:Y:S05]  /*2860*/  WARPSYNC.COLLECTIVE R34, `(.L_x_3378) ;  /* 0x0000000022087348 */ /* 0x000fea0003c00000 */
[----:B------:R0:W1:Y:S02]  /*2870*/  SHFL.BFLY P2, R35, R33, R32, R3 ;  /* 0x0c00002021237389 */ /* 0x0000640000040003 */
[----:B01----:R-:W-:Y:S05]  /*2880*/  ENDCOLLECTIVE ;  /* 0x000000000000791b */ /* 0x003fea0003800000 */
.L_x_3378:
        /* <DEDUP_REMOVED lines=23> */
.L_x_3379:
[----:B------:R-:W-:Y:S02]  /*2a00*/  HFMA2 R32, -RZ, RZ, 0, 1.1920928955078125e-07 ;  /* 0x00000002ff207431 */ /* 0x000fe400000001ff */
[----:B------:R-:W-:-:S05]  /*2a10*/  FADD.FTZ R20, R33, R35 ;  /* 0x0000002321147221 */ /* 0x000fca0000010000 */
[----:B------:R-:W-:-:S07]  /*2a20*/  MOV R33, R20 ;  /* 0x0000001400217202 */ /* 0x000fce0000000f00 */
[----:B------:R-:W-:Y:S05]  /*2a30*/  WARPSYNC.COLLECTIVE R34, `(.L_x_3380) ;  /* 0x0000000022087348 */ /* 0x000fea0003c00000 */
[----:B------:R0:W1:Y:S02]  /*2a40*/  SHFL.BFLY P2, R35, R33, R32, R3 ;  /* 0x0c00002021237389 */ /* 0x0000640000040003 */
[----:B01----:R-:W-:Y:S05]  /*2a50*/  ENDCOLLECTIVE ;  /* 0x000000000000791b */ /* 0x003fea0003800000 */
.L_x_3380:
[----:B------:R-:W-:Y:S02]  /*2a60*/  HFMA2 R32, -RZ, RZ, 0, 2.384185791015625e-07 ;  /* 0x00000004ff207431 */ /* 0x000fe400000001ff */
[----:B------:R-:W-:-:S05]  /*2a70*/  FADD.FTZ R22, R20, R35 ;  /* 0x0000002314167221 */ /* 0x000fca0000010000 */
[----:B------:R-:W-:-:S07]  /*2a80*/  MOV R33, R22 ;  /* 0x0000001600217202 */ /* 0x000fce0000000f00 */
[----:B------:R-:W-:Y:S05]  /*2a90*/  WARPSYNC.COLLECTIVE R34, `(.L_x_3381) ;  /* 0x0000000022087348 */ /* 0x000fea0003c00000 */
[----:B------:R0:W1:Y:S02]  /*2aa0*/  SHFL.BFLY P2, R35, R33, R32, R3 ;  /* 0x0c00002021237389 */ /* 0x0000640000040003 */
[----:B01----:R-:W-:Y:S05]  /*2ab0*/  ENDCOLLECTIVE ;  /* 0x000000000000791b */ /* 0x003fea0003800000 */
.L_x_3381:
[----:B------:R-:W-:Y:S02]  /*2ac0*/  HFMA2 R32, -RZ, RZ, 0, 4.76837158203125e-07 ;  /* 0x00000008ff207431 */ /* 0x000fe400000001ff */
[----:B------:R-:W-:-:S05]  /*2ad0*/  FADD.FTZ R23, R22, R35 ;  /* 0x0000002316177221 */ /* 0x000fca0000010000 */
[----:B------:R-:W-:-:S07]  /*2ae0*/  MOV R33, R23 ;  /* 0x0000001700217202 */ /* 0x000fce0000000f00 */
[----:B------:R-:W-:Y:S05]  /*2af0*/  WARPSYNC.COLLECTIVE R34, `(.L_x_3382) ;  /* 0x0000000022087348 */ /* 0x000fea0003c00000 */
[----:B------:R0:W1:Y:S02]  /*2b00*/  SHFL.BFLY P2, R35, R33, R32, R3 ;  /* 0x0c00002021237389 */ /* 0x0000640000040003 */
[----:B01----:R-:W-:Y:S05]  /*2b10*/  ENDCOLLECTIVE ;  /* 0x000000000000791b */ /* 0x003fea0003800000 */
.L_x_3382:
[----:B------:R-:W-:Y:S02]  /*2b20*/  HFMA2 R32, -RZ, RZ, 0, 9.5367431640625e-07 ;  /* 0x00000010ff207431 */ /* 0x000fe400000001ff */
[----:B------:R-:W-:-:S05]  /*2b30*/  FADD.FTZ R23, R23, R35 ;  /* 0x0000002317177221 */ /* 0x000fca0000010000 */
[----:B------:R-:W-:-:S07]  /*2b40*/  MOV R33, R23 ;  /* 0x0000001700217202 */ /* 0x000fce0000000f00 */
[----:B------:R-:W-:Y:S05]  /*2b50*/  WARPSYNC.COLLECTIVE R34, `(.L_x_3383) ;  /* 0x0000000022087348 */ /* 0x000fea0003c00000 */
[----:B------:R0:W1:Y:S02]  /*2b60*/  SHFL.BFLY P2, R35, R33, R32, R3 ;  /* 0x0c00002021237389 */ /* 0x0000640000040003 */
[----:B01----:R-:W-:Y:S05]  /*2b70*/  ENDCOLLECTIVE ;  /* 0x000000000000791b */ /* 0x003fea0003800000 */
.L_x_3383:
[----:B------:R-:W-:Y:S05]  /*2b80*/  BRA `(.L_x_3384) ;  /* 0xffffffec00607947 */ /* 0x000fea000383ffff */
.L_x_3385:
        /* <DEDUP_REMOVED lines=15> */
.L_x_9100:


//--------------------- .text._ZN10layer_norm13ln_fwd_kernelINS_13Kernel_traitsIf13__nv_bfloat16fS2_fjLj256ELj1ELj4ELj1ELj16ENS_18Kernel_traits_baseILj256EfS2_fS2_fjLj128EEEEELb0ELb0ELb1ELb0EEEvNS_9FwdParamsE --------------------------
	.section	.text._ZN10layer_norm13ln_fwd_kernelINS_13Kernel_traitsIf13__nv_bfloat16fS2_fjLj256ELj1ELj4ELj1ELj16ENS_18Kernel_traits_baseILj256EfS2_fS2_fjLj128EEEEELb0ELb0ELb1ELb0EEEvNS_9FwdParamsE,"ax",@progbits
	.align	128
        .global         _ZN10layer_norm13ln_fwd_kernelINS_13Kernel_traitsIf13__nv_bfloat16fS2_fjLj256ELj1ELj4ELj1ELj16ENS_18Kernel_traits_baseILj256EfS2_fS2_fjLj128EEEEELb0ELb0ELb1ELb0EEEvNS_9FwdParamsE
        .type           _ZN10layer_norm13ln_fwd_kernelINS_13Kernel_traitsIf13__nv_bfloat16fS2_fjLj256ELj1ELj4ELj1ELj16ENS_18Kernel_traits_baseILj256EfS2_fS2_fjLj128EEEEELb0ELb0ELb1ELb0EEEvNS_9FwdParamsE,@function
        .size           _ZN10layer_norm13ln_fwd_kernelINS_13Kernel_traitsIf13__nv_bfloat16fS2_fjLj256ELj1ELj4ELj1ELj16ENS_18Kernel_traits_baseILj256EfS2_fS2_fjLj128EEEEELb0ELb0ELb1ELb0EEEvNS_9FwdParamsE,(.L_x_9101 - _ZN10layer_norm13ln_fwd_kernelINS_13Kernel_traitsIf13__nv_bfloat16fS2_fjLj256ELj1ELj4ELj1ELj16ENS_18Kernel_traits_baseILj256EfS2_fS2_fjLj128EEEEELb0ELb0ELb1ELb0EEEvNS_9FwdParamsE)
        .other          _ZN10layer_norm13ln_fwd_kernelINS_13Kernel_traitsIf13__nv_bfloat16fS2_fjLj256ELj1ELj4ELj1ELj16ENS_18Kernel_traits_baseILj256EfS2_fS2_fjLj128EEEEELb0ELb0ELb1ELb0EEEvNS_9FwdParamsE,@"STO_CUDA_ENTRY STV_DEFAULT"
_ZN10layer_norm13ln_fwd_kernelINS_13Kernel_traitsIf13__nv_bfloat16fS2_fjLj256ELj1ELj4ELj1ELj16ENS_18Kernel_traits_baseILj256EfS2_fS2_fjLj128EEEEELb0ELb0ELb1ELb0EEEvNS_9FwdParamsE:
.text._ZN10layer_norm13ln_fwd_kernelINS_13Kernel_traitsIf13__nv_bfloat16fS2_fjLj256ELj1ELj4ELj1ELj16ENS_18Kernel_traits_baseILj256EfS2_fS2_fjLj128EEEEELb0ELb0ELb1ELb0EEEvNS_9FwdParamsE:
        /* <DEDUP_REMOVED lines=31> */
.L_x_3387:
[----:B------:R-:W-:Y:S05]  /*01f0*/  BSYNC.RECONVERGENT B0 ;  /* 0x0000000000007941 */ /* 0x000fea0003800200 */
.L_x_3386:
        /* <DEDUP_REMOVED lines=8> */
[----:B-1----:R-:W-:Y:S01]  /*0280*/  UISETP.NE.U32.AND UP0, UPT, UR4, URZ, UPT ;  /* 0x000000ff0400728c */ /* 0x002fe2000bf05070 */
[----:B------:R-:W1:Y:S03]  /*0290*/  LDCU UR12, c[0x0][0x40c] ;  /* 0x00008180ff0c77ac */ /* 0x000e660008000800 */
[----:B------:R-:W-:Y:S01]  /*02a0*/  UISETP.NE.AND.EX UP0, UPT, UR5, URZ, UPT, UP0 ;  /* 0x000000ff0500728c */ /* 0x000fe2000bf05300 */
[----:B------:R-:W0:Y:S08]  /*02b0*/  LDCU.64 UR10, c[0x0][0x390] ;  /* 0x00007200ff0a77ac */ /* 0x000e300008000a00 */
[----:B--234-:R-:W-:Y:S05]  /*02c0*/  BRA.U !UP0, `(.L_x_3388) ;  /* 0x0000000908c87547 */ /* 0x01cfea000b800000 */
.L_x_3394:
[----:B------:R-:W2:Y:S08]  /*02d0*/  LDC.64 R34, c[0x0][0x3f0] ;  /* 0x0000fc00ff227b82 */ /* 0x000eb00000000a00 */
[----:B------:R-:W3:Y:S08]  /*02e0*/  LDC R38, c[0x0][0x388] ;  /* 0x0000e200ff267b82 */ /* 0x000ef00000000800 */
[----:B------:R-:W4:Y:S01]  /*02f0*/  LDC.64 R36, c[0x0][0x3f8] ;  /* 0x0000fe00ff247b82 */ /* 0x000f220000000a00 */
[----:B--2---:R-:W-:-:S05]  /*0300*/  IMAD.WIDE R34, R3, 0x4, R34 ;  /* 0x0000000403227825 */ /* 0x004fca00078e0222 */
[----:B------:R2:W3:Y:S01]  /*0310*/  LDG.E R32, desc[UR6][R34.64] ;  /* 0x0000000622207981 */ /* 0x0004e2000c1e1900 */
[----:B------:R-:W-:Y:S01]  /*0320*/  ISETP.GT.U32.AND P2, PT, R2, -0x21, PT ;  /* 0xffffffdf0200780c */ /* 0x000fe20003f44070 */
[----:B------:R-:W-:Y:S01]  /*0330*/  BSSY.RECONVERGENT B0, `(.L_x_3389) ;  /* 0x0000039000007945 */ /* 0x000fe20003800200 */
[----:B----4-:R-:W-:Y:S01]  /*0340*/  IMAD.WIDE R36, R3, 0x4, R36 ;  /* 0x0000000403247825 */ /* 0x010fe200078e0224 */
[----:B--2---:R-:W-:-:S04]  /*0350*/  CS2R R34, SRZ ;  /* 0x0000000000227805 */ /* 0x004fc8000001ff00 */
[----:B-----5:R2:W5:Y:S01]  /*0360*/  LDG.E R33, desc[UR6][R36.64] ;  /* 0x0000000624217981 */ /* 0x020562000c1e1900 */
[----:B---3--:R-:W-:-:S13]  /*0370*/  ISETP.GE.AND P1, PT, R32, 0x1, PT ;  /* 0x000000012000780c */ /* 0x008fda0003f26270 */
[----:B------:R-:W-:Y:S02]  /*0380*/  @P1 IADD3 R39, PT, PT, R32, -0x1, RZ ;  /* 0xffffffff20271810 */ /* 0x000fe40007ffe0ff */
[----:B------:R-:W-:-:S03]  /*0390*/  @P1 MOV R35, RZ ;  /* 0x000000ff00231202 */ /* 0x000fc60000000f00 */
[-C--:B------:R-:W-:Y:S02]  /*03a0*/  @P1 IMAD R40, R39, R38.reuse, RZ ;  /* 0x0000002627281224 */ /* 0x080fe400078e02ff */
[----:B------:R-:W-:-:S03]  /*03b0*/  IMAD R39, R3, R38, RZ ;  /* 0x0000002603277224 */ /* 0x000fc600078e02ff */
[----:B------:R-:W-:-:S04]  /*03c0*/  @P1 SHF.R.S32.HI R41, RZ, 0x1f, R40 ;  /* 0x0000001fff291819 */ /* 0x000fc80000011428 */
[----:B------:R-:W-:Y:S02]  /*03d0*/  @P1 LEA.HI R41, R41, R40, RZ, 0x3 ;  /* 0x0000002829291211 */ /* 0x000fe400078f18ff */
[----:B------:R-:W-:Y:S02]  /*03e0*/  SHF.R.S32.HI R40, RZ, 0x1f, R39 ;  /* 0x0000001fff287819 */ /* 0x000fe40000011427 */
[----:B------:R-:W-:Y:S02]  /*03f0*/  @P1 LEA.HI.SX32 R34, R41, R0, 0x1d ;  /* 0x0000000029221211 */ /* 0x000fe400078feaff */
[----:B--2---:R-:W-:-:S04]  /*0400*/  LEA.HI R37, R40, R39, RZ, 0x3 ;  /* 0x0000002728257211 */ /* 0x004fc800078f18ff */
[----:B------:R-:W-:Y:S01]  /*0410*/  LEA.HI.SX32 R37, R37, R0, 0x1d ;  /* 0x0000000025257211 */ /* 0x000fe200078feaff */
[----:B0-----:R-:W-:Y:S06]  /*0420*/  @P2 BRA `(.L_x_3390) ;  /* 0x0000000000a42947 */ /* 0x001fec0003800000 */
[----:B------:R-:W2:Y:S08]  /*0430*/  @P1 LDC.64 R42, c[0x0][0x390] ;  /* 0x0000e400ff2a1b82 */ /* 0x000eb00000000a00 */
[----:B------:R-:W3:Y:S01]  /*0440*/  LDC.64 R40, c[0x0][0x3a0] ;  /* 0x0000e800ff287b82 */ /* 0x000ee20000000a00 */
[----:B--2---:R-:W-:-:S04]  /*0450*/  @P1 LEA R42, P0, R34, R42, 0x4 ;  /* 0x0000002a222a1211 */ /* 0x004fc800078020ff */
[----:B------:R-:W-:-:S03]  /*0460*/  @P1 LEA.HI.X R43, R34, R43, R35, 0x4, P0 ;  /* 0x0000002b222b1211 */ /* 0x000fc600000f2423 */
[----:B------:R-:W2:Y:S02]  /*0470*/  @P1 LDC R35, c[0x0][0x40c] ;  /* 0x00010300ff231b82 */ /* 0x000ea40000000800 */
[----:B0-----:R-:W4:Y:S01]  /*0480*/  @P1 LDG.E.128 R20, desc[UR6][R42.64] ;  /* 0x000000062a141981 */ /* 0x001f22000c1e1d00 */
[----:B---3--:R-:W-:-:S05]  /*0490*/  IMAD.WIDE.U32 R40, R37, 0x20, R40 ;  /* 0x0000002025287825 */ /* 0x008fca00078e0028 */
[----:B------:R-:W2:Y:S04]  /*04a0*/  LDG.E.128 R24, desc[UR6][R40.64] ;  /* 0x0000000628187981 */ /* 0x000ea8000c1e1d00 */
[----:B------:R0:W3:Y:S01]  /*04b0*/  LDG.E.128 R28, desc[UR6][R40.64+0x10] ;  /* 0x00001006281c7981 */ /* 0x0000e2000c1e1d00 */
[----:B------:R-:W-:-:S13]  /*04c0*/  ISETP.GT.AND P0, PT, R32, RZ, PT ;  /* 0x000000ff2000720c */ /* 0x000fda0003f04270 */
[----:B------:R-:W1:Y:S08]  /*04d0*/  @P0 LDC R39, c[0x0][0x40c] ;  /* 0x00010300ff270b82 */ /* 0x000e700000000800 */
[----:B------:R-:W3:Y:S08]  /*04e0*/  @P0 LDC R32, c[0x0][0x40c] ;  /* 0x00010300ff200b82 */ /* 0x000ef00000000800 */
[----:B------:R-:W1:Y:S08]  /*04f0*/  @P0 LDC R44, c[0x0][0x40c] ;  /* 0x00010300ff2c0b82 */ /* 0x000e700000000800 */
[----:B0-----:R-:W0:Y:S01]  /*0500*/  @P0 LDC R41, c[0x0][0x40c] ;  /* 0x00010300ff290b82 */ /* 0x001e220000000800 */
[----:B----4-:R-:W-:-:S02]  /*0510*/  @P0 PRMT R34, R20, 0x7632, R34 ;  /* 0x0000763214220816 */ /* 0x010fc40000000022 */
[----:B------:R-:W-:Y:S02]  /*0520*/  @P1 SHF.L.U32 R43, R20, 0x10, RZ ;  /* 0x00000010142b1819 */ /* 0x000fe400000006ff */
[----:B------:R-:W-:Y:S02]  /*0530*/  @P0 SHF.L.U32 R34, R34, 0x10, RZ ;  /* 0x0000001022220819 */ /* 0x000fe400000006ff */
[----:B------:R-:W-:Y:S01]  /*0540*/  @P0 PRMT R36, R21, 0x7632, R36 ;  /* 0x0000763215240816 */ /* 0x000fe20000000024 */
[----:B--2---:R-:W-:Y:S01]  /*0550*/  @P1 FFMA.FTZ R24, R43, R35, R24 ;  /* 0x000000232b181223 */ /* 0x004fe20000010018 */
[----:B------:R-:W-:Y:S01]  /*0560*/  @P0 SHF.L.U32 R45, R21, 0x10, RZ ;  /* 0x00000010152d0819 */ /* 0x000fe200000006ff */
[----:B-1----:R-:W-:Y:S01]  /*0570*/  @P0 FFMA.FTZ R25, R34, R39, R25 ;  /* 0x0000002722190223 */ /* 0x002fe20000010019 */
[----:B------:R-:W-:Y:S01]  /*0580*/  @P0 PRMT R34, R22, 0x7632, R34 ;  /* 0x0000763216220816 */ /* 0x000fe20000000022 */
[----:B------:R-:W1:Y:S01]  /*0590*/  @P0 LDC R39, c[0x0][0x40c] ;  /* 0x00010300ff270b82 */ /* 0x000e620000000800 */
[----:B------:R-:W-:-:S02]  /*05a0*/  @P0 SHF.L.U32 R36, R36, 0x10, RZ ;  /* 0x0000001024240819 */ /* 0x000fc400000006ff */
[----:B------:R-:W-:-:S03]  /*05b0*/  @P0 SHF.L.U32 R34, R34, 0x10, RZ ;  /* 0x0000001022220819 */ /* 0x000fc600000006ff */
[----:B------:R-:W-:Y:S01]  /*05c0*/  @P0 FFMA.FTZ R27, R36, R44, R27 ;  /* 0x0000002c241b0223 */ /* 0x000fe2000001001b */
[----:B------:R-:W-:Y:S01]  /*05d0*/  @P0 PRMT R36, R23, 0x7632, R36 ;  /* 0x0000763217240816 */ /* 0x000fe20000000024 */
[----:B---3--:R-:W-:Y:S01]  /*05e0*/  @P0 FFMA.FTZ R29, R34, R32, R29 ;  /* 0x00000020221d0223 */ /* 0x008fe2000001001d */
[----:B------:R-:W2:Y:S02]  /*05f0*/  @P0 LDC R43, c[0x0][0x40c] ;  /* 0x00010300ff2b0b82 */ /* 0x000ea40000000800 */
[----:B------:R-:W-:-:S06]  /*0600*/  @P0 SHF.L.U32 R36, R36, 0x10, RZ ;  /* 0x0000001024240819 */ /* 0x000fcc00000006ff */
[----:B------:R-:W3:Y:S01]  /*0610*/  LDC.64 R34, c[0x0][0x3a8] ;  /* 0x0000ea00ff227b82 */ /* 0x000ee20000000a00 */
[----:B-1----:R-:W-:-:S07]  /*0620*/  @P0 FFMA.FTZ R26, R45, R39, R26 ;  /* 0x000000272d1a0223 */ /* 0x002fce000001001a */
[----:B------:R-:W1:Y:S01]  /*0630*/  @P0 LDC R32, c[0x0][0x40c] ;  /* 0x00010300ff200b82 */ /* 0x000e620000000800 */
[----:B------:R-:W-:-:S05]  /*0640*/  @P0 SHF.L.U32 R39, R22, 0x10, RZ ;  /* 0x0000001016270819 */ /* 0x000fca00000006ff */
[----:B0-----:R-:W-:Y:S01]  /*0650*/  @P0 FFMA.FTZ R28, R39, R41, R28 ;  /* 0x00000029271c0223 */ /* 0x001fe2000001001c */
[----:B------:R-:W-:-:S05]  /*0660*/  @P0 SHF.L.U32 R39, R23, 0x10, RZ ;  /* 0x0000001017270819 */ /* 0x000fca00000006ff */
[----:B--2---:R-:W-:Y:S01]  /*0670*/  @P0 FFMA.FTZ R30, R39, R43, R30 ;  /* 0x0000002b271e0223 */ /* 0x004fe2000001001e */
[----:B---3--:R-:W-:-:S05]  /*0680*/  IMAD.WIDE.U32 R34, R37, 0x20, R34 ;  /* 0x0000002025227825 */ /* 0x008fca00078e0022 */
[----:B------:R2:W-:Y:S01]  /*0690*/  STG.E.128 desc[UR6][R34.64], R24 ;  /* 0x0000001822007986 */ /* 0x0005e2000c101d06 */
[----:B-1----:R-:W-:-:S05]  /*06a0*/  @P0 FFMA.FTZ R31, R36, R32, R31 ;  /* 0x00000020241f0223 */ /* 0x002fca000001001f */
[----:B------:R2:W-:Y:S02]  /*06b0*/  STG.E.128 desc[UR6][R34.64+0x10], R28 ;  /* 0x0000101c22007986 */ /* 0x0005e4000c101d06 */
.L_x_3390:
[----:B01----:R-:W-:Y:S05]  /*06c0*/  BSYNC.RECONVERGENT B0 ;  /* 0x0000000000007941 */ /* 0x003fea0003800200 */
.L_x_3389:
[----:B------:R-:W-:Y:S01]  /*06d0*/  FADD.FTZ R32, RZ, R24 ;  /* 0x00000018ff207221 */ /* 0x000fe20000010000 */
[----:B------:R-:W-:Y:S01]  /*06e0*/  ISETP.GE.U32.AND P3, PT, R2, -0x20, PT ;  /* 0xffffffe00200780c */ /* 0x000fe20003f66070 */
[----:B------:R-:W-:Y:S01]  /*06f0*/  UMOV UR4, 0xffffffff ;  /* 0xffffffff00047882 */ /* 0x000fe20000000000 */
[----:B------:R-:W-:Y:S01]  /*0700*/  ISETP.NE.AND P1, PT, R0, RZ, PT ;  /* 0x000000ff0000720c */ /* 0x000fe20003f25270 */
[----:B--2---:R-:W-:-:S04]  /*0710*/  FADD.FTZ R35, R25, R32 ;  /* 0x0000002019237221 */ /* 0x004fc80000010000 */
        /* <DEDUP_REMOVED lines=49> */
.L_x_3413:
[----:B------:R-:W-:Y:S01]  /*0a30*/  FMUL.FTZ R32, R39, R39 ;  /* 0x0000002727207220 */ /* 0x000fe20000410000 */
[----:B------:R-:W-:Y:S01]  /*0a40*/  ISETP.NE.AND P0, PT, RZ, UR8, PT ;  /* 0x00000008ff007c0c */ /* 0x000fe2000bf05270 */
[----:B-1----:R-:W-:Y:S01]  /*0a50*/  FADD.FTZ R40, R44, R40 ;  /* 0x000000282c287221 */ /* 0x002fe20000010000 */
[----:B------:R-:W1:Y:S01]  /*0a60*/  @!P1 LDC.64 R36, c[0x0][0x3c0] ;  /* 0x0000f000ff249b82 */ /* 0x000e620000000a00 */
[----:B------:R-:W-:Y:S01]  /*0a70*/  BSSY.RECONVERGENT B0, `(.L_x_3392) ;  /* 0x0000032000007945 */ /* 0x000fe20003800200 */
[----:B------:R-:W-:Y:S01]  /*0a80*/  FSEL R32, R32, RZ, P0 ;  /* 0x000000ff20207208 */ /* 0x000fe20000000000 */
[----:B------:R-:W-:-:S04]  /*0a90*/  FFMA.FTZ R41, R40, R41, UR9 ;  /* 0x0000000928297e23 */ /* 0x000fc80008010029 */
[----:B------:R-:W-:Y:S01]  /*0aa0*/  FADD.FTZ R41, R41, R32 ;  /* 0x0000002029297221 */ /* 0x000fe20000010000 */
[----:B------:R-:W2:Y:S05]  /*0ab0*/  @!P1 LDC.64 R34, c[0x0][0x3c8] ;  /* 0x0000f200ff229b82 */ /* 0x000eaa0000000a00 */
        /* <DEDUP_REMOVED lines=16> */
[--C-:B------:R-:W-:Y:S01]  /*0bc0*/  FADD.FTZ R40, R28, -R39.reuse ;  /* 0x800000271c287221 */ /* 0x100fe20000010000 */
[--C-:B------:R-:W-:Y:S01]  /*0bd0*/  FADD.FTZ R32, R29, -R39.reuse ;  /* 0x800000271d207221 */ /* 0x100fe20000010000 */
[----:B0-----:R-:W-:Y:S01]  /*0be0*/  FADD.FTZ R44, R31, -R39 ;  /* 0x800000271f2c7221 */ /* 0x001fe20000010000 */
[C---:B------:R-:W-:Y:S01]  /*0bf0*/  FMUL.FTZ R39, R41.reuse, R33 ;  /* 0x0000002129277220 */ /* 0x040fe20000410000 */
[C---:B------:R-:W-:Y:S01]  /*0c00*/  FMUL.FTZ R33, R41.reuse, R42 ;  /* 0x0000002a29217220 */ /* 0x040fe20000410000 */
[C---:B------:R-:W-:Y:S01]  /*0c10*/  FMUL.FTZ R37, R41.reuse, R36 ;  /* 0x0000002429257220 */ /* 0x040fe20000410000 */
[C---:B------:R-:W-:Y:S01]  /*0c20*/  FMUL.FTZ R36, R41.reuse, R38 ;  /* 0x0000002629247220 */ /* 0x040fe20000410000 */
[C---:B------:R-:W-:Y:S01]  /*0c30*/  FMUL.FTZ R38, R41.reuse, R35 ;  /* 0x0000002329267220 */ /* 0x040fe20000410000 */
[C---:B------:R-:W-:Y:S01]  /*0c40*/  FMUL.FTZ R43, R41.reuse, R40 ;  /* 0x00000028292b7220 */ /* 0x040fe20000410000 */
[C---:B------:R-:W-:Y:S01]  /*0c50*/  FMUL.FTZ R40, R41.reuse, R32 ;  /* 0x0000002029287220 */ /* 0x040fe20000410000 */
[----:B------:R-:W-:Y:S01]  /*0c60*/  FFMA.FTZ R35, R18, R33, R10 ;  /* 0x0000002112237223 */ /* 0x000fe2000001000a */
[----:B------:R-:W-:Y:S01]  /*0c70*/  FMUL.FTZ R44, R41, R44 ;  /* 0x0000002c292c7220 */ /* 0x000fe20000410000 */
[----:B------:R-:W0:Y:S01]  /*0c80*/  LDC.64 R32, c[0x0][0x428] ;  /* 0x00010a00ff207b82 */ /* 0x000e220000000a00 */
[----:B------:R-:W-:Y:S01]  /*0c90*/  SHF.R.S32.HI R41, RZ, 0x1f, R34 ;  /* 0x0000001fff297819 */ /* 0x000fe20000011422 */
[----:B------:R-:W-:Y:S01]  /*0ca0*/  FFMA.FTZ R43, R16, R43, R8 ;  /* 0x0000002b102b7223 */ /* 0x000fe20000010008 */
[----:B------:R-:W-:Y:S01]  /*0cb0*/  FFMA.FTZ R40, R17, R40, R9 ;  /* 0x0000002811287223 */ /* 0x000fe20000010009 */
[----:B------:R-:W-:Y:S01]  /*0cc0*/  FFMA.FTZ R44, R19, R44, R11 ;  /* 0x0000002c132c7223 */ /* 0x000fe2000001000b */
[----:B------:R-:W-:Y:S01]  /*0cd0*/  LEA.HI R45, R41, R34, RZ, 0x3 ;  /* 0x00000022292d7211 */ /* 0x000fe200078f18ff */
[----:B------:R-:W-:Y:S01]  /*0ce0*/  FFMA.FTZ R41, R14, R39, R6 ;  /* 0x000000270e297223 */ /* 0x000fe20000010006 */
[----:B------:R-:W-:Y:S01]  /*0cf0*/  FFMA.FTZ R38, R15, R38, R7 ;  /* 0x000000260f267223 */ /* 0x000fe20000010007 */
[----:B------:R-:W-:Y:S01]  /*0d00*/  F2FP.BF16.F32.PACK_AB R34, R40, R43 ;  /* 0x0000002b2822723e */ /* 0x000fe200000010ff */
[----:B------:R-:W-:Y:S01]  /*0d10*/  FFMA.FTZ R40, R12, R37, R4 ;  /* 0x000000250c287223 */ /* 0x000fe20000010004 */
[----:B------:R-:W-:Y:S01]  /*0d20*/  LEA.HI.SX32 R37, R45, R0, 0x1d ;  /* 0x000000002d257211 */ /* 0x000fe200078feaff */
[----:B------:R-:W-:Y:S01]  /*0d30*/  FFMA.FTZ R39, R13, R36, R5 ;  /* 0x000000240d277223 */ /* 0x000fe20000010005 */
[----:B------:R-:W-:-:S03]  /*0d40*/  F2FP.BF16.F32.PACK_AB R35, R44, R35 ;  /* 0x000000232c23723e */ /* 0x000fc600000010ff */
[----:B0-----:R-:W-:Y:S01]  /*0d50*/  IMAD.WIDE.U32 R36, R37, 0x10, R32 ;  /* 0x0000001025247825 */ /* 0x001fe200078e0020 */
[----:B------:R-:W-:Y:S02]  /*0d60*/  F2FP.BF16.F32.PACK_AB R33, R38, R41 ;  /* 0x000000292621723e */ /* 0x000fe400000010ff */
[----:B------:R-:W-:-:S05]  /*0d70*/  F2FP.BF16.F32.PACK_AB R32, R39, R40 ;  /* 0x000000282720723e */ /* 0x000fca00000010ff */
[----:B------:R1:W-:Y:S02]  /*0d80*/  STG.E.128 desc[UR6][R36.64], R32 ;  /* 0x0000002024007986 */ /* 0x0003e4000c101d06 */
.L_x_3393:
[----:B------:R-:W-:Y:S05]  /*0d90*/  BSYNC.RECONVERGENT B0 ;  /* 0x0000000000007941 */ /* 0x000fea0003800200 */
.L_x_3392:
[----:B-1----:R-:W1:Y:S02]  /*0da0*/  LDC.64 R32, c[0x0][0x380] ;  /* 0x0000e000ff207b82 */ /* 0x002e640000000a00 */
[----:B-1----:R-:W-:-:S04]  /*0db0*/  LEA R3, R32, R3, 0x2 ;  /* 0x0000000320037211 */ /* 0x002fc800078e10ff */
[----:B------:R-:W-:-:S13]  /*0dc0*/  ISETP.GE.AND P0, PT, R3, R33, PT ;  /* 0x000000210300720c */ /* 0x000fda0003f06270 */
[----:B------:R-:W-:Y:S05]  /*0dd0*/  @!P0 BRA `(.L_x_3394) ;  /* 0xfffffff4003c8947 */ /* 0x000fea000383ffff */
[----:B------:R-:W-:Y:S05]  /*0de0*/  EXIT ;  /* 0x000000000000794d */ /* 0x000fea0003800000 */
.L_x_3388:
[----:B------:R-:W2:Y:S08]  /*0df0*/  LDC.64 R30, c[0x0][0x3f0] ;  /* 0x0000fc00ff1e7b82 */ /* 0x000eb00000000a00 */
[----:B------:R-:W3:Y:S01]  /*0e00*/  LDC.64 R28, c[0x0][0x3f8] ;  /* 0x0000fe00ff1c7b82 */ /* 0x000ee20000000a00 */
[----:B--2---:R-:W-:-:S06]  /*0e10*/  IMAD.WIDE R30, R3, 0x4, R30 ;  /* 0x00000004031e7825 */ /* 0x004fcc00078e021e */
[----:B------:R-:W2:Y:S01]  /*0e20*/  LDG.E R30, desc[UR6][R30.64] ;  /* 0x000000061e1e7981 */ /* 0x000ea2000c1e1900 */
[----:B---3--:R-:W-:-:S06]  /*0e30*/  IMAD.WIDE R28, R3, 0x4, R28 ;  /* 0x00000004031c7825 */ /* 0x008fcc00078e021c */
[----:B-----5:R3:W5:Y:S01]  /*0e40*/  LDG.E R29, desc[UR6][R28.64] ;  /* 0x000000061c1d7981 */ /* 0x020762000c1e1900 */
[----:B------:R-:W-:Y:S01]  /*0e50*/  ISETP.GT.U32.AND P0, PT, R2, -0x21, PT ;  /* 0xffffffdf0200780c */ /* 0x000fe20003f04070 */
[----:B------:R-:W-:Y:S01]  /*0e60*/  BSSY.RECONVERGENT B0, `(.L_x_3395) ;  /* 0x000003c000007945 */ /* 0x000fe20003800200 */
[----:B--2---:R-:W-:-:S13]  /*0e70*/  ISETP.GE.AND P1, PT, R30, 0x1, PT ;  /* 0x000000011e00780c */ /* 0x004fda0003f26270 */
        /* <DEDUP_REMOVED lines=8> */
[----:B0--3--:R-:W-:Y:S06]  /*0f00*/  @P0 BRA `(.L_x_3396) ;  /* 0x0000000000c40947 */ /* 0x009fec0003800000 */
[----:B------:R-:W2:Y:S01]  /*0f10*/  @P1 LDC R28, c[0x0][0x40c] ;  /* 0x00010300ff1c1b82 */ /* 0x000ea20000000800 */
[----:B------:R-:W-:Y:S01]  /*0f20*/  BSSY.RECONVERGENT B1, `(.L_x_3397) ;  /* 0x000000b000017945 */ /* 0x000fe20003800200 */
[----:B0-----:R-:W-:-:S06]  /*0f30*/  HFMA2 R20, -RZ, RZ, 0, 0 ;  /* 0x00000000ff147431 */ /* 0x001fcc00000001ff */
[----:B------:R-:W0:Y:S08]  /*0f40*/  @P1 LDC R22, c[0x0][0x40c] ;  /* 0x00010300ff161b82 */ /* 0x000e300000000800 */
[----:B------:R-:W3:Y:S01]  /*0f50*/  @P1 LDC R24, c[0x0][0x40c] ;  /* 0x00010300ff181b82 */ /* 0x000ee20000000800 */
[----:B------:R-:W-:Y:S05]  /*0f60*/  @!P1 BRA `(.L_x_3398) ;  /* 0x0000000000189947 */ /* 0x000fea0003800000 */
[----:B------:R-:W-:-:S04]  /*0f70*/  LEA R26, P0, R30, UR10, 0x4 ;  /* 0x0000000a1e1a7c11 */ /* 0x000fc8000f8020ff */
[----:B------:R-:W-:-:S05]  /*0f80*/  LEA.HI.X R27, R30, UR11, R31, 0x4, P0 ;  /* 0x0000000b1e1b7c11 */ /* 0x000fca00080f241f */
[----:B------:R-:W4:Y:S04]  /*0f90*/  LDG.E.64 R38, desc[UR6][R26.64] ;  /* 0x000000061a267981 */ /* 0x000f28000c1e1b00 */
[----:B------:R0:W5:Y:S01]  /*0fa0*/  LDG.E.64 R32, desc[UR6][R26.64+0x8] ;  /* 0x000008061a207981 */ /* 0x000162000c1e1b00 */
[----:B----4-:R-:W-:-:S05]  /*0fb0*/  SHF.L.U32 R20, R38, 0x10, RZ ;  /* 0x0000001026147819 */ /* 0x010fca00000006ff */
[----:B01----:R-:W-:-:S07]  /*0fc0*/  FMUL.FTZ R20, R20, UR12 ;  /* 0x0000000c14147c20 */ /* 0x003fce0008410000 */
.L_x_3398:
[----:B-1----:R-:W-:Y:S05]  /*0fd0*/  BSYNC.RECONVERGENT B1 ;  /* 0x0000000000017941 */ /* 0x002fea0003800200 */
.L_x_3397:
[----:B------:R-:W-:Y:S01]  /*0fe0*/  @P1 PRMT R23, R38, 0x7632, R23 ;  /* 0x0000763226171816 */ /* 0x000fe20000000017 */
[----:B------:R-:W1:Y:S01]  /*0ff0*/  @P1 LDC R26, c[0x0][0x40c] ;  /* 0x00010300ff1a1b82 */ /* 0x000e620000000800 */
[----:B------:R-:W-:Y:S01]  /*1000*/  MOV R21, RZ ;  /* 0x000000ff00157202 */ /* 0x000fe20000000f00 */
[----:B------:R-:W-:Y:S01]  /*1010*/  IMAD R40, R3, UR14, RZ ;  /* 0x0000000e03287c24 */ /* 0x000fe2000f8e02ff */
[----:B------:R-:W-:Y:S02]  /*1020*/  @P1 SHF.L.U32 R23, R23, 0x10, RZ ;  /* 0x0000001017171819 */ /* 0x000fe400000006ff */
[----:B------:R-:W-:Y:S02]  /*1030*/  PRMT R34, R39, 0x7632, R34 ;  /* 0x0000763227227816 */ /* 0x000fe40000000022 */
[----:B------:R-:W-:Y:S01]  /*1040*/  MOV R25, RZ ;  /* 0x000000ff00197202 */ /* 0x000fe20000000f00 */
[----:B--2---:R-:W-:Y:S01]  /*1050*/  @P1 FMUL.FTZ R21, R23, R28 ;  /* 0x0000001c17151220 */ /* 0x004fe20000410000 */
[----:B-----5:R-:W-:Y:S01]  /*1060*/  PRMT R28, R32, 0x7632, R28 ;  /* 0x00007632201c7816 */ /* 0x020fe2000000001c */
[----:B------:R-:W2:Y:S01]  /*1070*/  @P1 LDC R27, c[0x0][0x40c] ;  /* 0x00010300ff1b1b82 */ /* 0x000ea20000000800 */
[----:B------:R-:W-:Y:S01]  /*1080*/  @P1 SHF.L.U32 R35, R34, 0x10, RZ ;  /* 0x0000001022231819 */ /* 0x000fe200000006ff */
[----:B------:R-:W-:Y:S01]  /*1090*/  HFMA2 R23, -RZ, RZ, 0, 0 ;  /* 0x00000000ff177431 */ /* 0x000fe200000001ff */
[----:B------:R-:W-:-:S02]  /*10a0*/  @P1 SHF.L.U32 R37, R28, 0x10, RZ ;  /* 0x000000101c251819 */ /* 0x000fc400000006ff */
[----:B------:R-:W-:-:S03]  /*10b0*/  @P1 SHF.L.U32 R36, R39, 0x10, RZ ;  /* 0x0000001027241819 */ /* 0x000fc600000006ff */
[----:B------:R-:W4:Y:S01]  /*10c0*/  LDC.64 R30, c[0x0][0x3a8] ;  /* 0x0000ea00ff1e7b82 */ /* 0x000f220000000a00 */
[----:B0-----:R-:W-:Y:S01]  /*10d0*/  @P1 FMUL.FTZ R23, R35, R22 ;  /* 0x0000001623171220 */ /* 0x001fe20000410000 */
[----:B---3--:R-:W-:Y:S01]  /*10e0*/  @P1 FMUL.FTZ R25, R37, R24 ;  /* 0x0000001825191220 */ /* 0x008fe20000410000 */
[----:B------:R-:W-:Y:S01]  /*10f0*/  @P1 SHF.L.U32 R35, R32, 0x10, RZ ;  /* 0x0000001020231819 */ /* 0x000fe200000006ff */
[----:B------:R-:W-:Y:S01]  /*1100*/  HFMA2 R22, -RZ, RZ, 0, 0 ;  /* 0x00000000ff167431 */ /* 0x000fe200000001ff */
[----:B------:R-:W-:Y:S02]  /*1110*/  SHF.R.S32.HI R37, RZ, 0x1f, R40 ;  /* 0x0000001fff257819 */ /* 0x000fe40000011428 */
[----:B------:R-:W-:Y:S01]  /*1120*/  MOV R24, RZ ;  /* 0x000000ff00187202 */ /* 0x000fe20000000f00 */
[----:B------:R-:W0:Y:S01]  /*1130*/  @P1 LDC R34, c[0x0][0x40c] ;  /* 0x00010300ff221b82 */ /* 0x000e220000000800 */
[----:B------:R-:W-:Y:S01]  /*1140*/  LEA.HI R37, R37, R40, RZ, 0x3 ;  /* 0x0000002825257211 */ /* 0x000fe200078f18ff */
[----:B-1----:R-:W-:Y:S01]  /*1150*/  @P1 FMUL.FTZ R24, R35, R26 ;  /* 0x0000001a23181220 */ /* 0x002fe20000410000 */
[----:B------:R-:W-:-:S02]  /*1160*/  PRMT R35, R33, 0x7632, R35 ;  /* 0x0000763221237816 */ /* 0x000fc40000000023 */
[----:B------:R-:W-:Y:S02]  /*1170*/  LEA.HI.SX32 R41, R37, R0, 0x1d ;  /* 0x0000000025297211 */ /* 0x000fe400078feaff */
[----:B------:R-:W-:Y:S01]  /*1180*/  @P1 SHF.L.U32 R37, R33, 0x10, RZ ;  /* 0x0000001021251819 */ /* 0x000fe200000006ff */
[----:B------:R-:W1:Y:S01]  /*1190*/  @P1 LDC R28, c[0x0][0x40c] ;  /* 0x00010300ff1c1b82 */ /* 0x000e620000000800 */
[----:B------:R-:W-:Y:S01]  /*11a0*/  @P1 SHF.L.U32 R35, R35, 0x10, RZ ;  /* 0x0000001023231819 */ /* 0x000fe200000006ff */
[----:B--2---:R-:W-:Y:S01]  /*11b0*/  @P1 FMUL.FTZ R22, R36, R27 ;  /* 0x0000001b24161220 */ /* 0x004fe20000410000 */
[----:B------:R-:W-:Y:S01]  /*11c0*/  CS2R R26, SRZ ;  /* 0x00000000001a7805 */ /* 0x000fe2000001ff00 */
[----:B----4-:R-:W-:-:S05]  /*11d0*/  IMAD.WIDE.U32 R30, R41, 0x20, R30 ;  /* 0x00000020291e7825 */ /* 0x010fca00078e001e */
[----:B------:R2:W-:Y:S01]  /*11e0*/  STG.E.128 desc[UR6][R30.64], R20 ;  /* 0x000000141e007986 */ /* 0x0005e2000c101d06 */
[----:B0-----:R-:W-:Y:S01]  /*11f0*/  @P1 FMUL.FTZ R26, R37, R34 ;  /* 0x00000022251a1220 */ /* 0x001fe20000410000 */
[----:B-1----:R-:W-:-:S05]  /*1200*/  @P1 FMUL.FTZ R27, R35, R28 ;  /* 0x0000001c231b1220 */ /* 0x002fca0000410000 */
[----:B------:R2:W-:Y:S02]  /*1210*/  STG.E.128 desc[UR6][R30.64+0x10], R24 ;  /* 0x000010181e007986 */ /* 0x0005e4000c101d06 */
.L_x_3396:
[----:B01----:R-:W-:Y:S05]  /*1220*/  BSYNC.RECONVERGENT B0 ;  /* 0x0000000000007941 */ /* 0x003fea0003800200 */
.L_x_3395:
[----:B------:R-:W-:Y:S01]  /*1230*/  FADD.FTZ R28, RZ, R20 ;  /* 0x00000014ff1c7221 */ /* 0x000fe20000010000 */
[C---:B--2---:R-:W-:Y:S01]  /*1240*/  IADD3 R30, PT, PT, R2.reuse, 0x20, RZ ;  /* 0x00000020021e7810 */ /* 0x044fe20007ffe0ff */
        /* <DEDUP_REMOVED lines=52> */
.L_x_3425:
        /* <DEDUP_REMOVED lines=17> */
[----:B-1----:R-:W-:-:S05]  /*16a0*/  FSEL R30, R30, RZ, !P2 ;  /* 0x000000ff1e1e7208 */ /* 0x002fca0005000000 */
[--C-:B------:R-:W-:Y:S01]  /*16b0*/  FADD.FTZ R34, R26, -R30.reuse ;  /* 0x8000001e1a227221 */ /* 0x100fe20000010000 */
[--C-:B------:R-:W-:Y:S01]  /*16c0*/  FADD.FTZ R36, R27, -R30.reuse ;  /* 0x8000001e1b247221 */ /* 0x100fe20000010000 */
[--C-:B------:R-:W-:Y:S01]  /*16d0*/  FADD.FTZ R35, R20, -R30.reuse ;  /* 0x8000001e14237221 */ /* 0x100fe20000010000 */
[--C-:B------:R-:W-:Y:S01]  /*16e0*/  FADD.FTZ R45, R21, -R30.reuse ;  /* 0x8000001e152d7221 */ /* 0x100fe20000010000 */
[--C-:B------:R-:W-:Y:S01]  /*16f0*/  FADD.FTZ R37, R22, -R30.reuse ;  /* 0x8000001e16257221 */ /* 0x100fe20000010000 */
[--C-:B0-----:R-:W-:Y:S01]  /*1700*/  FADD.FTZ R43, R23, -R30.reuse ;  /* 0x8000001e172b7221 */ /* 0x101fe20000010000 */
[--C-:B------:R-:W-:Y:S01]  /*1710*/  FADD.FTZ R41, R24, -R30.reuse ;  /* 0x8000001e18297221 */ /* 0x100fe20000010000 */
[----:B------:R-:W-:Y:S01]  /*1720*/  FADD.FTZ R31, R25, -R30 ;  /* 0x8000001e191f7221 */ /* 0x000fe20000010000 */
[C---:B------:R-:W-:Y:S01]  /*1730*/  FMUL.FTZ R30, R28.reuse, R34 ;  /* 0x000000221c1e7220 */ /* 0x040fe20000410000 */
[C---:B------:R-:W-:Y:S01]  /*1740*/  FMUL.FTZ R36, R28.reuse, R36 ;  /* 0x000000241c247220 */ /* 0x040fe20000410000 */
[C---:B------:R-:W-:Y:S01]  /*1750*/  FMUL.FTZ R34, R28.reuse, R45 ;  /* 0x0000002d1c227220 */ /* 0x040fe20000410000 */
[----:B------:R-:W-:Y:S01]  /*1760*/  FMUL.FTZ R40, R28, R31 ;  /* 0x0000001f1c287220 */ /* 0x000fe20000410000 */
[----:B------:R-:W-:Y:S01]  /*1770*/  FFMA.FTZ R30, R18, R30, R10 ;  /* 0x0000001e121e7223 */ /* 0x000fe2000001000a */
[----:B------:R-:W-:Y:S01]  /*1780*/  FFMA.FTZ R45, R19, R36, R11 ;  /* 0x00000024132d7223 */ /* 0x000fe2000001000b */
[C---:B------:R-:W-:Y:S01]  /*1790*/  FMUL.FTZ R35, R28.reuse, R35 ;  /* 0x000000231c237220 */ /* 0x040fe20000410000 */
[C---:B------:R-:W-:Y:S01]  /*17a0*/  FMUL.FTZ R37, R28.reuse, R37 ;  /* 0x000000251c257220 */ /* 0x040fe20000410000 */
[C---:B------:R-:W-:Y:S01]  /*17b0*/  FMUL.FTZ R36, R28.reuse, R43 ;  /* 0x0000002b1c247220 */ /* 0x040fe20000410000 */
[----:B------:R-:W-:Y:S01]  /*17c0*/  FMUL.FTZ R41, R28, R41 ;  /* 0x000000291c297220 */ /* 0x000fe20000410000 */
[----:B------:R-:W-:Y:S01]  /*17d0*/  F2FP.BF16.F32.PACK_AB R31, R45, R30 ;  /* 0x0000001e2d1f723e */ /* 0x000fe200000010ff */
[----:B------:R-:W-:Y:S01]  /*17e0*/  FFMA.FTZ R43, R17, R40, R9 ;  /* 0x00000028112b7223 */ /* 0x000fe20000010009 */
[----:B------:R-:W-:Y:S01]  /*17f0*/  IADD3 R30, PT, PT, R29, -0x1, RZ ;  /* 0xffffffff1d1e7810 */ /* 0x000fe20007ffe0ff */
[----:B------:R-:W-:Y:S01]  /*1800*/  FFMA.FTZ R42, R16, R41, R8 ;  /* 0x00000029102a7223 */ /* 0x000fe20000010008 */
[----:B------:R-:W0:Y:S01]  /*1810*/  LDC.64 R28, c[0x0][0x428] ;  /* 0x00010a00ff1c7b82 */ /* 0x000e220000000a00 */
[----:B------:R-:W-:Y:S01]  /*1820*/  FFMA.FTZ R40, R12, R35, R4 ;  /* 0x000000230c287223 */ /* 0x000fe20000010004 */
[----:B------:R-:W-:Y:S01]  /*1830*/  FFMA.FTZ R36, R15, R36, R7 ;  /* 0x000000240f247223 */ /* 0x000fe20000010007 */
[----:B------:R-:W-:-:S05]  /*1840*/  IMAD R30, R30, UR14, RZ ;  /* 0x0000000e1e1e7c24 */ /* 0x000fca000f8e02ff */
[----:B------:R-:W-:-:S04]  /*1850*/  SHF.R.S32.HI R41, RZ, 0x1f, R30 ;  /* 0x0000001fff297819 */ /* 0x000fc8000001141e */
[----:B------:R-:W-:Y:S01]  /*1860*/  LEA.HI R45, R41, R30, RZ, 0x3 ;  /* 0x0000001e292d7211 */ /* 0x000fe200078f18ff */
[----:B------:R-:W-:Y:S01]  /*1870*/  FFMA.FTZ R41, R14, R37, R6 ;  /* 0x000000250e297223 */ /* 0x000fe20000010006 */
[----:B------:R-:W-:Y:S01]  /*1880*/  FFMA.FTZ R37, R13, R34, R5 ;  /* 0x000000220d257223 */ /* 0x000fe20000010005 */
[----:B------:R-:W-:Y:S02]  /*1890*/  F2FP.BF16.F32.PACK_AB R30, R43, R42 ;  /* 0x0000002a2b1e723e */ /* 0x000fe400000010ff */
[----:B------:R-:W-:-:S05]  /*18a0*/  LEA.HI.SX32 R35, R45, R0, 0x1d ;  /* 0x000000002d237211 */ /* 0x000fca00078feaff */
[----:B0-----:R-:W-:Y:S01]  /*18b0*/  IMAD.WIDE.U32 R34, R35, 0x10, R28 ;  /* 0x0000001023227825 */ /* 0x001fe200078e001c */
[----:B------:R-:W-:Y:S02]  /*18c0*/  F2FP.BF16.F32.PACK_AB R29, R36, R41 ;  /* 0x00000029241d723e */ /* 0x000fe400000010ff */
[----:B------:R-:W-:-:S05]  /*18d0*/  F2FP.BF16.F32.PACK_AB R28, R37, R40 ;  /* 0x00000028251c723e */ /* 0x000fca00000010ff */
[----:B------:R2:W-:Y:S02]  /*18e0*/  STG.E.128 desc[UR6][R34.64], R28 ;  /* 0x0000001c22007986 */ /* 0x0005e4000c101d06 */
.L_x_3401:
[----:B------:R-:W-:Y:S05]  /*18f0*/  BSYNC.RECONVERGENT B0 ;  /* 0x0000000000007941 */ /* 0x000fea0003800200 */
.L_x_3400:
[----:B-12---:R-:W1:Y:S02]  /*1900*/  LDC.64 R28, c[0x0][0x380] ;  /* 0x0000e000ff1c7b82 */ /* 0x006e640000000a00 */
[----:B-1----:R-:W-:-:S04]  /*1910*/  LEA R3, R28, R3, 0x2 ;  /* 0x000000031c037211 */ /* 0x002fc800078e10ff */
[----:B------:R-:W-:-:S13]  /*1920*/  ISETP.GE.AND P0, PT, R3, R29, PT ;  /* 0x0000001d0300720c */ /* 0x000fda0003f06270 */
[----:B------:R-:W-:Y:S05]  /*1930*/  @!P0 BRA `(.L_x_3388) ;  /* 0xfffffff4002c8947 */ /* 0x000fea000383ffff */
[----:B------:R-:W-:Y:S05]  /*1940*/  EXIT ;  /* 0x000000000000794d */ /* 0x000fea0003800000 */
.L_x_3391:
[----:B------:R-:W-:Y:S01]  /*1950*/  HFMA2 R35, -RZ, RZ, 0, 5.9604644775390625e-08 ;  /* 0x00000001ff237431 */ /* 0x000fe200000001ff */
[----:B------:R-:W-:Y:S01]  /*1960*/  BSSY B0, `(.L_x_3402) ;  /* 0x0000006000007945 */ /* 0x000fe20003800000 */
[----:B------:R-:W-:Y:S02]  /*1970*/  MOV R34, 0x1f ;  /* 0x0000001f00227802 */ /* 0x000fe40000000f00 */
[----:B------:R-:W-:-:S07]  /*1980*/  MOV R37, 0xffffffff ;  /* 0xffffffff00257802 */ /* 0x000fce0000000f00 */
[----:B-----5:R-:W-:Y:S05]  /*1990*/  WARPSYNC.COLLECTIVE R37, `(.L_x_3403) ;  /* 0x0000000025087348 */ /* 0x020fea0003c00000 */
[----:B------:R0:W1:Y:S02]  /*19a0*/  SHFL.BFLY P0, R40, R36, R35, R34 ;  /* 0x0c00002324287389 */ /* 0x0000640000000022 */
[----:B01---5:R-:W-:Y:S05]  /*19b0*/  ENDCOLLECTIVE ;  /* 0x000000000000791b */ /* 0x023fea0003800000 */
.L_x_3403:
[----:B------:R-:W-:Y:S05]  /*19c0*/  BSYNC B0 ;  /* 0x0000000000007941 */ /* 0x000fea0003800000 */
.L_x_3402:
        /* <DEDUP_REMOVED lines=8> */
.L_x_3404:
[----:B------:R-:W-:Y:S02]  /*1a50*/  HFMA2 R35, -RZ, RZ, 0, 2.384185791015625e-07 ;  /* 0x00000004ff237431 */ /* 0x000fe400000001ff */
[----:B------:R-:W-:-:S05]  /*1a60*/  FADD.FTZ R42, R36, R40 ;  /* 0x00000028242a7221 */ /* 0x000fca0000010000 */
[----:B------:R-:W-:-:S07]  /*1a70*/  MOV R36, R42 ;  /* 0x0000002a00247202 */ /* 0x000fce0000000f00 */
[----:B------:R-:W-:Y:S05]  /*1a80*/  WARPSYNC.COLLECTIVE R37, `(.L_x_3405) ;  /* 0x0000000025087348 */ /* 0x000fea0003c00000 */
[----:B------:R0:W1:Y:S02]  /*1a90*/  SHFL.BFLY P0, R40, R36, R35, R34 ;  /* 0x0c00002324287389 */ /* 0x0000640000000022 */
[----:B01----:R-:W-:Y:S05]  /*1aa0*/  ENDCOLLECTIVE ;  /* 0x000000000000791b */ /* 0x003fea0003800000 */
.L_x_3405:
[----:B------:R-:W-:Y:S02]  /*1ab0*/  HFMA2 R35, -RZ, RZ, 0, 4.76837158203125e-07 ;  /* 0x00000008ff237431 */ /* 0x000fe400000001ff */
[----:B------:R-:W-:-:S05]  /*1ac0*/  FADD.FTZ R43, R42, R40 ;  /* 0x000000282a2b7221 */ /* 0x000fca0000010000 */
[----:B------:R-:W-:-:S07]  /*1ad0*/  MOV R36, R43 ;  /* 0x0000002b00247202 */ /* 0x000fce0000000f00 */
[----:B------:R-:W-:Y:S05]  /*1ae0*/  WARPSYNC.COLLECTIVE R37, `(.L_x_3406) ;  /* 0x0000000025087348 */ /* 0x000fea0003c00000 */
[----:B------:R0:W1:Y:S02]  /*1af0*/  SHFL.BFLY P0, R40, R36, R35, R34 ;  /* 0x0c00002324287389 */ /* 0x0000640000000022 */
[----:B01----:R-:W-:Y:S05]  /*1b00*/  ENDCOLLECTIVE ;  /* 0x000000000000791b */ /* 0x003fea0003800000 */
.L_x_3406:
[----:B------:R-:W-:Y:S02]  /*1b10*/  HFMA2 R35, -RZ, RZ, 0, 9.5367431640625e-07 ;  /* 0x00000010ff237431 */ /* 0x000fe400000001ff */
[----:B------:R-:W-:-:S05]  /*1b20*/  FADD.FTZ R44, R43, R40 ;  /* 0x000000282b2c7221 */ /* 0x000fca0000010000 */
[----:B------:R-:W-:-:S07]  /*1b30*/  MOV R36, R44 ;  /* 0x0000002c00247202 */ /* 0x000fce0000000f00 */
[----:B------:R-:W-:Y:S05]  /*1b40*/  WARPSYNC.COLLECTIVE R37, `(.L_x_3407) ;  /* 0x0000000025087348 */ /* 0x000fea0003c00000 */
[----:B------:R0:W1:Y:S02]  /*1b50*/  SHFL.BFLY P0, R40, R36, R35, R34 ;  /* 0x0c00002324287389 */ /* 0x0000640000000022 */
[----:B01----:R-:W-:Y:S05]  /*1b60*/  ENDCOLLECTIVE ;  /* 0x000000000000791b */ /* 0x003fea0003800000 */
.L_x_3407:
        /* <DEDUP_REMOVED lines=23> */
.L_x_3408:
[----:B------:R-:W-:Y:S02]  /*1ce0*/  HFMA2 R35, -RZ, RZ, 0, 1.1920928955078125e-07 ;  /* 0x00000002ff237431 */ /* 0x000fe400000001ff */
[----:B------:R-:W-:-:S05]  /*1cf0*/  FADD.FTZ R32, R36, R40 ;  /* 0x0000002824207221 */ /* 0x000fca0000010000 */
[----:B------:R-:W-:-:S07]  /*1d00*/  MOV R36, R32 ;  /* 0x0000002000247202 */ /* 0x000fce0000000f00 */
[----:B------:R-:W-:Y:S05]  /*1d10*/  WARPSYNC.COLLECTIVE R37, `(.L_x_3409) ;  /* 0x0000000025087348 */ /* 0x000fea0003c00000 */
[----:B------:R0:W1:Y:S02]  /*1d20*/  SHFL.BFLY P0, R40, R36, R35, R34 ;  /* 0x0c00002324287389 */ /* 0x0000640000000022 */
[----:B01----:R-:W-:Y:S05]  /*1d30*/  ENDCOLLECTIVE ;  /* 0x000000000000791b */ /* 0x003fea0003800000 */
.L_x_3409:
[----:B------:R-:W-:Y:S02]  /*1d40*/  HFMA2 R35, -RZ, RZ, 0, 2.384185791015625e-07 ;  /* 0x00000004ff237431 */ /* 0x000fe400000001ff */
[----:B------:R-:W-:-:S05]  /*1d50*/  FADD.FTZ R42, R32, R40 ;  /* 0x00000028202a7221 */ /* 0x000fca0000010000 */
[----:B------:R-:W-:-:S07]  /*1d60*/  MOV R36, R42 ;  /* 0x0000002a00247202 */ /* 0x000fce0000000f00 */
[----:B------:R-:W-:Y:S05]  /*1d70*/  WARPSYNC.COLLECTIVE R37, `(.L_x_3410) ;  /* 0x0000000025087348 */ /* 0x000fea0003c00000 */
[----:B------:R0:W1:Y:S02]  /*1d80*/  SHFL.BFLY P0, R40, R36, R35, R34 ;  /* 0x0c00002324287389 */ /* 0x0000640000000022 */
[----:B01----:R-:W-:Y:S05]  /*1d90*/  ENDCOLLECTIVE ;  /* 0x000000000000791b */ /* 0x003fea0003800000 */
.L_x_3410:
[----:B------:R-:W-:Y:S02]  /*1da0*/  HFMA2 R35, -RZ, RZ, 0, 4.76837158203125e-07 ;  /* 0x00000008ff237431 */ /* 0x000fe400000001ff */
[----:B------:R-:W-:-:S05]  /*1db0*/  FADD.FTZ R43, R42, R40 ;  /* 0x000000282a2b7221 */ /* 0x000fca0000010000 */
[----:B------:R-:W-:-:S07]  /*1dc0*/  MOV R36, R43 ;  /* 0x0000002b00247202 */ /* 0x000fce0000000f00 */
[----:B------:R-:W-:Y:S05]  /*1dd0*/  WARPSYNC.COLLECTIVE R37, `(.L_x_3411) ;  /* 0x0000000025087348 */ /* 0x000fea0003c00000 */
[----:B------:R0:W1:Y:S02]  /*1de0*/  SHFL.BFLY P0, R40, R36, R35, R34 ;  /* 0x0c00002324287389 */ /* 0x0000640000000022 */
[----:B01----:R-:W-:Y:S05]  /*1df0*/  ENDCOLLECTIVE ;  /* 0x000000000000791b */ /* 0x003fea0003800000 */
.L_x_3411:
[----:B------:R-:W-:Y:S02]  /*1e00*/  HFMA2 R35, -RZ, RZ, 0, 9.5367431640625e-07 ;  /* 0x00000010ff237431 */ /* 0x000fe400000001ff */
[----:B------:R-:W-:-:S05]  /*1e10*/  FADD.FTZ R44, R43, R40 ;  /* 0x000000282b2c7221 */ /* 0x000fca0000010000 */
[----:B------:R-:W-:-:S07]  /*1e20*/  MOV R36, R44 ;  /* 0x0000002c00247202 */ /* 0x000fce0000000f00 */
[----:B------:R-:W-:Y:S05]  /*1e30*/  WARPSYNC.COLLECTIVE R37, `(.L_x_3412) ;  /* 0x0000000025087348 */ /* 0x000fea0003c00000 */
[----:B------:R0:W1:Y:S02]  /*1e40*/  SHFL.BFLY P0, R40, R36, R35, R34 ;  /* 0x0c00002324287389 */ /* 0x0000640000000022 */
[----:B01----:R-:W-:Y:S05]  /*1e50*/  ENDCOLLECTIVE ;  /* 0x000000000000791b */ /* 0x003fea0003800000 */
.L_x_3412:
[----:B------:R-:W-:Y:S05]  /*1e60*/  BRA `(.L_x_3413) ;  /* 0xffffffe800f07947 */ /* 0x000fea000383ffff */
.L_x_3399:
[----:B------:R-:W-:Y:S01]  /*1e70*/  HFMA2 R34, -RZ, RZ, 0, 1.847743988037109375e-06 ;  /* 0x0000001fff227431 */ /* 0x000fe200000001ff */
[----:B------:R-:W-:Y:S01]  /*1e80*/  BSSY B0, `(.L_x_3414) ;  /* 0x0000006000007945 */ /* 0x000fe20003800000 */
[----:B------:R-:W-:Y:S02]  /*1e90*/  MOV R35, 0x1 ;  /* 0x0000000100237802 */ /* 0x000fe40000000f00 */
[----:B------:R-:W-:-:S07]  /*1ea0*/  MOV R37, 0xffffffff ;  /* 0xffffffff00257802 */ /* 0x000fce0000000f00 */
[----:B-----5:R-:W-:Y:S05]  /*1eb0*/  WARPSYNC.COLLECTIVE R37, `(.L_x_3415) ;  /* 0x0000000025087348 */ /* 0x020fea0003c00000 */
[----:B------:R0:W1:Y:S02]  /*1ec0*/  SHFL.BFLY P0, R40, R36, R35, R34 ;  /* 0x0c00002324287389 */ /* 0x0000640000000022 */
[----:B01---5:R-:W-:Y:S05]  /*1ed0*/  ENDCOLLECTIVE ;  /* 0x000000000000791b */ /* 0x023fea0003800000 */
.L_x_3415:
[----:B------:R-:W-:Y:S05]  /*1ee0*/  BSYNC B0 ;  /* 0x0000000000007941 */ /* 0x000fea0003800000 */
.L_x_3414:
        /* <DEDUP_REMOVED lines=8> */
.L_x_3416:
[----:B------:R-:W-:Y:S02]  /*1f70*/  HFMA2 R35, -RZ, RZ, 0, 2.384185791015625e-07 ;  /* 0x00000004ff237431 */ /* 0x000fe400000001ff */
[----:B------:R-:W-:-:S05]  /*1f80*/  FADD.FTZ R41, R36, R40 ;  /* 0x0000002824297221 */ /* 0x000fca0000010000 */
[----:B------:R-:W-:-:S07]  /*1f90*/  MOV R36, R41 ;  /* 0x0000002900247202 */ /* 0x000fce0000000f00 */
[----:B------:R-:W-:Y:S05]  /*1fa0*/  WARPSYNC.COLLECTIVE R37, `(.L_x_3417) ;  /* 0x0000000025087348 */ /* 0x000fea0003c00000 */
[----:B------:R0:W1:Y:S02]  /*1fb0*/  SHFL.BFLY P0, R40, R36, R35, R34 ;  /* 0x0c00002324287389 */ /* 0x0000640000000022 */
[----:B01----:R-:W-:Y:S05]  /*1fc0*/  ENDCOLLECTIVE ;  /* 0x000000000000791b */ /* 0x003fea0003800000 */
.L_x_3417:
[----:B------:R-:W-:Y:S02]  /*1fd0*/  HFMA2 R35, -RZ, RZ, 0, 4.76837158203125e-07 ;  /* 0x00000008ff237431 */ /* 0x000fe400000001ff */
[----:B------:R-:W-:-:S05]  /*1fe0*/  FADD.FTZ R42, R41, R40 ;  /* 0x00000028292a7221 */ /* 0x000fca0000010000 */
[----:B------:R-:W-:-:S07]  /*1ff0*/  MOV R36, R42 ;  /* 0x0000002a00247202 */ /* 0x000fce0000000f00 */
[----:B------:R-:W-:Y:S05]  /*2000*/  WARPSYNC.COLLECTIVE R37, `(.L_x_3418) ;  /* 0x0000000025087348 */ /* 0x000fea0003c00000 */
[----:B------:R0:W1:Y:S02]  /*2010*/  SHFL.BFLY P0, R40, R36, R35, R34 ;  /* 0x0c00002324287389 */ /* 0x0000640000000022 */
[----:B01----:R-:W-:Y:S05]  /*2020*/  ENDCOLLECTIVE ;  /* 0x000000000000791b */ /* 0x003fea0003800000 */
.L_x_3418:
[----:B------:R-:W-:Y:S02]  /*2030*/  HFMA2 R35, -RZ, RZ, 0, 9.5367431640625e-07 ;  /* 0x00000010ff237431 */ /* 0x000fe400000001ff */
[----:B------:R-:W-:-:S05]  /*2040*/  FADD.FTZ R43, R42, R40 ;  /* 0x000000282a2b7221 */ /* 0x000fca0000010000 */
[----:B------:R-:W-:-:S07]  /*2050*/  MOV R36, R43 ;  /* 0x0000002b00247202 */ /* 0x000fce0000000f00 */
[----:B------:R-:W-:Y:S05]  /*2060*/  WARPSYNC.COLLECTIVE R37, `(.L_x_3419) ;  /* 0x0000000025087348 */ /* 0x000fea0003c00000 */
[----:B------:R0:W1:Y:S02]  /*2070*/  SHFL.BFLY P0, R40, R36, R35, R34 ;  /* 0x0c00002324287389 */ /* 0x0000640000000022 */
[----:B01----:R-:W-:Y:S05]  /*2080*/  ENDCOLLECTIVE ;  /* 0x000000000000791b */ /* 0x003fea0003800000 */
.L_x_3419:
        /* <DEDUP_REMOVED lines=23> */
.L_x_3420:
[----:B------:R-:W-:Y:S02]  /*2200*/  HFMA2 R35, -RZ, RZ, 0, 1.1920928955078125e-07 ;  /* 0x00000002ff237431 */ /* 0x000fe400000001ff */
[----:B------:R-:W-:-:S05]  /*2210*/  FADD.FTZ R28, R36, R40 ;  /* 0x00000028241c7221 */ /* 0x000fca0000010000 */
[----:B------:R-:W-:-:S07]  /*2220*/  MOV R36, R28 ;  /* 0x0000001c00247202 */ /* 0x000fce0000000f00 */
[----:B------:R-:W-:Y:S05]  /*2230*/  WARPSYNC.COLLECTIVE R37, `(.L_x_3421) ;  /* 0x0000000025087348 */ /* 0x000fea0003c00000 */
[----:B------:R0:W1:Y:S02]  /*2240*/  SHFL.BFLY P0, R40, R36, R35, R34 ;  /* 0x0c00002324287389 */ /* 0x0000640000000022 */
[----:B01----:R-:W-:Y:S05]  /*2250*/  ENDCOLLECTIVE ;  /* 0x000000000000791b */ /* 0x003fea0003800000 */
.L_x_3421:
[----:B------:R-:W-:Y:S02]  /*2260*/  HFMA2 R35, -RZ, RZ, 0, 2.384185791015625e-07 ;  /* 0x00000004ff237431 */ /* 0x000fe400000001ff */
[----:B------:R-:W-:-:S05]  /*2270*/  FADD.FTZ R41, R28, R40 ;  /* 0x000000281c297221 */ /* 0x000fca0000010000 */
[----:B------:R-:W-:-:S07]  /*2280*/  MOV R36, R41 ;  /* 0x0000002900247202 */ /* 0x000fce0000000f00 */
[----:B------:R-:W-:Y:S05]  /*2290*/  WARPSYNC.COLLECTIVE R37, `(.L_x_3422) ;  /* 0x0000000025087348 */ /* 0x000fea0003c00000 */
[----:B------:R0:W1:Y:S02]  /*22a0*/  SHFL.BFLY P0, R40, R36, R35, R34 ;  /* 0x0c00002324287389 */ /* 0x0000640000000022 */
[----:B01----:R-:W-:Y:S05]  /*22b0*/  ENDCOLLECTIVE ;  /* 0x000000000000791b */ /* 0x003fea0003800000 */
.L_x_3422:
[----:B------:R-:W-:Y:S02]  /*22c0*/  HFMA2 R35, -RZ, RZ, 0, 4.76837158203125e-07 ;  /* 0x00000008ff237431 */ /* 0x000fe400000001ff */
[----:B------:R-:W-:-:S05]  /*22d0*/  FADD.FTZ R42, R41, R40 ;  /* 0x00000028292a7221 */ /* 0x000fca0000010000 */
[----:B------:R-:W-:-:S07]  /*22e0*/  MOV R36, R42 ;  /* 0x0000002a00247202 */ /* 0x000fce0000000f00 */
[----:B------:R-:W-:Y:S05]  /*22f0*/  WARPSYNC.COLLECTIVE R37, `(.L_x_3423) ;  /* 0x0000000025087348 */ /* 0x000fea0003c00000 */
[----:B------:R0:W1:Y:S02]  /*2300*/  SHFL.BFLY P0, R40, R36, R35, R34 ;  /* 0x0c00002324287389 */ /* 0x0000640000000022 */
[----:B01----:R-:W-:Y:S05]  /*2310*/  ENDCOLLECTIVE ;  /* 0x000000000000791b */ /* 0x003fea0003800000 */
.L_x_3423:
[----:B------:R-:W-:Y:S02]  /*2320*/  HFMA2 R35, -RZ, RZ, 0, 9.5367431640625e-07 ;  /* 0x00000010ff237431 */ /* 0x000fe400000001ff */
[----:B------:R-:W-:-:S05]  /*2330*/  FADD.FTZ R43, R42, R40 ;  /* 0x000000282a2b7221 */ /* 0x000fca0000010000 */
[----:B------:R-:W-:-:S07]  /*2340*/  MOV R36, R43 ;  /* 0x0000002b00247202 */ /* 0x000fce0000000f00 */
[----:B------:R-:W-:Y:S05]  /*2350*/  WARPSYNC.COLLECTIVE R37, `(.L_x_3424) ;  /* 0x0000000025087348 */ /* 0x000fea0003c00000 */
[----:B------:R0:W1:Y:S02]  /*2360*/  SHFL.BFLY P0, R40, R36, R35, R34 ;  /* 0x0c00002324287389 */ /* 0x0000640000000022 */
[----:B01----:R-:W-:Y:S05]  /*2370*/  ENDCOLLECTIVE ;  /* 0x000000000000791b */ /* 0x003fea0003800000 */
.L_x_3424:
[----:B------:R-:W-:Y:S05]  /*2380*/  BRA `(.L_x_3425) ;  /* 0xfffffff000807947 */ /* 0x000fea000383ffff */
.L_x_3426:
        /* <DEDUP_REMOVED lines=15> */
.L_x_9101:


//--------------------- .text._ZN10layer_norm13ln_fwd_kernelINS_13Kernel_traitsIf13__nv_bfloat16fS2_fjLj256ELj1ELj4ELj1ELj16ENS_18Kernel_traits_baseILj256EfS2_fS2_fjLj128EEEEELb0ELb0ELb1ELb1EEEvNS_9FwdParamsE --------------------------
	.section	.text._ZN10layer_norm13ln_fwd_kernelINS_13Kernel_traitsIf13__nv_bfloat16fS2_fjLj256ELj1ELj4ELj1ELj16ENS_18Kernel_traits_baseILj256EfS2_fS2_fjLj128EEEEELb0ELb0ELb1ELb1EEEvNS_9FwdParamsE,"ax",@progbits
	.align	128
        .global         _ZN10layer_norm13ln_fwd_kernelINS_13Kernel_traitsIf13__nv_bfloat16fS2_fjLj256ELj1ELj4ELj1ELj16ENS_18Kernel_traits_baseILj256EfS2_fS2_fjLj128EEEEELb0ELb0ELb1ELb1EEEvNS_9FwdParamsE
        .type           _ZN10layer_norm13ln_fwd_kernelINS_13Kernel_traitsIf13__nv_bfloat16fS2_fjLj256ELj1ELj4ELj1ELj16ENS_18Kernel_traits_baseILj256EfS2_fS2_fjLj128EEEEELb0ELb0ELb1ELb1EEEvNS_9FwdParamsE,@function
        .size           _ZN10layer_norm13ln_fwd_kernelINS_13Kernel_traitsIf13__nv_bfloat16fS2_fjLj256ELj1ELj4ELj1ELj16ENS_18Kernel_traits_baseILj256EfS2_fS2_fjLj128EEEEELb0ELb0ELb1ELb1EEEvNS_9FwdParamsE,(.L_x_9102 - _ZN10layer_norm13ln_fwd_kernelINS_13Kernel_traitsIf13__nv_bfloat16fS2_fjLj256ELj1ELj4ELj1ELj16ENS_18Kernel_traits_baseILj256EfS2_fS2_fjLj128EEEEELb0ELb0ELb1ELb1EEEvNS_9FwdParamsE)
        .other          _ZN10layer_norm13ln_fwd_kernelINS_13Kernel_traitsIf13__nv_bfloat16fS2_fjLj256ELj1ELj4ELj1ELj16ENS_18Kernel_traits_baseILj256EfS2_fS2_fjLj128EEEEELb0ELb0ELb1ELb1EEEvNS_9FwdParamsE,@"STO_CUDA_ENTRY STV_DEFAULT"
_ZN10layer_norm13ln_fwd_kernelINS_13Kernel_traitsIf13__nv_bfloat16fS2_fjLj256ELj1ELj4ELj1ELj16ENS_18Kernel_traits_baseILj256EfS2_fS2_fjLj128EEEEELb0ELb0ELb1ELb1EEEvNS_9FwdParamsE:
.text._ZN10layer_norm13ln_fwd_kernelINS_13Kernel_traitsIf13__nv_bfloat16fS2_fjLj256ELj1ELj4ELj1ELj16ENS_18Kernel_traits_baseILj256EfS2_fS2_fjLj128EEEEELb0ELb0ELb1ELb1EEEvNS_9FwdParamsE:
        /* <DEDUP_REMOVED lines=36> */
.L_x_3431:
[----:B0-----:R-:W0:Y:S08]  /*0240*/  LDC.64 R32, c[0x0][0x3f0] ;  /* 0x0000fc00ff207b82 */ /* 0x001e300000000a00 */
[----:B------:R-:W1:Y:S01]  /*0250*/  LDC R37, c[0x0][0x388] ;  /* 0x0000e200ff257b82 */ /* 0x000e620000000800 */
[----:B------:R-:W-:-:S07]  /*0260*/  CS2R R8, SRZ ;  /* 0x0000000000087805 */ /* 0x000fce000001ff00 */
[----:B------:R-:W2:Y:S01]  /*0270*/  LDC.64 R34, c[0x0][0x3f8] ;  /* 0x0000fe00ff227b82 */ /* 0x000ea20000000a00 */
[----:B0-----:R-:W-:-:S06]  /*0280*/  IMAD.WIDE R32, R0, 0x4, R32 ;  /* 0x0000000400207825 */ /* 0x001fcc00078e0220 */
        /* <DEDUP_REMOVED lines=12> */
[----:B0-----:R-:W-:Y:S02]  /*0350*/  @P1 LEA R38, P0, R8, R4, 0x4 ;  /* 0x0000000408261211 */ /* 0x001fe400078020ff */
[----:B------:R-:W-:Y:S02]  /*0360*/  LEA.HI R3, R10, R3, RZ, 0x3 ;  /* 0x000000030a037211 */ /* 0x000fe400078f18ff */
[----:B------:R-:W-:Y:S02]  /*0370*/  @P1 LEA.HI.X R39, R8, R5, R9, 0x4, P0 ;  /* 0x0000000508271211 */ /* 0x000fe400000f2409 */
[----:B------:R-:W-:-:S03]  /*0380*/  LEA.HI.SX32 R3, R3, R2, 0x1d ;  /* 0x0000000203037211 */ /* 0x000fc600078feaff */
[----:B------:R0:W3:Y:S02]  /*0390*/  @P1 LDG.E.128 R12, desc[UR6][R38.64] ;  /* 0x00000006260c1981 */ /* 0x0000e4000c1e1d00 */
[----:B-1----:R-:W-:-:S05]  /*03a0*/  IMAD.WIDE.U32 R40, R3, 0x20, R6 ;  /* 0x0000002003287825 */ /* 0x002fca00078e0006 */
[----:B------:R-:W4:Y:S01]  /*03b0*/  LDG.E.128 R8, desc[UR6][R40.64] ;  /* 0x0000000628087981 */ /* 0x000f22000c1e1d00 */
[----:B------:R-:W-:Y:S01]  /*03c0*/  ISETP.GT.AND P0, PT, R32, RZ, PT ;  /* 0x000000ff2000720c */ /* 0x000fe20003f04270 */
[----:B--2---:R-:W-:Y:S01]  /*03d0*/  IMAD.WIDE R34, R0, 0x4, R34 ;  /* 0x0000000400227825 */ /* 0x004fe200078e0222 */
[----:B0-----:R-:W0:Y:S01]  /*03e0*/  @P1 LDC R39, c[0x0][0x40c] ;  /* 0x00010300ff271b82 */ /* 0x001e220000000800 */
[----:B------:R-:W2:Y:S04]  /*03f0*/  LDG.E.128 R4, desc[UR6][R40.64+0x10] ;  /* 0x0000100628047981 */ /* 0x000ea8000c1e1d00 */
[----:B-----5:R1:W5:Y:S01]  /*0400*/  LDG.E R36, desc[UR6][R34.64] ;  /* 0x0000000622247981 */ /* 0x020362000c1e1900 */
[----:B------:R-:W-:-:S05]  /*0410*/  UMOV UR4, 0xffffffff ;  /* 0xffffffff00047882 */ /* 0x000fca0000000000 */
[----:B------:R-:W4:Y:S08]  /*0420*/  @P0 LDC R33, c[0x0][0x40c] ;  /* 0x00010300ff210b82 */ /* 0x000f300000000800 */
[----:B------:R-:W0:Y:S08]  /*0430*/  @P0 LDC R42, c[0x0][0x40c] ;  /* 0x00010300ff2a0b82 */ /* 0x000e300000000800 */
[----:B------:R-:W2:Y:S08]  /*0440*/  @P0 LDC R44, c[0x0][0x40c] ;  /* 0x00010300ff2c0b82 */ /* 0x000eb00000000800 */
[----:B-1----:R-:W1:Y:S08]  /*0450*/  @P0 LDC R35, c[0x0][0x40c] ;  /* 0x00010300ff230b82 */ /* 0x002e700000000800 */
[----:B------:R-:W1:Y:S08]  /*0460*/  @P0 LDC R43, c[0x0][0x40c] ;  /* 0x00010300ff2b0b82 */ /* 0x000e700000000800 */
[----:B------:R-:W1:Y:S01]  /*0470*/  @P0 LDC R41, c[0x0][0x40c] ;  /* 0x00010300ff290b82 */ /* 0x000e620000000800 */
[----:B---3--:R-:W-:-:S02]  /*0480*/  @P0 PRMT R32, R12, 0x7632, R32 ;  /* 0x000076320c200816 */ /* 0x008fc40000000020 */
[----:B------:R-:W-:Y:S02]  /*0490*/  @P1 SHF.L.U32 R45, R12, 0x10, RZ ;  /* 0x000000100c2d1819 */ /* 0x000fe400000006ff */
[----:B------:R-:W-:Y:S02]  /*04a0*/  @P0 SHF.L.U32 R32, R32, 0x10, RZ ;  /* 0x0000001020200819 */ /* 0x000fe400000006ff */
[----:B------:R-:W-:-:S03]  /*04b0*/  @P0 PRMT R38, R15, 0x7632, R38 ;  /* 0x000076320f260816 */ /* 0x000fc60000000026 */
[----:B----4-:R-:W-:Y:S01]  /*04c0*/  @P0 FFMA.FTZ R9, R32, R33, R9 ;  /* 0x0000002120090223 */ /* 0x010fe20000010009 */
[----:B------:R-:W-:Y:S01]  /*04d0*/  @P0 PRMT R32, R13, 0x7632, R32 ;  /* 0x000076320d200816 */ /* 0x000fe20000000020 */
[----:B0-----:R-:W-:Y:S01]  /*04e0*/  @P1 FFMA.FTZ R8, R45, R39, R8 ;  /* 0x000000272d081223 */ /* 0x001fe20000010008 */
[----:B------:R-:W-:Y:S02]  /*04f0*/  @P0 PRMT R33, R14, 0x7632, R33 ;  /* 0x000076320e210816 */ /* 0x000fe40000000021 */
[----:B------:R-:W-:Y:S01]  /*0500*/  @P0 SHF.L.U32 R32, R32, 0x10, RZ ;  /* 0x0000001020200819 */ /* 0x000fe200000006ff */
[----:B------:R-:W-:Y:S01]  /*0510*/  FADD.FTZ R40, RZ, R8 ;  /* 0x00000008ff287221 */ /* 0x000fe20000010000 */
[----:B------:R-:W-:Y:S02]  /*0520*/  @P0 SHF.L.U32 R34, R33, 0x10, RZ ;  /* 0x0000001021220819 */ /* 0x000fe400000006ff */
[----:B------:R-:W-:Y:S01]  /*0530*/  @P0 SHF.L.U32 R39, R13, 0x10, RZ ;  /* 0x000000100d270819 */ /* 0x000fe200000006ff */
[----:B------:R-:W-:Y:S01]  /*0540*/  @P0 FFMA.FTZ R11, R32, R42, R11 ;  /* 0x0000002a200b0223 */ /* 0x000fe2000001000b */
[----:B------:R-:W-:Y:S01]  /*0550*/  @P0 SHF.L.U32 R45, R14, 0x10, RZ ;  /* 0x000000100e2d0819 */ /* 0x000fe200000006ff */
[----:B--2---:R-:W-:Y:S01]  /*0560*/  @P0 FFMA.FTZ R5, R34, R44, R5 ;  /* 0x0000002c22050223 */ /* 0x004fe20000010005 */
[----:B------:R-:W0:Y:S01]  /*0570*/  LDC.64 R32, c[0x0][0x3a8] ;  /* 0x0000ea00ff207b82 */ /* 0x000e220000000a00 */
[----:B-1----:R-:W-:Y:S01]  /*0580*/  @P0 FFMA.FTZ R10, R39, R35, R10 ;  /* 0x00000023270a0223 */ /* 0x002fe2000001000a */
[----:B------:R-:W-:Y:S01]  /*0590*/  @P0 SHF.L.U32 R35, R15, 0x10, RZ ;  /* 0x000000100f230819 */ /* 0x000fe200000006ff */
[----:B------:R-:W-:Y:S01]  /*05a0*/  @P0 FFMA.FTZ R4, R45, R43, R4 ;  /* 0x0000002b2d040223 */ /* 0x000fe20000010004 */
[----:B------:R-:W-:-:S02]  /*05b0*/  @P0 SHF.L.U32 R38, R38, 0x10, RZ ;  /* 0x0000001026260819 */ /* 0x000fc400000006ff */
[----:B------:R-:W-:Y:S01]  /*05c0*/  ISETP.NE.AND P1, PT, R2, RZ, PT ;  /* 0x000000ff0200720c */ /* 0x000fe20003f25270 */
[----:B------:R-:W-:Y:S01]  /*05d0*/  @P0 FFMA.FTZ R6, R35, R41, R6 ;  /* 0x0000002923060223 */ /* 0x000fe20000010006 */
[----:B------:R-:W1:Y:S01]  /*05e0*/  @P0 LDC R34, c[0x0][0x40c] ;  /* 0x00010300ff220b82 */ /* 0x000e620000000800 */
[----:B0-----:R-:W-:-:S04]  /*05f0*/  IMAD.WIDE.U32 R32, R3, 0x20, R32 ;  /* 0x0000002003207825 */ /* 0x001fc800078e0020 */
[----:B------:R-:W-:Y:S01]  /*0600*/  FADD.FTZ R3, R40, R9 ;  /* 0x0000000928037221 */ /* 0x000fe20000010000 */
[----:B------:R0:W-:Y:S01]  /*0610*/  STG.E.128 desc[UR6][R32.64], R8 ;  /* 0x0000000820007986 */ /* 0x0001e2000c101d06 */
[----:B-1----:R-:W-:Y:S02]  /*0620*/  @P0 FFMA.FTZ R7, R38, R34, R7 ;  /* 0x0000002226070223 */ /* 0x002fe40000010007 */
[----:B------:R-:W-:-:S03]  /*0630*/  FADD.FTZ R34, R3, R10 ;  /* 0x0000000a03227221 */ /* 0x000fc60000010000 */
        /* <DEDUP_REMOVED lines=44> */
.L_x_3446:
        /* <DEDUP_REMOVED lines=17> */
[----:B------:R-:W-:-:S03]  /*0a10*/  IADD3 R36, PT, PT, R36, -0x1, RZ ;  /* 0xffffffff24247810 */ /* 0x000fc60007ffe0ff */
[C---:B------:R-:W-:Y:S01]  /*0a20*/  FADD.FTZ R32, -R38.reuse, R8 ;  /* 0x0000000826207221 */ /* 0x040fe20000010100 */
[----:B------:R-:W-:Y:S01]  /*0a30*/  FADD.FTZ R34, -R38, R9 ;  /* 0x0000000926227221 */ /* 0x000fe20000010100 */
[----:B------:R-:W-:Y:S01]  /*0a40*/  IMAD R37, R36, R37, RZ ;  /* 0x0000002524257224 */ /* 0x000fe200078e02ff */
[----:B------:R-:W1:Y:S01]  /*0a50*/  LDC.64 R8, c[0x0][0x428] ;  /* 0x00010a00ff087b82 */ /* 0x000e620000000a00 */
[C---:B------:R-:W-:Y:S01]  /*0a60*/  FADD.FTZ R10, -R38.reuse, R10 ;  /* 0x0000000a260a7221 */ /* 0x040fe20000010100 */
[C---:B------:R-:W-:Y:S01]  /*0a70*/  FADD.FTZ R36, -R38.reuse, R11 ;  /* 0x0000000b26247221 */ /* 0x040fe20000010100 */
[C---:B------:R-:W-:Y:S01]  /*0a80*/  FADD.FTZ R40, -R38.reuse, R4 ;  /* 0x0000000426287221 */ /* 0x040fe20000010100 */
[C---:B------:R-:W-:Y:S01]  /*0a90*/  FADD.FTZ R42, -R38.reuse, R5 ;  /* 0x00000005262a7221 */ /* 0x040fe20000010100 */
[C---:B------:R-:W-:Y:S01]  /*0aa0*/  FADD.FTZ R44, -R38.reuse, R6 ;  /* 0x00000006262c7221 */ /* 0x040fe20000010100 */
[----:B------:R-:W-:Y:S01]  /*0ab0*/  FADD.FTZ R38, -R38, R7 ;  /* 0x0000000726267221 */ /* 0x000fe20000010100 */
[C---:B------:R-:W-:Y:S01]  /*0ac0*/  FMUL.FTZ R7, R3.reuse, R10 ;  /* 0x0000000a03077220 */ /* 0x040fe20000410000 */
[----:B------:R-:W-:Y:S01]  /*0ad0*/  SHF.R.S32.HI R10, RZ, 0x1f, R37 ;  /* 0x0000001fff0a7819 */ /* 0x000fe20000011425 */
[C---:B------:R-:W-:Y:S01]  /*0ae0*/  FMUL.FTZ R5, R3.reuse, R32 ;  /* 0x0000002003057220 */ /* 0x040fe20000410000 */
[C---:B------:R-:W-:Y:S01]  /*0af0*/  FMUL.FTZ R4, R3.reuse, R34 ;  /* 0x0000002203047220 */ /* 0x040fe20000410000 */
[C---:B------:R-:W-:Y:S01]  /*0b00*/  FMUL.FTZ R6, R3.reuse, R36 ;  /* 0x0000002403067220 */ /* 0x040fe20000410000 */
[C---:B------:R-:W-:Y:S01]  /*0b10*/  FMUL.FTZ R11, R3.reuse, R40 ;  /* 0x00000028030b7220 */ /* 0x040fe20000410000 */
        /* <DEDUP_REMOVED lines=19> */
.L_x_3430:
[----:B------:R-:W-:Y:S05]  /*0c50*/  BSYNC.RECONVERGENT B0 ;  /* 0x0000000000007941 */ /* 0x000fea0003800200 */
.L_x_3429:
[----:B-1----:R-:W1:Y:S02]  /*0c60*/  LDC.64 R4, c[0x0][0x380] ;  /* 0x0000e000ff047b82 */ /* 0x002e640000000a00 */
[----:B-1----:R-:W-:-:S04]  /*0c70*/  LEA R0, R4, R0, 0x2 ;  /* 0x0000000004007211 */ /* 0x002fc800078e10ff */
[----:B------:R-:W-:-:S13]  /*0c80*/  ISETP.GE.AND P0, PT, R0, R5, PT ;  /* 0x000000050000720c */ /* 0x000fda0003f06270 */
[----:B------:R-:W-:Y:S05]  /*0c90*/  @!P0 BRA `(.L_x_3431) ;  /* 0xfffffff400688947 */ /* 0x000fea000383ffff */
[----:B------:R-:W-:Y:S05]  /*0ca0*/  EXIT ;  /* 0x000000000000794d */ /* 0x000fea0003800000 */
.L_x_3427:
        /* <DEDUP_REMOVED lines=20> */
[----:B------:R-:W1:Y:S03]  /*0df0*/  @P1 LDC R9, c[0x0][0x40c] ;  /* 0x00010300ff091b82 */ /* 0x000e660000000800 */
[----:B------:R3:W4:Y:S01]  /*0e00*/  @P1 LDG.E.64 R36, desc[UR6][R4.64+0x8] ;  /* 0x0000080604241981 */ /* 0x000722000c1e1b00 */
[----:B--2---:R-:W-:-:S04]  /*0e10*/  IMAD.WIDE R34, R0, 0x4, R34 ;  /* 0x0000000400227825 */ /* 0x004fc800078e0222 */
[----:B------:R-:W2:Y:S01]  /*0e20*/  @P1 LDC R8, c[0x0][0x40c] ;  /* 0x00010300ff081b82 */ /* 0x000ea20000000800 */
[----:B------:R-:W-:Y:S01]  /*0e30*/  HFMA2 R7, -RZ, RZ, 0, 0 ;  /* 0x00000000ff077431 */ /* 0x000fe200000001ff */
[----:B-----5:R1:W5:Y:S01]  /*0e40*/  LDG.E R38, desc[UR6][R34.64] ;  /* 0x0000000622267981 */ /* 0x020362000c1e1900 */
[----:B------:R-:W-:Y:S01]  /*0e50*/  UMOV UR4, 0xffffffff ;  /* 0xffffffff00047882 */ /* 0x000fe20000000000 */
[----:B---3--:R-:W-:-:S04]  /*0e60*/  CS2R R4, SRZ ;  /* 0x0000000000047805 */ /* 0x008fc8000001ff00 */
[----:B------:R-:W3:Y:S01]  /*0e70*/  @P1 LDC R10, c[0x0][0x40c] ;  /* 0x00010300ff0a1b82 */ /* 0x000ee20000000800 */
[----:B----4-:R-:W-:Y:S02]  /*0e80*/  @P1 PRMT R6, R14, 0x7632, R6 ;  /* 0x000076320e061816 */ /* 0x010fe40000000006 */
[----:B------:R-:W-:Y:S02]  /*0e90*/  PRMT R3, R15, 0x7632, R3 ;  /* 0x000076320f037816 */ /* 0x000fe40000000003 */
[----:B------:R-:W-:Y:S02]  /*0ea0*/  @P1 SHF.L.U32 R6, R6, 0x10, RZ ;  /* 0x0000001006061819 */ /* 0x000fe400000006ff */
[----:B------:R-:W-:Y:S02]  /*0eb0*/  @P1 SHF.L.U32 R3, R3, 0x10, RZ ;  /* 0x0000001003031819 */ /* 0x000fe400000006ff */
[----:B------:R-:W-:Y:S01]  /*0ec0*/  PRMT R33, R36, 0x7632, R33 ;  /* 0x0000763224217816 */ /* 0x000fe20000000021 */
[----:B-1----:R-:W-:Y:S01]  /*0ed0*/  @P1 FMUL.FTZ R5, R6, R9 ;  /* 0x0000000906051220 */ /* 0x002fe20000410000 */
[----:B------:R-:W-:-:S02]  /*0ee0*/  HFMA2 R6, -RZ, RZ, 0, 0 ;  /* 0x00000000ff067431 */ /* 0x000fc400000001ff */
[----:B------:R-:W-:Y:S01]  /*0ef0*/  @P1 FMUL.FTZ R7, R3, R40 ;  /* 0x0000002803071220 */ /* 0x000fe20000410000 */
[----:B------:R-:W-:Y:S01]  /*0f00*/  @P1 SHF.L.U32 R35, R33, 0x10, RZ ;  /* 0x0000001021231819 */ /* 0x000fe200000006ff */
[----:B------:R-:W1:Y:S01]  /*0f10*/  @P1 LDC R3, c[0x0][0x40c] ;  /* 0x00010300ff031b82 */ /* 0x000e620000000800 */
[----:B------:R-:W-:Y:S02]  /*0f20*/  @P1 SHF.L.U32 R34, R14, 0x10, RZ ;  /* 0x000000100e221819 */ /* 0x000fe400000006ff */
[----:B------:R-:W-:Y:S02]  /*0f30*/  @P1 SHF.L.U32 R33, R15, 0x10, RZ ;  /* 0x000000100f211819 */ /* 0x000fe400000006ff */
[----:B------:R-:W-:Y:S01]  /*0f40*/  @P1 PRMT R12, R36, 0x7610, R12 ;  /* 0x00007610240c1816 */ /* 0x000fe2000000000c */
[----:B------:R-:W-:Y:S01]  /*0f50*/  @P1 FMUL.FTZ R4, R34, R11 ;  /* 0x0000000b22041220 */ /* 0x000fe20000410000 */
[----:B------:R-:W-:Y:S01]  /*0f60*/  MOV R9, RZ ;  /* 0x000000ff00097202 */ /* 0x000fe20000000f00 */
[----:B0-----:R-:W-:Y:S01]  /*0f70*/  @P1 FMUL.FTZ R6, R33, R32 ;  /* 0x0000002021061220 */ /* 0x001fe20000410000 */
[----:B------:R-:W0:Y:S01]  /*0f80*/  @P1 LDC R34, c[0x0][0x40c] ;  /* 0x00010300ff221b82 */ /* 0x000e220000000800 */
[----:B--2---:R-:W-:Y:S01]  /*0f90*/  @P1 FMUL.FTZ R9, R35, R8 ;  /* 0x0000000823091220 */ /* 0x004fe20000410000 */
[----:B------:R-:W-:Y:S01]  /*0fa0*/  @P1 SHF.L.U32 R11, R12, 0x10, RZ ;  /* 0x000000100c0b1819 */ /* 0x000fe200000006ff */
[----:B------:R-:W-:Y:S01]  /*0fb0*/  IMAD R35, R0, R39, RZ ;  /* 0x0000002700237224 */ /* 0x000fe200078e02ff */
[----:B------:R-:W-:-:S02]  /*0fc0*/  @P1 PRMT R13, R37, 0x7610, R13 ;  /* 0x00007610250d1816 */ /* 0x000fc4000000000d */
[----:B------:R-:W-:Y:S01]  /*0fd0*/  MOV R8, RZ ;  /* 0x000000ff00087202 */ /* 0x000fe20000000f00 */
[----:B---3--:R-:W-:Y:S01]  /*0fe0*/  @P1 FMUL.FTZ R8, R11, R10 ;  /* 0x0000000a0b081220 */ /* 0x008fe20000410000 */
[----:B------:R-:W2:Y:S01]  /*0ff0*/  LDC.64 R32, c[0x0][0x3a8] ;  /* 0x0000ea00ff207b82 */ /* 0x000ea20000000a00 */
[----:B------:R-:W-:Y:S01]  /*1000*/  SHF.R.S32.HI R42, RZ, 0x1f, R35 ;  /* 0x0000001fff2a7819 */ /* 0x000fe20000011423 */
[----:B------:R-:W-:Y:S01]  /*1010*/  HFMA2 R10, -RZ, RZ, 0, 0 ;  /* 0x00000000ff0a7431 */ /* 0x000fe200000001ff */
[----:B------:R-:W-:Y:S02]  /*1020*/  @P1 SHF.L.U32 R40, R13, 0x10, RZ ;  /* 0x000000100d281819 */ /* 0x000fe400000006ff */
[----:B------:R-:W-:Y:S02]  /*1030*/  LEA.HI R35, R42, R35, RZ, 0x3 ;  /* 0x000000232a237211 */ /* 0x000fe400078f18ff */
[----:B------:R-:W-:Y:S01]  /*1040*/  PRMT R11, R37, 0x7632, R11 ;  /* 0x00007632250b7816 */ /* 0x000fe2000000000b */
[----:B-1----:R-:W-:Y:S01]  /*1050*/  @P1 FMUL.FTZ R10, R40, R3 ;  /* 0x00000003280a1220 */ /* 0x002fe20000410000 */
[----:B------:R-:W-:Y:S01]  /*1060*/  LEA.HI.SX32 R35, R35, R2, 0x1d ;  /* 0x0000000223237211 */ /* 0x000fe200078feaff */
[----:B------:R-:W-:Y:S01]  /*1070*/  FADD.FTZ R40, RZ, R4 ;  /* 0x00000004ff287221 */ /* 0x000fe20000010000 */
[----:B------:R-:W-:-:S02]  /*1080*/  @P1 SHF.L.U32 R3, R11, 0x10, RZ ;  /* 0x000000100b031819 */ /* 0x000fc400000006ff */
[----:B------:R-:W-:Y:S01]  /*1090*/  MOV R11, RZ ;  /* 0x000000ff000b7202 */ /* 0x000fe20000000f00 */
[----:B------:R-:W-:Y:S02]  /*10a0*/  FADD.FTZ R41, R40, R5 ;  /* 0x0000000528297221 */ /* 0x000fe40000010000 */
[----:B0-----:R-:W-:Y:S01]  /*10b0*/  @P1 FMUL.FTZ R11, R3, R34 ;  /* 0x00000022030b1220 */ /* 0x001fe20000410000 */
[----:B------:R-:W-:Y:S01]  /*10c0*/  ISETP.NE.AND P1, PT, R2, RZ, PT ;  /* 0x000000ff0200720c */ /* 0x000fe20003f25270 */
[----:B------:R-:W-:-:S04]  /*10d0*/  FADD.FTZ R34, R41, R6 ;  /* 0x0000000629227221 */ /* 0x000fc80000010000 */
[----:B------:R-:W-:Y:S01]  /*10e0*/  FADD.FTZ R3, R34, R7 ;  /* 0x0000000722037221 */ /* 0x000fe20000010000 */
[----:B--2---:R-:W-:-:S04]  /*10f0*/  IMAD.WIDE.U32 R32, R35, 0x20, R32 ;  /* 0x0000002023207825 */ /* 0x004fc800078e0020 */
        /* <DEDUP_REMOVED lines=20> */
[C---:B0-----:R-:W-:Y:S01]  /*1240*/  FADD.FTZ R32, -R40.reuse, R5 ;  /* 0x0000000528207221 */ /* 0x041fe20000010100 */
        /* <DEDUP_REMOVED lines=23> */
.L_x_3458:
[----:B------:R-:W-:Y:S01]  /*13c0*/  ISETP.NE.AND P2, PT, R2, RZ, PT ;  /* 0x000000ff0200720c */ /* 0x000fe20003f45270 */
[----:B-1----:R-:W-:Y:S01]  /*13d0*/  FADD.FTZ R32, R45, R35 ;  /* 0x000000232d207221 */ /* 0x002fe20000010000 */
[----:B------:R-:W-:Y:S01]  /*13e0*/  FMUL.FTZ R3, R40, R40 ;  /* 0x0000002828037220 */ /* 0x000fe20000410000 */
[----:B------:R-:W-:Y:S01]  /*13f0*/  ISETP.NE.AND P0, PT, RZ, UR8, PT ;  /* 0x00000008ff007c0c */ /* 0x000fe2000bf05270 */
[----:B------:R-:W-:Y:S01]  /*1400*/  BSSY.RECONVERGENT B0, `(.L_x_3433) ;  /* 0x0000032000007945 */ /* 0x000fe20003800200 */
[----:B------:R-:W-:Y:S02]  /*1410*/  FFMA.FTZ R41, R32, R41, UR10 ;  /* 0x0000000a20297e23 */ /* 0x000fe40008010029 */
[----:B------:R-:W1:Y:S01]  /*1420*/  @!P1 LDC.64 R32, c[0x0][0x3c0] ;  /* 0x0000f000ff209b82 */ /* 0x000e620000000a00 */
[----:B------:R-:W-:-:S05]  /*1430*/  FSEL R42, R3, RZ, P0 ;  /* 0x000000ff032a7208 */ /* 0x000fca0000000000 */
[----:B------:R-:W-:Y:S02]  /*1440*/  FADD.FTZ R3, R41, R42 ;  /* 0x0000002a29037221 */ /* 0x000fe40000010000 */
[----:B------:R-:W2:Y:S04]  /*1450*/  @!P2 LDC.64 R34, c[0x0][0x3c8] ;  /* 0x0000f200ff22ab82 */ /* 0x000ea80000000a00 */
        /* <DEDUP_REMOVED lines=18> */
[----:B------:R-:W-:Y:S01]  /*1580*/  SHF.R.S32.HI R10, RZ, 0x1f, R39 ;  /* 0x0000001fff0a7819 */ /* 0x000fe20000011427 */
[----:B------:R-:W-:Y:S01]  /*1590*/  FADD.FTZ R40, -R40, R11 ;  /* 0x0000000b28287221 */ /* 0x000fe20000010100 */
[C---:B------:R-:W-:Y:S01]  /*15a0*/  FMUL.FTZ R7, R3.reuse, R32 ;  /* 0x0000002003077220 */ /* 0x040fe20000410000 */
        /* <DEDUP_REMOVED lines=23> */
.L_x_3434:
[----:B------:R-:W-:Y:S05]  /*1720*/  BSYNC.RECONVERGENT B0 ;  /* 0x0000000000007941 */ /* 0x000fea0003800200 */
.L_x_3433:
[----:B--2---:R-:W2:Y:S02]  /*1730*/  LDC.64 R4, c[0x0][0x380] ;  /* 0x0000e000ff047b82 */ /* 0x004ea40000000a00 */
[----:B--2---:R-:W-:-:S04]  /*1740*/  LEA R0, R4, R0, 0x2 ;  /* 0x0000000004007211 */ /* 0x004fc800078e10ff */
[----:B------:R-:W-:-:S13]  /*1750*/  ISETP.GE.AND P0, PT, R0, R5, PT ;  /* 0x000000050000720c */ /* 0x000fda0003f06270 */
[----:B------:R-:W-:Y:S05]  /*1760*/  @!P0 BRA `(.L_x_3427) ;  /* 0xfffffff400508947 */ /* 0x000fea000383ffff */
[----:B------:R-:W-:Y:S05]  /*1770*/  EXIT ;  /* 0x000000000000794d */ /* 0x000fea0003800000 */
.L_x_3428:
[----:B------:R-:W-:Y:S01]  /*1780*/  HFMA2 R33, -RZ, RZ, 0, 5.9604644775390625e-08 ;  /* 0x00000001ff217431 */ /* 0x000fe200000001ff */
[----:B------:R-:W-:Y:S01]  /*1790*/  BSSY B0, `(.L_x_3435) ;  /* 0x0000006000007945 */ /* 0x000fe20003800000 */
[----:B------:R-:W-:Y:S02]  /*17a0*/  MOV R32, 0x1f ;  /* 0x0000001f00207802 */ /* 0x000fe40000000f00 */
[----:B------:R-:W-:-:S07]  /*17b0*/  MOV R3, 0xffffffff ;  /* 0xffffffff00037802 */ /* 0x000fce0000000f00 */
[----:B-----5:R-:W-:Y:S05]  /*17c0*/  WARPSYNC.COLLECTIVE R3, `(.L_x_3436) ;  /* 0x0000000003087348 */ /* 0x020fea0003c00000 */
[----:B------:R0:W1:Y:S02]  /*17d0*/  SHFL.BFLY P0, R35, R34, R33, R32 ;  /* 0x0c00002122237389 */ /* 0x0000640000000020 */
[----:B01---5:R-:W-:Y:S05]  /*17e0*/  ENDCOLLECTIVE ;  /* 0x000000000000791b */ /* 0x023fea0003800000 */
.L_x_3436:
[----:B------:R-:W-:Y:S05]  /*17f0*/  BSYNC B0 ;  /* 0x0000000000007941 */ /* 0x000fea0003800000 */
.L_x_3435:
        /* <DEDUP_REMOVED lines=8> */
.L_x_3437:
[----:B------:R-:W-:Y:S02]  /*1880*/  HFMA2 R33, -RZ, RZ, 0, 2.384185791015625e-07 ;  /* 0x00000004ff217431 */ /* 0x000fe400000001ff */
[----:B------:R-:W-:-:S05]  /*1890*/  FADD.FTZ R40, R34, R35 ;  /* 0x0000002322287221 */ /* 0x000fca0000010000 */
[----:B------:R-:W-:-:S07]  /*18a0*/  MOV R34, R40 ;  /* 0x0000002800227202 */ /* 0x000fce0000000f00 */
[----:B------:R-:W-:Y:S05]  /*18b0*/  WARPSYNC.COLLECTIVE R3, `(.L_x_3438) ;  /* 0x0000000003087348 */ /* 0x000fea0003c00000 */
[----:B------:R0:W1:Y:S02]  /*18c0*/  SHFL.BFLY P0, R35, R34, R33, R32 ;  /* 0x0c00002122237389 */ /* 0x0000640000000020 */
[----:B01----:R-:W-:Y:S05]  /*18d0*/  ENDCOLLECTIVE ;  /* 0x000000000000791b */ /* 0x003fea0003800000 */
.L_x_3438:
[----:B------:R-:W-:Y:S02]  /*18e0*/  HFMA2 R33, -RZ, RZ, 0, 4.76837158203125e-07 ;  /* 0x00000008ff217431 */ /* 0x000fe400000001ff */
[----:B------:R-:W-:-:S05]  /*18f0*/  FADD.FTZ R41, R40, R35 ;  /* 0x0000002328297221 */ /* 0x000fca0000010000 */
[----:B------:R-:W-:-:S07]  /*1900*/  MOV R34, R41 ;  /* 0x0000002900227202 */ /* 0x000fce0000000f00 */
[----:B------:R-:W-:Y:S05]  /*1910*/  WARPSYNC.COLLECTIVE R3, `(.L_x_3439) ;  /* 0x0000000003087348 */ /* 0x000fea0003c00000 */
[----:B------:R0:W1:Y:S02]  /*1920*/  SHFL.BFLY P0, R35, R34, R33, R32 ;  /* 0x0c00002122237389 */ /* 0x0000640000000020 */
[----:B01----:R-:W-:Y:S05]  /*1930*/  ENDCOLLECTIVE ;  /* 0x000000000000791b */ /* 0x003fea0003800000 */
.L_x_3439:
[----:B------:R-:W-:Y:S02]  /*1940*/  HFMA2 R33, -RZ, RZ, 0, 9.5367431640625e-07 ;  /* 0x00000010ff217431 */ /* 0x000fe400000001ff */
[----:B------:R-:W-:-:S05]  /*1950*/  FADD.FTZ R42, R41, R35 ;  /* 0x00000023292a7221 */ /* 0x000fca0000010000 */
[----:B------:R-:W-:-:S07]  /*1960*/  MOV R34, R42 ;  /* 0x0000002a00227202 */ /* 0x000fce0000000f00 */
[----:B------:R-:W-:Y:S05]  /*1970*/  WARPSYNC.COLLECTIVE R3, `(.L_x_3440) ;  /* 0x0000000003087348 */ /* 0x000fea0003c00000 */
[----:B------:R0:W1:Y:S02]  /*1980*/  SHFL.BFLY P0, R35, R34, R33, R32 ;  /* 0x0c00002122237389 */ /* 0x0000640000000020 */
[----:B01----:R-:W-:Y:S05]  /*1990*/  ENDCOLLECTIVE ;  /* 0x000000000000791b */ /* 0x003fea0003800000 */
.L_x_3440:
        /* <DEDUP_REMOVED lines=23> */
.L_x_3441:
[----:B------:R-:W-:Y:S02]  /*1b10*/  HFMA2 R33, -RZ, RZ, 0, 1.1920928955078125e-07 ;  /* 0x00000002ff217431 */ /* 0x000fe400000001ff */
[----:B------:R-:W-:-:S05]  /*1b20*/  FADD.FTZ R40, R34, R35 ;  /* 0x0000002322287221 */ /* 0x000fca0000010000 */
[----:B------:R-:W-:-:S07]  /*1b30*/  MOV R34, R40 ;  /* 0x0000002800227202 */ /* 0x000fce0000000f00 */
[----:B------:R-:W-:Y:S05]  /*1b40*/  WARPSYNC.COLLECTIVE R3, `(.L_x_3442) ;  /* 0x0000000003087348 */ /* 0x000fea0003c00000 */
[----:B------:R0:W1:Y:S02]  /*1b50*/  SHFL.BFLY P0, R35, R34, R33, R32 ;  /* 0x0c00002122237389 */ /* 0x0000640000000020 */
[----:B01----:R-:W-:Y:S05]  /*1b60*/  ENDCOLLECTIVE ;  /* 0x000000000000791b */ /* 0x003fea0003800000 */
.L_x_3442:
[----:B------:R-:W-:Y:S02]  /*1b70*/  HFMA2 R33, -RZ, RZ, 0, 2.384185791015625e-07 ;  /* 0x00000004ff217431 */ /* 0x000fe400000001ff */
[----:B------:R-:W-:-:S05]  /*1b80*/  FADD.FTZ R41, R40, R35 ;  /* 0x0000002328297221 */ /* 0x000fca0000010000 */
[----:B------:R-:W-:-:S07]  /*1b90*/  MOV R34, R41 ;  /* 0x0000002900227202 */ /* 0x000fce0000000f00 */
[----:B------:R-:W-:Y:S05]  /*1ba0*/  WARPSYNC.COLLECTIVE R3, `(.L_x_3443) ;  /* 0x0000000003087348 */ /* 0x000fea0003c00000 */
[----:B------:R0:W1:Y:S02]  /*1bb0*/  SHFL.BFLY P0, R35, R34, R33, R32 ;  /* 0x0c00002122237389 */ /* 0x0000640000000020 */
[----:B01----:R-:W-:Y:S05]  /*1bc0*/  ENDCOLLECTIVE ;  /* 0x000000000000791b */ /* 0x003fea0003800000 */
.L_x_3443:
[----:B------:R-:W-:Y:S02]  /*1bd0*/  HFMA2 R33, -RZ, RZ, 0, 4.76837158203125e-07 ;  /* 0x00000008ff217431 */ /* 0x000fe400000001ff */
[----:B------:R-:W-:-:S05]  /*1be0*/  FADD.FTZ R42, R41, R35 ;  /* 0x00000023292a7221 */ /* 0x000fca0000010000 */
[----:B------:R-:W-:-:S07]  /*1bf0*/  MOV R34, R42 ;  /* 0x0000002a00227202 */ /* 0x000fce0000000f00 */
[----:B------:R-:W-:Y:S05]  /*1c00*/  WARPSYNC.COLLECTIVE R3, `(.L_x_3444) ;  /* 0x0000000003087348 */ /* 0x000fea0003c00000 */
[----:B------:R0:W1:Y:S02]  /*1c10*/  SHFL.BFLY P0, R35, R34, R33, R32 ;  /* 0x0c00002122237389 */ /* 0x0000640000000020 */
[----:B01----:R-:W-:Y:S05]  /*1c20*/  ENDCOLLECTIVE ;  /* 0x000000000000791b */ /* 0x003fea0003800000 */
.L_x_3444:
[----:B------:R-:W-:Y:S02]  /*1c30*/  HFMA2 R33, -RZ, RZ, 0, 9.5367431640625e-07 ;  /* 0x00000010ff217431 */ /* 0x000fe400000001ff */
[----:B------:R-:W-:-:S05]  /*1c40*/  FADD.FTZ R43, R42, R35 ;  /* 0x000000232a2b7221 */ /* 0x000fca0000010000 */
[----:B------:R-:W-:-:S07]  /*1c50*/  MOV R34, R43 ;  /* 0x0000002b00227202 */ /* 0x000fce0000000f00 */
[----:B------:R-:W-:Y:S05]  /*1c60*/  WARPSYNC.COLLECTIVE R3, `(.L_x_3445) ;  /* 0x0000000003087348 */ /* 0x000fea0003c00000 */
[----:B------:R0:W1:Y:S02]  /*1c70*/  SHFL.BFLY P0, R35, R34, R33, R32 ;  /* 0x0c00002122237389 */ /* 0x0000640000000020 */
[----:B01----:R-:W-:Y:S05]  /*1c80*/  ENDCOLLECTIVE ;  /* 0x000000000000791b */ /* 0x003fea0003800000 */
.L_x_3445:
[----:B------:R-:W-:Y:S05]  /*1c90*/  BRA `(.L_x_3446) ;  /* 0xffffffec00187947 */ /* 0x000fea000383ffff */
.L_x_3432:
[----:B------:R-:W-:Y:S01]  /*1ca0*/  BSSY B0, `(.L_x_3447) ;  /* 0x0000007000007945 */ /* 0x000fe20003800000 */
[----:B0-----:R-:W-:Y:S02]  /*1cb0*/  MOV R33, 0x1 ;  /* 0x0000000100217802 */ /* 0x001fe40000000f00 */
[----:B------:R-:W-:Y:S02]  /*1cc0*/  MOV R32, 0x1f ;  /* 0x0000001f00207802 */ /* 0x000fe40000000f00 */
[----:B------:R-:W-:-:S07]  /*1cd0*/  MOV R3, 0xffffffff ;  /* 0xffffffff00037802 */ /* 0x000fce0000000f00 */
[----:B-----5:R-:W-:Y:S05]  /*1ce0*/  WARPSYNC.COLLECTIVE R3, `(.L_x_3448) ;  /* 0x0000000003087348 */ /* 0x020fea0003c00000 */
[----:B------:R0:W1:Y:S02]  /*1cf0*/  SHFL.BFLY P0, R35, R34, R33, R32 ;  /* 0x0c00002122237389 */ /* 0x0000640000000020 */
[----:B01---5:R-:W-:Y:S05]  /*1d00*/  ENDCOLLECTIVE ;  /* 0x000000000000791b */ /* 0x023fea0003800000 */
.L_x_3448:
[----:B------:R-:W-:Y:S05]  /*1d10*/  BSYNC B0 ;  /* 0x0000000000007941 */ /* 0x000fea0003800000 */
.L_x_3447:
        /* <DEDUP_REMOVED lines=8> */
.L_x_3449:
[----:B------:R-:W-:Y:S02]  /*1da0*/  HFMA2 R33, -RZ, RZ, 0, 2.384185791015625e-07 ;  /* 0x00000004ff217431 */ /* 0x000fe400000001ff */
[----:B------:R-:W-:-:S05]  /*1db0*/  FADD.FTZ R42, R34, R35 ;  /* 0x00000023222a7221 */ /* 0x000fca0000010000 */
[----:B------:R-:W-:-:S07]  /*1dc0*/  MOV R34, R42 ;  /* 0x0000002a00227202 */ /* 0x000fce0000000f00 */
[----:B------:R-:W-:Y:S05]  /*1dd0*/  WARPSYNC.COLLECTIVE R3, `(.L_x_3450) ;  /* 0x0000000003087348 */ /* 0x000fea0003c00000 */
[----:B------:R0:W1:Y:S02]  /*1de0*/  SHFL.BFLY P0, R35, R34, R33, R32 ;  /* 0x0c00002122237389 */ /* 0x0000640000000020 */
[----:B01----:R-:W-:Y:S05]  /*1df0*/  ENDCOLLECTIVE ;  /* 0x000000000000791b */ /* 0x003fea0003800000 */
.L_x_3450:
[----:B------:R-:W-:Y:S02]  /*1e00*/  HFMA2 R33, -RZ, RZ, 0, 4.76837158203125e-07 ;  /* 0x00000008ff217431 */ /* 0x000fe400000001ff */
[----:B------:R-:W-:-:S05]  /*1e10*/  FADD.FTZ R43, R42, R35 ;  /* 0x000000232a2b7221 */ /* 0x000fca0000010000 */
[----:B------:R-:W-:-:S07]  /*1e20*/  MOV R34, R43 ;  /* 0x0000002b00227202 */ /* 0x000fce0000000f00 */
[----:B------:R-:W-:Y:S05]  /*1e30*/  WARPSYNC.COLLECTIVE R3, `(.L_x_3451) ;  /* 0x0000000003087348 */ /* 0x000fea0003c00000 */
[----:B------:R0:W1:Y:S02]  /*1e40*/  SHFL.BFLY P0, R35, R34, R33, R32 ;  /* 0x0c00002122237389 */ /* 0x0000640000000020 */
[----:B01----:R-:W-:Y:S05]  /*1e50*/  ENDCOLLECTIVE ;  /* 0x000000000000791b */ /* 0x003fea0003800000 */
.L_x_3451:
[----:B------:R-:W-:Y:S02]  /*1e60*/  HFMA2 R33, -RZ, RZ, 0, 9.5367431640625e-07 ;  /* 0x00000010ff217431 */ /* 0x000fe400000001ff */
[----:B------:R-:W-:-:S05]  /*1e70*/  FADD.FTZ R44, R43, R35 ;  /* 0x000000232b2c7221 */ /* 0x000fca0000010000 */
[----:B------:R-:W-:-:S07]  /*1e80*/  MOV R34, R44 ;  /* 0x0000002c00227202 */ /* 0x000fce0000000f00 */
[----:B------:R-:W-:Y:S05]  /*1e90*/  WARPSYNC.COLLECTIVE R3, `(.L_x_3452) ;  /* 0x0000000003087348 */ /* 0x000fea0003c00000 */
[----:B------:R0:W1:Y:S02]  /*1ea0*/  SHFL.BFLY P0, R35, R34, R33, R32 ;  /* 0x0c00002122237389 */ /* 0x0000640000000020 */
[----:B01----:R-:W-:Y:S05]  /*1eb0*/  ENDCOLLECTIVE ;  /* 0x000000000000791b */ /* 0x003fea0003800000 */
.L_x_3452:
        /* <DEDUP_REMOVED lines=23> */
.L_x_3453:
[----:B------:R-:W-:Y:S02]  /*2030*/  HFMA2 R33, -RZ, RZ, 0, 1.1920928955078125e-07 ;  /* 0x00000002ff217431 */ /* 0x000fe400000001ff */
[----:B------:R-:W-:-:S05]  /*2040*/  FADD.FTZ R42, R34, R35 ;  /* 0x00000023222a7221 */ /* 0x000fca0000010000 */
[----:B------:R-:W-:-:S07]  /*2050*/  MOV R34, R42 ;  /* 0x0000002a00227202 */ /* 0x000fce0000000f00 */
[----:B------:R-:W-:Y:S05]  /*2060*/  WARPSYNC.COLLECTIVE R3, `(.L_x_3454) ;  /* 0x0000000003087348 */ /* 0x000fea0003c00000 */
[----:B------:R0:W1:Y:S02]  /*2070*/  SHFL.BFLY P0, R35, R34, R33, R32 ;  /* 0x0c00002122237389 */ /* 0x0000640000000020 */
[----:B01----:R-:W-:Y:S05]  /*2080*/  ENDCOLLECTIVE ;  /* 0x000000000000791b */ /* 0x003fea0003800000 */
.L_x_3454:
[----:B------:R-:W-:Y:S02]  /*2090*/  HFMA2 R33, -RZ, RZ, 0, 2.384185791015625e-07 ;  /* 0x00000004ff217431 */ /* 0x000fe400000001ff */
[----:B------:R-:W-:-:S05]  /*20a0*/  FADD.FTZ R43, R42, R35 ;  /* 0x000000232a2b7221 */ /* 0x000fca0000010000 */
[----:B------:R-:W-:-:S07]  /*20b0*/  MOV R34, R43 ;  /* 0x0000002b00227202 */ /* 0x000fce0000000f00 */
[----:B------:R-:W-:Y:S05]  /*20c0*/  WARPSYNC.COLLECTIVE R3, `(.L_x_3455) ;  /* 0x0000000003087348 */ /* 0x000fea0003c00000 */
[----:B------:R0:W1:Y:S02]  /*20d0*/  SHFL.BFLY P0, R35, R34, R33, R32 ;  /* 0x0c00002122237389 */ /* 0x0000640000000020 */
[----:B01----:R-:W-:Y:S05]  /*20e0*/  ENDCOLLECTIVE ;  /* 0x000000000000791b */ /* 0x003fea0003800000 */
.L_x_3455:
[----:B------:R-:W-:Y:S02]  /*20f0*/  HFMA2 R33, -RZ, RZ, 0, 4.76837158203125e-07 ;  /* 0x00000008ff217431 */ /* 0x000fe400000001ff */
[----:B------:R-:W-:-:S05]  /*2100*/  FADD.FTZ R44, R43, R35 ;  /* 0x000000232b2c7221 */ /* 0x000fca0000010000 */
[----:B------:R-:W-:-:S07]  /*2110*/  MOV R34, R44 ;  /* 0x0000002c00227202 */ /* 0x000fce0000000f00 */
[----:B------:R-:W-:Y:S05]  /*2120*/  WARPSYNC.COLLECTIVE R3, `(.L_x_3456) ;  /* 0x0000000003087348 */ /* 0x000fea0003c00000 */
[----:B------:R0:W1:Y:S02]  /*2130*/  SHFL.BFLY P0, R35, R34, R33, R32 ;  /* 0x0c00002122237389 */ /* 0x0000640000000020 */
[----:B01----:R-:W-:Y:S05]  /*2140*/  ENDCOLLECTIVE ;  /* 0x000000000000791b */ /* 0x003fea0003800000 */
.L_x_3456:
[----:B------:R-:W-:Y:S02]  /*2150*/  HFMA2 R33, -RZ, RZ, 0, 9.5367431640625e-07 ;  /* 0x00000010ff217431 */ /* 0x000fe400000001ff */
[----:B------:R-:W-:-:S05]  /*2160*/  FADD.FTZ R45, R44, R35 ;  /* 0x000000232c2d7221 */ /* 0x000fca0000010000 */
[----:B------:R-:W-:-:S07]  /*2170*/  MOV R34, R45 ;  /* 0x0000002d00227202 */ /* 0x000fce0000000f00 */
[----:B------:R-:W-:Y:S05]  /*2180*/  WARPSYNC.COLLECTIVE R3, `(.L_x_3457) ;  /* 0x0000000003087348 */ /* 0x000fea0003c00000 */
[----:B------:R0:W1:Y:S02]  /*2190*/  SHFL.BFLY P0, R35, R34, R33, R32 ;  /* 0x0c00002122237389 */ /* 0x0000640000000020 */
[----:B01----:R-:W-:Y:S05]  /*21a0*/  ENDCOLLECTIVE ;  /* 0x000000000000791b */ /* 0x003fea0003800000 */
.L_x_3457:
[----:B------:R-:W-:Y:S05]  /*21b0*/  BRA `(.L_x_3458) ;  /* 0xfffffff000807947 */ /* 0x000fea000383ffff */
.L_x_3459:
        /* <DEDUP_REMOVED lines=12> */
.L_x_9102:


//--------------------- .text._ZN10layer_norm13ln_fwd_kernelINS_13Kernel_traitsIf13__nv_bfloat16fS2_fjLj256ELj1ELj4ELj1ELj16ENS_18Kernel_traits_baseILj256EfS2_fS2_fjLj128EEEEELb0ELb1ELb0ELb0EEEvNS_9FwdParamsE --------------------------
	.section	.text._ZN10layer_norm13ln_fwd_kernelINS_13Kernel_traitsIf13__nv_bfloat16fS2_fjLj256ELj1ELj4ELj1ELj16ENS_18Kernel_traits_baseILj256EfS2_fS2_fjLj128EEEEELb0ELb1ELb0ELb0EEEvNS_9FwdParamsE,"ax",@progbits
	.align	128
        .global         _ZN10layer_norm13ln_fwd_kernelINS_13Kernel_traitsIf13__nv_bfloat16fS2_fjLj256ELj1ELj4ELj1ELj16ENS_18Kernel_traits_baseILj256EfS2_fS2_fjLj128EEEEELb0ELb1ELb0ELb0EEEvNS_9FwdParamsE
        .type           _ZN10layer_norm13ln_fwd_kernelINS_13Kernel_traitsIf13__nv_bfloat16fS2_fjLj256ELj1ELj4ELj1ELj16ENS_18Kernel_traits_baseILj256EfS2_fS2_fjLj128EEEEELb0ELb1ELb0ELb0EEEvNS_9FwdParamsE,@function
        .size           _ZN10layer_norm13ln_fwd_kernelINS_13Kernel_traitsIf13__nv_bfloat16fS2_fjLj256ELj1ELj4ELj1ELj16ENS_18Kernel_traits_baseILj256EfS2_fS2_fjLj128EEEEELb0ELb1ELb0ELb0EEEvNS_9FwdParamsE,(.L_x_9103 - _ZN10layer_norm13ln_fwd_kernelINS_13Kernel_traitsIf13__nv_bfloat16fS2_fjLj256ELj1ELj4ELj1ELj16ENS_18Kernel_traits_baseILj256EfS2_fS2_fjLj128EEEEELb0ELb1ELb0ELb0EEEvNS_9FwdParamsE)
        .other          _ZN10layer_norm13ln_fwd_kernelINS_13Kernel_traitsIf13__nv_bfloat16fS2_fjLj256ELj1ELj4ELj1ELj16ENS_18Kernel_traits_baseILj256EfS2_fS2_fjLj128EEEEELb0ELb1ELb0ELb0EEEvNS_9FwdParamsE,@"STO_CUDA_ENTRY STV_DEFAULT"
_ZN10layer_norm13ln_fwd_kernelINS_13Kernel_traitsIf13__nv_bfloat16fS2_fjLj256ELj1ELj4ELj1ELj16ENS_18Kernel_traits_baseILj256EfS2_fS2_fjLj128EEEEELb0ELb1ELb0ELb0EEEvNS_9FwdParamsE:
.text._ZN10layer_norm13ln_fwd_kernelINS_13Kernel_traitsIf13__nv_bfloat16fS2_fjLj256ELj1ELj4ELj1ELj16ENS_18Kernel_traits_baseILj256EfS2_fS2_fjLj128EEEEELb0ELb1ELb0ELb0EEEvNS_9FwdParamsE:
        /* <DEDUP_REMOVED lines=35> */
.L_x_3461:
[----:B------:R-:W-:Y:S05]  /*0230*/  BSYNC.RECONVERGENT B0 ;  /* 0x0000000000007941 */ /* 0x000fea0003800200 */
.L_x_3460:
        /* <DEDUP_REMOVED lines=11> */
.L_x_3469:
        /* <DEDUP_REMOVED lines=18> */
[----:B------:R-:W0:Y:S01]  /*0410*/  LDC.64 R32, c[0x0][0x3a0] ;  /* 0x0000e800ff207b82 */ /* 0x000e220000000a00 */
[C---:B-----5:R-:W-:Y:S02]  /*0420*/  PRMT R35, R29.reuse, 0x7632, R35 ;  /* 0x000076321d237816 */ /* 0x060fe40000000023 */
[----:B------:R-:W-:Y:S02]  /*0430*/  SHF.L.U32 R41, R29, 0x10, RZ ;  /* 0x000000101d297819 */ /* 0x000fe400000006ff */
[----:B------:R-:W-:Y:S02]  /*0440*/  PRMT R34, R28, 0x7632, R34 ;  /* 0x000076321c227816 */ /* 0x000fe40000000022 */
[----:B------:R-:W-:Y:S01]  /*0450*/  PRMT R29, R30, 0x7632, R29 ;  /* 0x000076321e1d7816 */ /* 0x000fe2000000001d */
[----:B------:R-:W-:Y:S01]  /*0460*/  FMUL.FTZ R41, R41, R36 ;  /* 0x0000002429297220 */ /* 0x000fe20000410000 */
[----:B------:R-:W-:Y:S02]  /*0470*/  SHF.L.U32 R43, R28, 0x10, RZ ;  /* 0x000000101c2b7819 */ /* 0x000fe400000006ff */
        /* <DEDUP_REMOVED lines=9> */
[----:B------:R-:W-:Y:S01]  /*0510*/  FMUL.FTZ R38, R29, R36 ;  /* 0x000000241d267220 */ /* 0x000fe20000410000 */
[----:B------:R-:W-:Y:S01]  /*0520*/  SHF.L.U32 R45, R28, 0x10, RZ ;  /* 0x000000101c2d7819 */ /* 0x000fe200000006ff */
[----:B0-----:R-:W-:-:S04]  /*0530*/  IMAD.WIDE.U32 R32, R2, 0x20, R32 ;  /* 0x0000002002207825 */ /* 0x001fc800078e0020 */
[-C--:B------:R-:W-:Y:S01]  /*0540*/  FMUL.FTZ R42, R35, R36.reuse ;  /* 0x00000024232a7220 */ /* 0x080fe20000410000 */
[-C--:B------:R-:W-:Y:S01]  /*0550*/  FMUL.FTZ R39, R39, R36.reuse ;  /* 0x0000002427277220 */ /* 0x080fe20000410000 */
[----:B------:R-:W-:Y:S01]  /*0560*/  FMUL.FTZ R36, R45, R36 ;  /* 0x000000242d247220 */ /* 0x000fe20000410000 */
[----:B------:R-:W2:Y:S04]  /*0570*/  LDG.E.128 R28, desc[UR6][R32.64] ;  /* 0x00000006201c7981 */ /* 0x000ea8000c1e1d00 */
[----:B------:R-:W3:Y:S01]  /*0580*/  LDG.E.128 R32, desc[UR6][R32.64+0x10] ;  /* 0x0000100620207981 */ /* 0x000ee2000c1e1d00 */
[----:B--2---:R-:W-:Y:S01]  /*0590*/  FFMA.FTZ R28, R8, R43, R28 ;  /* 0x0000002b081c7223 */ /* 0x004fe2000001001c */
[----:B------:R-:W-:Y:S01]  /*05a0*/  FFMA.FTZ R29, R9, R44, R29 ;  /* 0x0000002c091d7223 */ /* 0x000fe2000001001d */
[----:B------:R-:W-:Y:S01]  /*05b0*/  FFMA.FTZ R30, R10, R41, R30 ;  /* 0x000000290a1e7223 */ /* 0x000fe2000001001e */
[----:B------:R-:W-:Y:S01]  /*05c0*/  FFMA.FTZ R31, R11, R42, R31 ;  /* 0x0000002a0b1f7223 */ /* 0x000fe2000001001f */
[----:B---3--:R-:W-:Y:S01]  /*05d0*/  FFMA.FTZ R32, R4, R39, R32 ;  /* 0x0000002704207223 */ /* 0x008fe20000010020 */
[----:B------:R-:W-:Y:S01]  /*05e0*/  FFMA.FTZ R33, R5, R38, R33 ;  /* 0x0000002605217223 */ /* 0x000fe20000010021 */
[----:B------:R-:W-:Y:S01]  /*05f0*/  FFMA.FTZ R34, R6, R37, R34 ;  /* 0x0000002506227223 */ /* 0x000fe20000010022 */
[----:B------:R-:W-:Y:S01]  /*0600*/  FFMA.FTZ R35, R7, R36, R35 ;  /* 0x0000002407237223 */ /* 0x000fe20000010023 */
[----:B------:R-:W-:Y:S06]  /*0610*/  BRA `(.L_x_3465) ;  /* 0x0000000000707947 */ /* 0x000fec0003800000 */
.L_x_3464:
[----:B-----5:R-:W-:Y:S02]  /*0620*/  SHF.L.U32 R33, R28, 0x10, RZ ;  /* 0x000000101c217819 */ /* 0x020fe400000006ff */
[C---:B------:R-:W-:Y:S02]  /*0630*/  SHF.L.U32 R37, R29.reuse, 0x10, RZ ;  /* 0x000000101d257819 */ /* 0x040fe400000006ff */
[----:B------:R-:W-:Y:S02]  /*0640*/  SHF.L.U32 R39, R30, 0x10, RZ ;  /* 0x000000101e277819 */ /* 0x000fe400000006ff */
[----:B------:R-:W-:Y:S02]  /*0650*/  PRMT R32, R28, 0x7632, R32 ;  /* 0x000076321c207816 */ /* 0x000fe40000000020 */
[----:B------:R-:W-:Y:S01]  /*0660*/  PRMT R28, R29, 0x7632, R28 ;  /* 0x000076321d1c7816 */ /* 0x000fe2000000001c */
[-C--:B------:R-:W-:Y:S01]  /*0670*/  FMUL.FTZ R29, R33, R36.reuse ;  /* 0x00000024211d7220 */ /* 0x080fe20000410000 */
[----:B------:R-:W-:Y:S01]  /*0680*/  PRMT R34, R30, 0x7632, R34 ;  /* 0x000076321e227816 */ /* 0x000fe20000000022 */
[----:B------:R-:W-:Y:S01]  /*0690*/  FMUL.FTZ R33, R39, R36 ;  /* 0x0000002427217220 */ /* 0x000fe20000410000 */
[----:B------:R-:W-:-:S02]  /*06a0*/  PRMT R30, R31, 0x7632, R30 ;  /* 0x000076321f1e7816 */ /* 0x000fc4000000001e */
[----:B------:R-:W-:Y:S01]  /*06b0*/  SHF.L.U32 R41, R31, 0x10, RZ ;  /* 0x000000101f297819 */ /* 0x000fe200000006ff */
[-C--:B------:R-:W-:Y:S01]  /*06c0*/  FMUL.FTZ R31, R37, R36.reuse ;  /* 0x00000024251f7220 */ /* 0x080fe20000410000 */
        /* <DEDUP_REMOVED lines=16> */
[----:B------:R-:W-:-:S07]  /*07d0*/  FMUL.FTZ R35, R7, R36 ;  /* 0x0000002407237220 */ /* 0x000fce0000410000 */
.L_x_3465:
[----:B------:R-:W0:Y:S02]  /*07e0*/  LDC.64 R36, c[0x0][0x3a8] ;  /* 0x0000ea00ff247b82 */ /* 0x000e240000000a00 */
[----:B0-----:R-:W-:-:S05]  /*07f0*/  IMAD.WIDE.U32 R36, R2, 0x20, R36 ;  /* 0x0000002002247825 */ /* 0x001fca00078e0024 */
[----:B------:R0:W-:Y:S04]  /*0800*/  STG.E.128 desc[UR6][R36.64], R28 ;  /* 0x0000001c24007986 */ /* 0x0001e8000c101d06 */
[----:B------:R0:W-:Y:S02]  /*0810*/  STG.E.128 desc[UR6][R36.64+0x10], R32 ;  /* 0x0000102024007986 */ /* 0x0001e4000c101d06 */
.L_x_3463:
[----:B------:R-:W-:Y:S05]  /*0820*/  BSYNC.RECONVERGENT B0 ;  /* 0x0000000000007941 */ /* 0x000fea0003800200 */
.L_x_3462:
        /* <DEDUP_REMOVED lines=53> */
.L_x_3481:
        /* <DEDUP_REMOVED lines=46> */
.L_x_3468:
[----:B------:R-:W-:Y:S05]  /*0e60*/  BSYNC.RECONVERGENT B0 ;  /* 0x0000000000007941 */ /* 0x000fea0003800200 */
.L_x_3467:
[----:B01----:R-:W0:Y:S02]  /*0e70*/  LDC.64 R36, c[0x0][0x380] ;  /* 0x0000e000ff247b82 */ /* 0x003e240000000a00 */
[----:B0-----:R-:W-:-:S04]  /*0e80*/  LEA R0, R36, R0, 0x2 ;  /* 0x0000000024007211 */ /* 0x001fc800078e10ff */
[----:B------:R-:W-:-:S13]  /*0e90*/  ISETP.GE.AND P2, PT, R0, R37, PT ;  /* 0x000000250000720c */ /* 0x000fda0003f46270 */
[----:B------:R-:W-:Y:S05]  /*0ea0*/  @!P2 BRA `(.L_x_3469) ;  /* 0xfffffff40010a947 */ /* 0x000fea000383ffff */
[----:B------:R-:W-:Y:S05]  /*0eb0*/  EXIT ;  /* 0x000000000000794d */ /* 0x000fea0003800000 */
.L_x_3466:
        /* <DEDUP_REMOVED lines=8> */
.L_x_3471:
[----:B------:R-:W-:Y:S05]  /*0f40*/  BSYNC B0 ;  /* 0x0000000000007941 */ /* 0x000fea0003800000 */
.L_x_3470:
        /* <DEDUP_REMOVED lines=9> */
.L_x_3472:
[----:B------:R-:W-:Y:S02]  /*0fe0*/  HFMA2 R39, -RZ, RZ, 0, 2.384185791015625e-07 ;  /* 0x00000004ff277431 */ /* 0x000fe400000001ff */
[----:B------:R-:W-:-:S07]  /*0ff0*/  FADD.FTZ R44, R43, R36 ;  /* 0x000000242b2c7221 */ /* 0x000fce0000010000 */
[----:B------:R-:W-:Y:S05]  /*1000*/  WARPSYNC.COLLECTIVE R37, `(.L_x_3473) ;  /* 0x0000000025087348 */ /* 0x000fea0003c00000 */
[----:B------:R0:W1:Y:S02]  /*1010*/  SHFL.BFLY P5, R36, R44, R39, R38 ;  /* 0x0c0000272c247389 */ /* 0x00006400000a0026 */
[----:B01----:R-:W-:Y:S05]  /*1020*/  ENDCOLLECTIVE ;  /* 0x000000000000791b */ /* 0x003fea0003800000 */
.L_x_3473:
[----:B------:R-:W-:Y:S02]  /*1030*/  HFMA2 R39, -RZ, RZ, 0, 4.76837158203125e-07 ;  /* 0x00000008ff277431 */ /* 0x000fe400000001ff */
[----:B------:R-:W-:-:S05]  /*1040*/  FADD.FTZ R45, R44, R36 ;  /* 0x000000242c2d7221 */ /* 0x000fca0000010000 */
[----:B------:R-:W-:-:S07]  /*1050*/  MOV R44, R45 ;  /* 0x0000002d002c7202 */ /* 0x000fce0000000f00 */
[----:B------:R-:W-:Y:S05]  /*1060*/  WARPSYNC.COLLECTIVE R37, `(.L_x_3474) ;  /* 0x0000000025087348 */ /* 0x000fea0003c00000 */
[----:B------:R0:W1:Y:S02]  /*1070*/  SHFL.BFLY P5, R36, R44, R39, R38 ;  /* 0x0c0000272c247389 */ /* 0x00006400000a0026 */
[----:B01----:R-:W-:Y:S05]  /*1080*/  ENDCOLLECTIVE ;  /* 0x000000000000791b */ /* 0x003fea0003800000 */
.L_x_3474:
[----:B------:R-:W-:Y:S02]  /*1090*/  HFMA2 R39, -RZ, RZ, 0, 9.5367431640625e-07 ;  /* 0x00000010ff277431 */ /* 0x000fe400000001ff */
[----:B------:R-:W-:-:S05]  /*10a0*/  FADD.FTZ R45, R45, R36 ;  /* 0x000000242d2d7221 */ /* 0x000fca0000010000 */
[----:B------:R-:W-:-:S07]  /*10b0*/  MOV R44, R45 ;  /* 0x0000002d002c7202 */ /* 0x000fce0000000f00 */
[----:B------:R-:W-:Y:S05]  /*10c0*/  WARPSYNC.COLLECTIVE R37, `(.L_x_3475) ;  /* 0x0000000025087348 */ /* 0x000fea0003c00000 */
[----:B------:R0:W1:Y:S02]  /*10d0*/  SHFL.BFLY P5, R36, R44, R39, R38 ;  /* 0x0c0000272c247389 */ /* 0x00006400000a0026 */
[----:B01----:R-:W-:Y:S05]  /*10e0*/  ENDCOLLECTIVE ;  /* 0x000000000000791b */ /* 0x003fea0003800000 */
.L_x_3475:
        /* <DEDUP_REMOVED lines=26> */
.L_x_3476:
[----:B------:R-:W-:Y:S02]  /*1290*/  HFMA2 R39, -RZ, RZ, 0, 1.1920928955078125e-07 ;  /* 0x00000002ff277431 */ /* 0x000fe400000001ff */
[----:B------:R-:W-:-:S07]  /*12a0*/  FADD.FTZ R44, R43, R36 ;  /* 0x000000242b2c7221 */ /* 0x000fce0000010000 */
[----:B------:R-:W-:Y:S05]  /*12b0*/  WARPSYNC.COLLECTIVE R37, `(.L_x_3477) ;  /* 0x0000000025087348 */ /* 0x000fea0003c00000 */
[----:B------:R0:W1:Y:S02]  /*12c0*/  SHFL.BFLY P5, R36, R44, R39, R38 ;  /* 0x0c0000272c247389 */ /* 0x00006400000a0026 */
[----:B01----:R-:W-:Y:S05]  /*12d0*/  ENDCOLLECTIVE ;  /* 0x000000000000791b */ /* 0x003fea0003800000 */
.L_x_3477:
[----:B------:R-:W-:Y:S02]  /*12e0*/  HFMA2 R39, -RZ, RZ, 0, 2.384185791015625e-07 ;  /* 0x00000004ff277431 */ /* 0x000fe400000001ff */
[----:B------:R-:W-:-:S05]  /*12f0*/  FADD.FTZ R45, R44, R36 ;  /* 0x000000242c2d7221 */ /* 0x000fca0000010000 */
[----:B------:R-:W-:-:S07]  /*1300*/  MOV R44, R45 ;  /* 0x0000002d002c7202 */ /* 0x000fce0000000f00 */
[----:B------:R-:W-:Y:S05]  /*1310*/  WARPSYNC.COLLECTIVE R37, `(.L_x_3478) ;  /* 0x0000000025087348 */ /* 0x000fea0003c00000 */
[----:B------:R0:W1:Y:S02]  /*1320*/  SHFL.BFLY P5, R36, R44, R39, R38 ;  /* 0x0c0000272c247389 */ /* 0x00006400000a0026 */
[----:B01----:R-:W-:Y:S05]  /*1330*/  ENDCOLLECTIVE ;  /* 0x000000000000791b */ /* 0x003fea0003800000 */
.L_x_3478:
[----:B------:R-:W-:Y:S02]  /*1340*/  HFMA2 R39, -RZ, RZ, 0, 4.76837158203125e-07 ;  /* 0x00000008ff277431 */ /* 0x000fe400000001ff */
[----:B------:R-:W-:-:S05]  /*1350*/  FADD.FTZ R45, R45, R36 ;  /* 0x000000242d2d7221 */ /* 0x000fca0000010000 */
[----:B------:R-:W-:-:S07]  /*1360*/  MOV R44, R45 ;  /* 0x0000002d002c7202 */ /* 0x000fce0000000f00 */
[----:B------:R-:W-:Y:S05]  /*1370*/  WARPSYNC.COLLECTIVE R37, `(.L_x_3479) ;  /* 0x0000000025087348 */ /* 0x000fea0003c00000 */
[----:B------:R0:W1:Y:S02]  /*1380*/  SHFL.BFLY P5, R36, R44, R39, R38 ;  /* 0x0c0000272c247389 */ /* 0x00006400000a0026 */
[----:B01----:R-:W-:Y:S05]  /*1390*/  ENDCOLLECTIVE ;  /* 0x000000000000791b */ /* 0x003fea0003800000 */
.L_x_3479:
[----:B------:R-:W-:Y:S02]  /*13a0*/  HFMA2 R39, -RZ, RZ, 0, 9.5367431640625e-07 ;  /* 0x00000010ff277431 */ /* 0x000fe400000001ff */
[----:B------:R-:W-:-:S05]  /*13b0*/  FADD.FTZ R43, R45, R36 ;  /* 0x000000242d2b7221 */ /* 0x000fca0000010000 */
[----:B------:R-:W-:-:S07]  /*13c0*/  MOV R44, R43 ;  /* 0x0000002b002c7202 */ /* 0x000fce0000000f00 */
[----:B------:R-:W-:Y:S05]  /*13d0*/  WARPSYNC.COLLECTIVE R37, `(.L_x_3480) ;  /* 0x0000000025087348 */ /* 0x000fea0003c00000 */
[----:B------:R0:W1:Y:S02]  /*13e0*/  SHFL.BFLY P5, R36, R44, R39, R38 ;  /* 0x0c0000272c247389 */ /* 0x00006400000a0026 */
[----:B01----:R-:W-:Y:S05]  /*13f0*/  ENDCOLLECTIVE ;  /* 0x000000000000791b */ /* 0x003fea0003800000 */
.L_x_3480:
[----:B------:R-:W-:Y:S05]  /*1400*/  BRA `(.L_x_3481) ;  /* 0xfffffff400dc7947 */ /* 0x000fea000383ffff */
.L_x_3482:
        /* <DEDUP_REMOVED lines=15> */
.L_x_9103:


//--------------------- .text._ZN10layer_norm13ln_fwd_kernelINS_13Kernel_traitsIf13__nv_bfloat16fS2_fjLj256ELj1ELj4ELj1ELj16ENS_18Kernel_traits_baseILj256EfS2_fS2_fjLj128EEEEELb0ELb1ELb0ELb1EEEvNS_9FwdParamsE --------------------------
	.section	.text._ZN10layer_norm13ln_fwd_kernelINS_13Kernel_traitsIf13__nv_bfloat16fS2_fjLj256ELj1ELj4ELj1ELj16ENS_18Kernel_traits_baseILj256EfS2_fS2_fjLj128EEEEELb0ELb1ELb0ELb1EEEvNS_9FwdParamsE,"ax",@progbits
	.align	128
        .global         _ZN10layer_norm13ln_fwd_kernelINS_13Kernel_traitsIf13__nv_bfloat16fS2_fjLj256ELj1ELj4ELj1ELj16ENS_18Kernel_traits_baseILj256EfS2_fS2_fjLj128EEEEELb0ELb1ELb0ELb1EEEvNS_9FwdParamsE
        .type           _ZN10layer_norm13ln_fwd_kernelINS_13Kernel_traitsIf13__nv_bfloat16fS2_fjLj256ELj1ELj4ELj1ELj16ENS_18Kernel_traits_baseILj256EfS2_fS2_fjLj128EEEEELb0ELb1ELb0ELb1EEEvNS_9FwdParamsE,@function
        .size           _ZN10layer_norm13ln_fwd_kernelINS_13Kernel_traitsIf13__nv_bfloat16fS2_fjLj256ELj1ELj4ELj1ELj16ENS_18Kernel_traits_baseILj256EfS2_fS2_fjLj128EEEEELb0ELb1ELb0ELb1EEEvNS_9FwdParamsE,(.L_x_9104 - _ZN10layer_norm13ln_fwd_kernelINS_13Kernel_traitsIf13__nv_bfloat16fS2_fjLj256ELj1ELj4ELj1ELj16ENS_18Kernel_traits_baseILj256EfS2_fS2_fjLj128EEEEELb0ELb1ELb0ELb1EEEvNS_9FwdParamsE)
        .other          _ZN10layer_norm13ln_fwd_kernelINS_13Kernel_traitsIf13__nv_bfloat16fS2_fjLj256ELj1ELj4ELj1ELj16ENS_18Kernel_traits_baseILj256EfS2_fS2_fjLj128EEEEELb0ELb1ELb0ELb1EEEvNS_9FwdParamsE,@"STO_CUDA_ENTRY STV_DEFAULT"
_ZN10layer_norm13ln_fwd_kernelINS_13Kernel_traitsIf13__nv_bfloat16fS2_fjLj256ELj1ELj4ELj1ELj16ENS_18Kernel_traits_baseILj256EfS2_fS2_fjLj128EEEEELb0ELb1ELb0ELb1EEEvNS_9FwdParamsE:
.text._ZN10layer_norm13ln_fwd_kernelINS_13Kernel_traitsIf13__nv_bfloat16fS2_fjLj256ELj1ELj4ELj1ELj16ENS_18Kernel_traits_baseILj256EfS2_fS2_fjLj128EEEEELb0ELb1ELb0ELb1EEEvNS_9FwdParamsE:
        /* <DEDUP_REMOVED lines=43> */
.L_x_3485:
        /* <DEDUP_REMOVED lines=17> */
[----:B------:R-:W-:-:S02]  /*03c0*/  SHF.L.U32 R42, R29, 0x10, RZ ;  /* 0x000000101d2a7819 */ /* 0x000fc400000006ff */
[C---:B------:R-:W-:Y:S02]  /*03d0*/  SHF.L.U32 R44, R30.reuse, 0x10, RZ ;  /* 0x000000101e2c7819 */ /* 0x040fe400000006ff */
[----:B------:R-:W-:Y:S02]  /*03e0*/  PRMT R39, R29, 0x7632, R39 ;  /* 0x000076321d277816 */ /* 0x000fe40000000027 */
[----:B------:R-:W-:Y:S02]  /*03f0*/  PRMT R29, R30, 0x7632, R29 ;  /* 0x000076321e1d7816 */ /* 0x000fe4000000001d */
[C---:B------:R-:W-:Y:S01]  /*0400*/  PRMT R28, R31.reuse, 0x7632, R28 ;  /* 0x000076321f1c7816 */ /* 0x040fe2000000001c */
[-C--:B------:R-:W-:Y:S01]  /*0410*/  FMUL.FTZ R37, R40, R3.reuse ;  /* 0x0000000328257220 */ /* 0x080fe20000410000 */
[----:B------:R-:W-:Y:S01]  /*0420*/  SHF.L.U32 R38, R38, 0x10, RZ ;  /* 0x0000001026267819 */ /* 0x000fe200000006ff */
[-C--:B------:R-:W-:Y:S01]  /*0430*/  FMUL.FTZ R33, R42, R3.reuse ;  /* 0x000000032a217220 */ /* 0x080fe20000410000 */
[----:B------:R-:W-:Y:S01]  /*0440*/  SHF.L.U32 R30, R31, 0x10, RZ ;  /* 0x000000101f1e7819 */ /* 0x000fe200000006ff */
[----:B------:R-:W-:Y:S01]  /*0450*/  FMUL.FTZ R31, R44, R3 ;  /* 0x000000032c1f7220 */ /* 0x000fe20000410000 */
[----:B------:R-:W-:-:S02]  /*0460*/  SHF.L.U32 R42, R39, 0x10, RZ ;  /* 0x00000010272a7819 */ /* 0x000fc400000006ff */
[----:B------:R-:W-:Y:S02]  /*0470*/  SHF.L.U32 R40, R29, 0x10, RZ ;  /* 0x000000101d287819 */ /* 0x000fe400000006ff */
[----:B------:R-:W-:Y:S01]  /*0480*/  SHF.L.U32 R44, R28, 0x10, RZ ;  /* 0x000000101c2c7819 */ /* 0x000fe200000006ff */
[----:B------:R-:W-:Y:S01]  /*0490*/  FMUL.FTZ R28, R38, R3 ;  /* 0x00000003261c7220 */ /* 0x000fe20000410000 */
[----:B-----5:R-:W-:Y:S01]  /*04a0*/  FMUL.FTZ R32, R20, R37 ;  /* 0x0000002514207220 */ /* 0x020fe20000410000 */
[----:B------:R-:W-:Y:S01]  /*04b0*/  FMUL.FTZ R29, R30, R3 ;  /* 0x000000031e1d7220 */ /* 0x000fe20000410000 */
[----:B--2---:R-:W-:-:S04]  /*04c0*/  IMAD.WIDE.U32 R38, R36, 0x20, R34 ;  /* 0x0000002024267825 */ /* 0x004fc800078e0022 */
        /* <DEDUP_REMOVED lines=11> */
[----:B------:R-:W-:-:S02]  /*0580*/  FADD.FTZ R3, R33, R3 ;  /* 0x0000000321037221 */ /* 0x000fc40000010000 */
[----:B------:R0:W-:Y:S02]  /*0590*/  STG.E.128 desc[UR6][R38.64], R32 ;  /* 0x0000002026007986 */ /* 0x0001e4000c101d06 */
        /* <DEDUP_REMOVED lines=45> */
.L_x_3501:
        /* <DEDUP_REMOVED lines=50> */
.L_x_3483:
        /* <DEDUP_REMOVED lines=8> */
.L_x_3488:
[----:B0-----:R-:W0:Y:S01]  /*0c10*/  LDC.64 R32, c[0x0][0x390] ;  /* 0x0000e400ff207b82 */ /* 0x001e220000000a00 */
        /* <DEDUP_REMOVED lines=11> */
[----:B------:R-:W2:Y:S01]  /*0cd0*/  LDG.E.128 R28, desc[UR6][R38.64] ;  /* 0x00000006261c7981 */ /* 0x000ea2000c1e1d00 */
[C---:B---3--:R-:W-:Y:S02]  /*0ce0*/  PRMT R41, R32.reuse, 0x7632, R41 ;  /* 0x0000763220297816 */ /* 0x048fe40000000029 */
[----:B0-----:R-:W-:Y:S02]  /*0cf0*/  SHF.L.U32 R45, R32, 0x10, RZ ;  /* 0x00000010202d7819 */ /* 0x001fe400000006ff */
[----:B------:R-:W-:Y:S02]  /*0d00*/  PRMT R37, R33, 0x7632, R37 ;  /* 0x0000763221257816 */ /* 0x000fe40000000025 */
[C---:B------:R-:W-:Y:S02]  /*0d10*/  PRMT R3, R34.reuse, 0x7632, R3 ;  /* 0x0000763222037816 */ /* 0x040fe40000000003 */
[----:B------:R-:W-:Y:S02]  /*0d20*/  PRMT R32, R35, 0x7632, R32 ;  /* 0x0000763223207816 */ /* 0x000fe40000000020 */
[----:B------:R-:W-:-:S02]  /*0d30*/  SHF.L.U32 R42, R34, 0x10, RZ ;  /* 0x00000010222a7819 */ /* 0x000fc400000006ff */
[----:B----4-:R-:W-:Y:S02]  /*0d40*/  SHF.L.U32 R40, R40, 0x10, RZ ;  /* 0x0000001028287819 */ /* 0x010fe400000006ff */
[----:B------:R-:W-:Y:S02]  /*0d50*/  SHF.L.U32 R43, R33, 0x10, RZ ;  /* 0x00000010212b7819 */ /* 0x000fe400000006ff */
        /* <DEDUP_REMOVED lines=11> */
[C---:B------:R-:W-:Y:S01]  /*0e10*/  FMUL.FTZ R42, R40.reuse, R35 ;  /* 0x00000023282a7220 */ /* 0x040fe20000410000 */
[----:B------:R-:W-:Y:S02]  /*0e20*/  FMUL.FTZ R40, R40, R32 ;  /* 0x0000002028287220 */ /* 0x000fe40000410000 */
[----:B------:R0:W3:Y:S02]  /*0e30*/  LDG.E.128 R32, desc[UR6][R38.64+0x10] ;  /* 0x0000100626207981 */ /* 0x0000e4000c1e1d00 */
[----:B0-----:R-:W0:Y:S01]  /*0e40*/  LDC.64 R38, c[0x0][0x3a8] ;  /* 0x0000ea00ff267b82 */ /* 0x001e220000000a00 */
[----:B--2--5:R-:W-:Y:S01]  /*0e50*/  FFMA.FTZ R28, R20, R45, R28 ;  /* 0x0000002d141c7223 */ /* 0x024fe2000001001c */
[----:B------:R-:W-:Y:S01]  /*0e60*/  FFMA.FTZ R31, R23, R44, R31 ;  /* 0x0000002c171f7223 */ /* 0x000fe2000001001f */
[----:B------:R-:W-:-:S02]  /*0e70*/  FFMA.FTZ R29, R21, R41, R29 ;  /* 0x00000029151d7223 */ /* 0x000fc4000001001d */
[----:B------:R-:W-:Y:S01]  /*0e80*/  FADD.FTZ R44, RZ, R28 ;  /* 0x0000001cff2c7221 */ /* 0x000fe20000010000 */
[----:B------:R-:W-:Y:S01]  /*0e90*/  FFMA.FTZ R30, R22, R43, R30 ;  /* 0x0000002b161e7223 */ /* 0x000fe2000001001e */
[----:B0-----:R-:W-:-:S05]  /*0ea0*/  IMAD.WIDE.U32 R38, R36, 0x20, R38 ;  /* 0x0000002024267825 */ /* 0x001fca00078e0026 */
[----:B------:R0:W-:Y:S01]  /*0eb0*/  STG.E.128 desc[UR6][R38.64], R28 ;  /* 0x0000001c26007986 */ /* 0x0001e2000c101d06 */
[----:B------:R-:W-:Y:S01]  /*0ec0*/  UMOV UR4, 0xffffffff ;  /* 0xffffffff00047882 */ /* 0x000fe20000000000 */
[----:B------:R-:W-:Y:S01]  /*0ed0*/  ISETP.NE.AND P0, PT, R2, RZ, PT ;  /* 0x000000ff0200720c */ /* 0x000fe20003f05270 */
[----:B---3--:R-:W-:Y:S01]  /*0ee0*/  FFMA.FTZ R32, R24, R37, R32 ;  /* 0x0000002518207223 */ /* 0x008fe20000010020 */
        /* <DEDUP_REMOVED lines=49> */
.L_x_3513:
        /* <DEDUP_REMOVED lines=14> */
[C---:B-1----:R-:W-:Y:S01]  /*12e0*/  FMUL.FTZ R33, R3.reuse, R32 ;  /* 0x0000002003217220 */ /* 0x042fe20000410000 */
[C---:B------:R-:W-:Y:S01]  /*12f0*/  FMUL.FTZ R35, R3.reuse, R34 ;  /* 0x0000002203237220 */ /* 0x040fe20000410000 */
[C---:B------:R-:W-:Y:S01]  /*1300*/  FMUL.FTZ R42, R3.reuse, R42 ;  /* 0x0000002a032a7220 */ /* 0x040fe20000410000 */
[----:B------:R-:W-:Y:S01]  /*1310*/  FMUL.FTZ R40, R3, R40 ;  /* 0x0000002803287220 */ /* 0x000fe20000410000 */
[----:B------:R-:W-:Y:S01]  /*1320*/  FADD.FTZ R34, R31, -R39 ;  /* 0x800000271f227221 */ /* 0x000fe20000010000 */
[----:B------:R-:W-:Y:S01]  /*1330*/  FFMA.FTZ R33, R16, R33, R8 ;  /* 0x0000002110217223 */ /* 0x000fe20000010008 */
[----:B------:R-:W-:Y:S01]  /*1340*/  FFMA.FTZ R35, R18, R35, R10 ;  /* 0x0000002312237223 */ /* 0x000fe2000001000a */
[----:B------:R-:W-:Y:S01]  /*1350*/  FFMA.FTZ R42, R19, R42, R11 ;  /* 0x0000002a132a7223 */ /* 0x000fe2000001000b */
[----:B------:R-:W-:Y:S01]  /*1360*/  FFMA.FTZ R40, R17, R40, R9 ;  /* 0x0000002811287223 */ /* 0x000fe20000010009 */
[C---:B------:R-:W-:Y:S01]  /*1370*/  FMUL.FTZ R34, R3.reuse, R34 ;  /* 0x0000002203227220 */ /* 0x040fe20000410000 */
[----:B------:R-:W-:Y:S01]  /*1380*/  FADD.FTZ R32, R30, -R39 ;  /* 0x800000271e207221 */ /* 0x000fe20000010000 */
[----:B------:R-:W-:Y:S01]  /*1390*/  FMUL.FTZ R39, R3, R38 ;  /* 0x0000002603277220 */ /* 0x000fe20000410000 */
[----:B------:R-:W-:Y:S01]  /*13a0*/  F2FP.BF16.F32.PACK_AB R31, R42, R35 ;  /* 0x000000232a1f723e */ /* 0x000fe200000010ff */
[----:B------:R-:W-:Y:S01]  /*13b0*/  FFMA.FTZ R42, R15, R34, R7 ;  /* 0x000000220f2a7223 */ /* 0x000fe20000010007 */
[----:B------:R-:W-:Y:S01]  /*13c0*/  F2FP.BF16.F32.PACK_AB R30, R40, R33 ;  /* 0x00000021281e723e */ /* 0x000fe200000010ff */
[C---:B------:R-:W-:Y:S01]  /*13d0*/  FMUL.FTZ R29, R3.reuse, R32 ;  /* 0x00000020031d7220 */ /* 0x040fe20000410000 */
[----:B------:R-:W1:Y:S01]  /*13e0*/  @!P0 LDC.64 R40, c[0x0][0x3c0] ;  /* 0x0000f000ff288b82 */ /* 0x000e620000000a00 */
[----:B------:R-:W-:Y:S01]  /*13f0*/  FMUL.FTZ R38, R3, R28 ;  /* 0x0000001c03267220 */ /* 0x000fe20000410000 */
[----:B------:R-:W-:Y:S01]  /*1400*/  FFMA.FTZ R28, R12, R39, R4 ;  /* 0x000000270c1c7223 */ /* 0x000fe20000010004 */
[----:B------:R-:W-:-:S02]  /*1410*/  FFMA.FTZ R29, R14, R29, R6 ;  /* 0x0000001d0e1d7223 */ /* 0x000fc40000010006 */
[----:B------:R-:W-:-:S03]  /*1420*/  FFMA.FTZ R43, R13, R38, R5 ;  /* 0x000000260d2b7223 */ /* 0x000fc60000010005 */
[----:B------:R-:W2:Y:S01]  /*1430*/  @!P0 LDC.64 R34, c[0x0][0x3c8] ;  /* 0x0000f200ff228b82 */ /* 0x000ea20000000a00 */
[----:B------:R-:W-:Y:S02]  /*1440*/  F2FP.BF16.F32.PACK_AB R29, R42, R29 ;  /* 0x0000001d2a1d723e */ /* 0x000fe400000010ff */
[----:B------:R-:W-:-:S05]  /*1450*/  F2FP.BF16.F32.PACK_AB R28, R43, R28 ;  /* 0x0000001c2b1c723e */ /* 0x000fca00000010ff */
        /* <DEDUP_REMOVED lines=12> */
.L_x_3486:
        /* <DEDUP_REMOVED lines=17> */
[----:B---3-5:R-:W-:Y:S02]  /*1630*/  FFMA.FTZ R36, R20, R43, R36 ;  /* 0x0000002b14247223 */ /* 0x028fe40000010024 */
[----:B------:R-:W-:Y:S02]  /*1640*/  FFMA.FTZ R37, R21, R42, R37 ;  /* 0x0000002a15257223 */ /* 0x000fe40000010025 */
[----:B------:R-:W-:Y:S01]  /*1650*/  FFMA.FTZ R38, R22, R3, R38 ;  /* 0x0000000316267223 */ /* 0x000fe20000010026 */
[----:B------:R-:W-:Y:S02]  /*1660*/  PRMT R3, R29, 0x7632, R3 ;  /* 0x000076321d037816 */ /* 0x000fe40000000003 */
[----:B------:R-:W0:Y:S02]  /*1670*/  LDC.64 R28, c[0x0][0x3a8] ;  /* 0x0000ea00ff1c7b82 */ /* 0x000e240000000a00 */
[----:B------:R-:W-:-:S02]  /*1680*/  SHF.L.U32 R42, R3, 0x10, RZ ;  /* 0x00000010032a7819 */ /* 0x000fc400000006ff */
[C---:B------:R-:W-:Y:S02]  /*1690*/  SHF.L.U32 R3, R30.reuse, 0x10, RZ ;  /* 0x000000101e037819 */ /* 0x040fe400000006ff */
[----:B------:R-:W-:Y:S01]  /*16a0*/  PRMT R30, R30, 0x7632, R30 ;  /* 0x000076321e1e7816 */ /* 0x000fe2000000001e */
[----:B------:R-:W-:Y:S01]  /*16b0*/  FFMA.FTZ R39, R23, R42, R39 ;  /* 0x0000002a17277223 */ /* 0x000fe20000010027 */
[----:B------:R-:W-:Y:S01]  /*16c0*/  FADD.FTZ R42, RZ, R36 ;  /* 0x00000024ff2a7221 */ /* 0x000fe20000010000 */
[----:B----4-:R-:W-:Y:S01]  /*16d0*/  FFMA.FTZ R32, R24, R3, R32 ;  /* 0x0000000318207223 */ /* 0x010fe20000010020 */
[C---:B------:R-:W-:Y:S02]  /*16e0*/  SHF.L.U32 R3, R31.reuse, 0x10, RZ ;  /* 0x000000101f037819 */ /* 0x040fe400000006ff */
[----:B------:R-:W-:Y:S02]  /*16f0*/  PRMT R31, R31, 0x7632, R31 ;  /* 0x000076321f1f7816 */ /* 0x000fe4000000001f */
[----:B------:R-:W-:Y:S01]  /*1700*/  SHF.L.U32 R30, R30, 0x10, RZ ;  /* 0x000000101e1e7819 */ /* 0x000fe200000006ff */
[----:B------:R-:W-:Y:S01]  /*1710*/  FFMA.FTZ R34, R26, R3, R34 ;  /* 0x000000031a227223 */ /* 0x000fe20000010022 */
[----:B------:R-:W-:Y:S01]  /*1720*/  SHF.L.U32 R40, R31, 0x10, RZ ;  /* 0x000000101f287819 */ /* 0x000fe200000006ff */
[----:B------:R-:W-:-:S02]  /*1730*/  FADD.FTZ R3, R37, R42 ;  /* 0x0000002a25037221 */ /* 0x000fc40000010000 */
[----:B------:R-:W-:Y:S02]  /*1740*/  FFMA.FTZ R33, R25, R30, R33 ;  /* 0x0000001e19217223 */ /* 0x000fe40000010021 */
[----:B------:R-:W-:Y:S01]  /*1750*/  FFMA.FTZ R35, R27, R40, R35 ;  /* 0x000000281b237223 */ /* 0x000fe20000010023 */
        /* <DEDUP_REMOVED lines=47> */
.L_x_3525:
        /* <DEDUP_REMOVED lines=50> */
.L_x_3484:
[----:B------:R-:W-:Y:S01]  /*1d70*/  BSSY B0, `(.L_x_3490) ;  /* 0x0000007000007945 */ /* 0x000fe20003800000 */
[----:B------:R-:W-:Y:S02]  /*1d80*/  MOV R40, 0x1 ;  /* 0x0000000100287802 */ /* 0x000fe40000000f00 */
[----:B------:R-:W-:Y:S02]  /*1d90*/  MOV R3, 0x1f ;  /* 0x0000001f00037802 */ /* 0x000fe40000000f00 */
[----:B------:R-:W-:-:S07]  /*1da0*/  MOV R42, 0xffffffff ;  /* 0xffffffff002a7802 */ /* 0x000fce0000000f00 */
[----:B------:R-:W-:Y:S05]  /*1db0*/  WARPSYNC.COLLECTIVE R42, `(.L_x_3491) ;  /* 0x000000002a087348 */ /* 0x000fea0003c00000 */
[----:B------:R0:W1:Y:S02]  /*1dc0*/  SHFL.BFLY P2, R43, R41, R40, R3 ;  /* 0x0c000028292b7389 */ /* 0x0000640000040003 */
[----:B01----:R-:W-:Y:S05]  /*1dd0*/  ENDCOLLECTIVE ;  /* 0x000000000000791b */ /* 0x003fea0003800000 */
.L_x_3491:
[----:B------:R-:W-:Y:S05]  /*1de0*/  BSYNC B0 ;  /* 0x0000000000007941 */ /* 0x000fea0003800000 */
.L_x_3490:
        /* <DEDUP_REMOVED lines=8> */
.L_x_3492:
[----:B------:R-:W-:Y:S02]  /*1e70*/  HFMA2 R40, -RZ, RZ, 0, 2.384185791015625e-07 ;  /* 0x00000004ff287431 */ /* 0x000fe400000001ff */
[----:B------:R-:W-:-:S05]  /*1e80*/  FADD.FTZ R38, R41, R43 ;  /* 0x0000002b29267221 */ /* 0x000fca0000010000 */
[----:B------:R-:W-:-:S07]  /*1e90*/  MOV R41, R38 ;  /* 0x0000002600297202 */ /* 0x000fce0000000f00 */
[----:B------:R-:W-:Y:S05]  /*1ea0*/  WARPSYNC.COLLECTIVE R42, `(.L_x_3493) ;  /* 0x000000002a087348 */ /* 0x000fea0003c00000 */
[----:B------:R0:W1:Y:S02]  /*1eb0*/  SHFL.BFLY P2, R43, R41, R40, R3 ;  /* 0x0c000028292b7389 */ /* 0x0000640000040003 */
[----:B01----:R-:W-:Y:S05]  /*1ec0*/  ENDCOLLECTIVE ;  /* 0x000000000000791b */ /* 0x003fea0003800000 */
.L_x_3493:
[----:B------:R-:W-:Y:S02]  /*1ed0*/  HFMA2 R40, -RZ, RZ, 0, 4.76837158203125e-07 ;  /* 0x00000008ff287431 */ /* 0x000fe400000001ff */
[----:B------:R-:W-:-:S05]  /*1ee0*/  FADD.FTZ R44, R38, R43 ;  /* 0x0000002b262c7221 */ /* 0x000fca0000010000 */
[----:B------:R-:W-:-:S07]  /*1ef0*/  MOV R41, R44 ;  /* 0x0000002c00297202 */ /* 0x000fce0000000f00 */
[----:B------:R-:W-:Y:S05]  /*1f00*/  WARPSYNC.COLLECTIVE R42, `(.L_x_3494) ;  /* 0x000000002a087348 */ /* 0x000fea0003c00000 */
[----:B------:R0:W1:Y:S02]  /*1f10*/  SHFL.BFLY P2, R43, R41, R40, R3 ;  /* 0x0c000028292b7389 */ /* 0x0000640000040003 */
[----:B01----:R-:W-:Y:S05]  /*1f20*/  ENDCOLLECTIVE ;  /* 0x000000000000791b */ /* 0x003fea0003800000 */
.L_x_3494:
[----:B------:R-:W-:Y:S02]  /*1f30*/  HFMA2 R40, -RZ, RZ, 0, 9.5367431640625e-07 ;  /* 0x00000010ff287431 */ /* 0x000fe400000001ff */
[----:B------:R-:W-:-:S05]  /*1f40*/  FADD.FTZ R45, R44, R43 ;  /* 0x0000002b2c2d7221 */ /* 0x000fca0000010000 */
[----:B------:R-:W-:-:S07]  /*1f50*/  MOV R41, R45 ;  /* 0x0000002d00297202 */ /* 0x000fce0000000f00 */
[----:B------:R-:W-:Y:S05]  /*1f60*/  WARPSYNC.COLLECTIVE R42, `(.L_x_3495) ;  /* 0x000000002a087348 */ /* 0x000fea0003c00000 */
[----:B------:R0:W1:Y:S02]  /*1f70*/  SHFL.BFLY P2, R43, R41, R40, R3 ;  /* 0x0c000028292b7389 */ /* 0x0000640000040003 */
[----:B01----:R-:W-:Y:S05]  /*1f80*/  ENDCOLLECTIVE ;  /* 0x000000000000791b */ /* 0x003fea0003800000 */
.L_x_3495:
        /* <DEDUP_REMOVED lines=23> */
.L_x_3496:
[----:B------:R-:W-:Y:S02]  /*2100*/  HFMA2 R40, -RZ, RZ, 0, 1.1920928955078125e-07 ;  /* 0x00000002ff287431 */ /* 0x000fe400000001ff */
[----:B------:R-:W-:-:S05]  /*2110*/  FADD.FTZ R38, R41, R43 ;  /* 0x0000002b29267221 */ /* 0x000fca0000010000 */
[----:B------:R-:W-:-:S07]  /*2120*/  MOV R41, R38 ;  /* 0x0000002600297202 */ /* 0x000fce0000000f00 */
[----:B------:R-:W-:Y:S05]  /*2130*/  WARPSYNC.COLLECTIVE R42, `(.L_x_3497) ;  /* 0x000000002a087348 */ /* 0x000fea0003c00000 */
[----:B------:R0:W1:Y:S02]  /*2140*/  SHFL.BFLY P2, R43, R41, R40, R3 ;  /* 0x0c000028292b7389 */ /* 0x0000640000040003 */
[----:B01----:R-:W-:Y:S05]  /*2150*/  ENDCOLLECTIVE ;  /* 0x000000000000791b */ /* 0x003fea0003800000 */
.L_x_3497:
[----:B------:R-:W-:Y:S02]  /*2160*/  HFMA2 R40, -RZ, RZ, 0, 2.384185791015625e-07 ;  /* 0x00000004ff287431 */ /* 0x000fe400000001ff */
[----:B------:R-:W-:-:S05]  /*2170*/  FADD.FTZ R44, R38, R43 ;  /* 0x0000002b262c7221 */ /* 0x000fca0000010000 */
[----:B------:R-:W-:-:S07]  /*2180*/  MOV R41, R44 ;  /* 0x0000002c00297202 */ /* 0x000fce0000000f00 */
[----:B------:R-:W-:Y:S05]  /*2190*/  WARPSYNC.COLLECTIVE R42, `(.L_x_3498) ;  /* 0x000000002a087348 */ /* 0x000fea0003c00000 */
[----:B------:R0:W1:Y:S02]  /*21a0*/  SHFL.BFLY P2, R43, R41, R40, R3 ;  /* 0x0c000028292b7389 */ /* 0x0000640000040003 */
[----:B01----:R-:W-:Y:S05]  /*21b0*/  ENDCOLLECTIVE ;  /* 0x000000000000791b */ /* 0x003fea0003800000 */
.L_x_3498:
[----:B------:R-:W-:Y:S02]  /*21c0*/  HFMA2 R40, -RZ, RZ, 0, 4.76837158203125e-07 ;  /* 0x00000008ff287431 */ /* 0x000fe400000001ff */
[----:B------:R-:W-:-:S05]  /*21d0*/  FADD.FTZ R45, R44, R43 ;  /* 0x0000002b2c2d7221 */ /* 0x000fca0000010000 */
[----:B------:R-:W-:-:S07]  /*21e0*/  MOV R41, R45 ;  /* 0x0000002d00297202 */ /* 0x000fce0000000f00 */
[----:B------:R-:W-:Y:S05]  /*21f0*/  WARPSYNC.COLLECTIVE R42, `(.L_x_3499) ;  /* 0x000000002a087348 */ /* 0x000fea0003c00000 */
[----:B------:R0:W1:Y:S02]  /*2200*/  SHFL.BFLY P2, R43, R41, R40, R3 ;  /* 0x0c000028292b7389 */ /* 0x0000640000040003 */
[----:B01----:R-:W-:Y:S05]  /*2210*/  ENDCOLLECTIVE ;  /* 0x000000000000791b */ /* 0x003fea0003800000 */
.L_x_3499:
[----:B------:R-:W-:Y:S02]  /*2220*/  HFMA2 R40, -RZ, RZ, 0, 9.5367431640625e-07 ;  /* 0x00000010ff287431 */ /* 0x000fe400000001ff */
[----:B------:R-:W-:-:S05]  /*2230*/  FADD.FTZ R45, R45, R43 ;  /* 0x0000002b2d2d7221 */ /* 0x000fca0000010000 */
[----:B------:R-:W-:-:S07]  /*2240*/  MOV R41, R45 ;  /* 0x0000002d00297202 */ /* 0x000fce0000000f00 */
[----:B------:R-:W-:Y:S05]  /*2250*/  WARPSYNC.COLLECTIVE R42, `(.L_x_3500) ;  /* 0x000000002a087348 */ /* 0x000fea0003c00000 */
[----:B------:R0:W1:Y:S02]  /*2260*/  SHFL.BFLY P2, R43, R41, R40, R3 ;  /* 0x0c000028292b7389 */ /* 0x0000640000040003 */
[----:B01----:R-:W-:Y:S05]  /*2270*/  ENDCOLLECTIVE ;  /* 0x000000000000791b */ /* 0x003fea0003800000 */
.L_x_3500:
[----:B------:R-:W-:Y:S05]  /*2280*/  BRA `(.L_x_3501) ;  /* 0xffffffe400787947 */ /* 0x000fea000383ffff */
.L_x_3487:
[----:B------:R-:W-:Y:S01]  /*2290*/  HFMA2 R3, -RZ, RZ, 0, 1.847743988037109375e-06 ;  /* 0x0000001fff037431 */ /* 0x000fe200000001ff */
[----:B------:R-:W-:Y:S01]  /*22a0*/  BSSY B0, `(.L_x_3502) ;  /* 0x0000006000007945 */ /* 0x000fe20003800000 */
[----:B------:R-:W-:Y:S02]  /*22b0*/  MOV R40, 0x1 ;  /* 0x0000000100287802 */ /* 0x000fe40000000f00 */
[----:B------:R-:W-:-:S07]  /*22c0*/  MOV R42, 0xffffffff ;  /* 0xffffffff002a7802 */ /* 0x000fce0000000f00 */
[----:B------:R-:W-:Y:S05]  /*22d0*/  WARPSYNC.COLLECTIVE R42, `(.L_x_3503) ;  /* 0x000000002a087348 */ /* 0x000fea0003c00000 */
[----:B------:R0:W1:Y:S02]  /*22e0*/  SHFL.BFLY P2, R43, R41, R40, R3 ;  /* 0x0c000028292b7389 */ /* 0x0000640000040003 */
[----:B01----:R-:W-:Y:S05]  /*22f0*/  ENDCOLLECTIVE ;  /* 0x000000000000791b */ /* 0x003fea0003800000 */
.L_x_3503:
[----:B------:R-:W-:Y:S05]  /*2300*/  BSYNC B0 ;  /* 0x0000000000007941 */ /* 0x000fea0003800000 */
.L_x_3502:
        /* <DEDUP_REMOVED lines=8> */
.L_x_3504:
[----:B------:R-:W-:Y:S02]  /*2390*/  HFMA2 R40, -RZ, RZ, 0, 2.384185791015625e-07 ;  /* 0x00000004ff287431 */ /* 0x000fe400000001ff */
[----:B------:R-:W-:-:S05]  /*23a0*/  FADD.FTZ R38, R41, R43 ;  /* 0x0000002b29267221 */ /* 0x000fca0000010000 */
[----:B------:R-:W-:-:S07]  /*23b0*/  MOV R41, R38 ;  /* 0x0000002600297202 */ /* 0x000fce0000000f00 */
[----:B------:R-:W-:Y:S05]  /*23c0*/  WARPSYNC.COLLECTIVE R42, `(.L_x_3505) ;  /* 0x000000002a087348 */ /* 0x000fea0003c00000 */
[----:B------:R0:W1:Y:S02]  /*23d0*/  SHFL.BFLY P2, R43, R41, R40, R3 ;  /* 0x0c000028292b7389 */ /* 0x0000640000040003 */
[----:B01----:R-:W-:Y:S05]  /*23e0*/  ENDCOLLECTIVE ;  /* 0x000000000000791b */ /* 0x003fea0003800000 */
.L_x_3505:
[----:B------:R-:W-:Y:S02]  /*23f0*/  HFMA2 R40, -RZ, RZ, 0, 4.76837158203125e-07 ;  /* 0x00000008ff287431 */ /* 0x000fe400000001ff */
[----:B------:R-:W-:-:S05]  /*2400*/  FADD.FTZ R44, R38, R43 ;  /* 0x0000002b262c7221 */ /* 0x000fca0000010000 */
[----:B------:R-:W-:-:S07]  /*2410*/  MOV R41, R44 ;  /* 0x0000002c00297202 */ /* 0x000fce0000000f00 */
[----:B------:R-:W-:Y:S05]  /*2420*/  WARPSYNC.COLLECTIVE R42, `(.L_x_3506) ;  /* 0x000000002a087348 */ /* 0x000fea0003c00000 */
[----:B------:R0:W1:Y:S02]  /*2430*/  SHFL.BFLY P2, R43, R41, R40, R3 ;  /* 0x0c000028292b7389 */ /* 0x0000640000040003 */
[----:B01----:R-:W-:Y:S05]  /*2440*/  ENDCOLLECTIVE ;  /* 0x000000000000791b */ /* 0x003fea0003800000 */
.L_x_3506:
[----:B------:R-:W-:Y:S02]  /*2450*/  HFMA2 R40, -RZ, RZ, 0, 9.5367431640625e-07 ;  /* 0x00000010ff287431 */ /* 0x000fe400000001ff */
[----:B------:R-:W-:-:S05]  /*2460*/  FADD.FTZ R45, R44, R43 ;  /* 0x0000002b2c2d7221 */ /* 0x000fca0000010000 */
[----:B------:R-:W-:-:S07]  /*2470*/  MOV R41, R45 ;  /* 0x0000002d00297202 */ /* 0x000fce0000000f00 */
[----:B------:R-:W-:Y:S05]  /*2480*/  WARPSYNC.COLLECTIVE R42, `(.L_x_3507) ;  /* 0x000000002a087348 */ /* 0x000fea0003c00000 */
[----:B------:R0:W1:Y:S02]  /*2490*/  SHFL.BFLY P2, R43, R41, R40, R3 ;  /* 0x0c000028292b7389 */ /* 0x0000640000040003 */
[----:B01----:R-:W-:Y:S05]  /*24a0*/  ENDCOLLECTIVE ;  /* 0x000000000000791b */ /* 0x003fea0003800000 */
.L_x_3507:
        /* <DEDUP_REMOVED lines=23> */
.L_x_3508:
[----:B------:R-:W-:Y:S02]  /*2620*/  HFMA2 R40, -RZ, RZ, 0, 1.1920928955078125e-07 ;  /* 0x00000002ff287431 */ /* 0x000fe400000001ff */
[----:B------:R-:W-:-:S05]  /*2630*/  FADD.FTZ R38, R41, R43 ;  /* 0x0000002b29267221 */ /* 0x000fca0000010000 */
[----:B------:R-:W-:-:S07]  /*2640*/  MOV R41, R38 ;  /* 0x0000002600297202 */ /* 0x000fce0000000f00 */
[----:B------:R-:W-:Y:S05]  /*2650*/  WARPSYNC.COLLECTIVE R42, `(.L_x_3509) ;  /* 0x000000002a087348 */ /* 0x000fea0003c00000 */
[----:B------:R0:W1:Y:S02]  /*2660*/  SHFL.BFLY P2, R43, R41, R40, R3 ;  /* 0x0c000028292b7389 */ /* 0x0000640000040003 */
[----:B01----:R-:W-:Y:S05]  /*2670*/  ENDCOLLECTIVE ;  /* 0x000000000000791b */ /* 0x003fea0003800000 */
.L_x_3509:
[----:B------:R-:W-:Y:S02]  /*2680*/  HFMA2 R40, -RZ, RZ, 0, 2.384185791015625e-07 ;  /* 0x00000004ff287431 */ /* 0x000fe400000001ff */
[----:B------:R-:W-:-:S05]  /*2690*/  FADD.FTZ R44, R38, R43 ;  /* 0x0000002b262c7221 */ /* 0x000fca0000010000 */
[----:B------:R-:W-:-:S07]  /*26a0*/  MOV R41, R44 ;  /* 0x0000002c00297202 */ /* 0x000fce0000000f00 */
[----:B------:R-:W-:Y:S05]  /*26b0*/  WARPSYNC.COLLECTIVE R42, `(.L_x_3510) ;  /* 0x000000002a087348 */ /* 0x000fea0003c00000 */
[----:B------:R0:W1:Y:S02]  /*26c0*/  SHFL.BFLY P2, R43, R41, R40, R3 ;  /* 0x0c000028292b7389 */ /* 0x0000640000040003 */
[----:B01----:R-:W-:Y:S05]  /*26d0*/  ENDCOLLECTIVE ;  /* 0x000000000000791b */ /* 0x003fea0003800000 */
.L_x_3510:
[----:B------:R-:W-:Y:S02]  /*26e0*/  HFMA2 R40, -RZ, RZ, 0, 4.76837158203125e-07 ;  /* 0x00000008ff287431 */ /* 0x000fe400000001ff */
[----:B------:R-:W-:-:S05]  /*26f0*/  FADD.FTZ R45, R44, R43 ;  /* 0x0000002b2c2d7221 */ /* 0x000fca0000010000 */
[----:B------:R-:W-:-:S07]  /*2700*/  MOV R41, R45 ;  /* 0x0000002d00297202 */ /* 0x000fce0000000f00 */
[----:B------:R-:W-:Y:S05]  /*2710*/  WARPSYNC.COLLECTIVE R42, `(.L_x_3511) ;  /* 0x000000002a087348 */ /* 0x000fea0003c00000 */
[----:B------:R0:W1:Y:S02]  /*2720*/  SHFL.BFLY P2, R43, R41, R40, R3 ;  /* 0x0c000028292b7389 */ /* 0x0000640000040003 */
[----:B01----:R-:W-:Y:S05]  /*2730*/  ENDCOLLECTIVE ;  /* 0x000000000000791b */ /* 0x003fea0003800000 */
.L_x_3511:
[----:B------:R-:W-:Y:S02]  /*2740*/  HFMA2 R40, -RZ, RZ, 0, 9.5367431640625e-07 ;  /* 0x00000010ff287431 */ /* 0x000fe400000001ff */
[----:B------:R-:W-:-:S05]  /*2750*/  FADD.FTZ R45, R45, R43 ;  /* 0x0000002b2d2d7221 */ /* 0x000fca0000010000 */
[----:B------:R-:W-:-:S07]  /*2760*/  MOV R41, R45 ;  /* 0x0000002d00297202 */ /* 0x000fce0000000f00 */
[----:B------:R-:W-:Y:S05]  /*2770*/  WARPSYNC.COLLECTIVE R42, `(.L_x_3512) ;  /* 0x000000002a087348 */ /* 0x000fea0003c00000 */
[----:B------:R0:W1:Y:S02]  /*2780*/  SHFL.BFLY P2, R43, R41, R40, R3 ;  /* 0x0c000028292b7389 */ /* 0x0000640000040003 */
[----:B01----:R-:W-:Y:S05]  /*2790*/  ENDCOLLECTIVE ;  /* 0x000000000000791b */ /* 0x003fea0003800000 */
.L_x_3512:
[----:B------:R-:W-:Y:S05]  /*27a0*/  BRA `(.L_x_3513) ;  /* 0xffffffe800947947 */ /* 0x000fea000383ffff */
.L_x_3489:
[----:B------:R-:W-:Y:S01]  /*27b0*/  HFMA2 R3, -RZ, RZ, 0, 1.847743988037109375e-06 ;  /* 0x0000001fff037431 */ /* 0x000fe200000001ff */
[----:B------:R-:W-:Y:S01]  /*27c0*/  BSSY B0, `(.L_x_3514) ;  /* 0x0000006000007945 */ /* 0x000fe20003800000 */
[----:B------:R-:W-:Y:S02]  /*27d0*/  MOV R40, 0x1 ;  /* 0x0000000100287802 */ /* 0x000fe40000000f00 */
[----:B------:R-:W-:-:S07]  /*27e0*/  MOV R42, 0xffffffff ;  /* 0xffffffff002a7802 */ /* 0x000fce0000000f00 */
[----:B0-----:R-:W-:Y:S05]  /*27f0*/  WARPSYNC.COLLECTIVE R42, `(.L_x_3515) ;  /* 0x000000002a087348 */ /* 0x001fea0003c00000 */
[----:B------:R1:W2:Y:S02]  /*2800*/  SHFL.BFLY P2, R43, R41, R40, R3 ;  /* 0x0c000028292b7389 */ /* 0x0002a40000040003 */
[----:B012---:R-:W-:Y:S05]  /*2810*/  ENDCOLLECTIVE ;  /* 0x000000000000791b */ /* 0x007fea0003800000 */
.L_x_3515:
[----:B------:R-:W-:Y:S05]  /*2820*/  BSYNC B0 ;  /* 0x0000000000007941 */ /* 0x000fea0003800000 */
.L_x_3514:
        /* <DEDUP_REMOVED lines=8> */
.L_x_3516:
[----:B------:R-:W-:Y:S02]  /*28b0*/  HFMA2 R40, -RZ, RZ, 0, 2.384185791015625e-07 ;  /* 0x00000004ff287431 */ /* 0x000fe400000001ff */
[----:B------:R-:W-:-:S05]  /*28c0*/  FADD.FTZ R28, R41, R43 ;  /* 0x0000002b291c7221 */ /* 0x000fca0000010000 */
[----:B------:R-:W-:-:S07]  /*28d0*/  MOV R41, R28 ;  /* 0x0000001c00297202 */ /* 0x000fce0000000f00 */
[----:B------:R-:W-:Y:S05]  /*28e0*/  WARPSYNC.COLLECTIVE R42, `(.L_x_3517) ;  /* 0x000000002a087348 */ /* 0x000fea0003c00000 */
[----:B------:R0:W1:Y:S02]  /*28f0*/  SHFL.BFLY P2, R43, R41, R40, R3 ;  /* 0x0c000028292b7389 */ /* 0x0000640000040003 */
[----:B01----:R-:W-:Y:S05]  /*2900*/  ENDCOLLECTIVE ;  /* 0x000000000000791b */ /* 0x003fea0003800000 */
.L_x_3517:
[----:B------:R-:W-:Y:S02]  /*2910*/  HFMA2 R40, -RZ, RZ, 0, 4.76837158203125e-07 ;  /* 0x00000008ff287431 */ /* 0x000fe400000001ff */
[----:B------:R-:W-:-:S05]  /*2920*/  FADD.FTZ R30, R28, R43 ;  /* 0x0000002b1c1e7221 */ /* 0x000fca0000010000 */
[----:B------:R-:W-:-:S07]  /*2930*/  MOV R41, R30 ;  /* 0x0000001e00297202 */ /* 0x000fce0000000f00 */
[----:B------:R-:W-:Y:S05]  /*2940*/  WARPSYNC.COLLECTIVE R42, `(.L_x_3518) ;  /* 0x000000002a087348 */ /* 0x000fea0003c00000 */
[----:B------:R0:W1:Y:S02]  /*2950*/  SHFL.BFLY P2, R43, R41, R40, R3 ;  /* 0x0c000028292b7389 */ /* 0x0000640000040003 */
[----:B01----:R-:W-:Y:S05]  /*2960*/  ENDCOLLECTIVE ;  /* 0x000000000000791b */ /* 0x003fea0003800000 */
.L_x_3518:
[----:B------:R-:W-:Y:S02]  /*2970*/  HFMA2 R40, -RZ, RZ, 0, 9.5367431640625e-07 ;  /* 0x00000010ff287431 */ /* 0x000fe400000001ff */
[----:B------:R-:W-:-:S05]  /*2980*/  FADD.FTZ R31, R30, R43 ;  /* 0x0000002b1e1f7221 */ /* 0x000fca0000010000 */
[----:B------:R-:W-:-:S07]  /*2990*/  MOV R41, R31 ;  /* 0x0000001f00297202 */ /* 0x000fce0000000f00 */
[----:B------:R-:W-:Y:S05]  /*29a0*/  WARPSYNC.COLLECTIVE R42, `(.L_x_3519) ;  /* 0x000000002a087348 */ /* 0x000fea0003c00000 */
[----:B------:R0:W1:Y:S02]  /*29b0*/  SHFL.BFLY P2, R43, R41, R40, R3 ;  /* 0x0c000028292b7389 */ /* 0x0000640000040003 */
[----:B01----:R-:W-:Y:S05]  /*29c0*/  ENDCOLLECTIVE ;  /* 0x000000000000791b */ /* 0x003fea0003800000 */
.L_x_3519:
        /* <DEDUP_REMOVED lines=23> */
.L_x_3520:
[----:B------:R-:W-:Y:S02]  /*2b40*/  HFMA2 R40, -RZ, RZ, 0, 1.1920928955078125e-07 ;  /* 0x00000002ff287431 */ /* 0x000fe400000001ff */
[----:B------:R-:W-:-:S05]  /*2b50*/  FADD.FTZ R28, R41, R43 ;  /* 0x0000002b291c7221 */ /* 0x000fca0000010000 */
[----:B------:R-:W-:-:S07]  /*2b60*/  MOV R41, R28 ;  /* 0x0000001c00297202 */ /* 0x000fce0000000f00 */
[----:B------:R-:W-:Y:S05]  /*2b70*/  WARPSYNC.COLLECTIVE R42, `(.L_x_3521) ;  /* 0x000000002a087348 */ /* 0x000fea0003c00000 */
[----:B------:R0:W1:Y:S02]  /*2b80*/  SHFL.BFLY P2, R43, R41, R40, R3 ;  /* 0x0c000028292b7389 */ /* 0x0000640000040003 */
[----:B01----:R-:W-:Y:S05]  /*2b90*/  ENDCOLLECTIVE ;  /* 0x000000000000791b */ /* 0x003fea0003800000 */
.L_x_3521:
[----:B------:R-:W-:Y:S02]  /*2ba0*/  HFMA2 R40, -RZ, RZ, 0, 2.384185791015625e-07 ;  /* 0x00000004ff287431 */ /* 0x000fe400000001ff */
[----:B------:R-:W-:-:S05]  /*2bb0*/  FADD.FTZ R30, R28, R43 ;  /* 0x0000002b1c1e7221 */ /* 0x000fca0000010000 */
[----:B------:R-:W-:-:S07]  /*2bc0*/  MOV R41, R30 ;  /* 0x0000001e00297202 */ /* 0x000fce0000000f00 */
[----:B------:R-:W-:Y:S05]  /*2bd0*/  WARPSYNC.COLLECTIVE R42, `(.L_x_3522) ;  /* 0x000000002a087348 */ /* 0x000fea0003c00000 */
[----:B------:R0:W1:Y:S02]  /*2be0*/  SHFL.BFLY P2, R43, R41, R40, R3 ;  /* 0x0c000028292b7389 */ /* 0x0000640000040003 */
[----:B01----:R-:W-:Y:S05]  /*2bf0*/  ENDCOLLECTIVE ;  /* 0x000000000000791b */ /* 0x003fea0003800000 */
.L_x_3522:
[----:B------:R-:W-:Y:S02]  /*2c00*/  HFMA2 R40, -RZ, RZ, 0, 4.76837158203125e-07 ;  /* 0x00000008ff287431 */ /* 0x000fe400000001ff */
[----:B------:R-:W-:-:S05]  /*2c10*/  FADD.FTZ R31, R30, R43 ;  /* 0x0000002b1e1f7221 */ /* 0x000fca0000010000 */
[----:B------:R-:W-:-:S07]  /*2c20*/  MOV R41, R31 ;  /* 0x0000001f00297202 */ /* 0x000fce0000000f00 */
[----:B------:R-:W-:Y:S05]  /*2c30*/  WARPSYNC.COLLECTIVE R42, `(.L_x_3523) ;  /* 0x000000002a087348 */ /* 0x000fea0003c00000 */
[----:B------:R0:W1:Y:S02]  /*2c40*/  SHFL.BFLY P2, R43, R41, R40, R3 ;  /* 0x0c000028292b7389 */ /* 0x0000640000040003 */
[----:B01----:R-:W-:Y:S05]  /*2c50*/  ENDCOLLECTIVE ;  /* 0x000000000000791b */ /* 0x003fea0003800000 */
.L_x_3523:
[----:B------:R-:W-:Y:S02]  /*2c60*/  HFMA2 R40, -RZ, RZ, 0, 9.5367431640625e-07 ;  /* 0x00000010ff287431 */ /* 0x000fe400000001ff */
[----:B------:R-:W-:-:S05]  /*2c70*/  FADD.FTZ R31, R31, R43 ;  /* 0x0000002b1f1f7221 */ /* 0x000fca0000010000 */
[----:B------:R-:W-:-:S07]  /*2c80*/  MOV R41, R31 ;  /* 0x0000001f00297202 */ /* 0x000fce0000000f00 */
[----:B------:R-:W-:Y:S05]  /*2c90*/  WARPSYNC.COLLECTIVE R42, `(.L_x_3524) ;  /* 0x000000002a087348 */ /* 0x000fea0003c00000 */
[----:B------:R0:W1:Y:S02]  /*2ca0*/  SHFL.BFLY P2, R43, R41, R40, R3 ;  /* 0x0c000028292b7389 */ /* 0x0000640000040003 */
[----:B01----:R-:W-:Y:S05]  /*2cb0*/  ENDCOLLECTIVE ;  /* 0x000000000000791b */ /* 0x003fea0003800000 */
.L_x_3524:
[----:B------:R-:W-:Y:S05]  /*2cc0*/  BRA `(.L_x_3525) ;  /* 0xffffffec00607947 */ /* 0x000fea000383ffff */
.L_x_3526:
        /* <DEDUP_REMOVED lines=11> */
.L_x_9104:


//--------------------- .text._ZN10layer_norm13ln_fwd_kernelINS_13Kernel_traitsIf13__nv_bfloat16fS2_fjLj256ELj1ELj4ELj1ELj16ENS_18Kernel_traits_baseILj256EfS2_fS2_fjLj128EEEEELb0ELb1ELb1ELb0EEEvNS_9FwdParamsE --------------------------
	.section	.text._ZN10layer_norm13ln_fwd_kernelINS_13Kernel_traitsIf13__nv_bfloat16fS2_fjLj256ELj1ELj4ELj1ELj16ENS_18Kernel_traits_baseILj256EfS2_fS2_fjLj128EEEEELb0ELb1ELb1ELb0EEEvNS_9FwdParamsE,"ax",@progbits
	.align	128
        .global         _ZN10layer_norm13ln_fwd_kernelINS_13Kernel_traitsIf13__nv_bfloat16fS2_fjLj256ELj1ELj4ELj1ELj16ENS_18Kernel_traits_baseILj256EfS2_fS2_fjLj128EEEEELb0ELb1ELb1ELb0EEEvNS_9FwdParamsE
        .type           _ZN10layer_norm13ln_fwd_kernelINS_13Kernel_traitsIf13__nv_bfloat16fS2_fjLj256ELj1ELj4ELj1ELj16ENS_18Kernel_traits_baseILj256EfS2_fS2_fjLj128EEEEELb0ELb1ELb1ELb0EEEvNS_9FwdParamsE,@function
        .size           _ZN10layer_norm13ln_fwd_kernelINS_13Kernel_traitsIf13__nv_bfloat16fS2_fjLj256ELj1ELj4ELj1ELj16ENS_18Kernel_traits_baseILj256EfS2_fS2_fjLj128EEEEELb0ELb1ELb1ELb0EEEvNS_9FwdParamsE,(.L_x_9105 - _ZN10layer_norm13ln_fwd_kernelINS_13Kernel_traitsIf13__nv_bfloat16fS2_fjLj256ELj1ELj4ELj1ELj16ENS_18Kernel_traits_baseILj256EfS2_fS2_fjLj128EEEEELb0ELb1ELb1ELb0EEEvNS_9FwdParamsE)
        .other          _ZN10layer_norm13ln_fwd_kernelINS_13Kernel_traitsIf13__nv_bfloat16fS2_fjLj256ELj1ELj4ELj1ELj16ENS_18Kernel_traits_baseILj256EfS2_fS2_fjLj128EEEEELb0ELb1ELb1ELb0EEEvNS_9FwdParamsE,@"STO_CUDA_ENTRY STV_DEFAULT"
_ZN10layer_norm13ln_fwd_kernelINS_13Kernel_traitsIf13__nv_bfloat16fS2_fjLj256ELj1ELj4ELj1ELj16ENS_18Kernel_traits_baseILj256EfS2_fS2_fjLj128EEEEELb0ELb1ELb1ELb0EEEvNS_9FwdParamsE:
.text._ZN10layer_norm13ln_fwd_kernelINS_13Kernel_traitsIf13__nv_bfloat16fS2_fjLj256ELj1ELj4ELj1ELj16ENS_18Kernel_traits_baseILj256EfS2_fS2_fjLj128EEEEELb0ELb1ELb1ELb0EEEvNS_9FwdParamsE:
        /* <DEDUP_REMOVED lines=35> */
.L_x_3528:
[----:B------:R-:W-:Y:S05]  /*0230*/  BSYNC.RECONVERGENT B0 ;  /* 0x0000000000007941 */ /* 0x000fea0003800200 */
.L_x_3527:
        /* <DEDUP_REMOVED lines=13> */
.L_x_3535:
        /* <DEDUP_REMOVED lines=18> */
[-C--:B------:R-:W-:Y:S02]  /*0430*/  @P1 LEA.HI.SX32 R49, R49, R0.reuse, 0x1d ;  /* 0x0000000031311211 */ /* 0x080fe400078feaff */
[----:B--2---:R-:W-:Y:S02]  /*0440*/  LEA.HI R45, R48, R47, RZ, 0x3 ;  /* 0x0000002f302d7211 */ /* 0x004fe400078f18ff */
[----:B------:R-:W-:Y:S02]  /*0450*/  @P1 MOV R42, R49 ;  /* 0x00000031002a1202 */ /* 0x000fe40000000f00 */
[----:B------:R-:W-:Y:S01]  /*0460*/  LEA.HI.SX32 R45, R45, R0, 0x1d ;  /* 0x000000002d2d7211 */ /* 0x000fe200078feaff */
[----:B0-----:R-:W-:Y:S06]  /*0470*/  @P2 BRA `(.L_x_3531) ;  /* 0x0000000000c42947 */ /* 0x001fec0003800000 */
[----:B------:R-:W2:Y:S08]  /*0480*/  @P1 LDC.64 R50, c[0x0][0x390] ;  /* 0x0000e400ff321b82 */ /* 0x000eb00000000a00 */
[----:B------:R-:W3:Y:S01]  /*0490*/  LDC.64 R48, c[0x0][0x3a0] ;  /* 0x0000e800ff307b82 */ /* 0x000ee20000000a00 */
[----:B--2---:R-:W-:-:S04]  /*04a0*/  @P1 LEA R50, P0, R42, R50, 0x4 ;  /* 0x000000322a321211 */ /* 0x004fc800078020ff */
[----:B------:R-:W-:-:S05]  /*04b0*/  @P1 LEA.HI.X R51, R42, R51, R43, 0x4, P0 ;  /* 0x000000332a331211 */ /* 0x000fca00000f242b */
[----:B0-----:R-:W2:Y:S01]  /*04c0*/  @P1 LDG.E.128 R28, desc[UR6][R50.64] ;  /* 0x00000006321c1981 */ /* 0x001ea2000c1e1d00 */
[----:B---3--:R-:W-:-:S05]  /*04d0*/  IMAD.WIDE.U32 R48, R45, 0x20, R48 ;  /* 0x000000202d307825 */ /* 0x008fca00078e0030 */
[----:B------:R-:W3:Y:S04]  /*04e0*/  LDG.E.128 R32, desc[UR6][R48.64] ;  /* 0x0000000630207981 */ /* 0x000ee8000c1e1d00 */
[----:B------:R0:W4:Y:S01]  /*04f0*/  LDG.E.128 R36, desc[UR6][R48.64+0x10] ;  /* 0x0000100630247981 */ /* 0x000122000c1e1d00 */
[----:B------:R-:W-:Y:S01]  /*0500*/  ISETP.GT.AND P0, PT, R40, RZ, PT ;  /* 0x000000ff2800720c */ /* 0x000fe20003f04270 */
[----:B0-----:R-:W0:-:S12]  /*0510*/  @P1 LDC R48, c[0x0][0x40c] ;  /* 0x00010300ff301b82 */ /* 0x001e180000000800 */
[----:B------:R-:W1:Y:S08]  /*0520*/  @P0 LDC R47, c[0x0][0x40c] ;  /* 0x00010300ff2f0b82 */ /* 0x000e700000000800 */
[----:B------:R-:W0:Y:S08]  /*0530*/  @P0 LDC R53, c[0x0][0x40c] ;  /* 0x00010300ff350b82 */ /* 0x000e300000000800 */
[----:B------:R-:W3:Y:S08]  /*0540*/  @P0 LDC R43, c[0x0][0x40c] ;  /* 0x00010300ff2b0b82 */ /* 0x000ef00000000800 */
[----:B------:R-:W3:Y:S01]  /*0550*/  @P0 LDC R42, c[0x0][0x40c] ;  /* 0x00010300ff2a0b82 */ /* 0x000ee20000000800 */
[----:B--2---:R-:W-:-:S02]  /*0560*/  @P0 PRMT R40, R28, 0x7632, R40 ;  /* 0x000076321c280816 */ /* 0x004fc40000000028 */
[----:B------:R-:W-:Y:S02]  /*0570*/  @P0 PRMT R44, R29, 0x7632, R44 ;  /* 0x000076321d2c0816 */ /* 0x000fe4000000002c */
[----:B------:R-:W-:Y:S02]  /*0580*/  @P0 SHF.L.U32 R40, R40, 0x10, RZ ;  /* 0x0000001028280819 */ /* 0x000fe400000006ff */
[----:B------:R-:W-:Y:S02]  /*0590*/  @P0 SHF.L.U32 R44, R44, 0x10, RZ ;  /* 0x000000102c2c0819 */ /* 0x000fe400000006ff */
[----:B------:R-:W-:Y:S01]  /*05a0*/  @P0 SHF.L.U32 R49, R30, 0x10, RZ ;  /* 0x000000101e310819 */ /* 0x000fe200000006ff */
[----:B-1----:R-:W-:Y:S01]  /*05b0*/  @P0 FMUL.FTZ R40, R40, R47 ;  /* 0x0000002f28280220 */ /* 0x002fe20000410000 */
[----:B------:R-:W-:Y:S01]  /*05c0*/  @P0 PRMT R47, R30, 0x7632, R47 ;  /* 0x000076321e2f0816 */ /* 0x000fe2000000002f */
[----:B0-----:R-:W-:Y:S02]  /*05d0*/  @P0 FMUL.FTZ R44, R44, R53 ;  /* 0x000000352c2c0220 */ /* 0x001fe40000410000 */
[----:B---3--:R-:W-:Y:S01]  /*05e0*/  @P0 FFMA.FTZ R33, R21, R40, R33 ;  /* 0x0000002815210223 */ /* 0x008fe20000010021 */
[----:B------:R-:W-:Y:S01]  /*05f0*/  @P0 SHF.L.U32 R47, R47, 0x10, RZ ;  /* 0x000000102f2f0819 */ /* 0x000fe200000006ff */
[----:B------:R-:W0:Y:S01]  /*0600*/  @P0 LDC R40, c[0x0][0x40c] ;  /* 0x00010300ff280b82 */ /* 0x000e220000000800 */
[----:B------:R-:W-:Y:S01]  /*0610*/  @P0 FFMA.FTZ R35, R23, R44, R35 ;  /* 0x0000002c17230223 */ /* 0x000fe20000010023 */
[----:B------:R-:W-:-:S02]  /*0620*/  @P0 SHF.L.U32 R44, R29, 0x10, RZ ;  /* 0x000000101d2c0819 */ /* 0x000fc400000006ff */
[----:B------:R-:W-:-:S03]  /*0630*/  @P0 FMUL.FTZ R50, R47, R42 ;  /* 0x0000002a2f320220 */ /* 0x000fc60000410000 */
[----:B------:R-:W-:Y:S01]  /*0640*/  @P0 FMUL.FTZ R43, R44, R43 ;  /* 0x0000002b2c2b0220 */ /* 0x000fe20000410000 */
[----:B------:R-:W1:Y:S01]  /*0650*/  @P0 LDC R47, c[0x0][0x40c] ;  /* 0x00010300ff2f0b82 */ /* 0x000e620000000800 */
[----:B----4-:R-:W-:Y:S02]  /*0660*/  @P0 FFMA.FTZ R37, R25, R50, R37 ;  /* 0x0000003219250223 */ /* 0x010fe40000010025 */
[----:B------:R-:W-:-:S05]  /*0670*/  @P0 FFMA.FTZ R34, R22, R43, R34 ;  /* 0x0000002b16220223 */ /* 0x000fca0000010022 */
[----:B------:R-:W2:Y:S08]  /*0680*/  @P0 LDC R44, c[0x0][0x40c] ;  /* 0x00010300ff2c0b82 */ /* 0x000eb00000000800 */
[----:B------:R-:W3:Y:S01]  /*0690*/  LDC.64 R42, c[0x0][0x3a8] ;  /* 0x0000ea00ff2a7b82 */ /* 0x000ee20000000a00 */
[----:B0-----:R-:W-:Y:S01]  /*06a0*/  @P0 FMUL.FTZ R49, R49, R40 ;  /* 0x0000002831310220 */ /* 0x001fe20000410000 */
[----:B------:R-:W-:-:S03]  /*06b0*/  @P0 PRMT R40, R31, 0x7632, R40 ;  /* 0x000076321f280816 */ /* 0x000fc60000000028 */
[----:B------:R-:W-:Y:S01]  /*06c0*/  @P0 FFMA.FTZ R36, R24, R49, R36 ;  /* 0x0000003118240223 */ /* 0x000fe20000010024 */
[----:B------:R-:W-:Y:S02]  /*06d0*/  @P0 SHF.L.U32 R51, R40, 0x10, RZ ;  /* 0x0000001028330819 */ /* 0x000fe400000006ff */
[----:B------:R-:W-:Y:S02]  /*06e0*/  @P1 SHF.L.U32 R49, R28, 0x10, RZ ;  /* 0x000000101c311819 */ /* 0x000fe400000006ff */
[----:B------:R-:W-:-:S03]  /*06f0*/  @P0 SHF.L.U32 R40, R31, 0x10, RZ ;  /* 0x000000101f280819 */ /* 0x000fc600000006ff */
[----:B------:R-:W-:Y:S02]  /*0700*/  @P1 FMUL.FTZ R49, R49, R48 ;  /* 0x0000003031311220 */ /* 0x000fe40000410000 */
[----:B-1----:R-:W-:Y:S01]  /*0710*/  @P0 FMUL.FTZ R47, R40, R47 ;  /* 0x0000002f282f0220 */ /* 0x002fe20000410000 */
[----:B--2---:R-:W-:Y:S01]  /*0720*/  @P0 FMUL.FTZ R44, R51, R44 ;  /* 0x0000002c332c0220 */ /* 0x004fe20000410000 */
[----:B------:R-:W-:Y:S02]  /*0730*/  @P1 FFMA.FTZ R32, R20, R49, R32 ;  /* 0x0000003114201223 */ /* 0x000fe40000010020 */
[----:B------:R-:W-:Y:S01]  /*0740*/  @P0 FFMA.FTZ R38, R26, R47, R38 ;  /* 0x0000002f1a260223 */ /* 0x000fe20000010026 */
[----:B------:R-:W-:Y:S01]  /*0750*/  @P0 FFMA.FTZ R39, R27, R44, R39 ;  /* 0x0000002c1b270223 */ /* 0x000fe20000010027 */
[----:B---3--:R-:W-:-:S05]  /*0760*/  IMAD.WIDE.U32 R42, R45, 0x20, R42 ;  /* 0x000000202d2a7825 */ /* 0x008fca00078e002a */
[----:B------:R2:W-:Y:S04]  /*0770*/  STG.E.128 desc[UR6][R42.64], R32 ;  /* 0x000000202a007986 */ /* 0x0005e8000c101d06 */
[----:B------:R2:W-:Y:S02]  /*0780*/  STG.E.128 desc[UR6][R42.64+0x10], R36 ;  /* 0x000010242a007986 */ /* 0x0005e4000c101d06 */
.L_x_3531:
[----:B01----:R-:W-:Y:S05]  /*0790*/  BSYNC.RECONVERGENT B0 ;  /* 0x0000000000007941 */ /* 0x003fea0003800200 */
.L_x_3530:
        /* <DEDUP_REMOVED lines=54> */
.L_x_3554:
        /* <DEDUP_REMOVED lines=21> */
[--C-:B------:R-:W-:Y:S01]  /*0c50*/  FADD.FTZ R43, R34, -R47.reuse ;  /* 0x8000002f222b7221 */ /* 0x100fe20000010000 */
[--C-:B------:R-:W-:Y:S01]  /*0c60*/  FADD.FTZ R45, R35, -R47.reuse ;  /* 0x8000002f232d7221 */ /* 0x100fe20000010000 */
[----:B------:R-:W-:Y:S02]  /*0c70*/  IMAD R46, R41, R46, RZ ;  /* 0x0000002e292e7224 */ /* 0x000fe400078e02ff */
[--C-:B------:R-:W-:Y:S01]  /*0c80*/  FADD.FTZ R42, R36, -R47.reuse ;  /* 0x8000002f242a7221 */ /* 0x100fe20000010000 */
[--C-:B------:R-:W-:Y:S01]  /*0c90*/  FADD.FTZ R50, R38, -R47.reuse ;  /* 0x8000002f26327221 */ /* 0x100fe20000010000 */
[----:B------:R-:W-:Y:S01]  /*0ca0*/  FMUL.FTZ R41, R49, R40 ;  /* 0x0000002831297220 */ /* 0x000fe20000410000 */
        /* <DEDUP_REMOVED lines=8> */
[----:B------:R-:W-:Y:S01]  /*0d30*/  FMUL.FTZ R52, R49, R52 ;  /* 0x0000003431347220 */ /* 0x000fe20000410000 */
[----:B------:R-:W-:Y:S01]  /*0d40*/  FFMA.FTZ R49, R16, R43, R8 ;  /* 0x0000002b10317223 */ /* 0x000fe20000010008 */
[----:B------:R-:W-:Y:S01]  /*0d50*/  FFMA.FTZ R43, R18, R45, R10 ;  /* 0x0000002d122b7223 */ /* 0x000fe2000001000a */
[----:B------:R-:W-:Y:S01]  /*0d60*/  FFMA.FTZ R42, R17, R42, R9 ;  /* 0x0000002a112a7223 */ /* 0x000fe20000010009 */
[----:B------:R-:W0:Y:S01]  /*0d70*/  LDC.64 R44, c[0x0][0x428] ;  /* 0x00010a00ff2c7b82 */ /* 0x000e220000000a00 */
[----:B------:R-:W-:Y:S01]  /*0d80*/  FFMA.FTZ R52, R19, R52, R11 ;  /* 0x0000003413347223 */ /* 0x000fe2000001000b */
[----:B------:R-:W-:-:S02]  /*0d90*/  FFMA.FTZ R48, R15, R48, R7 ;  /* 0x000000300f307223 */ /* 0x000fc40000010007 */
[----:B------:R-:W-:Y:S02]  /*0da0*/  F2FP.BF16.F32.PACK_AB R42, R42, R49 ;  /* 0x000000312a2a723e */ /* 0x000fe400000010ff */
[----:B------:R-:W-:Y:S02]  /*0db0*/  SHF.R.S32.HI R49, RZ, 0x1f, R46 ;  /* 0x0000001fff317819 */ /* 0x000fe4000001142e */
[----:B------:R-:W-:Y:S02]  /*0dc0*/  F2FP.BF16.F32.PACK_AB R43, R52, R43 ;  /* 0x0000002b342b723e */ /* 0x000fe400000010ff */
[----:B------:R-:W-:Y:S01]  /*0dd0*/  LEA.HI R49, R49, R46, RZ, 0x3 ;  /* 0x0000002e31317211 */ /* 0x000fe200078f18ff */
[----:B------:R-:W-:Y:S01]  /*0de0*/  FFMA.FTZ R46, R12, R41, R4 ;  /* 0x000000290c2e7223 */ /* 0x000fe20000010004 */
[----:B------:R-:W-:Y:S01]  /*0df0*/  FFMA.FTZ R41, R14, R47, R6 ;  /* 0x0000002f0e297223 */ /* 0x000fe20000010006 */
[----:B------:R-:W-:Y:S01]  /*0e00*/  FFMA.FTZ R47, R13, R40, R5 ;  /* 0x000000280d2f7223 */ /* 0x000fe20000010005 */
[----:B------:R-:W-:-:S03]  /*0e10*/  LEA.HI.SX32 R49, R49, R0, 0x1d ;  /* 0x0000000031317211 */ /* 0x000fc600078feaff */
[----:B------:R-:W-:Y:S02]  /*0e20*/  F2FP.BF16.F32.PACK_AB R41, R48, R41 ;  /* 0x000000293029723e */ /* 0x000fe400000010ff */
[----:B------:R-:W-:Y:S01]  /*0e30*/  F2FP.BF16.F32.PACK_AB R40, R47, R46 ;  /* 0x0000002e2f28723e */ /* 0x000fe200000010ff */
[----:B0-----:R-:W-:-:S05]  /*0e40*/  IMAD.WIDE.U32 R44, R49, 0x10, R44 ;  /* 0x00000010312c7825 */ /* 0x001fca00078e002c */
[----:B------:R1:W-:Y:S02]  /*0e50*/  STG.E.128 desc[UR6][R44.64], R40 ;  /* 0x000000282c007986 */ /* 0x0003e4000c101d06 */
.L_x_3534:
[----:B------:R-:W-:Y:S05]  /*0e60*/  BSYNC.RECONVERGENT B0 ;  /* 0x0000000000007941 */ /* 0x000fea0003800200 */
.L_x_3533:
[----:B-1----:R-:W1:Y:S02]  /*0e70*/  LDC.64 R40, c[0x0][0x380] ;  /* 0x0000e000ff287b82 */ /* 0x002e640000000a00 */
[----:B-1----:R-:W-:-:S04]  /*0e80*/  LEA R3, R40, R3, 0x2 ;  /* 0x0000000328037211 */ /* 0x002fc800078e10ff */
[----:B------:R-:W-:-:S13]  /*0e90*/  ISETP.GE.AND P0, PT, R3, R41, PT ;  /* 0x000000290300720c */ /* 0x000fda0003f06270 */
[----:B------:R-:W-:Y:S05]  /*0ea0*/  @!P0 BRA `(.L_x_3535) ;  /* 0xfffffff400188947 */ /* 0x000fea000383ffff */
[----:B------:R-:W-:Y:S05]  /*0eb0*/  EXIT ;  /* 0x000000000000794d */ /* 0x000fea0003800000 */
.L_x_3529:
        /* <DEDUP_REMOVED lines=20> */
[----:B0-----:R-:W-:Y:S02]  /*1000*/  HFMA2 R28, -RZ, RZ, 0, 0 ;  /* 0x00000000ff1c7431 */ /* 0x001fe400000001ff */
[----:B------:R-:W-:-:S04]  /*1010*/  IMAD R42, R3, UR14, RZ ;  /* 0x0000000e032a7c24 */ /* 0x000fc8000f8e02ff */
[----:B------:R-:W0:Y:S08]  /*1020*/  @P1 LDC R31, c[0x0][0x40c] ;  /* 0x00010300ff1f1b82 */ /* 0x000e300000000800 */
[----:B------:R-:W3:Y:S08]  /*1030*/  @P1 LDC R30, c[0x0][0x40c] ;  /* 0x00010300ff1e1b82 */ /* 0x000ef00000000800 */
[----:B------:R-:W4:Y:S08]  /*1040*/  @P1 LDC R43, c[0x0][0x40c] ;  /* 0x00010300ff2b1b82 */ /* 0x000f300000000800 */
[----:B------:R-:W0:Y:S08]  /*1050*/  @P1 LDC R36, c[0x0][0x40c] ;  /* 0x00010300ff241b82 */ /* 0x000e300000000800 */
[----:B------:R-:W0:Y:S01]  /*1060*/  @P1 LDC R29, c[0x0][0x40c] ;  /* 0x00010300ff1d1b82 */ /* 0x000e220000000800 */
[----:B------:R-:W-:Y:S05]  /*1070*/  @!P1 BRA `(.L_x_3539) ;  /* 0x00000000001c9947 */ /* 0x000fea0003800000 */
[----:B------:R-:W-:-:S04]  /*1080*/  LEA R32, P0, R38, UR10, 0x4 ;  /* 0x0000000a26207c11 */ /* 0x000fc8000f8020ff */
[----:B------:R-:W-:-:S05]  /*1090*/  LEA.HI.X R33, R38, UR11, R39, 0x4, P0 ;  /* 0x0000000b26217c11 */ /* 0x000fca00080f2427 */
[----:B------:R-:W2:Y:S04]  /*10a0*/  LDG.E.64 R46, desc[UR6][R32.64] ;  /* 0x00000006202e7981 */ /* 0x000ea8000c1e1b00 */
[----:B------:R0:W5:Y:S01]  /*10b0*/  LDG.E.64 R40, desc[UR6][R32.64+0x8] ;  /* 0x0000080620287981 */ /* 0x000162000c1e1b00 */
[----:B--2---:R-:W-:-:S05]  /*10c0*/  SHF.L.U32 R28, R46, 0x10, RZ ;  /* 0x000000102e1c7819 */ /* 0x004fca00000006ff */
[----:B-1----:R-:W-:-:S04]  /*10d0*/  FMUL.FTZ R35, R28, UR12 ;  /* 0x0000000c1c237c20 */ /* 0x002fc80008410000 */
[----:B0-----:R-:W-:-:S07]  /*10e0*/  FMUL.FTZ R28, R20, R35 ;  /* 0x00000023141c7220 */ /* 0x001fce0000410000 */
.L_x_3539:
[----:B-1----:R-:W-:Y:S05]  /*10f0*/  BSYNC.RECONVERGENT B1 ;  /* 0x0000000000017941 */ /* 0x002fea0003800200 */
.L_x_3538:
[----:B------:R-:W-:Y:S01]  /*1100*/  @P1 PRMT R33, R46, 0x7632, R33 ;  /* 0x000076322e211816 */ /* 0x000fe20000000021 */
[----:B------:R-:W1:Y:S01]  /*1110*/  @P1 LDC R32, c[0x0][0x40c] ;  /* 0x00010300ff201b82 */ /* 0x000e620000000800 */
[--C-:B------:R-:W-:Y:S02]  /*1120*/  SHF.R.S32.HI R35, RZ, 0x1f, R42.reuse ;  /* 0x0000001fff237819 */ /* 0x100fe4000001142a */
[----:B------:R-:W-:Y:S02]  /*1130*/  @P1 SHF.L.U32 R34, R33, 0x10, RZ ;  /* 0x0000001021221819 */ /* 0x000fe400000006ff */
[----:B------:R-:W-:Y:S02]  /*1140*/  LEA.HI R33, R35, R42, RZ, 0x3 ;  /* 0x0000002a23217211 */ /* 0x000fe400078f18ff */
[C---:B------:R-:W-:Y:S01]  /*1150*/  PRMT R35, R47.reuse, 0x7632, R35 ;  /* 0x000076322f237816 */ /* 0x040fe20000000023 */
[----:B------:R-:W1:Y:S01]  /*1160*/  LDC.64 R38, c[0x0][0x3a8] ;  /* 0x0000ea00ff267b82 */ /* 0x000e620000000a00 */
[----:B------:R-:W-:Y:S01]  /*1170*/  @P1 SHF.L.U32 R44, R47, 0x10, RZ ;  /* 0x000000102f2c1819 */ /* 0x000fe200000006ff */
[----:B--2---:R-:W-:Y:S01]  /*1180*/  @P1 FMUL.FTZ R34, R34, R45 ;  /* 0x0000002d22221220 */ /* 0x004fe20000410000 */
[----:B-----5:R-:W-:-:S02]  /*1190*/  PRMT R42, R40, 0x7632, R42 ;  /* 0x00007632282a7816 */ /* 0x020fc4000000002a */
[----:B------:R-:W-:Y:S01]  /*11a0*/  @P1 SHF.L.U32 R45, R35, 0x10, RZ ;  /* 0x00000010232d1819 */ /* 0x000fe200000006ff */
[----:B0-----:R-:W-:Y:S01]  /*11b0*/  @P1 FMUL.FTZ R35, R44, R31 ;  /* 0x0000001f2c231220 */ /* 0x001fe20000410000 */
[----:B------:R-:W-:Y:S02]  /*11c0*/  @P1 SHF.L.U32 R31, R42, 0x10, RZ ;  /* 0x000000102a1f1819 */ /* 0x000fe400000006ff */
[----:B------:R-:W-:Y:S01]  /*11d0*/  @P1 SHF.L.U32 R44, R40, 0x10, RZ ;  /* 0x00000010282c1819 */ /* 0x000fe200000006ff */
[----:B---3--:R-:W-:Y:S01]  /*11e0*/  @P1 FMUL.FTZ R42, R45, R30 ;  /* 0x0000001e2d2a1220 */ /* 0x008fe20000410000 */
[----:B------:R-:W-:Y:S01]  /*11f0*/  PRMT R30, R41, 0x7632, R30 ;  /* 0x00007632291e7816 */ /* 0x000fe2000000001e */
[----:B------:R-:W-:Y:S01]  /*1200*/  @P1 FMUL.FTZ R36, R31, R36 ;  /* 0x000000241f241220 */ /* 0x000fe20000410000 */
[----:B------:R-:W-:Y:S01]  /*1210*/  @P1 SHF.L.U32 R48, R41, 0x10, RZ ;  /* 0x0000001029301819 */ /* 0x000fe200000006ff */
[----:B----4-:R-:W-:Y:S01]  /*1220*/  @P1 FMUL.FTZ R43, R44, R43 ;  /* 0x0000002b2c2b1220 */ /* 0x010fe20000410000 */
[----:B------:R-:W-:-:S02]  /*1230*/  @P1 SHF.L.U32 R49, R30, 0x10, RZ ;  /* 0x000000101e311819 */ /* 0x000fc400000006ff */
[----:B------:R-:W-:Y:S01]  /*1240*/  CS2R R30, SRZ ;  /* 0x00000000001e7805 */ /* 0x000fe2000001ff00 */
[----:B------:R-:W-:Y:S01]  /*1250*/  @P1 FMUL.FTZ R45, R48, R29 ;  /* 0x0000001d302d1220 */ /* 0x000fe20000410000 */
[----:B------:R-:W-:Y:S01]  /*1260*/  MOV R29, RZ ;  /* 0x000000ff001d7202 */ /* 0x000fe20000000f00 */
[----:B-1----:R-:W-:Y:S01]  /*1270*/  @P1 FMUL.FTZ R44, R49, R32 ;  /* 0x00000020312c1220 */ /* 0x002fe20000410000 */
[----:B------:R-:W-:Y:S01]  /*1280*/  LEA.HI.SX32 R49, R33, R0, 0x1d ;  /* 0x0000000021317211 */ /* 0x000fe200078feaff */
[----:B------:R-:W-:Y:S01]  /*1290*/  @P1 FMUL.FTZ R29, R21, R34 ;  /* 0x00000022151d1220 */ /* 0x000fe20000410000 */
[----:B------:R-:W-:Y:S01]  /*12a0*/  @P1 FMUL.FTZ R30, R22, R35 ;  /* 0x00000023161e1220 */ /* 0x000fe20000410000 */
[----:B------:R-:W-:Y:S02]  /*12b0*/  CS2R R32, SRZ ;  /* 0x0000000000207805 */ /* 0x000fe4000001ff00 */
[----:B------:R-:W-:Y:S01]  /*12c0*/  CS2R R34, SRZ ;  /* 0x0000000000227805 */ /* 0x000fe2000001ff00 */
[----:B------:R-:W-:Y:S01]  /*12d0*/  @P1 FMUL.FTZ R31, R23, R42 ;  /* 0x0000002a171f1220 */ /* 0x000fe20000410000 */
[----:B------:R-:W-:-:S04]  /*12e0*/  IMAD.WIDE.U32 R38, R49, 0x20, R38 ;  /* 0x0000002031267825 */ /* 0x000fc800078e0026 */
[----:B------:R-:W-:Y:S01]  /*12f0*/  @P1 FMUL.FTZ R32, R24, R43 ;  /* 0x0000002b18201220 */ /* 0x000fe20000410000 */
[----:B------:R-:W-:Y:S01]  /*1300*/  @P1 FMUL.FTZ R33, R25, R36 ;  /* 0x0000002419211220 */ /* 0x000fe20000410000 */
[----:B------:R-:W-:Y:S01]  /*1310*/  @P1 FMUL.FTZ R34, R26, R45 ;  /* 0x0000002d1a221220 */ /* 0x000fe20000410000 */
[----:B------:R-:W-:Y:S01]  /*1320*/  @P1 FMUL.FTZ R35, R27, R44 ;  /* 0x0000002c1b231220 */ /* 0x000fe20000410000 */
[----:B------:R2:W-:Y:S04]  /*1330*/  STG.E.128 desc[UR6][R38.64], R28 ;  /* 0x0000001c26007986 */ /* 0x0005e8000c101d06 */
[----:B------:R2:W-:Y:S02]  /*1340*/  STG.E.128 desc[UR6][R38.64+0x10], R32 ;  /* 0x0000102026007986 */ /* 0x0005e4000c101d06 */
.L_x_3537:
[----:B01----:R-:W-:Y:S05]  /*1350*/  BSYNC.RECONVERGENT B0 ;  /* 0x0000000000007941 */ /* 0x003fea0003800200 */
.L_x_3536:
        /* <DEDUP_REMOVED lines=54> */
.L_x_3566:
        /* <DEDUP_REMOVED lines=17> */
[----:B-1----:R-:W-:Y:S02]  /*17d0*/  FSEL R38, R38, RZ, !P2 ;  /* 0x000000ff26267208 */ /* 0x002fe40005000000 */
[----:B------:R-:W-:-:S03]  /*17e0*/  IADD3 R37, PT, PT, R37, -0x1, RZ ;  /* 0xffffffff25257810 */ /* 0x000fc60007ffe0ff */
        /* <DEDUP_REMOVED lines=18> */
[----:B------:R-:W0:Y:S01]  /*1910*/  LDC.64 R42, c[0x0][0x428] ;  /* 0x00010a00ff2a7b82 */ /* 0x000e220000000a00 */
[----:B------:R-:W-:-:S02]  /*1920*/  IMAD R37, R37, UR14, RZ ;  /* 0x0000000e25257c24 */ /* 0x000fc4000f8e02ff */
[----:B------:R-:W-:Y:S01]  /*1930*/  FFMA.FTZ R39, R18, R39, R10 ;  /* 0x0000002712277223 */ /* 0x000fe2000001000a */
[----:B------:R-:W-:Y:S01]  /*1940*/  FFMA.FTZ R50, R19, R50, R11 ;  /* 0x0000003213327223 */ /* 0x000fe2000001000b */
[----:B------:R-:W-:Y:S01]  /*1950*/  F2FP.BF16.F32.PACK_AB R38, R51, R36 ;  /* 0x000000243326723e */ /* 0x000fe200000010ff */
[----:B------:R-:W-:Y:S01]  /*1960*/  FFMA.FTZ R48, R15, R48, R7 ;  /* 0x000000300f307223 */ /* 0x000fe20000010007 */
        /* <DEDUP_REMOVED lines=11> */
.L_x_3542:
[----:B------:R-:W-:Y:S05]  /*1a20*/  BSYNC.RECONVERGENT B0 ;  /* 0x0000000000007941 */ /* 0x000fea0003800200 */
.L_x_3541:
[----:B-12---:R-:W1:Y:S02]  /*1a30*/  LDC.64 R36, c[0x0][0x380] ;  /* 0x0000e000ff247b82 */ /* 0x006e640000000a00 */
[----:B-1----:R-:W-:-:S04]  /*1a40*/  LEA R3, R36, R3, 0x2 ;  /* 0x0000000324037211 */ /* 0x002fc800078e10ff */
[----:B------:R-:W-:-:S13]  /*1a50*/  ISETP.GE.AND P0, PT, R3, R37, PT ;  /* 0x000000250300720c */ /* 0x000fda0003f06270 */
[----:B------:R-:W-:Y:S05]  /*1a60*/  @!P0 BRA `(.L_x_3529) ;  /* 0xfffffff400148947 */ /* 0x000fea000383ffff */
[----:B------:R-:W-:Y:S05]  /*1a70*/  EXIT ;  /* 0x000000000000794d */ /* 0x000fea0003800000 */
.L_x_3532:
[----:B------:R-:W-:Y:S01]  /*1a80*/  HFMA2 R43, -RZ, RZ, 0, 5.9604644775390625e-08 ;  /* 0x00000001ff2b7431 */ /* 0x000fe200000001ff */
[----:B------:R-:W-:Y:S01]  /*1a90*/  BSSY B0, `(.L_x_3543) ;  /* 0x0000006000007945 */ /* 0x000fe20003800000 */
[----:B------:R-:W-:Y:S02]  /*1aa0*/  MOV R42, 0x1f ;  /* 0x0000001f002a7802 */ /* 0x000fe40000000f00 */
[----:B------:R-:W-:-:S07]  /*1ab0*/  MOV R45, 0xffffffff ;  /* 0xffffffff002d7802 */ /* 0x000fce0000000f00 */
[----:B-----5:R-:W-:Y:S05]  /*1ac0*/  WARPSYNC.COLLECTIVE R45, `(.L_x_3544) ;  /* 0x000000002d087348 */ /* 0x020fea0003c00000 */
[----:B------:R0:W1:Y:S02]  /*1ad0*/  SHFL.BFLY P0, R48, R44, R43, R42 ;  /* 0x0c00002b2c307389 */ /* 0x000064000000002a */
[----:B01---5:R-:W-:Y:S05]  /*1ae0*/  ENDCOLLECTIVE ;  /* 0x000000000000791b */ /* 0x023fea0003800000 */
.L_x_3544:
[----:B------:R-:W-:Y:S05]  /*1af0*/  BSYNC B0 ;  /* 0x0000000000007941 */ /* 0x000fea0003800000 */
.L_x_3543:
        /* <DEDUP_REMOVED lines=8> */
.L_x_3545:
[----:B------:R-:W-:Y:S02]  /*1b80*/  HFMA2 R43, -RZ, RZ, 0, 2.384185791015625e-07 ;  /* 0x00000004ff2b7431 */ /* 0x000fe400000001ff */
[----:B------:R-:W-:-:S05]  /*1b90*/  FADD.FTZ R50, R44, R48 ;  /* 0x000000302c327221 */ /* 0x000fca0000010000 */
[----:B------:R-:W-:-:S07]  /*1ba0*/  MOV R44, R50 ;  /* 0x00000032002c7202 */ /* 0x000fce0000000f00 */
[----:B------:R-:W-:Y:S05]  /*1bb0*/  WARPSYNC.COLLECTIVE R45, `(.L_x_3546) ;  /* 0x000000002d087348 */ /* 0x000fea0003c00000 */
[----:B------:R0:W1:Y:S02]  /*1bc0*/  SHFL.BFLY P0, R48, R44, R43, R42 ;  /* 0x0c00002b2c307389 */ /* 0x000064000000002a */
[----:B01----:R-:W-:Y:S05]  /*1bd0*/  ENDCOLLECTIVE ;  /* 0x000000000000791b */ /* 0x003fea0003800000 */
.L_x_3546:
[----:B------:R-:W-:Y:S02]  /*1be0*/  HFMA2 R43, -RZ, RZ, 0, 4.76837158203125e-07 ;  /* 0x00000008ff2b7431 */ /* 0x000fe400000001ff */
[----:B------:R-:W-:-:S05]  /*1bf0*/  FADD.FTZ R51, R50, R48 ;  /* 0x0000003032337221 */ /* 0x000fca0000010000 */
[----:B------:R-:W-:-:S07]  /*1c00*/  MOV R44, R51 ;  /* 0x00000033002c7202 */ /* 0x000fce0000000f00 */
[----:B------:R-:W-:Y:S05]  /*1c10*/  WARPSYNC.COLLECTIVE R45, `(.L_x_3547) ;  /* 0x000000002d087348 */ /* 0x000fea0003c00000 */
[----:B------:R0:W1:Y:S02]  /*1c20*/  SHFL.BFLY P0, R48, R44, R43, R42 ;  /* 0x0c00002b2c307389 */ /* 0x000064000000002a */
[----:B01----:R-:W-:Y:S05]  /*1c30*/  ENDCOLLECTIVE ;  /* 0x000000000000791b */ /* 0x003fea0003800000 */
.L_x_3547:
[----:B------:R-:W-:Y:S02]  /*1c40*/  HFMA2 R43, -RZ, RZ, 0, 9.5367431640625e-07 ;  /* 0x00000010ff2b7431 */ /* 0x000fe400000001ff */
[----:B------:R-:W-:-:S05]  /*1c50*/  FADD.FTZ R52, R51, R48 ;  /* 0x0000003033347221 */ /* 0x000fca0000010000 */
[----:B------:R-:W-:-:S07]  /*1c60*/  MOV R44, R52 ;  /* 0x00000034002c7202 */ /* 0x000fce0000000f00 */
[----:B------:R-:W-:Y:S05]  /*1c70*/  WARPSYNC.COLLECTIVE R45, `(.L_x_3548) ;  /* 0x000000002d087348 */ /* 0x000fea0003c00000 */
[----:B------:R0:W1:Y:S02]  /*1c80*/  SHFL.BFLY P0, R48, R44, R43, R42 ;  /* 0x0c00002b2c307389 */ /* 0x000064000000002a */
[----:B01----:R-:W-:Y:S05]  /*1c90*/  ENDCOLLECTIVE ;  /* 0x000000000000791b */ /* 0x003fea0003800000 */
.L_x_3548:
        /* <DEDUP_REMOVED lines=23> */
.L_x_3549:
[----:B------:R-:W-:Y:S02]  /*1e10*/  HFMA2 R43, -RZ, RZ, 0, 1.1920928955078125e-07 ;  /* 0x00000002ff2b7431 */ /* 0x000fe400000001ff */
[----:B------:R-:W-:-:S05]  /*1e20*/  FADD.FTZ R40, R44, R48 ;  /* 0x000000302c287221 */ /* 0x000fca0000010000 */
[----:B------:R-:W-:-:S07]  /*1e30*/  MOV R44, R40 ;  /* 0x00000028002c7202 */ /* 0x000fce0000000f00 */
[----:B------:R-:W-:Y:S05]  /*1e40*/  WARPSYNC.COLLECTIVE R45, `(.L_x_3550) ;  /* 0x000000002d087348 */ /* 0x000fea0003c00000 */
[----:B------:R0:W1:Y:S02]  /*1e50*/  SHFL.BFLY P0, R48, R44, R43, R42 ;  /* 0x0c00002b2c307389 */ /* 0x000064000000002a */
[----:B01----:R-:W-:Y:S05]  /*1e60*/  ENDCOLLECTIVE ;  /* 0x000000000000791b */ /* 0x003fea0003800000 */
.L_x_3550:
[----:B------:R-:W-:Y:S02]  /*1e70*/  HFMA2 R43, -RZ, RZ, 0, 2.384185791015625e-07 ;  /* 0x00000004ff2b7431 */ /* 0x000fe400000001ff */
[----:B------:R-:W-:-:S05]  /*1e80*/  FADD.FTZ R50, R40, R48 ;  /* 0x0000003028327221 */ /* 0x000fca0000010000 */
[----:B------:R-:W-:-:S07]  /*1e90*/  MOV R44, R50 ;  /* 0x00000032002c7202 */ /* 0x000fce0000000f00 */
[----:B------:R-:W-:Y:S05]  /*1ea0*/  WARPSYNC.COLLECTIVE R45, `(.L_x_3551) ;  /* 0x000000002d087348 */ /* 0x000fea0003c00000 */
[----:B------:R0:W1:Y:S02]  /*1eb0*/  SHFL.BFLY P0, R48, R44, R43, R42 ;  /* 0x0c00002b2c307389 */ /* 0x000064000000002a */
[----:B01----:R-:W-:Y:S05]  /*1ec0*/  ENDCOLLECTIVE ;  /* 0x000000000000791b */ /* 0x003fea0003800000 */
.L_x_3551:
[----:B------:R-:W-:Y:S02]  /*1ed0*/  HFMA2 R43, -RZ, RZ, 0, 4.76837158203125e-07 ;  /* 0x00000008ff2b7431 */ /* 0x000fe400000001ff */
[----:B------:R-:W-:-:S05]  /*1ee0*/  FADD.FTZ R51, R50, R48 ;  /* 0x0000003032337221 */ /* 0x000fca0000010000 */
[----:B------:R-:W-:-:S07]  /*1ef0*/  MOV R44, R51 ;  /* 0x00000033002c7202 */ /* 0x000fce0000000f00 */
[----:B------:R-:W-:Y:S05]  /*1f00*/  WARPSYNC.COLLECTIVE R45, `(.L_x_3552) ;  /* 0x000000002d087348 */ /* 0x000fea0003c00000 */
[----:B------:R0:W1:Y:S02]  /*1f10*/  SHFL.BFLY P0, R48, R44, R43, R42 ;  /* 0x0c00002b2c307389 */ /* 0x000064000000002a */
[----:B01----:R-:W-:Y:S05]  /*1f20*/  ENDCOLLECTIVE ;  /* 0x000000000000791b */ /* 0x003fea0003800000 */
.L_x_3552:
[----:B------:R-:W-:Y:S02]  /*1f30*/  HFMA2 R43, -RZ, RZ, 0, 9.5367431640625e-07 ;  /* 0x00000010ff2b7431 */ /* 0x000fe400000001ff */
[----:B------:R-:W-:-:S05]  /*1f40*/  FADD.FTZ R52, R51, R48 ;  /* 0x0000003033347221 */ /* 0x000fca0000010000 */
[----:B------:R-:W-:-:S07]  /*1f50*/  MOV R44, R52 ;  /* 0x00000034002c7202 */ /* 0x000fce0000000f00 */
[----:B------:R-:W-:Y:S05]  /*1f60*/  WARPSYNC.COLLECTIVE R45, `(.L_x_3553) ;  /* 0x000000002d087348 */ /* 0x000fea0003c00000 */
[----:B------:R0:W1:Y:S02]  /*1f70*/  SHFL.BFLY P0, R48, R44, R43, R42 ;  /* 0x0c00002b2c307389 */ /* 0x000064000000002a */
[----:B01----:R-:W-:Y:S05]  /*1f80*/  ENDCOLLECTIVE ;  /* 0x000000000000791b */ /* 0x003fea0003800000 */
.L_x_3553:
[----:B------:R-:W-:Y:S05]  /*1f90*/  BRA `(.L_x_3554) ;  /* 0xffffffe800d87947 */ /* 0x000fea000383ffff */
.L_x_3540:
[----:B------:R-:W-:Y:S01]  /*1fa0*/  HFMA2 R42, -RZ, RZ, 0, 1.847743988037109375e-06 ;  /* 0x0000001fff2a7431 */ /* 0x000fe200000001ff */
[----:B------:R-:W-:Y:S01]  /*1fb0*/  BSSY B0, `(.L_x_3555) ;  /* 0x0000006000007945 */ /* 0x000fe20003800000 */
[----:B------:R-:W-:Y:S02]  /*1fc0*/  MOV R43, 0x1 ;  /* 0x00000001002b7802 */ /* 0x000fe40000000f00 */
[----:B------:R-:W-:-:S07]  /*1fd0*/  MOV R45, 0xffffffff ;  /* 0xffffffff002d7802 */ /* 0x000fce0000000f00 */
[----:B-----5:R-:W-:Y:S05]  /*1fe0*/  WARPSYNC.COLLECTIVE R45, `(.L_x_3556) ;  /* 0x000000002d087348 */ /* 0x020fea0003c00000 */
[----:B------:R0:W1:Y:S02]  /*1ff0*/  SHFL.BFLY P0, R48, R44, R43, R42 ;  /* 0x0c00002b2c307389 */ /* 0x000064000000002a */
[----:B01---5:R-:W-:Y:S05]  /*2000*/  ENDCOLLECTIVE ;  /* 0x000000000000791b */ /* 0x023fea0003800000 */
.L_x_3556:
[----:B------:R-:W-:Y:S05]  /*2010*/  BSYNC B0 ;  /* 0x0000000000007941 */ /* 0x000fea0003800000 */
.L_x_3555:
        /* <DEDUP_REMOVED lines=8> */
.L_x_3557:
[----:B------:R-:W-:Y:S02]  /*20a0*/  HFMA2 R43, -RZ, RZ, 0, 2.384185791015625e-07 ;  /* 0x00000004ff2b7431 */ /* 0x000fe400000001ff */
[----:B------:R-:W-:-:S05]  /*20b0*/  FADD.FTZ R49, R44, R48 ;  /* 0x000000302c317221 */ /* 0x000fca0000010000 */
[----:B------:R-:W-:-:S07]  /*20c0*/  MOV R44, R49 ;  /* 0x00000031002c7202 */ /* 0x000fce0000000f00 */
[----:B------:R-:W-:Y:S05]  /*20d0*/  WARPSYNC.COLLECTIVE R45, `(.L_x_3558) ;  /* 0x000000002d087348 */ /* 0x000fea0003c00000 */
[----:B------:R0:W1:Y:S02]  /*20e0*/  SHFL.BFLY P0, R48, R44, R43, R42 ;  /* 0x0c00002b2c307389 */ /* 0x000064000000002a */
[----:B01----:R-:W-:Y:S05]  /*20f0*/  ENDCOLLECTIVE ;  /* 0x000000000000791b */ /* 0x003fea0003800000 */
.L_x_3558:
[----:B------:R-:W-:Y:S02]  /*2100*/  HFMA2 R43, -RZ, RZ, 0, 4.76837158203125e-07 ;  /* 0x00000008ff2b7431 */ /* 0x000fe400000001ff */
[----:B------:R-:W-:-:S05]  /*2110*/  FADD.FTZ R50, R49, R48 ;  /* 0x0000003031327221 */ /* 0x000fca0000010000 */
[----:B------:R-:W-:-:S07]  /*2120*/  MOV R44, R50 ;  /* 0x00000032002c7202 */ /* 0x000fce0000000f00 */
[----:B------:R-:W-:Y:S05]  /*2130*/  WARPSYNC.COLLECTIVE R45, `(.L_x_3559) ;  /* 0x000000002d087348 */ /* 0x000fea0003c00000 */
[----:B------:R0:W1:Y:S02]  /*2140*/  SHFL.BFLY P0, R48, R44, R43, R42 ;  /* 0x0c00002b2c307389 */ /* 0x000064000000002a */
[----:B01----:R-:W-:Y:S05]  /*2150*/  ENDCOLLECTIVE ;  /* 0x000000000000791b */ /* 0x003fea0003800000 */
.L_x_3559:
[----:B------:R-:W-:Y:S02]  /*2160*/  HFMA2 R43, -RZ, RZ, 0, 9.5367431640625e-07 ;  /* 0x00000010ff2b7431 */ /* 0x000fe400000001ff */
[----:B------:R-:W-:-:S05]  /*2170*/  FADD.FTZ R51, R50, R48 ;  /* 0x0000003032337221 */ /* 0x000fca0000010000 */
[----:B------:R-:W-:-:S07]  /*2180*/  MOV R44, R51 ;  /* 0x00000033002c7202 */ /* 0x000fce0000000f00 */
[----:B------:R-:W-:Y:S05]  /*2190*/  WARPSYNC.COLLECTIVE R45, `(.L_x_3560) ;  /* 0x000000002d087348 */ /* 0x000fea0003c00000 */
[----:B------:R0:W1:Y:S02]  /*21a0*/  SHFL.BFLY P0, R48, R44, R43, R42 ;  /* 0x0c00002b2c307389 */ /* 0x000064000000002a */
[----:B01----:R-:W-:Y:S05]  /*21b0*/  ENDCOLLECTIVE ;  /* 0x000000000000791b */ /* 0x003fea0003800000 */
.L_x_3560:
        /* <DEDUP_REMOVED lines=23> */
.L_x_3561:
[----:B------:R-:W-:Y:S02]  /*2330*/  HFMA2 R43, -RZ, RZ, 0, 1.1920928955078125e-07 ;  /* 0x00000002ff2b7431 */ /* 0x000fe400000001ff */
[----:B------:R-:W-:-:S05]  /*2340*/  FADD.FTZ R36, R44, R48 ;  /* 0x000000302c247221 */ /* 0x000fca0000010000 */
[----:B------:R-:W-:-:S07]  /*2350*/  MOV R44, R36 ;  /* 0x00000024002c7202 */ /* 0x000fce0000000f00 */
[----:B------:R-:W-:Y:S05]  /*2360*/  WARPSYNC.COLLECTIVE R45, `(.L_x_3562) ;  /* 0x000000002d087348 */ /* 0x000fea0003c00000 */
[----:B------:R0:W1:Y:S02]  /*2370*/  SHFL.BFLY P0, R48, R44, R43, R42 ;  /* 0x0c00002b2c307389 */ /* 0x000064000000002a */
[----:B01----:R-:W-:Y:S05]  /*2380*/  ENDCOLLECTIVE ;  /* 0x000000000000791b */ /* 0x003fea0003800000 */
.L_x_3562:
[----:B------:R-:W-:Y:S02]  /*2390*/  HFMA2 R43, -RZ, RZ, 0, 2.384185791015625e-07 ;  /* 0x00000004ff2b7431 */ /* 0x000fe400000001ff */
[----:B------:R-:W-:-:S05]  /*23a0*/  FADD.FTZ R49, R36, R48 ;  /* 0x0000003024317221 */ /* 0x000fca0000010000 */
[----:B------:R-:W-:-:S07]  /*23b0*/  MOV R44, R49 ;  /* 0x00000031002c7202 */ /* 0x000fce0000000f00 */
[----:B------:R-:W-:Y:S05]  /*23c0*/  WARPSYNC.COLLECTIVE R45, `(.L_x_3563) ;  /* 0x000000002d087348 */ /* 0x000fea0003c00000 */
[----:B------:R0:W1:Y:S02]  /*23d0*/  SHFL.BFLY P0, R48, R44, R43, R42 ;  /* 0x0c00002b2c307389 */ /* 0x000064000000002a */
[----:B01----:R-:W-:Y:S05]  /*23e0*/  ENDCOLLECTIVE ;  /* 0x000000000000791b */ /* 0x003fea0003800000 */
.L_x_3563:
[----:B------:R-:W-:Y:S02]  /*23f0*/  HFMA2 R43, -RZ, RZ, 0, 4.76837158203125e-07 ;  /* 0x00000008ff2b7431 */ /* 0x000fe400000001ff */
[----:B------:R-:W-:-:S05]  /*2400*/  FADD.FTZ R50, R49, R48 ;  /* 0x0000003031327221 */ /* 0x000fca0000010000 */
[----:B------:R-:W-:-:S07]  /*2410*/  MOV R44, R50 ;  /* 0x00000032002c7202 */ /* 0x000fce0000000f00 */
[----:B------:R-:W-:Y:S05]  /*2420*/  WARPSYNC.COLLECTIVE R45, `(.L_x_3564) ;  /* 0x000000002d087348 */ /* 0x000fea0003c00000 */
[----:B------:R0:W1:Y:S02]  /*2430*/  SHFL.BFLY P0, R48, R44, R43, R42 ;  /* 0x0c00002b2c307389 */ /* 0x000064000000002a */
[----:B01----:R-:W-:Y:S05]  /*2440*/  ENDCOLLECTIVE ;  /* 0x000000000000791b */ /* 0x003fea0003800000 */
.L_x_3564:
[----:B------:R-:W-:Y:S02]  /*2450*/  HFMA2 R43, -RZ, RZ, 0, 9.5367431640625e-07 ;  /* 0x00000010ff2b7431 */ /* 0x000fe400000001ff */
[----:B------:R-:W-:-:S05]  /*2460*/  FADD.FTZ R51, R50, R48 ;  /* 0x0000003032337221 */ /* 0x000fca0000010000 */
[----:B------:R-:W-:-:S07]  /*2470*/  MOV R44, R51 ;  /* 0x00000033002c7202 */ /* 0x000fce0000000f00 */
[----:B------:R-:W-:Y:S05]  /*2480*/  WARPSYNC.COLLECTIVE R45, `(.L_x_3565) ;  /* 0x000000002d087348 */ /* 0x000fea0003c00000 */
[----:B------:R0:W1:Y:S02]  /*2490*/  SHFL.BFLY P0, R48, R44, R43, R42 ;  /* 0x0c00002b2c307389 */ /* 0x000064000000002a */
[----:B01----:R-:W-:Y:S05]  /*24a0*/  ENDCOLLECTIVE ;  /* 0x000000000000791b */ /* 0x003fea0003800000 */
.L_x_3565:
[----:B------:R-:W-:Y:S05]  /*24b0*/  BRA `(.L_x_3566) ;  /* 0xfffffff000807947 */ /* 0x000fea000383ffff */
.L_x_3567:
        /* <DEDUP_REMOVED lines=12> */
.L_x_9105:


//--------------------- .text._ZN10layer_norm13ln_fwd_kernelINS_13Kernel_traitsIf13__nv_bfloat16fS2_fjLj256ELj1ELj4ELj1ELj16ENS_18Kernel_traits_baseILj256EfS2_fS2_fjLj128EEEEELb0ELb1ELb1ELb1EEEvNS_9FwdParamsE --------------------------
	.section	.text._ZN10layer_norm13ln_fwd_kernelINS_13Kernel_traitsIf13__nv_bfloat16fS2_fjLj256ELj1ELj4ELj1ELj16ENS_18Kernel_traits_baseILj256EfS2_fS2_fjLj128EEEEELb0ELb1ELb1ELb1EEEvNS_9FwdParamsE,"ax",@progbits
	.align	128
        .global         _ZN10layer_norm13ln_fwd_kernelINS_13Kernel_traitsIf13__nv_bfloat16fS2_fjLj256ELj1ELj4ELj1ELj16ENS_18Kernel_traits_baseILj256EfS2_fS2_fjLj128EEEEELb0ELb1ELb1ELb1EEEvNS_9FwdParamsE
        .type           _ZN10layer_norm13ln_fwd_kernelINS_13Kernel_traitsIf13__nv_bfloat16fS2_fjLj256ELj1ELj4ELj1ELj16ENS_18Kernel_traits_baseILj256EfS2_fS2_fjLj128EEEEELb0ELb1ELb1ELb1EEEvNS_9FwdParamsE,@function
        .size           _ZN10layer_norm13ln_fwd_kernelINS_13Kernel_traitsIf13__nv_bfloat16fS2_fjLj256ELj1ELj4ELj1ELj16ENS_18Kernel_traits_baseILj256EfS2_fS2_fjLj128EEEEELb0ELb1ELb1ELb1EEEvNS_9FwdParamsE,(.L_x_9106 - _ZN10layer_norm13ln_fwd_kernelINS_13Kernel_traitsIf13__nv_bfloat16fS2_fjLj256ELj1ELj4ELj1ELj16ENS_18Kernel_traits_baseILj256EfS2_fS2_fjLj128EEEEELb0ELb1ELb1ELb1EEEvNS_9FwdParamsE)
        .other          _ZN10layer_norm13ln_fwd_kernelINS_13Kernel_traitsIf13__nv_bfloat16fS2_fjLj256ELj1ELj4ELj1ELj16ENS_18Kernel_traits_baseILj256EfS2_fS2_fjLj128EEEEELb0ELb1ELb1ELb1EEEvNS_9FwdParamsE,@"STO_CUDA_ENTRY STV_DEFAULT"
_ZN10layer_norm13ln_fwd_kernelINS_13Kernel_traitsIf13__nv_bfloat16fS2_fjLj256ELj1ELj4ELj1ELj16ENS_18Kernel_traits_baseILj256EfS2_fS2_fjLj128EEEEELb0ELb1ELb1ELb1EEEvNS_9FwdParamsE:
.text._ZN10layer_norm13ln_fwd_kernelINS_13Kernel_traitsIf13__nv_bfloat16fS2_fjLj256ELj1ELj4ELj1ELj16ENS_18Kernel_traits_baseILj256EfS2_fS2_fjLj128EEEEELb0ELb1ELb1ELb1EEEvNS_9FwdParamsE:
        /* <DEDUP_REMOVED lines=40> */
.L_x_3572:
[----:B0-----:R-:W0:Y:S08]  /*0280*/  LDC.64 R40, c[0x0][0x3f0] ;  /* 0x0000fc00ff287b82 */ /* 0x001e300000000a00 */
[----:B------:R-:W1:Y:S01]  /*0290*/  LDC R45, c[0x0][0x388] ;  /* 0x0000e200ff2d7b82 */ /* 0x000e620000000800 */
[----:B------:R-:W-:-:S07]  /*02a0*/  CS2R R8, SRZ ;  /* 0x0000000000087805 */ /* 0x000fce000001ff00 */
[----:B------:R-:W2:Y:S01]  /*02b0*/  LDC.64 R46, c[0x0][0x3f8] ;  /* 0x0000fe00ff2e7b82 */ /* 0x000ea20000000a00 */
[----:B0-----:R-:W-:-:S06]  /*02c0*/  IMAD.WIDE R40, R0, 0x4, R40 ;  /* 0x0000000400287825 */ /* 0x001fcc00078e0228 */
[----:B------:R-:W3:Y:S02]  /*02d0*/  LDG.E R40, desc[UR6][R40.64] ;  /* 0x0000000628287981 */ /* 0x000ee4000c1e1900 */
[----:B---3--:R-:W-:-:S13]  /*02e0*/  ISETP.GE.AND P1, PT, R40, 0x1, PT ;  /* 0x000000012800780c */ /* 0x008fda0003f26270 */
[----:B------:R-:W0:Y:S01]  /*02f0*/  @P1 LDC.64 R4, c[0x0][0x390] ;  /* 0x0000e400ff041b82 */ /* 0x000e220000000a00 */
[----:B------:R-:W-:Y:S02]  /*0300*/  @P1 IADD3 R6, PT, PT, R40, -0x1, RZ ;  /* 0xffffffff28061810 */ /* 0x000fe40007ffe0ff */
[----:B------:R-:W-:-:S03]  /*0310*/  @P1 MOV R9, RZ ;  /* 0x000000ff00091202 */ /* 0x000fc60000000f00 */
[----:B-1----:R-:W-:Y:S02]  /*0320*/  @P1 IMAD R6, R6, R45, RZ ;  /* 0x0000002d06061224 */ /* 0x002fe400078e02ff */
[----:B------:R-:W1:Y:S03]  /*0330*/  @P1 LDC R41, c[0x0][0x40c] ;  /* 0x00010300ff291b82 */ /* 0x000e660000000800 */
[----:B------:R-:W-:-:S04]  /*0340*/  @P1 SHF.R.S32.HI R3, RZ, 0x1f, R6 ;  /* 0x0000001fff031819 */ /* 0x000fc80000011406 */
[----:B------:R-:W-:Y:S02]  /*0350*/  @P1 LEA.HI R3, R3, R6, RZ, 0x3 ;  /* 0x0000000603031211 */ /* 0x000fe400078f18ff */
[----:B------:R-:W3:Y:S02]  /*0360*/  LDC.64 R6, c[0x0][0x3a0] ;  /* 0x0000e800ff067b82 */ /* 0x000ee40000000a00 */
[----:B------:R-:W-:Y:S01]  /*0370*/  @P1 LEA.HI.SX32 R8, R3, R2, 0x1d ;  /* 0x0000000203081211 */ /* 0x000fe200078feaff */
[----:B------:R-:W-:-:S03]  /*0380*/  IMAD R3, R0, R45, RZ ;  /* 0x0000002d00037224 */ /* 0x000fc600078e02ff */
[C---:B0-----:R-:W-:Y:S02]  /*0390*/  @P1 LEA R42, P0, R8.reuse, R4, 0x4 ;  /* 0x00000004082a1211 */ /* 0x041fe400078020ff */
        /* <DEDUP_REMOVED lines=9> */
[----:B--2---:R-:W-:-:S05]  /*0430*/  IMAD.WIDE R46, R0, 0x4, R46 ;  /* 0x00000004002e7825 */ /* 0x004fca00078e022e */
[----:B-----5:R2:W5:Y:S01]  /*0440*/  LDG.E R44, desc[UR6][R46.64] ;  /* 0x000000062e2c7981 */ /* 0x020562000c1e1900 */
[----:B------:R-:W-:-:S06]  /*0450*/  UMOV UR4, 0xffffffff ;  /* 0xffffffff00047882 */ /* 0x000fcc0000000000 */
[----:B------:R-:W1:Y:S08]  /*0460*/  @P0 LDC R51, c[0x0][0x40c] ;  /* 0x00010300ff330b82 */ /* 0x000e700000000800 */
[----:B0-----:R-:W0:Y:S08]  /*0470*/  @P0 LDC R43, c[0x0][0x40c] ;  /* 0x00010300ff2b0b82 */ /* 0x001e300000000800 */
[----:B------:R-:W0:Y:S08]  /*0480*/  @P0 LDC R40, c[0x0][0x40c] ;  /* 0x00010300ff280b82 */ /* 0x000e300000000800 */
[----:B------:R-:W3:Y:S01]  /*0490*/  @P0 LDC R53, c[0x0][0x40c] ;  /* 0x00010300ff350b82 */ /* 0x000ee20000000800 */
[----:B----4-:R-:W-:-:S02]  /*04a0*/  @P0 PRMT R42, R12, 0x7632, R42 ;  /* 0x000076320c2a0816 */ /* 0x010fc4000000002a */
[----:B--2---:R-:W-:Y:S02]  /*04b0*/  @P0 PRMT R46, R14, 0x7632, R46 ;  /* 0x000076320e2e0816 */ /* 0x004fe4000000002e */
        /* <DEDUP_REMOVED lines=8> */
[----:B------:R-:W-:Y:S01]  /*0540*/  @P1 FMUL.FTZ R49, R46, R41 ;  /* 0x000000292e311220 */ /* 0x000fe20000410000 */
[----:B------:R-:W0:Y:S01]  /*0550*/  @P0 LDC R47, c[0x0][0x40c] ;  /* 0x00010300ff2f0b82 */ /* 0x000e220000000800 */
[----:B------:R-:W-:Y:S01]  /*0560*/  @P0 SHF.L.U32 R48, R48, 0x10, RZ ;  /* 0x0000001030300819 */ /* 0x000fe200000006ff */
[----:B------:R-:W-:Y:S01]  /*0570*/  @P0 FFMA.FTZ R5, R17, R50, R5 ;  /* 0x0000003211050223 */ /* 0x000fe20000010005 */
[----:B------:R-:W-:Y:S01]  /*0580*/  @P0 FMUL.FTZ R43, R42, R43 ;  /* 0x0000002b2a2b0220 */ /* 0x000fe20000410000 */
[----:B------:R-:W-:Y:S01]  /*0590*/  @P1 FFMA.FTZ R8, R20, R49, R8 ;  /* 0x0000003114081223 */ /* 0x000fe20000010008 */
[----:B------:R-:W-:Y:S01]  /*05a0*/  @P0 SHF.L.U32 R49, R15, 0x10, RZ ;  /* 0x000000100f310819 */ /* 0x000fe200000006ff */
[----:B------:R-:W-:Y:S01]  /*05b0*/  @P0 FMUL.FTZ R48, R48, R53 ;  /* 0x0000003530300220 */ /* 0x000fe20000410000 */
[----:B------:R-:W-:Y:S01]  /*05c0*/  @P0 FFMA.FTZ R10, R22, R43, R10 ;  /* 0x0000002b160a0223 */ /* 0x000fe2000001000a */
[----:B------:R-:W1:Y:S01]  /*05d0*/  @P0 LDC R42, c[0x0][0x40c] ;  /* 0x00010300ff2a0b82 */ /* 0x000e620000000800 */
[----:B------:R-:W-:Y:S01]  /*05e0*/  @P0 SHF.L.U32 R43, R14, 0x10, RZ ;  /* 0x000000100e2b0819 */ /* 0x000fe200000006ff */
[----:B------:R-:W-:Y:S01]  /*05f0*/  @P0 FFMA.FTZ R11, R23, R48, R11 ;  /* 0x00000030170b0223 */ /* 0x000fe2000001000b */
[----:B------:R-:W-:-:S02]  /*0600*/  @P0 PRMT R48, R15, 0x7632, R48 ;  /* 0x000076320f300816 */ /* 0x000fc40000000030 */
[----:B------:R-:W-:Y:S02]  /*0610*/  ISETP.NE.AND P1, PT, R2, RZ, PT ;  /* 0x000000ff0200720c */ /* 0x000fe40003f25270 */
[----:B------:R-:W-:Y:S01]  /*0620*/  @P0 SHF.L.U32 R48, R48, 0x10, RZ ;  /* 0x0000001030300819 */ /* 0x000fe200000006ff */
[----:B------:R-:W2:Y:S08]  /*0630*/  @P0 LDC R46, c[0x0][0x40c] ;  /* 0x00010300ff2e0b82 */ /* 0x000eb00000000800 */
[----:B------:R-:W3:Y:S01]  /*0640*/  LDC.64 R40, c[0x0][0x3a8] ;  /* 0x0000ea00ff287b82 */ /* 0x000ee20000000a00 */
[----:B0-----:R-:W-:-:S04]  /*0650*/  @P0 FMUL.FTZ R48, R48, R47 ;  /* 0x0000002f30300220 */ /* 0x001fc80000410000 */
[----:B------:R-:W-:Y:S01]  /*0660*/  @P0 FFMA.FTZ R7, R19, R48, R7 ;  /* 0x0000003013070223 */ /* 0x000fe20000010007 */
[----:B-1----:R-:W-:Y:S01]  /*0670*/  @P0 FMUL.FTZ R43, R43, R42 ;  /* 0x0000002a2b2b0220 */ /* 0x002fe20000410000 */
[----:B------:R-:W-:-:S03]  /*0680*/  FADD.FTZ R42, RZ, R8 ;  /* 0x00000008ff2a7221 */ /* 0x000fc60000010000 */
[----:B------:R-:W-:Y:S01]  /*0690*/  @P0 FFMA.FTZ R4, R16, R43, R4 ;  /* 0x0000002b10040223 */ /* 0x000fe20000010004 */
[----:B--2---:R-:W-:-:S04]  /*06a0*/  @P0 FMUL.FTZ R49, R49, R46 ;  /* 0x0000002e31310220 */ /* 0x004fc80000410000 */
[----:B------:R-:W-:Y:S01]  /*06b0*/  @P0 FFMA.FTZ R6, R18, R49, R6 ;  /* 0x0000003112060223 */ /* 0x000fe20000010006 */
[----:B---3--:R-:W-:-:S04]  /*06c0*/  IMAD.WIDE.U32 R40, R3, 0x20, R40 ;  /* 0x0000002003287825 */ /* 0x008fc800078e0028 */
        /* <DEDUP_REMOVED lines=47> */
.L_x_3587:
        /* <DEDUP_REMOVED lines=53> */
.L_x_3571:
[----:B------:R-:W-:Y:S05]  /*0d10*/  BSYNC.RECONVERGENT B0 ;  /* 0x0000000000007941 */ /* 0x000fea0003800200 */
.L_x_3570:
[----:B-1----:R-:W1:Y:S02]  /*0d20*/  LDC.64 R4, c[0x0][0x380] ;  /* 0x0000e000ff047b82 */ /* 0x002e640000000a00 */
[----:B-1----:R-:W-:-:S04]  /*0d30*/  LEA R0, R4, R0, 0x2 ;  /* 0x0000000004007211 */ /* 0x002fc800078e10ff */
[----:B------:R-:W-:-:S13]  /*0d40*/  ISETP.GE.AND P0, PT, R0, R5, PT ;  /* 0x000000050000720c */ /* 0x000fda0003f06270 */
[----:B------:R-:W-:Y:S05]  /*0d50*/  @!P0 BRA `(.L_x_3572) ;  /* 0xfffffff400488947 */ /* 0x000fea000383ffff */
[----:B------:R-:W-:Y:S05]  /*0d60*/  EXIT ;  /* 0x000000000000794d */ /* 0x000fea0003800000 */
.L_x_3568:
        /* <DEDUP_REMOVED lines=24> */
[----:B-----5:R1:W5:Y:S01]  /*0ef0*/  LDG.E R46, desc[UR6][R8.64] ;  /* 0x00000006082e7981 */ /* 0x020362000c1e1900 */
[----:B------:R-:W-:-:S06]  /*0f00*/  UMOV UR4, 0xffffffff ;  /* 0xffffffff00047882 */ /* 0x000fcc0000000000 */
[----:B------:R-:W2:Y:S08]  /*0f10*/  @P1 LDC R5, c[0x0][0x40c] ;  /* 0x00010300ff051b82 */ /* 0x000eb00000000800 */
[----:B---3--:R-:W3:Y:S01]  /*0f20*/  @P1 LDC R11, c[0x0][0x40c] ;  /* 0x00010300ff0b1b82 */ /* 0x008ee20000000800 */
[C---:B----4-:R-:W-:Y:S02]  /*0f30*/  @P1 PRMT R4, R14.reuse, 0x7632, R4 ;  /* 0x000076320e041816 */ /* 0x050fe40000000004 */
[----:B------:R-:W-:-:S02]  /*0f40*/  @P1 SHF.L.U32 R7, R14, 0x10, RZ ;  /* 0x000000100e071819 */ /* 0x000fc400000006ff */
[----:B------:R-:W-:Y:S02]  /*0f50*/  @P1 SHF.L.U32 R4, R4, 0x10, RZ ;  /* 0x0000001004041819 */ /* 0x000fe400000006ff */
[----:B------:R-:W-:Y:S01]  /*0f60*/  @P1 PRMT R12, R44, 0x7610, R12 ;  /* 0x000076102c0c1816 */ /* 0x000fe2000000000c */
[----:B-1----:R-:W-:Y:S01]  /*0f70*/  @P1 FMUL.FTZ R7, R7, R6 ;  /* 0x0000000607071220 */ /* 0x002fe20000410000 */
[C---:B------:R-:W-:Y:S01]  /*0f80*/  PRMT R6, R15.reuse, 0x7632, R6 ;  /* 0x000076320f067816 */ /* 0x040fe20000000006 */
[----:B------:R-:W-:Y:S01]  /*0f90*/  @P1 FMUL.FTZ R10, R4, R41 ;  /* 0x00000029040a1220 */ /* 0x000fe20000410000 */
[----:B------:R-:W-:Y:S02]  /*0fa0*/  @P1 SHF.L.U32 R8, R12, 0x10, RZ ;  /* 0x000000100c081819 */ /* 0x000fe400000006ff */
[----:B------:R-:W-:Y:S02]  /*0fb0*/  PRMT R4, R44, 0x7632, R4 ;  /* 0x000076322c047816 */ /* 0x000fe40000000004 */
[----:B------:R-:W-:Y:S01]  /*0fc0*/  @P1 SHF.L.U32 R9, R15, 0x10, RZ ;  /* 0x000000100f091819 */ /* 0x000fe200000006ff */
[----:B0-----:R-:W-:Y:S01]  /*0fd0*/  @P1 FMUL.FTZ R41, R8, R3 ;  /* 0x0000000308291220 */ /* 0x001fe20000410000 */
[----:B------:R-:W-:Y:S01]  /*0fe0*/  @P1 SHF.L.U32 R6, R6, 0x10, RZ ;  /* 0x0000001006061819 */ /* 0x000fe200000006ff */
[----:B------:R-:W0:Y:S01]  /*0ff0*/  @P1 LDC R3, c[0x0][0x40c] ;  /* 0x00010300ff031b82 */ /* 0x000e220000000800 */
[----:B------:R-:W-:Y:S01]  /*1000*/  @P1 SHF.L.U32 R42, R4, 0x10, RZ ;  /* 0x00000010042a1819 */ /* 0x000fe200000006ff */
[----:B------:R-:W-:-:S02]  /*1010*/  HFMA2 R4, -RZ, RZ, 0, 0 ;  /* 0x00000000ff047431 */ /* 0x000fc400000001ff */
[----:B------:R-:W-:Y:S01]  /*1020*/  @P1 FMUL.FTZ R9, R9, R40 ;  /* 0x0000002809091220 */ /* 0x000fe20000410000 */
[----:B------:R-:W-:Y:S02]  /*1030*/  HFMA2 R8, -RZ, RZ, 0, 0 ;  /* 0x00000000ff087431 */ /* 0x000fe400000001ff */
[----:B--2---:R-:W-:Y:S01]  /*1040*/  @P1 FMUL.FTZ R40, R6, R43 ;  /* 0x0000002b06281220 */ /* 0x004fe20000410000 */
[----:B------:R-:W-:Y:S01]  /*1050*/  @P1 FMUL.FTZ R42, R42, R5 ;  /* 0x000000052a2a1220 */ /* 0x000fe20000410000 */
[----:B------:R-:W-:Y:S01]  /*1060*/  MOV R5, RZ ;  /* 0x000000ff00057202 */ /* 0x000fe20000000f00 */
[----:B------:R-:W-:Y:S01]  /*1070*/  @P1 FMUL.FTZ R4, R20, R7 ;  /* 0x0000000714041220 */ /* 0x000fe20000410000 */
[----:B------:R-:W-:Y:S01]  /*1080*/  MOV R7, RZ ;  /* 0x000000ff00077202 */ /* 0x000fe20000000f00 */
[----:B------:R-:W-:Y:S01]  /*1090*/  @P1 FMUL.FTZ R7, R23, R40 ;  /* 0x0000002817071220 */ /* 0x000fe20000410000 */
[----:B------:R-:W-:Y:S01]  /*10a0*/  @P1 FMUL.FTZ R8, R16, R41 ;  /* 0x0000002910081220 */ /* 0x000fe20000410000 */
[----:B------:R-:W-:-:S02]  /*10b0*/  HFMA2 R6, -RZ, RZ, 0, 0 ;  /* 0x00000000ff067431 */ /* 0x000fc400000001ff */
[----:B------:R-:W-:Y:S01]  /*10c0*/  @P1 FMUL.FTZ R5, R21, R10 ;  /* 0x0000000a15051220 */ /* 0x000fe20000410000 */
[----:B------:R-:W1:Y:S01]  /*10d0*/  LDC.64 R40, c[0x0][0x3a8] ;  /* 0x0000ea00ff287b82 */ /* 0x000e620000000a00 */
[----:B------:R-:W-:Y:S01]  /*10e0*/  IMAD R10, R0, R47, RZ ;  /* 0x0000002f000a7224 */ /* 0x000fe200078e02ff */
[----:B------:R-:W-:Y:S01]  /*10f0*/  @P1 PRMT R13, R45, 0x7610, R13 ;  /* 0x000076102d0d1816 */ /* 0x000fe2000000000d */
[----:B------:R-:W-:Y:S01]  /*1100*/  FADD.FTZ R48, RZ, R4 ;  /* 0x00000004ff307221 */ /* 0x000fe20000010000 */
[----:B------:R-:W-:Y:S01]  /*1110*/  @P1 FMUL.FTZ R6, R22, R9 ;  /* 0x0000000916061220 */ /* 0x000fe20000410000 */
[----:B------:R-:W-:Y:S01]  /*1120*/  MOV R9, RZ ;  /* 0x000000ff00097202 */ /* 0x000fe20000000f00 */
[----:B------:R-:W-:Y:S01]  /*1130*/  @P1 FMUL.FTZ R9, R17, R42 ;  /* 0x0000002a11091220 */ /* 0x000fe20000410000 */
[----:B------:R-:W-:Y:S02]  /*1140*/  SHF.R.S32.HI R43, RZ, 0x1f, R10 ;  /* 0x0000001fff2b7819 */ /* 0x000fe4000001140a */
[----:B------:R-:W-:-:S02]  /*1150*/  @P1 SHF.L.U32 R42, R13, 0x10, RZ ;  /* 0x000000100d2a1819 */ /* 0x000fc400000006ff */
[----:B------:R-:W-:Y:S02]  /*1160*/  LEA.HI R43, R43, R10, RZ, 0x3 ;  /* 0x0000000a2b2b7211 */ /* 0x000fe400078f18ff */
[----:B------:R-:W-:Y:S01]  /*1170*/  PRMT R10, R45, 0x7632, R10 ;  /* 0x000076322d0a7816 */ /* 0x000fe2000000000a */
[----:B0-----:R-:W-:Y:S01]  /*1180*/  @P1 FMUL.FTZ R3, R42, R3 ;  /* 0x000000032a031220 */ /* 0x001fe20000410000 */
[----:B------:R-:W-:Y:S02]  /*1190*/  LEA.HI.SX32 R43, R43, R2, 0x1d ;  /* 0x000000022b2b7211 */ /* 0x000fe400078feaff */
[----:B------:R-:W-:Y:S01]  /*11a0*/  @P1 SHF.L.U32 R42, R10, 0x10, RZ ;  /* 0x000000100a2a1819 */ /* 0x000fe200000006ff */
[----:B------:R-:W-:-:S04]  /*11b0*/  HFMA2 R10, -RZ, RZ, 0, 0 ;  /* 0x00000000ff0a7431 */ /* 0x000fc800000001ff */
[----:B---3--:R-:W-:Y:S01]  /*11c0*/  @P1 FMUL.FTZ R42, R42, R11 ;  /* 0x0000000b2a2a1220 */ /* 0x008fe20000410000 */
[----:B------:R-:W-:Y:S01]  /*11d0*/  MOV R11, RZ ;  /* 0x000000ff000b7202 */ /* 0x000fe20000000f00 */
[----:B------:R-:W-:Y:S01]  /*11e0*/  @P1 FMUL.FTZ R10, R18, R3 ;  /* 0x00000003120a1220 */ /* 0x000fe20000410000 */
[----:B-1----:R-:W-:-:S04]  /*11f0*/  IMAD.WIDE.U32 R40, R43, 0x20, R40 ;  /* 0x000000202b287825 */ /* 0x002fc800078e0028 */
[----:B------:R-:W-:Y:S01]  /*1200*/  @P1 FMUL.FTZ R11, R19, R42 ;  /* 0x0000002a130b1220 */ /* 0x000fe20000410000 */
[----:B------:R-:W-:Y:S01]  /*1210*/  FADD.FTZ R3, R48, R5 ;  /* 0x0000000530037221 */ /* 0x000fe20000010000 */
[----:B------:R-:W-:Y:S01]  /*1220*/  ISETP.NE.AND P1, PT, R2, RZ, PT ;  /* 0x000000ff0200720c */ /* 0x000fe20003f25270 */
        /* <DEDUP_REMOVED lines=46> */
.L_x_3599:
        /* <DEDUP_REMOVED lines=54> */
.L_x_3575:
[----:B------:R-:W-:Y:S05]  /*1870*/  BSYNC.RECONVERGENT B0 ;  /* 0x0000000000007941 */ /* 0x000fea0003800200 */
.L_x_3574:
[----:B--2---:R-:W2:Y:S02]  /*1880*/  LDC.64 R4, c[0x0][0x380] ;  /* 0x0000e000ff047b82 */ /* 0x004ea40000000a00 */
[----:B--2---:R-:W-:-:S04]  /*1890*/  LEA R0, R4, R0, 0x2 ;  /* 0x0000000004007211 */ /* 0x004fc800078e10ff */
[----:B------:R-:W-:-:S13]  /*18a0*/  ISETP.GE.AND P0, PT, R0, R5, PT ;  /* 0x000000050000720c */ /* 0x000fda0003f06270 */
[----:B------:R-:W-:Y:S05]  /*18b0*/  @!P0 BRA `(.L_x_3568) ;  /* 0xfffffff4002c8947 */ /* 0x000fea000383ffff */
[----:B------:R-:W-:Y:S05]  /*18c0*/  EXIT ;  /* 0x000000000000794d */ /* 0x000fea0003800000 */
.L_x_3569:
[----:B0-----:R-:W-:Y:S01]  /*18d0*/  HFMA2 R41, -RZ, RZ, 0, 5.9604644775390625e-08 ;  /* 0x00000001ff297431 */ /* 0x001fe200000001ff */
[----:B------:R-:W-:Y:S01]  /*18e0*/  BSSY B0, `(.L_x_3576) ;  /* 0x0000006000007945 */ /* 0x000fe20003800000 */
[----:B------:R-:W-:Y:S02]  /*18f0*/  MOV R40, 0x1f ;  /* 0x0000001f00287802 */ /* 0x000fe40000000f00 */
[----:B------:R-:W-:-:S07]  /*1900*/  MOV R3, 0xffffffff ;  /* 0xffffffff00037802 */ /* 0x000fce0000000f00 */
[----:B-----5:R-:W-:Y:S05]  /*1910*/  WARPSYNC.COLLECTIVE R3, `(.L_x_3577) ;  /* 0x0000000003087348 */ /* 0x020fea0003c00000 */
[----:B------:R0:W1:Y:S02]  /*1920*/  SHFL.BFLY P0, R43, R42, R41, R40 ;  /* 0x0c0000292a2b7389 */ /* 0x0000640000000028 */
[----:B01---5:R-:W-:Y:S05]  /*1930*/  ENDCOLLECTIVE ;  /* 0x000000000000791b */ /* 0x023fea0003800000 */
.L_x_3577:
[----:B------:R-:W-:Y:S05]  /*1940*/  BSYNC B0 ;  /* 0x0000000000007941 */ /* 0x000fea0003800000 */
.L_x_3576:
        /* <DEDUP_REMOVED lines=8> */
.L_x_3578:
[----:B------:R-:W-:Y:S02]  /*19d0*/  HFMA2 R41, -RZ, RZ, 0, 2.384185791015625e-07 ;  /* 0x00000004ff297431 */ /* 0x000fe400000001ff */
[----:B------:R-:W-:-:S05]  /*19e0*/  FADD.FTZ R48, R42, R43 ;  /* 0x0000002b2a307221 */ /* 0x000fca0000010000 */
[----:B------:R-:W-:-:S07]  /*19f0*/  MOV R42, R48 ;  /* 0x00000030002a7202 */ /* 0x000fce0000000f00 */
[----:B------:R-:W-:Y:S05]  /*1a00*/  WARPSYNC.COLLECTIVE R3, `(.L_x_3579) ;  /* 0x0000000003087348 */ /* 0x000fea0003c00000 */
[----:B------:R0:W1:Y:S02]  /*1a10*/  SHFL.BFLY P0, R43, R42, R41, R40 ;  /* 0x0c0000292a2b7389 */ /* 0x0000640000000028 */
[----:B01----:R-:W-:Y:S05]  /*1a20*/  ENDCOLLECTIVE ;  /* 0x000000000000791b */ /* 0x003fea0003800000 */
.L_x_3579:
[----:B------:R-:W-:Y:S02]  /*1a30*/  HFMA2 R41, -RZ, RZ, 0, 4.76837158203125e-07 ;  /* 0x00000008ff297431 */ /* 0x000fe400000001ff */
[----:B------:R-:W-:-:S05]  /*1a40*/  FADD.FTZ R49, R48, R43 ;  /* 0x0000002b30317221 */ /* 0x000fca0000010000 */
[----:B------:R-:W-:-:S07]  /*1a50*/  MOV R42, R49 ;  /* 0x00000031002a7202 */ /* 0x000fce0000000f00 */
[----:B------:R-:W-:Y:S05]  /*1a60*/  WARPSYNC.COLLECTIVE R3, `(.L_x_3580) ;  /* 0x0000000003087348 */ /* 0x000fea0003c00000 */
[----:B------:R0:W1:Y:S02]  /*1a70*/  SHFL.BFLY P0, R43, R42, R41, R40 ;  /* 0x0c0000292a2b7389 */ /* 0x0000640000000028 */
[----:B01----:R-:W-:Y:S05]  /*1a80*/  ENDCOLLECTIVE ;  /* 0x000000000000791b */ /* 0x003fea0003800000 */
.L_x_3580:
[----:B------:R-:W-:Y:S02]  /*1a90*/  HFMA2 R41, -RZ, RZ, 0, 9.5367431640625e-07 ;  /* 0x00000010ff297431 */ /* 0x000fe400000001ff */
[----:B------:R-:W-:-:S05]  /*1aa0*/  FADD.FTZ R50, R49, R43 ;  /* 0x0000002b31327221 */ /* 0x000fca0000010000 */
[----:B------:R-:W-:-:S07]  /*1ab0*/  MOV R42, R50 ;  /* 0x00000032002a7202 */ /* 0x000fce0000000f00 */
[----:B------:R-:W-:Y:S05]  /*1ac0*/  WARPSYNC.COLLECTIVE R3, `(.L_x_3581) ;  /* 0x0000000003087348 */ /* 0x000fea0003c00000 */
[----:B------:R0:W1:Y:S02]  /*1ad0*/  SHFL.BFLY P0, R43, R42, R41, R40 ;  /* 0x0c0000292a2b7389 */ /* 0x0000640000000028 */
[----:B01----:R-:W-:Y:S05]  /*1ae0*/  ENDCOLLECTIVE ;  /* 0x000000000000791b */ /* 0x003fea0003800000 */
.L_x_3581:
        /* <DEDUP_REMOVED lines=23> */
.L_x_3582:
[----:B------:R-:W-:Y:S02]  /*1c60*/  HFMA2 R41, -RZ, RZ, 0, 1.1920928955078125e-07 ;  /* 0x00000002ff297431 */ /* 0x000fe400000001ff */
[----:B------:R-:W-:-:S05]  /*1c70*/  FADD.FTZ R48, R42, R43 ;  /* 0x0000002b2a307221 */ /* 0x000fca0000010000 */
[----:B------:R-:W-:-:S07]  /*1c80*/  MOV R42, R48 ;  /* 0x00000030002a7202 */ /* 0x000fce0000000f00 */
[----:B------:R-:W-:Y:S05]  /*1c90*/  WARPSYNC.COLLECTIVE R3, `(.L_x_3583) ;  /* 0x0000000003087348 */ /* 0x000fea0003c00000 */
[----:B------:R0:W1:Y:S02]  /*1ca0*/  SHFL.BFLY P0, R43, R42, R41, R40 ;  /* 0x0c0000292a2b7389 */ /* 0x0000640000000028 */
[----:B01----:R-:W-:Y:S05]  /*1cb0*/  ENDCOLLECTIVE ;  /* 0x000000000000791b */ /* 0x003fea0003800000 */
.L_x_3583:
[----:B------:R-:W-:Y:S02]  /*1cc0*/  HFMA2 R41, -RZ, RZ, 0, 2.384185791015625e-07 ;  /* 0x00000004ff297431 */ /* 0x000fe400000001ff */
[----:B------:R-:W-:-:S05]  /*1cd0*/  FADD.FTZ R49, R48, R43 ;  /* 0x0000002b30317221 */ /* 0x000fca0000010000 */
[----:B------:R-:W-:-:S07]  /*1ce0*/  MOV R42, R49 ;  /* 0x00000031002a7202 */ /* 0x000fce0000000f00 */
[----:B------:R-:W-:Y:S05]  /*1cf0*/  WARPSYNC.COLLECTIVE R3, `(.L_x_3584) ;  /* 0x0000000003087348 */ /* 0x000fea0003c00000 */
[----:B------:R0:W1:Y:S02]  /*1d00*/  SHFL.BFLY P0, R43, R42, R41, R40 ;  /* 0x0c0000292a2b7389 */ /* 0x0000640000000028 */
[----:B01----:R-:W-:Y:S05]  /*1d10*/  ENDCOLLECTIVE ;  /* 0x000000000000791b */ /* 0x003fea0003800000 */
.L_x_3584:
[----:B------:R-:W-:Y:S02]  /*1d20*/  HFMA2 R41, -RZ, RZ, 0, 4.76837158203125e-07 ;  /* 0x00000008ff297431 */ /* 0x000fe400000001ff */
[----:B------:R-:W-:-:S05]  /*1d30*/  FADD.FTZ R50, R49, R43 ;  /* 0x0000002b31327221 */ /* 0x000fca0000010000 */
[----:B------:R-:W-:-:S07]  /*1d40*/  MOV R42, R50 ;  /* 0x00000032002a7202 */ /* 0x000fce0000000f00 */
[----:B------:R-:W-:Y:S05]  /*1d50*/  WARPSYNC.COLLECTIVE R3, `(.L_x_3585) ;  /* 0x0000000003087348 */ /* 0x000fea0003c00000 */
[----:B------:R0:W1:Y:S02]  /*1d60*/  SHFL.BFLY P0, R43, R42, R41, R40 ;  /* 0x0c0000292a2b7389 */ /* 0x0000640000000028 */
[----:B01----:R-:W-:Y:S05]  /*1d70*/  ENDCOLLECTIVE ;  /* 0x000000000000791b */ /* 0x003fea0003800000 */
.L_x_3585:
[----:B------:R-:W-:Y:S02]  /*1d80*/  HFMA2 R41, -RZ, RZ, 0, 9.5367431640625e-07 ;  /* 0x00000010ff297431 */ /* 0x000fe400000001ff */
[----:B------:R-:W-:-:S05]  /*1d90*/  FADD.FTZ R51, R50, R43 ;  /* 0x0000002b32337221 */ /* 0x000fca0000010000 */
[----:B------:R-:W-:-:S07]  /*1da0*/  MOV R42, R51 ;  /* 0x00000033002a7202 */ /* 0x000fce0000000f00 */
[----:B------:R-:W-:Y:S05]  /*1db0*/  WARPSYNC.COLLECTIVE R3, `(.L_x_3586) ;  /* 0x0000000003087348 */ /* 0x000fea0003c00000 */
[----:B------:R0:W1:Y:S02]  /*1dc0*/  SHFL.BFLY P0, R43, R42, R41, R40 ;  /* 0x0c0000292a2b7389 */ /* 0x0000640000000028 */
[----:B01----:R-:W-:Y:S05]  /*1dd0*/  ENDCOLLECTIVE ;  /* 0x000000000000791b */ /* 0x003fea0003800000 */
.L_x_3586:
[----:B------:R-:W-:Y:S05]  /*1de0*/  BRA `(.L_x_3587) ;  /* 0xffffffe800f47947 */ /* 0x000fea000383ffff */
.L_x_3573:
[----:B------:R-:W-:Y:S01]  /*1df0*/  BSSY B0, `(.L_x_3588) ;  /* 0x0000007000007945 */ /* 0x000fe20003800000 */
[----:B------:R-:W-:Y:S02]  /*1e00*/  MOV R41, 0x1 ;  /* 0x0000000100297802 */ /* 0x000fe40000000f00 */
[----:B------:R-:W-:Y:S02]  /*1e10*/  MOV R40, 0x1f ;  /* 0x0000001f00287802 */ /* 0x000fe40000000f00 */
[----:B------:R-:W-:-:S07]  /*1e20*/  MOV R3, 0xffffffff ;  /* 0xffffffff00037802 */ /* 0x000fce0000000f00 */
[----:B-----5:R-:W-:Y:S05]  /*1e30*/  WARPSYNC.COLLECTIVE R3, `(.L_x_3589) ;  /* 0x0000000003087348 */ /* 0x020fea0003c00000 */
[----:B------:R0:W1:Y:S02]  /*1e40*/  SHFL.BFLY P0, R43, R42, R41, R40 ;  /* 0x0c0000292a2b7389 */ /* 0x0000640000000028 */
[----:B01---5:R-:W-:Y:S05]  /*1e50*/  ENDCOLLECTIVE ;  /* 0x000000000000791b */ /* 0x023fea0003800000 */
.L_x_3589:
[----:B------:R-:W-:Y:S05]  /*1e60*/  BSYNC B0 ;  /* 0x0000000000007941 */ /* 0x000fea0003800000 */
.L_x_3588:
        /* <DEDUP_REMOVED lines=8> */
.L_x_3590:
[----:B------:R-:W-:Y:S02]  /*1ef0*/  HFMA2 R41, -RZ, RZ, 0, 2.384185791015625e-07 ;  /* 0x00000004ff297431 */ /* 0x000fe400000001ff */
[----:B------:R-:W-:-:S05]  /*1f00*/  FADD.FTZ R50, R42, R43 ;  /* 0x0000002b2a327221 */ /* 0x000fca0000010000 */
[----:B------:R-:W-:-:S07]  /*1f10*/  MOV R42, R50 ;  /* 0x00000032002a7202 */ /* 0x000fce0000000f00 */
[----:B------:R-:W-:Y:S05]  /*1f20*/  WARPSYNC.COLLECTIVE R3, `(.L_x_3591) ;  /* 0x0000000003087348 */ /* 0x000fea0003c00000 */
[----:B------:R0:W1:Y:S02]  /*1f30*/  SHFL.BFLY P0, R43, R42, R41, R40 ;  /* 0x0c0000292a2b7389 */ /* 0x0000640000000028 */
[----:B01----:R-:W-:Y:S05]  /*1f40*/  ENDCOLLECTIVE ;  /* 0x000000000000791b */ /* 0x003fea0003800000 */
.L_x_3591:
[----:B------:R-:W-:Y:S02]  /*1f50*/  HFMA2 R41, -RZ, RZ, 0, 4.76837158203125e-07 ;  /* 0x00000008ff297431 */ /* 0x000fe400000001ff */
[----:B------:R-:W-:-:S05]  /*1f60*/  FADD.FTZ R51, R50, R43 ;  /* 0x0000002b32337221 */ /* 0x000fca0000010000 */
[----:B------:R-:W-:-:S07]  /*1f70*/  MOV R42, R51 ;  /* 0x00000033002a7202 */ /* 0x000fce0000000f00 */
[----:B------:R-:W-:Y:S05]  /*1f80*/  WARPSYNC.COLLECTIVE R3, `(.L_x_3592) ;  /* 0x0000000003087348 */ /* 0x000fea0003c00000 */
[----:B------:R0:W1:Y:S02]  /*1f90*/  SHFL.BFLY P0, R43, R42, R41, R40 ;  /* 0x0c0000292a2b7389 */ /* 0x0000640000000028 */
[----:B01----:R-:W-:Y:S05]  /*1fa0*/  ENDCOLLECTIVE ;  /* 0x000000000000791b */ /* 0x003fea0003800000 */
.L_x_3592:
[----:B------:R-:W-:Y:S02]  /*1fb0*/  HFMA2 R41, -RZ, RZ, 0, 9.5367431640625e-07 ;  /* 0x00000010ff297431 */ /* 0x000fe400000001ff */
[----:B------:R-:W-:-:S05]  /*1fc0*/  FADD.FTZ R52, R51, R43 ;  /* 0x0000002b33347221 */ /* 0x000fca0000010000 */
[----:B------:R-:W-:-:S07]  /*1fd0*/  MOV R42, R52 ;  /* 0x00000034002a7202 */ /* 0x000fce0000000f00 */
[----:B------:R-:W-:Y:S05]  /*1fe0*/  WARPSYNC.COLLECTIVE R3, `(.L_x_3593) ;  /* 0x0000000003087348 */ /* 0x000fea0003c00000 */
[----:B------:R0:W1:Y:S02]  /*1ff0*/  SHFL.BFLY P0, R43, R42, R41, R40 ;  /* 0x0c0000292a2b7389 */ /* 0x0000640000000028 */
[----:B01----:R-:W-:Y:S05]  /*2000*/  ENDCOLLECTIVE ;  /* 0x000000000000791b */ /* 0x003fea0003800000 */
.L_x_3593:
        /* <DEDUP_REMOVED lines=23> */
.L_x_3594:
[----:B------:R-:W-:Y:S02]  /*2180*/  HFMA2 R41, -RZ, RZ, 0, 1.1920928955078125e-07 ;  /* 0x00000002ff297431 */ /* 0x000fe400000001ff */
[----:B------:R-:W-:-:S05]  /*2190*/  FADD.FTZ R50, R42, R43 ;  /* 0x0000002b2a327221 */ /* 0x000fca0000010000 */
[----:B------:R-:W-:-:S07]  /*21a0*/  MOV R42, R50 ;  /* 0x00000032002a7202 */ /* 0x000fce0000000f00 */
[----:B------:R-:W-:Y:S05]  /*21b0*/  WARPSYNC.COLLECTIVE R3, `(.L_x_3595) ;  /* 0x0000000003087348 */ /* 0x000fea0003c00000 */
[----:B------:R0:W1:Y:S02]  /*21c0*/  SHFL.BFLY P0, R43, R42, R41, R40 ;  /* 0x0c0000292a2b7389 */ /* 0x0000640000000028 */
[----:B01----:R-:W-:Y:S05]  /*21d0*/  ENDCOLLECTIVE ;  /* 0x000000000000791b */ /* 0x003fea0003800000 */
.L_x_3595:
[----:B------:R-:W-:Y:S02]  /*21e0*/  HFMA2 R41, -RZ, RZ, 0, 2.384185791015625e-07 ;  /* 0x00000004ff297431 */ /* 0x000fe400000001ff */
[----:B------:R-:W-:-:S05]  /*21f0*/  FADD.FTZ R51, R50, R43 ;  /* 0x0000002b32337221 */ /* 0x000fca0000010000 */
[----:B------:R-:W-:-:S07]  /*2200*/  MOV R42, R51 ;  /* 0x00000033002a7202 */ /* 0x000fce0000000f00 */
[----:B------:R-:W-:Y:S05]  /*2210*/  WARPSYNC.COLLECTIVE R3, `(.L_x_3596) ;  /* 0x0000000003087348 */ /* 0x000fea0003c00000 */
[----:B------:R0:W1:Y:S02]  /*2220*/  SHFL.BFLY P0, R43, R42, R41, R40 ;  /* 0x0c0000292a2b7389 */ /* 0x0000640000000028 */
[----:B01----:R-:W-:Y:S05]  /*2230*/  ENDCOLLECTIVE ;  /* 0x000000000000791b */ /* 0x003fea0003800000 */
.L_x_3596:
[----:B------:R-:W-:Y:S02]  /*2240*/  HFMA2 R41, -RZ, RZ, 0, 4.76837158203125e-07 ;  /* 0x00000008ff297431 */ /* 0x000fe400000001ff */
[----:B------:R-:W-:-:S05]  /*2250*/  FADD.FTZ R52, R51, R43 ;  /* 0x0000002b33347221 */ /* 0x000fca0000010000 */
[----:B------:R-:W-:-:S07]  /*2260*/  MOV R42, R52 ;  /* 0x00000034002a7202 */ /* 0x000fce0000000f00 */
[----:B------:R-:W-:Y:S05]  /*2270*/  WARPSYNC.COLLECTIVE R3, `(.L_x_3597) ;  /* 0x0000000003087348 */ /* 0x000fea0003c00000 */
[----:B------:R0:W1:Y:S02]  /*2280*/  SHFL.BFLY P0, R43, R42, R41, R40 ;  /* 0x0c0000292a2b7389 */ /* 0x0000640000000028 */
[----:B01----:R-:W-:Y:S05]  /*2290*/  ENDCOLLECTIVE ;  /* 0x000000000000791b */ /* 0x003fea0003800000 */
.L_x_3597:
[----:B------:R-:W-:Y:S02]  /*22a0*/  HFMA2 R41, -RZ, RZ, 0, 9.5367431640625e-07 ;  /* 0x00000010ff297431 */ /* 0x000fe400000001ff */
[----:B------:R-:W-:-:S05]  /*22b0*/  FADD.FTZ R53, R52, R43 ;  /* 0x0000002b34357221 */ /* 0x000fca0000010000 */
[----:B------:R-:W-:-:S07]  /*22c0*/  MOV R42, R53 ;  /* 0x00000035002a7202 */ /* 0x000fce0000000f00 */
[----:B------:R-:W-:Y:S05]  /*22d0*/  WARPSYNC.COLLECTIVE R3, `(.L_x_3598) ;  /* 0x0000000003087348 */ /* 0x000fea0003c00000 */
[----:B------:R0:W1:Y:S02]  /*22e0*/  SHFL.BFLY P0, R43, R42, R41, R40 ;  /* 0x0c0000292a2b7389 */ /* 0x0000640000000028 */
[----:B01----:R-:W-:Y:S05]  /*22f0*/  ENDCOLLECTIVE ;  /* 0x000000000000791b */ /* 0x003fea0003800000 */
.L_x_3598:
[----:B------:R-:W-:Y:S05]  /*2300*/  BRA `(.L_x_3599) ;  /* 0xfffffff000807947 */ /* 0x000fea000383ffff */
.L_x_3600:
        /* <DEDUP_REMOVED lines=15> */
.L_x_9106:


//--------------------- .text._ZN10layer_norm13ln_fwd_kernelINS_13Kernel_traitsIf13__nv_bfloat16fS2_fjLj256ELj1ELj4ELj1ELj16ENS_18Kernel_traits_baseILj256EfS2_fS2_fjLj128EEEEELb1ELb0ELb0ELb0EEEvNS_9FwdParamsE --------------------------
	.section	.text._ZN10layer_norm13ln_fwd_kernelINS_13Kernel_traitsIf13__nv_bfloat16fS2_fjLj256ELj1ELj4ELj1ELj16ENS_18Kernel_traits_baseILj256EfS2_fS2_fjLj128EEEEELb1ELb0ELb0ELb0EEEvNS_9FwdParamsE,"ax",@progbits
	.align	128
        .global         _ZN10layer_norm13ln_fwd_kernelINS_13Kernel_traitsIf13__nv_bfloat16fS2_fjLj256ELj1ELj4ELj1ELj16ENS_18Kernel_traits_baseILj256EfS2_fS2_fjLj128EEEEELb1ELb0ELb0ELb0EEEvNS_9FwdParamsE
        .type           _ZN10layer_norm13ln_fwd_kernelINS_13Kernel_traitsIf13__nv_bfloat16fS2_fjLj256ELj1ELj4ELj1ELj16ENS_18Kernel_traits_baseILj256EfS2_fS2_fjLj128EEEEELb1ELb0ELb0ELb0EEEvNS_9FwdParamsE,@function
        .size           _ZN10layer_norm13ln_fwd_kernelINS_13Kernel_traitsIf13__nv_bfloat16fS2_fjLj256ELj1ELj4ELj1ELj16ENS_18Kernel_traits_baseILj256EfS2_fS2_fjLj128EEEEELb1ELb0ELb0ELb0EEEvNS_9FwdParamsE,(.L_x_9107 - _ZN10layer_norm13ln_fwd_kernelINS_13Kernel_traitsIf13__nv_bfloat16fS2_fjLj256ELj1ELj4ELj1ELj16ENS_18Kernel_traits_baseILj256EfS2_fS2_fjLj128EEEEELb1ELb0ELb0ELb0EEEvNS_9FwdParamsE)
        .other          _ZN10layer_norm13ln_fwd_kernelINS_13Kernel_traitsIf13__nv_bfloat16fS2_fjLj256ELj1ELj4ELj1ELj16ENS_18Kernel_traits_baseILj256EfS2_fS2_fjLj128EEEEELb1ELb0ELb0ELb0EEEvNS_9FwdParamsE,@"STO_CUDA_ENTRY STV_DEFAULT"
_ZN10layer_norm13ln_fwd_kernelINS_13Kernel_traitsIf13__nv_bfloat16fS2_fjLj256ELj1ELj4ELj1ELj16ENS_18Kernel_traits_baseILj256EfS2_fS2_fjLj128EEEEELb1ELb0ELb0ELb0EEEvNS_9FwdParamsE:
.text._ZN10layer_norm13ln_fwd_kernelINS_13Kernel_traitsIf13__nv_bfloat16fS2_fjLj256ELj1ELj4ELj1ELj16ENS_18Kernel_traits_baseILj256EfS2_fS2_fjLj128EEEEELb1ELb0ELb0ELb0EEEvNS_9FwdParamsE:
        /* <DEDUP_REMOVED lines=51> */
.L_x_3602:
[----:B------:R-:W-:Y:S05]  /*0330*/  BSYNC.RECONVERGENT B0 ;  /* 0x0000000000007941 */ /* 0x000fea0003800200 */
.L_x_3601:
        /* <DEDUP_REMOVED lines=19> */
[----:B0-----:R-:W-:Y:S01]  /*0470*/  SHF.R.U32.HI R3, RZ, 0x2, R49 ;  /* 0x00000002ff037819 */ /* 0x001fe20000011631 */
[----:B------:R-:W0:Y:S01]  /*0480*/  LDCU.64 UR10, c[0x0][0x3e0] ;  /* 0x00007c00ff0a77ac */ /* 0x000e220008000a00 */
[----:B------:R-:W-:Y:S01]  /*0490*/  BSSY B1, `(.L_x_3603) ;  /* 0x000035b000017945 */ /* 0x000fe20003800000 */
[----:B------:R-:W-:Y:S01]  /*04a0*/  IMAD.HI.U32 R2, R4, -0x2daee0ad, RZ ;  /* 0xd2511f5304027827 */ /* 0x000fe200078e00ff */
        /* <DEDUP_REMOVED lines=9> */
[----:B------:R-:W-:Y:S01]  /*0540*/  IMAD.HI.U32 R24, R2, -0x326172a9, RZ ;  /* 0xcd9e8d5702187827 */ /* 0x000fe200078e00ff */
        /* <DEDUP_REMOVED lines=57> */
.L_x_3649:
        /* <DEDUP_REMOVED lines=38> */
.L_x_3608:
        /* <DEDUP_REMOVED lines=13> */
.L_x_3610:
[----:B------:R-:W-:Y:S05]  /*0c10*/  BSYNC.RECONVERGENT B3 ;  /* 0x0000000000037941 */ /* 0x000fea0003800200 */
.L_x_3609:
        /* <DEDUP_REMOVED lines=40> */
[----:B------:R-:W-:Y:S02]  /*0ea0*/  IMAD.MOV.U32 R0, RZ, RZ, R34 ;  /* 0x000000ffff007224 */ /* 0x000fe400078e0022 */
[----:B------:R-:W-:-:S07]  /*0eb0*/  HFMA2 R34, -RZ, RZ, 0, 0 ;  /* 0x00000000ff227431 */ /* 0x000fce00000001ff */
.L_x_3607:
[----:B------:R-:W-:Y:S05]  /*0ec0*/  BSYNC.RECONVERGENT B2 ;  /* 0x0000000000027941 */ /* 0x000fea0003800200 */
.L_x_3606:
        /* <DEDUP_REMOVED lines=26> */
.L_x_3613:
        /* <DEDUP_REMOVED lines=13> */
.L_x_3615:
[----:B------:R-:W-:Y:S05]  /*1140*/  BSYNC.RECONVERGENT B3 ;  /* 0x0000000000037941 */ /* 0x000fea0003800200 */
.L_x_3614:
        /* <DEDUP_REMOVED lines=42> */
.L_x_3612:
[----:B------:R-:W-:Y:S05]  /*13f0*/  BSYNC.RECONVERGENT B2 ;  /* 0x0000000000027941 */ /* 0x000fea0003800200 */
.L_x_3611:
        /* <DEDUP_REMOVED lines=22> */
.L_x_3618:
        /* <DEDUP_REMOVED lines=13> */
.L_x_3620:
[----:B------:R-:W-:Y:S05]  /*1630*/  BSYNC.RECONVERGENT B3 ;  /* 0x0000000000037941 */ /* 0x000fea0003800200 */
.L_x_3619:
        /* <DEDUP_REMOVED lines=40> */
[----:B------:R-:W-:Y:S01]  /*18c0*/  IMAD.MOV.U32 R35, RZ, RZ, R0 ;  /* 0x000000ffff237224 */ /* 0x000fe200078e0000 */
[----:B------:R-:W-:-:S07]  /*18d0*/  MOV R0, R34 ;  /* 0x0000002200007202 */ /* 0x000fce0000000f00 */
.L_x_3617:
[----:B------:R-:W-:Y:S05]  /*18e0*/  BSYNC.RECONVERGENT B2 ;  /* 0x0000000000027941 */ /* 0x000fea0003800200 */
.L_x_3616:
        /* <DEDUP_REMOVED lines=8> */
[----:B------:R-:W-:-:S03]  /*1970*/  FMUL.FTZ R35, R35, R52 ;  /* 0x0000003423237220 */ /* 0x000fc60000410000 */
[----:B------:R-:W-:Y:S02]  /*1980*/  P2R R56, PR, RZ, 0x8 ;  /* 0x00000008ff387803 */ /* 0x000fe40000000000 */
[----:B------:R-:W-:Y:S02]  /*1990*/  FSEL R34, R35, RZ, !P3 ;  /* 0x000000ff23227208 */ /* 0x000fe40005800000 */
[----:B------:R-:W-:Y:S02]  /*19a0*/  PRMT R35, R37, 0x7632, R35 ;  /* 0x0000763225237816 */ /* 0x000fe40000000023 */
        /* <DEDUP_REMOVED lines=11> */
.L_x_3623:
        /* <DEDUP_REMOVED lines=13> */
.L_x_3625:
[----:B------:R-:W-:Y:S05]  /*1b30*/  BSYNC.RECONVERGENT B3 ;  /* 0x0000000000037941 */ /* 0x000fea0003800200 */
.L_x_3624:
        /* <DEDUP_REMOVED lines=39> */
[----:B------:R-:W-:Y:S02]  /*1db0*/  LOP3.LUT R47, R42, UR32, R37, 0x96, !PT ;  /* 0x000000202a2f7c12 */ /* 0x000fe4000f8e9625 */
[----:B------:R-:W-:Y:S01]  /*1dc0*/  MOV R37, R0 ;  /* 0x0000000000257202 */ /* 0x000fe20000000f00 */
[----:B------:R-:W-:-:S07]  /*1dd0*/  IMAD.MOV.U32 R0, RZ, RZ, R36 ;  /* 0x000000ffff007224 */ /* 0x000fce00078e0024 */
.L_x_3622:
[----:B------:R-:W-:Y:S05]  /*1de0*/  BSYNC.RECONVERGENT B2 ;  /* 0x0000000000027941 */ /* 0x000fea0003800200 */
.L_x_3621:
        /* <DEDUP_REMOVED lines=21> */
.L_x_3628:
        /* <DEDUP_REMOVED lines=13> */
.L_x_3630:
[----:B------:R-:W-:Y:S05]  /*2010*/  BSYNC.RECONVERGENT B3 ;  /* 0x0000000000037941 */ /* 0x000fea0003800200 */
.L_x_3629:
        /* <DEDUP_REMOVED lines=42> */
.L_x_3627:
[----:B------:R-:W-:Y:S05]  /*22c0*/  BSYNC.RECONVERGENT B2 ;  /* 0x0000000000027941 */ /* 0x000fea0003800200 */
.L_x_3626:
        /* <DEDUP_REMOVED lines=22> */
.L_x_3633:
        /* <DEDUP_REMOVED lines=13> */
.L_x_3635:
[----:B------:R-:W-:Y:S05]  /*2500*/  BSYNC.RECONVERGENT B3 ;  /* 0x0000000000037941 */ /* 0x000fea0003800200 */
.L_x_3634:
        /* <DEDUP_REMOVED lines=42> */
.L_x_3632:
[----:B------:R-:W-:Y:S05]  /*27b0*/  BSYNC.RECONVERGENT B2 ;  /* 0x0000000000027941 */ /* 0x000fea0003800200 */
.L_x_3631:
        /* <DEDUP_REMOVED lines=21> */
.L_x_3638:
        /* <DEDUP_REMOVED lines=13> */
.L_x_3640:
[----:B------:R-:W-:Y:S05]  /*29e0*/  BSYNC.RECONVERGENT B3 ;  /* 0x0000000000037941 */ /* 0x000fea0003800200 */
.L_x_3639:
        /* <DEDUP_REMOVED lines=40> */
[----:B------:R-:W-:Y:S02]  /*2c70*/  LOP3.LUT R47, R48, UR32, R43, 0x96, !PT ;  /* 0x00000020302f7c12 */ /* 0x000fe4000f8e962b */
[----:B------:R-:W-:-:S07]  /*2c80*/  MOV R0, R42 ;  /* 0x0000002a00007202 */ /* 0x000fce0000000f00 */
.L_x_3637:
[----:B------:R-:W-:Y:S05]  /*2c90*/  BSYNC.RECONVERGENT B2 ;  /* 0x0000000000027941 */ /* 0x000fea0003800200 */
.L_x_3636:
        /* <DEDUP_REMOVED lines=22> */
.L_x_3643:
        /* <DEDUP_REMOVED lines=15> */
.L_x_3645:
[----:B------:R-:W-:Y:S05]  /*2ef0*/  BSYNC.RECONVERGENT B3 ;  /* 0x0000000000037941 */ /* 0x000fea0003800200 */
.L_x_3644:
        /* <DEDUP_REMOVED lines=42> */
.L_x_3642:
[----:B------:R-:W-:Y:S05]  /*31a0*/  BSYNC.RECONVERGENT B2 ;  /* 0x0000000000027941 */ /* 0x000fea0003800200 */
.L_x_3641:
[----:B------:R-:W-:Y:S02]  /*31b0*/  I2FP.F32.U32 R51, R42 ;  /* 0x0000002a00337245 */ /* 0x000fe40000201000 */
[----:B------:R-:W0:Y:S01]  /*31c0*/  LDC.64 R42, c[0x0][0x3a8] ;  /* 0x0000ea00ff2a7b82 */ /* 0x000e220000000a00 */
[----:B------:R-:W-:Y:S02]  /*31d0*/  ISETP.NE.AND P6, PT, R55, RZ, PT ;  /* 0x000000ff3700720c */ /* 0x000fe40003fc5270 */
[----:B------:R-:W-:Y:S01]  /*31e0*/  FFMA.FTZ R54, R51, R54, 1.1641532182693481445e-10 ;  /* 0x2f00000033367423 */ /* 0x000fe20000010036 */
[----:B------:R-:W-:Y:S02]  /*31f0*/  SEL R55, RZ, 0x1000000, P2 ;  /* 0x01000000ff377807 */ /* 0x000fe40001000000 */
[----:B------:R-:W-:Y:S01]  /*3200*/  ISETP.NE.AND P2, PT, R56, RZ, PT ;  /* 0x000000ff3800720c */ /* 0x000fe20003f45270 */
[----:B------:R-:W-:Y:S01]  /*3210*/  IMAD.U32 R56, R39, 0x10000, RZ ;  /* 0x0001000027387824 */ /* 0x000fe200078e00ff */
[----:B------:R-:W1:Y:S01]  /*3220*/  LDC.64 R50, c[0x0][0x3b0] ;  /* 0x0000ec00ff327b82 */ /* 0x000e620000000a00 */
[----:B------:R-:W-:-:S02]  /*3230*/  SEL R49, RZ, 0x10000, P5 ;  /* 0x00010000ff317807 */ /* 0x000fc40002800000 */
[----:B------:R-:W-:Y:S01]  /*3240*/  ISETP.NE.AND P5, PT, R57, RZ, PT ;  /* 0x000000ff3900720c */ /* 0x000fe20003fa5270 */
[----:B------:R-:W-:Y:S01]  /*3250*/  FMUL.FTZ R41, R56, R41 ;  /* 0x0000002938297220 */ /* 0x000fe20000410000 */
[----:B------:R-:W-:Y:S02]  /*3260*/  SEL R39, RZ, 0x10000, P2 ;  /* 0x00010000ff277807 */ /* 0x000fe40001000000 */
[----:B------:R-:W-:Y:S01]  /*3270*/  FSETP.GTU.FTZ.AND P2, PT, R54, R53, PT ;  /* 0x000000353600720b */ /* 0x000fe20003f5c000 */
[----:B------:R-:W-:Y:S01]  /*3280*/  FMUL.FTZ R41, R41, R52 ;  /* 0x0000003429297220 */ /* 0x000fe20000410000 */
[----:B------:R-:W-:Y:S02]  /*3290*/  SEL R54, RZ, 0x100, P5 ;  /* 0x00000100ff367807 */ /* 0x000fe40002800000 */
[----:B------:R-:W-:Y:S02]  /*32a0*/  SEL R56, RZ, 0x100, P4 ;  /* 0x00000100ff387807 */ /* 0x000fe40002000000 */
[----:B------:R-:W-:-:S02]  /*32b0*/  SEL R53, RZ, 0x1000000, P2 ;  /* 0x01000000ff357807 */ /* 0x000fc40001000000 */
[----:B------:R-:W-:Y:S01]  /*32c0*/  LOP3.LUT R55, R54, R55, R39, 0xfe, !PT ;  /* 0x0000003736377212 */ /* 0x000fe200078efe27 */
[----:B0-----:R-:W-:Y:S01]  /*32d0*/  IMAD.WIDE.U32 R42, R40, 0x20, R42 ;  /* 0x00000020282a7825 */ /* 0x001fe200078e002a */
[----:B------:R-:W-:Y:S02]  /*32e0*/  FSEL R39, R41, RZ, !P2 ;  /* 0x000000ff29277208 */ /* 0x000fe40005000000 */
[----:B------:R-:W-:Y:S02]  /*32f0*/  SEL R52, RZ, 0x1, P6 ;  /* 0x00000001ff347807 */ /* 0x000fe40003000000 */
[----:B------:R-:W-:Y:S01]  /*3300*/  LOP3.LUT R54, R56, R53, R49, 0xfe, !PT ;  /* 0x0000003538367212 */ /* 0x000fe200078efe31 */
[----:B------:R-:W-:Y:S01]  /*3310*/  @P1 FADD.FTZ R39, R31, R39 ;  /* 0x000000271f271221 */ /* 0x000fe20000010000 */
[----:B------:R-:W-:Y:S01]  /*3320*/  SEL R41, RZ, 0x1, P3 ;  /* 0x00000001ff297807 */ /* 0x000fe20001800000 */
[----:B-1----:R-:W-:Y:S01]  /*3330*/  IMAD.WIDE.U32 R50, R40, 0x8, R50 ;  /* 0x0000000828327825 */ /* 0x002fe200078e0032 */
[----:B------:R-:W-:Y:S01]  /*3340*/  LOP3.LUT R52, R55, R52, RZ, 0xfc, !PT ;  /* 0x0000003437347212 */ /* 0x000fe200078efcff */
[----:B------:R0:W-:Y:S01]  /*3350*/  STG.E.128 desc[UR8][R42.64], R32 ;  /* 0x000000202a007986 */ /* 0x0001e2000c101d08 */
[----:B------:R-:W-:-:S03]  /*3360*/  LOP3.LUT R53, R54, R41, RZ, 0xfc, !PT ;  /* 0x0000002936357212 */ /* 0x000fc600078efcff */
[----:B------:R0:W-:Y:S04]  /*3370*/  STG.E.128 desc[UR8][R42.64+0x10], R36 ;  /* 0x000010242a007986 */ /* 0x0001e8000c101d08 */
[----:B------:R0:W-:Y:S02]  /*3380*/  STG.E.64 desc[UR8][R50.64], R52 ;  /* 0x0000003432007986 */ /* 0x0001e4000c101b08 */
.L_x_3605:
[----:B------:R-:W-:Y:S05]  /*3390*/  BSYNC.RECONVERGENT B0 ;  /* 0x0000000000007941 */ /* 0x000fea0003800200 */
.L_x_3604:
        /* <DEDUP_REMOVED lines=53> */
.L_x_3661:
[----:B------:R-:W-:Y:S01]  /*36f0*/  FMUL.FTZ R41, R49, R49 ;  /* 0x0000003131297220 */ /* 0x000fe20000410000 */
[----:B------:R-:W-:Y:S01]  /*3700*/  PLOP3.LUT P1, PT, PT, PT, UP1, 0x40, 0x4 ;  /* 0x000000000004781c */ /* 0x000fe20003f2e818 */
[----:B-1----:R-:W-:Y:S01]  /*3710*/  FADD.FTZ R53, R51, R54 ;  /* 0x0000003633357221 */ /* 0x002fe20000010000 */
[----:B------:R-:W1:Y:S01]  /*3720*/  @!P2 LDC.64 R42, c[0x0][0x3c8] ;  /* 0x0000f200ff2aab82 */ /* 0x000e620000000a00 */
[----:B------:R-:W-:Y:S01]  /*3730*/  BSSY.RECONVERGENT B0, `(.L_x_3647) ;  /* 0x000002c000007945 */ /* 0x000fe20003800200 */
[----:B------:R-:W-:Y:S01]  /*3740*/  FSEL R41, R41, RZ, !P1 ;  /* 0x000000ff29297208 */ /* 0x000fe20004800000 */
[----:B------:R-:W-:-:S04]  /*3750*/  FFMA.FTZ R52, R53, R52, UR14 ;  /* 0x0000000e35347e23 */ /* 0x000fc80008010034 */
[----:B------:R-:W-:Y:S01]  /*3760*/  FADD.FTZ R41, R52, R41 ;  /* 0x0000002934297221 */ /* 0x000fe20000010000 */
[----:B0-----:R-:W0:Y:S05]  /*3770*/  @!P2 LDC.64 R50, c[0x0][0x3c0] ;  /* 0x0000f000ff32ab82 */ /* 0x001e2a0000000a00 */
[----:B------:R-:W2:Y:S01]  /*3780*/  MUFU.RSQ R41, R41 ;  /* 0x0000002900297308 */ /* 0x000ea20000001400 */
[----:B-1----:R-:W-:-:S04]  /*3790*/  @!P2 IMAD.WIDE R42, R5, 0x4, R42 ;  /* 0x00000004052aa825 */ /* 0x002fc800078e022a */
[----:B0-----:R-:W-:-:S05]  /*37a0*/  @!P2 IMAD.WIDE R50, R5, 0x4, R50 ;  /* 0x000000040532a825 */ /* 0x001fca00078e0232 */
[----:B------:R0:W-:Y:S04]  /*37b0*/  @!P2 STG.E desc[UR8][R50.64], R49 ;  /* 0x000000313200a986 */ /* 0x0001e8000c101908 */
[----:B--2---:R0:W-:Y:S01]  /*37c0*/  @!P2 STG.E desc[UR8][R42.64], R41 ;  /* 0x000000292a00a986 */ /* 0x0041e2000c101908 */
[----:B------:R-:W-:Y:S05]  /*37d0*/  @P0 BRA `(.L_x_3648) ;  /* 0x0000000000840947 */ /* 0x000fea0003800000 */
[----:B------:R-:W-:Y:S01]  /*37e0*/  PLOP3.LUT P0, PT, PT, PT, UP1, 0x40, 0x4 ;  /* 0x000000000004781c */ /* 0x000fe20003f0e818 */
[----:B0-----:R-:W0:Y:S03]  /*37f0*/  LDC.64 R50, c[0x0][0x428] ;  /* 0x00010a00ff327b82 */ /* 0x001e260000000a00 */
[----:B------:R-:W-:-:S05]  /*3800*/  FSEL R49, R49, RZ, P0 ;  /* 0x000000ff31317208 */ /* 0x000fca0000000000 */
[--C-:B------:R-:W-:Y:S01]  /*3810*/  FADD.FTZ R42, R32, -R49.reuse ;  /* 0x80000031202a7221 */ /* 0x100fe20000010000 */
        /* <DEDUP_REMOVED lines=29> */
.L_x_3648:
[----:B------:R-:W-:Y:S05]  /*39f0*/  BSYNC.RECONVERGENT B0 ;  /* 0x0000000000007941 */ /* 0x000fea0003800200 */
.L_x_3647:
[----:B01----:R-:W0:Y:S02]  /*3a00*/  LDC.64 R40, c[0x0][0x380] ;  /* 0x0000e000ff287b82 */ /* 0x003e240000000a00 */
[----:B0-----:R-:W-:-:S04]  /*3a10*/  LEA R5, R40, R5, 0x2 ;  /* 0x0000000528057211 */ /* 0x001fc800078e10ff */
[----:B------:R-:W-:-:S13]  /*3a20*/  ISETP.GE.AND P0, PT, R5, R41, PT ;  /* 0x000000290500720c */ /* 0x000fda0003f06270 */
[----:B------:R-:W-:Y:S05]  /*3a30*/  @!P0 BRA `(.L_x_3649) ;  /* 0xffffffcc00a88947 */ /* 0x000fea000383ffff */
[----:B------:R-:W-:Y:S05]  /*3a40*/  BSYNC B1 ;  /* 0x0000000000017941 */ /* 0x000fea0003800000 */
.L_x_3603:
[----:B------:R-:W-:Y:S05]  /*3a50*/  EXIT ;  /* 0x000000000000794d */ /* 0x000fea0003800000 */
.L_x_3646:
        /* <DEDUP_REMOVED lines=8> */
.L_x_3651:
[----:B------:R-:W-:Y:S05]  /*3ae0*/  BSYNC B0 ;  /* 0x0000000000007941 */ /* 0x000fea0003800000 */
.L_x_3650:
        /* <DEDUP_REMOVED lines=9> */
.L_x_3652:
[----:B------:R-:W-:Y:S01]  /*3b80*/  IMAD.MOV.U32 R57, RZ, RZ, 0x4 ;  /* 0x00000004ff397424 */ /* 0x000fe200078e00ff */
[----:B------:R-:W-:-:S05]  /*3b90*/  MOV R50, R54 ;  /* 0x0000003600327202 */ /* 0x000fca0000000f00 */
[----:B------:R-:W-:-:S05]  /*3ba0*/  FADD.FTZ R50, R43, R50 ;  /* 0x000000322b327221 */ /* 0x000fca0000010000 */
[----:B------:R-:W-:-:S07]  /*3bb0*/  MOV R56, R50 ;  /* 0x0000003200387202 */ /* 0x000fce0000000f00 */
[----:B------:R-:W-:Y:S05]  /*3bc0*/  WARPSYNC.COLLECTIVE R55, `(.L_x_3653) ;  /* 0x0000000037087348 */ /* 0x000fea0003c00000 */
[----:B------:R0:W1:Y:S02]  /*3bd0*/  SHFL.BFLY P3, R54, R56, R57, R58 ;  /* 0x0c00003938367389 */ /* 0x000064000006003a */
[----:B01----:R-:W-:Y:S05]  /*3be0*/  ENDCOLLECTIVE ;  /* 0x000000000000791b */ /* 0x003fea0003800000 */
.L_x_3653:
[----:B------:R-:W-:Y:S01]  /*3bf0*/  IMAD.MOV.U32 R57, RZ, RZ, 0x8 ;  /* 0x00000008ff397424 */ /* 0x000fe200078e00ff */
[----:B------:R-:W-:-:S05]  /*3c00*/  MOV R41, R54 ;  /* 0x0000003600297202 */ /* 0x000fca0000000f00 */
[----:B------:R-:W-:-:S05]  /*3c10*/  FADD.FTZ R51, R50, R41 ;  /* 0x0000002932337221 */ /* 0x000fca0000010000 */
[----:B------:R-:W-:-:S07]  /*3c20*/  MOV R56, R51 ;  /* 0x0000003300387202 */ /* 0x000fce0000000f00 */
[----:B------:R-:W-:Y:S05]  /*3c30*/  WARPSYNC.COLLECTIVE R55, `(.L_x_3654) ;  /* 0x0000000037087348 */ /* 0x000fea0003c00000 */
[----:B------:R0:W1:Y:S02]  /*3c40*/  SHFL.BFLY P3, R54, R56, R57, R58 ;  /* 0x0c00003938367389 */ /* 0x000064000006003a */
[----:B01----:R-:W-:Y:S05]  /*3c50*/  ENDCOLLECTIVE ;  /* 0x000000000000791b */ /* 0x003fea0003800000 */
.L_x_3654:
        /* <DEDUP_REMOVED lines=8> */
.L_x_3655:
[----:B------:R-:W-:Y:S02]  /*3ce0*/  HFMA2 R57, -RZ, RZ, 0, 5.9604644775390625e-08 ;  /* 0x00000001ff397431 */ /* 0x000fe400000001ff */
        /* <DEDUP_REMOVED lines=24> */
.L_x_3656:
[----:B------:R-:W-:Y:S02]  /*3e70*/  HFMA2 R57, -RZ, RZ, 0, 1.1920928955078125e-07 ;  /* 0x00000002ff397431 */ /* 0x000fe400000001ff */
[----:B------:R-:W-:-:S04]  /*3e80*/  IMAD.MOV.U32 R42, RZ, RZ, R54 ;  /* 0x000000ffff2a7224 */ /* 0x000fc800078e0036 */
[----:B------:R-:W-:-:S05]  /*3e90*/  FADD.FTZ R42, R41, R42 ;  /* 0x0000002a292a7221 */ /* 0x000fca0000010000 */
[----:B------:R-:W-:-:S07]  /*3ea0*/  MOV R56, R42 ;  /* 0x0000002a00387202 */ /* 0x000fce0000000f00 */
[----:B------:R-:W-:Y:S05]  /*3eb0*/  WARPSYNC.COLLECTIVE R55, `(.L_x_3657) ;  /* 0x0000000037087348 */ /* 0x000fea0003c00000 */
[----:B------:R0:W1:Y:S02]  /*3ec0*/  SHFL.BFLY P3, R54, R56, R57, R58 ;  /* 0x0c00003938367389 */ /* 0x000064000006003a */
[----:B01----:R-:W-:Y:S05]  /*3ed0*/  ENDCOLLECTIVE ;  /* 0x000000000000791b */ /* 0x003fea0003800000 */
.L_x_3657:
[----:B------:R-:W-:Y:S02]  /*3ee0*/  HFMA2 R57, -RZ, RZ, 0, 2.384185791015625e-07 ;  /* 0x00000004ff397431 */ /* 0x000fe400000001ff */
[----:B------:R-:W-:-:S04]  /*3ef0*/  IMAD.MOV.U32 R43, RZ, RZ, R54 ;  /* 0x000000ffff2b7224 */ /* 0x000fc800078e0036 */
[----:B------:R-:W-:-:S05]  /*3f00*/  FADD.FTZ R43, R42, R43 ;  /* 0x0000002b2a2b7221 */ /* 0x000fca0000010000 */
[----:B------:R-:W-:-:S07]  /*3f10*/  MOV R56, R43 ;  /* 0x0000002b00387202 */ /* 0x000fce0000000f00 */
[----:B------:R-:W-:Y:S05]  /*3f20*/  WARPSYNC.COLLECTIVE R55, `(.L_x_3658) ;  /* 0x0000000037087348 */ /* 0x000fea0003c00000 */
[----:B------:R0:W1:Y:S02]  /*3f30*/  SHFL.BFLY P3, R54, R56, R57, R58 ;  /* 0x0c00003938367389 */ /* 0x000064000006003a */
[----:B01----:R-:W-:Y:S05]  /*3f40*/  ENDCOLLECTIVE ;  /* 0x000000000000791b */ /* 0x003fea0003800000 */
.L_x_3658:
[----:B------:R-:W-:Y:S02]  /*3f50*/  HFMA2 R57, -RZ, RZ, 0, 4.76837158203125e-07 ;  /* 0x00000008ff397431 */ /* 0x000fe400000001ff */
[----:B------:R-:W-:-:S04]  /*3f60*/  IMAD.MOV.U32 R50, RZ, RZ, R54 ;  /* 0x000000ffff327224 */ /* 0x000fc800078e0036 */
[----:B------:R-:W-:-:S05]  /*3f70*/  FADD.FTZ R50, R43, R50 ;  /* 0x000000322b327221 */ /* 0x000fca0000010000 */
[----:B------:R-:W-:-:S07]  /*3f80*/  MOV R56, R50 ;  /* 0x0000003200387202 */ /* 0x000fce0000000f00 */
[----:B------:R-:W-:Y:S05]  /*3f90*/  WARPSYNC.COLLECTIVE R55, `(.L_x_3659) ;  /* 0x0000000037087348 */ /* 0x000fea0003c00000 */
[----:B------:R0:W1:Y:S02]  /*3fa0*/  SHFL.BFLY P3, R54, R56, R57, R58 ;  /* 0x0c00003938367389 */ /* 0x000064000006003a */
[----:B01----:R-:W-:Y:S05]  /*3fb0*/  ENDCOLLECTIVE ;  /* 0x000000000000791b */ /* 0x003fea0003800000 */
.L_x_3659:
[----:B------:R-:W-:Y:S02]  /*3fc0*/  HFMA2 R57, -RZ, RZ, 0, 9.5367431640625e-07 ;  /* 0x00000010ff397431 */ /* 0x000fe400000001ff */
[----:B------:R-:W-:-:S04]  /*3fd0*/  IMAD.MOV.U32 R51, RZ, RZ, R54 ;  /* 0x000000ffff337224 */ /* 0x000fc800078e0036 */
[----:B------:R-:W-:-:S05]  /*3fe0*/  FADD.FTZ R51, R50, R51 ;  /* 0x0000003332337221 */ /* 0x000fca0000010000 */
[----:B------:R-:W-:-:S07]  /*3ff0*/  MOV R56, R51 ;  /* 0x0000003300387202 */ /* 0x000fce0000000f00 */
[----:B------:R-:W-:Y:S05]  /*4000*/  WARPSYNC.COLLECTIVE R55, `(.L_x_3660) ;  /* 0x0000000037087348 */ /* 0x000fea0003c00000 */
[----:B------:R0:W1:Y:S02]  /*4010*/  SHFL.BFLY P3, R54, R56, R57, R58 ;  /* 0x0c00003938367389 */ /* 0x000064000006003a */
[----:B01----:R-:W-:Y:S05]  /*4020*/  ENDCOLLECTIVE ;  /* 0x000000000000791b */ /* 0x003fea0003800000 */
.L_x_3660:
[----:B------:R-:W-:Y:S05]  /*4030*/  BRA `(.L_x_3661) ;  /* 0xfffffff400ac7947 */ /* 0x000fea000383ffff */
.L_x_3662:
        /* <DEDUP_REMOVED lines=12> */
.L_x_9107:


//--------------------- .text._ZN10layer_norm13ln_fwd_kernelINS_13Kernel_traitsIf13__nv_bfloat16fS2_fjLj256ELj1ELj4ELj1ELj16ENS_18Kernel_traits_baseILj256EfS2_fS2_fjLj128EEEEELb1ELb0ELb0ELb1EEEvNS_9FwdParamsE --------------------------
	.section	.text._ZN10layer_norm13ln_fwd_kernelINS_13Kernel_traitsIf13__nv_bfloat16fS2_fjLj256ELj1ELj4ELj1ELj16ENS_18Kernel_traits_baseILj256EfS2_fS2_fjLj128EEEEELb1ELb0ELb0ELb1EEEvNS_9FwdParamsE,"ax",@progbits
	.align	128
        .global         _ZN10layer_norm13ln_fwd_kernelINS_13Kernel_traitsIf13__nv_bfloat16fS2_fjLj256ELj1ELj4ELj1ELj16ENS_18Kernel_traits_baseILj256EfS2_fS2_fjLj128EEEEELb1ELb0ELb0ELb1EEEvNS_9FwdParamsE
        .type           _ZN10layer_norm13ln_fwd_kernelINS_13Kernel_traitsIf13__nv_bfloat16fS2_fjLj256ELj1ELj4ELj1ELj16ENS_18Kernel_traits_baseILj256EfS2_fS2_fjLj128EEEEELb1ELb0ELb0ELb1EEEvNS_9FwdParamsE,@function
        .size           _ZN10layer_norm13ln_fwd_kernelINS_13Kernel_traitsIf13__nv_bfloat16fS2_fjLj256ELj1ELj4ELj1ELj16ENS_18Kernel_traits_baseILj256EfS2_fS2_fjLj128EEEEELb1ELb0ELb0ELb1EEEvNS_9FwdParamsE,(.L_x_9108 - _ZN10layer_norm13ln_fwd_kernelINS_13Kernel_traitsIf13__nv_bfloat16fS2_fjLj256ELj1ELj4ELj1ELj16ENS_18Kernel_traits_baseILj256EfS2_fS2_fjLj128EEEEELb1ELb0ELb0ELb1EEEvNS_9FwdParamsE)
        .other          _ZN10layer_norm13ln_fwd_kernelINS_13Kernel_traitsIf13__nv_bfloat16fS2_fjLj256ELj1ELj4ELj1ELj16ENS_18Kernel_traits_baseILj256EfS2_fS2_fjLj128EEEEELb1ELb0ELb0ELb1EEEvNS_9FwdParamsE,@"STO_CUDA_ENTRY STV_DEFAULT"
_ZN10layer_norm13ln_fwd_kernelINS_13Kernel_traitsIf13__nv_bfloat16fS2_fjLj256ELj1ELj4ELj1ELj16ENS_18Kernel_traits_baseILj256EfS2_fS2_fjLj128EEEEELb1ELb0ELb0ELb1EEEvNS_9FwdParamsE:
.text._ZN10layer_norm13ln_fwd_kernelINS_13Kernel_traitsIf13__nv_bfloat16fS2_fjLj256ELj1ELj4ELj1ELj16ENS_18Kernel_traits_baseILj256EfS2_fS2_fjLj128EEEEELb1ELb0ELb0ELb1EEEvNS_9FwdParamsE:
[----:B------:R-:W-:Y:S01]  /*0000*/  LDC R1, c[0x0][0x37c] ;  /* 0x0000df00ff017b82 */ /* 0x000fe20000000800 */
[----:B------:R-:W0:Y:S01]  /*0010*/  LDCU.U8 UR4, c[0x0][0x464] ;  /* 0x00008c80ff0477ac */ /* 0x000e220008000000 */
[----:B------:R-:W1:Y:S01]  /*0020*/  S2R R10, SR_TID.X ;  /* 0x00000000000a7919 */ /* 0x000e620000002100 */
[----:B------:R-:W2:Y:S01]  /*0030*/  LDCU.64 UR6, c[0x0][0x450] ;  /* 0x00008a00ff0677ac */ /* 0x000ea20008000a00 */
[----:B------:R-:W3:Y:S04]  /*0040*/  LDCU.64 UR8, c[0x0][0x358] ;  /* 0x00006b00ff0877ac */ /* 0x000ee80008000a00 */
[----:B------:R-:W4:Y:S01]  /*0050*/  LDC R13, c[0x0][0x45c] ;  /* 0x00011700ff0d7b82 */ /* 0x000f220000000800 */
[----:B------:R-:W4:Y:S01]  /*0060*/  LDCU UR10, c[0x0][0x384] ;  /* 0x00007080ff0a77ac */ /* 0x000f220008000800 */
[----:B0-----:R-:W-:Y:S01]  /*0070*/  ISETP.NE.AND P1, PT, RZ, UR4, PT ;  /* 0x00000004ff007c0c */ /* 0x001fe2000bf25270 */
[----:B------:R-:W0:Y:S01]  /*0080*/  LDCU.64 UR4, c[0x0][0x438] ;  /* 0x00008700ff0477ac */ /* 0x000e220008000a00 */
[----:B--2---:R-:W-:Y:S01]  /*0090*/  MOV R2, UR6 ;  /* 0x0000000600027c02 */ /* 0x004fe20008000f00 */
[----:B------:R-:W-:Y:S01]  /*00a0*/  IMAD.U32 R3, RZ, RZ, UR7 ;  /* 0x00000007ff037e24 */ /* 0x000fe2000f8e00ff */
[----:B------:R-:W-:-:S02]  /*00b0*/  CS2R R32, SRZ ;  /* 0x0000000000207805 */ /* 0x000fc4000001ff00 */
[----:B------:R-:W-:Y:S02]  /*00c0*/  CS2R R34, SRZ ;  /* 0x0000000000227805 */ /* 0x000fe4000001ff00 */
[----:B------:R-:W-:Y:S02]  /*00d0*/  CS2R R28, SRZ ;  /* 0x00000000001c7805 */ /* 0x000fe4000001ff00 */
[----:B------:R-:W-:-:S03]  /*00e0*/  CS2R R30, SRZ ;  /* 0x00000000001e7805 */ /* 0x000fc6000001ff00 */
[----:B---3--:R-:W2:Y:S01]  /*00f0*/  @P1 LDG.E.64 R2, desc[UR8][R2.64] ;  /* 0x0000000802021981 */ /* 0x008ea2000c1e1b00 */
[----:B------:R-:W3:Y:S01]  /*0100*/  LDC R8, c[0x0][0x458] ;  /* 0x00011600ff087b82 */ /* 0x000ee20000000800 */
[----:B-1----:R-:W-:Y:S02]  /*0110*/  LOP3.LUT R44, R10, 0x1f, RZ, 0xc0, !PT ;  /* 0x0000001f0a2c7812 */ /* 0x002fe400078ec0ff */
[----:B------:R-:W-:Y:S02]  /*0120*/  SHF.R.U32.HI R0, RZ, 0x5, R10 ;  /* 0x00000005ff007819 */ /* 0x000fe4000001160a */
[----:B0-----:R-:W-:Y:S02]  /*0130*/  ISETP.NE.U32.AND P0, PT, RZ, UR4, PT ;  /* 0x00000004ff007c0c */ /* 0x001fe4000bf05070 */
[----:B----4-:R-:W-:Y:S02]  /*0140*/  @P1 MOV R9, R13 ;  /* 0x0000000d00091202 */ /* 0x010fe40000000f00 */
[----:B------:R-:W-:-:S13]  /*0150*/  ISETP.NE.AND.EX P0, PT, RZ, UR5, PT, P0 ;  /* 0x00000005ff007c0c */ /* 0x000fda000bf05300 */
[----:B------:R-:W0:Y:S01]  /*0160*/  @P0 LDC.64 R6, c[0x0][0x438] ;  /* 0x00010e00ff060b82 */ /* 0x000e220000000a00 */
[----:B---3--:R1:W5:Y:S07]  /*0170*/  @P1 LDG.E.64 R4, desc[UR8][R8.64] ;  /* 0x0000000808041981 */ /* 0x00836e000c1e1b00 */
[----:B------:R-:W3:Y:S08]  /*0180*/  S2UR UR5, SR_CTAID.X ;  /* 0x00000000000579c3 */ /* 0x000ef00000002500 */
[----:B------:R-:W1:Y:S01]  /*0190*/  LDC R11, c[0x0][0x360] ;  /* 0x0000d800ff0b7b82 */ /* 0x000e620000000800 */
[----:B0-----:R-:W-:-:S05]  /*01a0*/  @P0 IMAD.WIDE.U32 R6, R44, 0x20, R6 ;  /* 0x000000202c060825 */ /* 0x001fca00078e0006 */
[----:B------:R0:W5:Y:S01]  /*01b0*/  @P0 LDG.E.128 R32, desc[UR8][R6.64] ;  /* 0x0000000806200981 */ /* 0x000162000c1e1d00 */
[----:B---3--:R-:W-:-:S03]  /*01c0*/  USHF.L.U32 UR4, UR5, 0x2, URZ ;  /* 0x0000000205047899 */ /* 0x008fc600080006ff */
[----:B------:R0:W5:Y:S03]  /*01d0*/  @P0 LDG.E.128 R28, desc[UR8][R6.64+0x10] ;  /* 0x00001008061c0981 */ /* 0x000166000c1e1d00 */
[----:B------:R-:W-:Y:S01]  /*01e0*/  LOP3.LUT R0, R0, UR4, RZ, 0xfc, !PT ;  /* 0x0000000400007c12 */ /* 0x000fe2000f8efcff */
[----:B-1----:R-:W-:-:S03]  /*01f0*/  IMAD R9, R11, UR5, R10 ;  /* 0x000000050b097c24 */ /* 0x002fc6000f8e020a */
[----:B------:R-:W-:Y:S02]  /*0200*/  ISETP.GE.AND P2, PT, R0, UR10, PT ;  /* 0x0000000a00007c0c */ /* 0x000fe4000bf46270 */
[----:B--2---:R-:W-:Y:S02]  /*0210*/  @P1 R2UR UR6, R2 ;  /* 0x00000000020612ca */ /* 0x004fe400000e0000 */
[----:B------:R-:W-:-:S09]  /*0220*/  @P1 R2UR UR7, R3 ;  /* 0x00000000030712ca */ /* 0x000fd200000e0000 */
[----:B0-----:R-:W-:Y:S06]  /*0230*/  @P2 EXIT ;  /* 0x000000000000294d */ /* 0x001fec0003800000 */
[----:B------:R-:W0:Y:S08]  /*0240*/  @P1 LDC R3, c[0x0][0x460] ;  /* 0x00011800ff031b82 */ /* 0x000e300000000800 */
[----:B------:R-:W1:Y:S01]  /*0250*/  LDC.64 R6, c[0x0][0x3d0] ;  /* 0x0000f400ff067b82 */ /* 0x000e620000000a00 */
[----:B------:R-:W-:Y:S01]  /*0260*/  MOV R2, R9 ;  /* 0x0000000900027202 */ /* 0x000fe20000000f00 */
[----:B------:R-:W-:-:S02]  /*0270*/  UIADD3 UR17, UPT, UPT, UR7, -0x4498517b, URZ ;  /* 0xbb67ae8507117890 */ /* 0x000fc4000fffe0ff */
[----:B------:R-:W-:Y:S02]  /*0280*/  UIADD3 UR16, UPT, UPT, UR6, -0x61c88647, URZ ;  /* 0x9e3779b906107890 */ /* 0x000fe4000fffe0ff */
[----:B------:R-:W-:Y:S02]  /*0290*/  UIADD3 UR18, UPT, UPT, UR6, 0x3c6ef372, URZ ;  /* 0x3c6ef37206127890 */ /* 0x000fe4000fffe0ff */
[----:B------:R-:W-:Y:S02]  /*02a0*/  UIADD3 UR19, UPT, UPT, UR7, 0x76cf5d0a, URZ ;  /* 0x76cf5d0a07137890 */ /* 0x000fe4000fffe0ff */
[----:B------:R-:W-:Y:S02]  /*02b0*/  UIADD3 UR21, UPT, UPT, UR7, 0x32370b8f, URZ ;  /* 0x32370b8f07157890 */ /* 0x000fe4000fffe0ff */
[----:B------:R-:W-:Y:S02]  /*02c0*/  UIADD3 UR20, UPT, UPT, UR6, -0x255992d5, URZ ;  /* 0xdaa66d2b06147890 */ /* 0x000fe4000fffe0ff */
[----:B------:R-:W-:Y:S01]  /*02d0*/  UIADD3 UR22, UPT, UPT, UR6, 0x78dde6e4, URZ ;  /* 0x78dde6e406167890 */ /* 0x000fe2000fffe0ff */
[----:B0----5:R-:W-:Y:S01]  /*02e0*/  @P1 IADD3 R8, P0, PT, R4, R3, RZ ;  /* 0x0000000304081210 */ /* 0x021fe20007f1e0ff */
[----:B------:R-:W-:-:S02]  /*02f0*/  UIADD3 UR23, UPT, UPT, UR7, -0x126145ec, URZ ;  /* 0xed9eba1407177890 */ /* 0x000fc4000fffe0ff */
[----:B------:R-:W-:Y:S02]  /*0300*/  UIADD3 UR25, UPT, UPT, UR7, -0x56f99767, URZ ;  /* 0xa906689907197890 */ /* 0x000fe4000fffe0ff */
[----:B------:R-:W-:Y:S01]  /*0310*/  @P1 IMAD.X R13, RZ, RZ, R5, P0 ;  /* 0x000000ffff0d1224 */ /* 0x000fe200000e0605 */
[----:B------:R-:W-:Y:S01]  /*0320*/  UIADD3 UR24, UPT, UPT, UR6, 0x1715609d, URZ ;  /* 0x1715609d06187890 */ /* 0x000fe2000fffe0ff */
[----:B-1----:R-:W-:Y:S01]  /*0330*/  IMAD.WIDE.U32 R6, R44, 0x20, R6 ;  /* 0x000000202c067825 */ /* 0x002fe200078e0006 */
[----:B------:R-:W-:Y:S02]  /*0340*/  UIADD3 UR26, UPT, UPT, UR6, -0x4ab325aa, URZ ;  /* 0xb54cda56061a7890 */ /* 0x000fe4000fffe0ff */
[--C-:B------:R-:W-:Y:S01]  /*0350*/  SHF.R.U64 R3, R8, 0x2, R13.reuse ;  /* 0x0000000208037819 */ /* 0x100fe2000000120d */
[----:B------:R-:W-:Y:S01]  /*0360*/  UIADD3 UR27, UPT, UPT, UR7, 0x646e171e, URZ ;  /* 0x646e171e071b7890 */ /* 0x000fe2000fffe0ff */
[----:B------:R-:W-:Y:S01]  /*0370*/  IMAD.HI.U32 R5, R2, -0x326172a9, RZ ;  /* 0xcd9e8d5702057827 */ /* 0x000fe200078e00ff */
[----:B------:R-:W-:Y:S01]  /*0380*/  SHF.R.U32.HI R4, RZ, 0x2, R13 ;  /* 0x00000002ff047819 */ /* 0x000fe2000001160d */
[----:B------:R-:W5:Y:S01]  /*0390*/  LDG.E.128 R24, desc[UR8][R6.64] ;  /* 0x0000000806187981 */ /* 0x000f62000c1e1d00 */
[----:B------:R-:W-:Y:S01]  /*03a0*/  UIADD3 UR29, UPT, UPT, UR7, 0x1fd5c5a3, URZ ;  /* 0x1fd5c5a3071d7890 */ /* 0x000fe2000fffe0ff */
[C---:B------:R-:W-:Y:S01]  /*03b0*/  IMAD.HI.U32 R9, R3.reuse, -0x2daee0ad, RZ ;  /* 0xd2511f5303097827 */ /* 0x040fe200078e00ff */
[----:B------:R-:W-:Y:S01]  /*03c0*/  LOP3.LUT R5, R4, UR6, R5, 0x96, !PT ;  /* 0x0000000604057c12 */ /* 0x000fe2000f8e9605 */
[----:B------:R0:W5:Y:S01]  /*03d0*/  LDG.E.128 R20, desc[UR8][R6.64+0x10] ;  /* 0x0000100806147981 */ /* 0x000162000c1e1d00 */
[----:B------:R-:W-:Y:S01]  /*03e0*/  UIADD3 UR28, UPT, UPT, UR6, 0x5384540f, URZ ;  /* 0x5384540f061c7890 */ /* 0x000fe2000fffe0ff */
[----:B------:R-:W-:Y:S01]  /*03f0*/  IMAD R11, R3, -0x2daee0ad, RZ ;  /* 0xd2511f53030b7824 */ /* 0x000fe200078e02ff */
[----:B------:R-:W-:Y:S01]  /*0400*/  LOP3.LUT R9, R9, UR7, RZ, 0x3c, !PT ;  /* 0x0000000709097c12 */ /* 0x000fe2000f8e3cff */
[----:B------:R-:W-:Y:S01]  /*0410*/  IMAD.HI.U32 R10, R5, -0x2daee0ad, RZ ;  /* 0xd2511f53050a7827 */ /* 0x000fe200078e00ff */
[----:B------:R-:W1:Y:S01]  /*0420*/  LDCU.64 UR10, c[0x0][0x3e0] ;  /* 0x00007c00ff0a77ac */ /* 0x000e620008000a00 */
[----:B------:R-:W-:Y:S02]  /*0430*/  BSSY B0, `(.L_x_3663) ;  /* 0x0000354000007945 */ /* 0x000fe40003800000 */
[----:B------:R-:W-:Y:S01]  /*0440*/  IMAD R12, R9, -0x326172a9, RZ ;  /* 0xcd9e8d57090c7824 */ /* 0x000fe200078e02ff */
[----:B------:R-:W-:Y:S01]  /*0450*/  LOP3.LUT R10, R11, UR17, R10, 0x96, !PT ;  /* 0x000000110b0a7c12 */ /* 0x000fe2000f8e960a */
[----:B0-----:R-:W-:Y:S01]  /*0460*/  IMAD R7, R2, -0x326172a9, RZ ;  /* 0xcd9e8d5702077824 */ /* 0x001fe200078e02ff */
[----:B------:R-:W-:Y:S01]  /*0470*/  UIADD3 UR30, UPT, UPT, UR6, -0xe443238, URZ ;  /* 0xf1bbcdc8061e7890 */ /* 0x000fe2000fffe0ff */
[----:B------:R-:W-:Y:S01]  /*0480*/  IMAD.HI.U32 R6, R9, -0x326172a9, RZ ;  /* 0xcd9e8d5709067827 */ /* 0x000fe200078e00ff */
[----:B------:R-:W-:Y:S01]  /*0490*/  UIADD3 UR31, UPT, UPT, UR7, -0x24c28bd8, URZ ;  /* 0xdb3d7428071f7890 */ /* 0x000fe2000fffe0ff */
[----:B------:R-:W0:Y:S02]  /*04a0*/  LDCU.U8 UR4, c[0x0][0x410] ;  /* 0x00008200ff0477ac */ /* 0x000e240008000000 */
[----:B------:R-:W-:Y:S01]  /*04b0*/  IMAD R14, R5, -0x2daee0ad, RZ ;  /* 0xd2511f53050e7824 */ /* 0x000fe200078e02ff */
[----:B------:R-:W-:Y:S01]  /*04c0*/  LOP3.LUT R6, R7, UR16, R6, 0x96, !PT ;  /* 0x0000001007067c12 */ /* 0x000fe2000f8e9606 */
[----:B------:R-:W-:Y:S01]  /*04d0*/  IMAD.HI.U32 R7, R10, -0x326172a9, RZ ;  /* 0xcd9e8d570a077827 */ /* 0x000fe200078e00ff */
[----:B------:R-:W-:-:S02]  /*04e0*/  UIADD3 UR33, UPT, UPT, UR7, -0x695add53, URZ ;  /* 0x96a522ad07217890 */ /* 0x000fc4000fffe0ff */
[----:B------:R-:W-:Y:S01]  /*04f0*/  UIADD3 UR32, UPT, UPT, UR6, -0x700cb87f, URZ ;  /* 0x8ff3478106207890 */ /* 0x000fe2000fffe0ff */
[----:B------:R-:W-:Y:S01]  /*0500*/  IMAD.HI.U32 R5, R6, -0x2daee0ad, RZ ;  /* 0xd2511f5306057827 */ /* 0x000fe200078e00ff */
[----:B------:R-:W-:Y:S01]  /*0510*/  LOP3.LUT R7, R12, UR18, R7, 0x96, !PT ;  /* 0x000000120c077c12 */ /* 0x000fe2000f8e9607 */
[----:B-1----:R-:W-:Y:S02]  /*0520*/  UISETP.NE.U32.AND UP0, UPT, UR10, URZ, UPT ;  /* 0x000000ff0a00728c */ /* 0x002fe4000bf05070 */
[----:B------:R-:W-:Y:S01]  /*0530*/  IMAD R12, R6, -0x2daee0ad, RZ ;  /* 0xd2511f53060c7824 */ /* 0x000fe200078e02ff */
[----:B------:R-:W-:Y:S01]  /*0540*/  LOP3.LUT R5, R14, UR19, R5, 0x96, !PT ;  /* 0x000000130e057c12 */ /* 0x000fe2000f8e9605 */
[----:B------:R-:W-:Y:S01]  /*0550*/  IMAD.HI.U32 R11, R7, -0x2daee0ad, RZ ;  /* 0xd2511f53070b7827 */ /* 0x000fe200078e00ff */
[----:B------:R-:W1:Y:S03]  /*0560*/  LDCU UR14, c[0x0][0x388] ;  /* 0x00007100ff0e77ac */ /* 0x000e660008000800 */
[----:B------:R-:W-:Y:S01]  /*0570*/  IMAD R9, R10, -0x326172a9, RZ ;  /* 0xcd9e8d570a097824 */ /* 0x000fe200078e02ff */
[----:B------:R-:W-:Y:S01]  /*0580*/  LOP3.LUT R11, R12, UR21, R11, 0x96, !PT ;  /* 0x000000150c0b7c12 */ /* 0x000fe2000f8e960b */
[C---:B------:R-:W-:Y:S01]  /*0590*/  IMAD.HI.U32 R6, R5.reuse, -0x326172a9, RZ ;  /* 0xcd9e8d5705067827 */ /* 0x040fe200078e00ff */
[----:B------:R-:W2:Y:S03]  /*05a0*/  LDCU UR15, c[0x0][0x448] ;  /* 0x00008900ff0f77ac */ /* 0x000ea60008000800 */
[----:B------:R-:W-:Y:S01]  /*05b0*/  IMAD R10, R5, -0x326172a9, RZ ;  /* 0xcd9e8d57050a7824 */ /* 0x000fe200078e02ff */
[----:B------:R-:W-:Y:S01]  /*05c0*/  LOP3.LUT R6, R9, UR20, R6, 0x96, !PT ;  /* 0x0000001409067c12 */ /* 0x000fe2000f8e9606 */
[----:B------:R-:W-:Y:S01]  /*05d0*/  IMAD.HI.U32 R5, R11, -0x326172a9, RZ ;  /* 0xcd9e8d570b057827 */ /* 0x000fe200078e00ff */
[----:B------:R-:W3:Y:S03]  /*05e0*/  LDCU.64 UR12, c[0x0][0x3a0] ;  /* 0x00007400ff0c77ac */ /* 0x000ee60008000a00 */
[----:B------:R-:W-:Y:S01]  /*05f0*/  IMAD R12, R7, -0x2daee0ad, RZ ;  /* 0xd2511f53070c7824 */ /* 0x000fe200078e02ff */
[----:B------:R-:W-:Y:S01]  /*0600*/  LOP3.LUT R5, R10, UR22, R5, 0x96, !PT ;  /* 0x000000160a057c12 */ /* 0x000fe2000f8e9605 */
[----:B------:R-:W-:Y:S01]  /*0610*/  IMAD.HI.U32 R7, R6, -0x2daee0ad, RZ ;  /* 0xd2511f5306077827 */ /* 0x000fe200078e00ff */
[----:B------:R-:W-:-:S02]  /*0620*/  UISETP.NE.AND.EX UP0, UPT, UR11, URZ, UPT, UP0 ;  /* 0x000000ff0b00728c */ /* 0x000fc4000bf05300 */
[----:B0-----:R-:W-:Y:S01]  /*0630*/  UISETP.NE.AND UP1, UPT, UR4, URZ, UPT ;  /* 0x000000ff0400728c */ /* 0x001fe2000bf25270 */
        /* <DEDUP_REMOVED lines=32> */
[----:B------:R-:W-:Y:S01]  /*0840*/  IMAD R41, R12, -0x2daee0ad, RZ ;  /* 0xd2511f530c297824 */ /* 0x000fe200078e02ff */
[----:B------:R-:W-:Y:S01]  /*0850*/  LOP3.LUT R7, R8, 0x3, RZ, 0xc0, !PT ;  /* 0x0000000308077812 */ /* 0x000fe200078ec0ff */
[----:B-123--:R-:W-:-:S07]  /*0860*/  IMAD R42, R14, -0x326172a9, RZ ;  /* 0xcd9e8d570e2a7824 */ /* 0x00efce00078e02ff */
.L_x_3705:
        /* <DEDUP_REMOVED lines=12> */
[----:B-1----:R-:W-:-:S04]  /*0930*/  @P1 IMAD.WIDE R48, R0, R49, UR4 ;  /* 0x0000000400301e25 */ /* 0x002fc8000f8e0231 */
[C---:B0-----:R-:W-:Y:S02]  /*0940*/  IMAD.WIDE.U32 R10, R43.reuse, 0x10, R10 ;  /* 0x000000102b0a7825 */ /* 0x041fe400078e000a */
[----:B------:R-:W3:Y:S04]  /*0950*/  @P2 LDG.E.U16 R48, desc[UR8][R48.64] ;  /* 0x0000000830302981 */ /* 0x000ee8000c1e1500 */
[----:B-----5:R0:W5:Y:S01]  /*0960*/  LDG.E.128 R36, desc[UR8][R10.64] ;  /* 0x000000080a247981 */ /* 0x020162000c1e1d00 */
[----:B--2---:R-:W-:-:S05]  /*0970*/  @P0 IMAD.WIDE.U32 R8, R43, 0x20, R8 ;  /* 0x000000202b080825 */ /* 0x004fca00078e0008 */
[----:B------:R0:W5:Y:S04]  /*0980*/  @P0 LDG.E.128 R16, desc[UR8][R8.64] ;  /* 0x0000000808100981 */ /* 0x000168000c1e1d00 */
[----:B------:R0:W5:Y:S01]  /*0990*/  @P0 LDG.E.128 R12, desc[UR8][R8.64+0x10] ;  /* 0x00001008080c0981 */ /* 0x000162000c1e1d00 */
[----:B------:R-:W-:Y:S02]  /*09a0*/  ISETP.NE.AND P1, PT, R7, 0x1, PT ;  /* 0x000000010700780c */ /* 0x000fe40003f25270 */
[----:B------:R-:W-:Y:S01]  /*09b0*/  PLOP3.LUT P2, PT, PT, PT, UP0, 0x80, 0x8 ;  /* 0x000000000008781c */ /* 0x000fe20003f4f008 */
[----:B------:R-:W-:Y:S01]  /*09c0*/  BSSY.RECONVERGENT B1, `(.L_x_3664) ;  /* 0x0000047000017945 */ /* 0x000fe20003800200 */
[----:B------:R-:W-:Y:S01]  /*09d0*/  IMAD.MOV.U32 R47, RZ, RZ, 0x3f800000 ;  /* 0x3f800000ff2f7424 */ /* 0x000fe200078e00ff */
[----:B------:R-:W-:Y:S01]  /*09e0*/  MOV R46, R42 ;  /* 0x0000002a002e7202 */ /* 0x000fe20000000f00 */
[----:B------:R-:W-:-:S09]  /*09f0*/  IMAD.MOV.U32 R45, RZ, RZ, 0x2 ;  /* 0x00000002ff2d7424 */ /* 0x000fd200078e00ff */
        /* <DEDUP_REMOVED lines=10> */
.L_x_3666:
        /* <DEDUP_REMOVED lines=13> */
.L_x_3668:
[----:B------:R-:W-:Y:S05]  /*0b70*/  BSYNC.RECONVERGENT B2 ;  /* 0x0000000000027941 */ /* 0x000fea0003800200 */
.L_x_3667:
[----:B------:R-:W-:Y:S01]  /*0b80*/  IMAD.WIDE.U32 R6, R2, -0x326172a9, RZ ;  /* 0xcd9e8d5702067825 */ /* 0x000fe200078e00ff */
[----:B------:R-:W-:-:S03]  /*0b90*/  LOP3.LUT R8, R40, UR7, R11, 0x96, !PT ;  /* 0x0000000728087c12 */ /* 0x000fc6000f8e960b */
[----:B------:R-:W-:Y:S01]  /*0ba0*/  IMAD.MOV.U32 R46, RZ, RZ, R41 ;  /* 0x000000ffff2e7224 */ /* 0x000fe200078e0029 */
        /* <DEDUP_REMOVED lines=40> */
.L_x_3665:
[----:B------:R-:W-:Y:S05]  /*0e30*/  BSYNC.RECONVERGENT B1 ;  /* 0x0000000000017941 */ /* 0x000fea0003800200 */
.L_x_3664:
[----:B------:R-:W0:Y:S01]  /*0e40*/  LDC R48, c[0x0][0x408] ;  /* 0x00010200ff307b82 */ /* 0x000e220000000800 */
[----:B------:R-:W-:Y:S01]  /*0e50*/  HFMA2 R50, -RZ, RZ, 0.1171875, 0 ;  /* 0x2f800000ff327431 */ /* 0x000fe200000001ff */
[----:B------:R-:W-:Y:S01]  /*0e60*/  I2FP.F32.U32 R7, R46 ;  /* 0x0000002e00077245 */ /* 0x000fe20000201000 */
[C---:B-----5:R-:W-:Y:S01]  /*0e70*/  IMAD.U32 R8, R36.reuse, 0x10000, RZ ;  /* 0x0001000024087824 */ /* 0x060fe200078e00ff */
[----:B------:R-:W-:Y:S01]  /*0e80*/  ISETP.NE.AND P1, PT, R45, 0x1, PT ;  /* 0x000000012d00780c */ /* 0x000fe20003f25270 */
[----:B------:R-:W-:Y:S01]  /*0e90*/  BSSY.RECONVERGENT B1, `(.L_x_3669) ;  /* 0x000004e000017945 */ /* 0x000fe20003800200 */
[----:B------:R-:W-:Y:S02]  /*0ea0*/  PRMT R36, R36, 0x7632, R36 ;  /* 0x0000763224247816 */ /* 0x000fe40000000024 */
[----:B------:R-:W1:Y:S01]  /*0eb0*/  LDC R49, c[0x0][0x404] ;  /* 0x00010100ff317b82 */ /* 0x000e620000000800 */
[----:B------:R-:W-:Y:S01]  /*0ec0*/  FFMA.FTZ R10, R7, R50, 1.1641532182693481445e-10 ;  /* 0x2f000000070a7423 */ /* 0x000fe20000010032 */
        /* <DEDUP_REMOVED lines=17> */
.L_x_3671:
        /* <DEDUP_REMOVED lines=13> */
.L_x_3673:
[----:B------:R-:W-:Y:S05]  /*10b0*/  BSYNC.RECONVERGENT B2 ;  /* 0x0000000000027941 */ /* 0x000fea0003800200 */
.L_x_3672:
        /* <DEDUP_REMOVED lines=35> */
[----:B------:R-:W-:Y:S02]  /*12f0*/  LOP3.LUT R10, R10, UR30, R7, 0x96, !PT ;  /* 0x0000001e0a0a7c12 */ /* 0x000fe4000f8e9607 */
[----:B------:R-:W-:Y:S01]  /*1300*/  MOV R7, R41 ;  /* 0x0000002900077202 */ /* 0x000fe20000000f00 */
[----:B------:R-:W-:Y:S01]  /*1310*/  IMAD.MOV.U32 R42, RZ, RZ, R54 ;  /* 0x000000ffff2a7224 */ /* 0x000fe200078e0036 */
[----:B------:R-:W-:Y:S01]  /*1320*/  LOP3.LUT R6, R6, UR32, R55, 0x96, !PT ;  /* 0x0000002006067c12 */ /* 0x000fe2000f8e9637 */
[----:B------:R-:W-:-:S04]  /*1330*/  IMAD.WIDE.U32 R10, R10, -0x2daee0ad, RZ ;  /* 0xd2511f530a0a7825 */ /* 0x000fc800078e00ff */
[----:B------:R-:W-:Y:S02]  /*1340*/  IMAD.MOV.U32 R41, RZ, RZ, R10 ;  /* 0x000000ffff297224 */ /* 0x000fe400078e000a */
[----:B------:R-:W-:Y:S01]  /*1350*/  HFMA2 R10, -RZ, RZ, 0, 0 ;  /* 0x00000000ff0a7431 */ /* 0x000fe200000001ff */
[----:B------:R-:W-:-:S07]  /*1360*/  LOP3.LUT R5, R52, UR33, R11, 0x96, !PT ;  /* 0x0000002134057c12 */ /* 0x000fce000f8e960b */
.L_x_3670:
[----:B------:R-:W-:Y:S05]  /*1370*/  BSYNC.RECONVERGENT B1 ;  /* 0x0000000000017941 */ /* 0x000fea0003800200 */
.L_x_3669:
        /* <DEDUP_REMOVED lines=22> */
.L_x_3676:
        /* <DEDUP_REMOVED lines=13> */
.L_x_3678:
[----:B------:R-:W-:Y:S05]  /*15b0*/  BSYNC.RECONVERGENT B2 ;  /* 0x0000000000027941 */ /* 0x000fea0003800200 */
.L_x_3677:
        /* <DEDUP_REMOVED lines=40> */
[----:B------:R-:W-:Y:S01]  /*1840*/  IMAD.MOV.U32 R41, RZ, RZ, R10 ;  /* 0x000000ffff297224 */ /* 0x000fe200078e000a */
[----:B------:R-:W-:Y:S01]  /*1850*/  LOP3.LUT R5, R52, UR33, R11, 0x96, !PT ;  /* 0x0000002134057c12 */ /* 0x000fe2000f8e960b */
[----:B------:R-:W-:-:S07]  /*1860*/  HFMA2 R11, -RZ, RZ, 0, 0 ;  /* 0x00000000ff0b7431 */ /* 0x000fce00000001ff */
.L_x_3675:
[----:B------:R-:W-:Y:S05]  /*1870*/  BSYNC.RECONVERGENT B1 ;  /* 0x0000000000017941 */ /* 0x000fea0003800200 */
.L_x_3674:
        /* <DEDUP_REMOVED lines=22> */
.L_x_3681:
        /* <DEDUP_REMOVED lines=13> */
.L_x_3683:
[----:B------:R-:W-:Y:S05]  /*1ab0*/  BSYNC.RECONVERGENT B2 ;  /* 0x0000000000027941 */ /* 0x000fea0003800200 */
.L_x_3682:
        /* <DEDUP_REMOVED lines=43> */
.L_x_3680:
[----:B------:R-:W-:Y:S05]  /*1d70*/  BSYNC.RECONVERGENT B1 ;  /* 0x0000000000017941 */ /* 0x000fea0003800200 */
.L_x_3679:
        /* <DEDUP_REMOVED lines=21> */
.L_x_3686:
        /* <DEDUP_REMOVED lines=13> */
.L_x_3688:
[----:B------:R-:W-:Y:S05]  /*1fa0*/  BSYNC.RECONVERGENT B2 ;  /* 0x0000000000027941 */ /* 0x000fea0003800200 */
.L_x_3687:
        /* <DEDUP_REMOVED lines=36> */
[----:B------:R-:W-:-:S03]  /*21f0*/  MOV R7, R41 ;  /* 0x0000002900077202 */ /* 0x000fc60000000f00 */
[----:B------:R-:W-:Y:S01]  /*2200*/  IMAD.MOV.U32 R42, RZ, RZ, R36 ;  /* 0x000000ffff2a7224 */ /* 0x000fe200078e0024 */
[----:B------:R-:W-:Y:S01]  /*2210*/  LOP3.LUT R6, R6, UR32, R37, 0x96, !PT ;  /* 0x0000002006067c12 */ /* 0x000fe2000f8e9625 */
[----:B------:R-:W-:-:S04]  /*2220*/  IMAD.WIDE.U32 R36, R5, -0x2daee0ad, RZ ;  /* 0xd2511f5305247825 */ /* 0x000fc800078e00ff */
[----:B------:R-:W-:Y:S01]  /*2230*/  IMAD.MOV.U32 R41, RZ, RZ, R36 ;  /* 0x000000ffff297224 */ /* 0x000fe200078e0024 */
[----:B------:R-:W-:Y:S01]  /*2240*/  LOP3.LUT R5, R52, UR33, R37, 0x96, !PT ;  /* 0x0000002134057c12 */ /* 0x000fe2000f8e9625 */
[----:B------:R-:W-:-:S07]  /*2250*/  HFMA2 R37, -RZ, RZ, 0, 0 ;  /* 0x00000000ff257431 */ /* 0x000fce00000001ff */
.L_x_3685:
[----:B------:R-:W-:Y:S05]  /*2260*/  BSYNC.RECONVERGENT B1 ;  /* 0x0000000000017941 */ /* 0x000fea0003800200 */
.L_x_3684:
        /* <DEDUP_REMOVED lines=22> */
.L_x_3691:
        /* <DEDUP_REMOVED lines=13> */
.L_x_3693:
[----:B------:R-:W-:Y:S05]  /*24a0*/  BSYNC.RECONVERGENT B2 ;  /* 0x0000000000027941 */ /* 0x000fea0003800200 */
.L_x_3692:
        /* <DEDUP_REMOVED lines=35> */
[----:B------:R-:W-:Y:S01]  /*26e0*/  LOP3.LUT R52, R52, UR30, R7, 0x96, !PT ;  /* 0x0000001e34347c12 */ /* 0x000fe2000f8e9607 */
[----:B------:R-:W-:-:S04]  /*26f0*/  IMAD.MOV.U32 R7, RZ, RZ, R41 ;  /* 0x000000ffff077224 */ /* 0x000fc800078e0029 */
[----:B------:R-:W-:-:S05]  /*2700*/  IMAD.WIDE.U32 R52, R52, -0x2daee0ad, RZ ;  /* 0xd2511f5334347825 */ /* 0x000fca00078e00ff */
[----:B------:R-:W-:Y:S01]  /*2710*/  LOP3.LUT R5, R54, UR33, R53, 0x96, !PT ;  /* 0x0000002136057c12 */ /* 0x000fe2000f8e9635 */
[----:B------:R-:W-:Y:S01]  /*2720*/  IMAD.WIDE.U32 R54, R55, -0x326172a9, RZ ;  /* 0xcd9e8d5737367825 */ /* 0x000fe200078e00ff */
[----:B------:R-:W-:-:S04]  /*2730*/  MOV R41, R52 ;  /* 0x0000003400297202 */ /* 0x000fc80000000f00 */
[----:B------:R-:W-:Y:S02]  /*2740*/  LOP3.LUT R6, R6, UR32, R55, 0x96, !PT ;  /* 0x0000002006067c12 */ /* 0x000fe4000f8e9637 */
[----:B------:R-:W-:-:S07]  /*2750*/  MOV R42, R54 ;  /* 0x00000036002a7202 */ /* 0x000fce0000000f00 */
.L_x_3690:
[----:B------:R-:W-:Y:S05]  /*2760*/  BSYNC.RECONVERGENT B1 ;  /* 0x0000000000017941 */ /* 0x000fea0003800200 */
.L_x_3689:
        /* <DEDUP_REMOVED lines=21> */
.L_x_3696:
        /* <DEDUP_REMOVED lines=13> */
.L_x_3698:
[----:B------:R-:W-:Y:S05]  /*2990*/  BSYNC.RECONVERGENT B2 ;  /* 0x0000000000027941 */ /* 0x000fea0003800200 */
.L_x_3697:
        /* <DEDUP_REMOVED lines=39> */
[----:B------:R-:W-:-:S03]  /*2c10*/  MOV R41, R52 ;  /* 0x0000003400297202 */ /* 0x000fc60000000f00 */
[----:B------:R-:W-:Y:S01]  /*2c20*/  HFMA2 R52, -RZ, RZ, 0, 0 ;  /* 0x00000000ff347431 */ /* 0x000fe200000001ff */
[----:B------:R-:W-:Y:S02]  /*2c30*/  LOP3.LUT R6, R6, UR32, R55, 0x96, !PT ;  /* 0x0000002006067c12 */ /* 0x000fe4000f8e9637 */
[----:B------:R-:W-:-:S07]  /*2c40*/  MOV R42, R54 ;  /* 0x00000036002a7202 */ /* 0x000fce0000000f00 */
.L_x_3695:
[----:B------:R-:W-:Y:S05]  /*2c50*/  BSYNC.RECONVERGENT B1 ;  /* 0x0000000000017941 */ /* 0x000fea0003800200 */
.L_x_3694:
        /* <DEDUP_REMOVED lines=22> */
.L_x_3701:
        /* <DEDUP_REMOVED lines=15> */
.L_x_3703:
[----:B------:R-:W-:Y:S05]  /*2eb0*/  BSYNC.RECONVERGENT B2 ;  /* 0x0000000000027941 */ /* 0x000fea0003800200 */
.L_x_3702:
        /* <DEDUP_REMOVED lines=36> */
[----:B------:R-:W-:-:S04]  /*3100*/  HFMA2 R7, -RZ, RZ, 0, 0 ;  /* 0x00000000ff077431 */ /* 0x000fc800000001ff */
[----:B------:R-:W-:-:S04]  /*3110*/  IMAD.WIDE.U32 R52, R52, -0x2daee0ad, RZ ;  /* 0xd2511f5334347825 */ /* 0x000fc800078e00ff */
[----:B------:R-:W-:Y:S01]  /*3120*/  IMAD.MOV.U32 R41, RZ, RZ, R52 ;  /* 0x000000ffff297224 */ /* 0x000fe200078e0034 */
[----:B------:R-:W-:Y:S01]  /*3130*/  LOP3.LUT R5, R54, UR33, R53, 0x96, !PT ;  /* 0x0000002136057c12 */ /* 0x000fe2000f8e9635 */
[----:B------:R-:W-:-:S05]  /*3140*/  IMAD.WIDE.U32 R52, R42, -0x326172a9, RZ ;  /* 0xcd9e8d572a347825 */ /* 0x000fca00078e00ff */
[----:B------:R-:W-:Y:S02]  /*3150*/  LOP3.LUT R6, R6, UR32, R53, 0x96, !PT ;  /* 0x0000002006067c12 */ /* 0x000fe4000f8e9635 */
[----:B------:R-:W-:-:S07]  /*3160*/  MOV R42, R52 ;  /* 0x00000034002a7202 */ /* 0x000fce0000000f00 */
.L_x_3700:
[----:B------:R-:W-:Y:S05]  /*3170*/  BSYNC.RECONVERGENT B1 ;  /* 0x0000000000017941 */ /* 0x000fea0003800200 */
.L_x_3699:
        /* <DEDUP_REMOVED lines=77> */
.L_x_3717:
        /* <DEDUP_REMOVED lines=29> */
[----:B------:R-:W-:Y:S01]  /*3820*/  FFMA.FTZ R48, R24, R9, R32 ;  /* 0x0000000918307223 */ /* 0x000fe20000010020 */
[C---:B------:R-:W-:Y:S01]  /*3830*/  FMUL.FTZ R49, R45.reuse, R36 ;  /* 0x000000242d317220 */ /* 0x040fe20000410000 */
[----:B------:R-:W-:Y:S01]  /*3840*/  FFMA.FTZ R9, R26, R37, R34 ;  /* 0x000000251a097223 */ /* 0x000fe20000010022 */
[C---:B------:R-:W-:Y:S01]  /*3850*/  FMUL.FTZ R50, R45.reuse, R50 ;  /* 0x000000322d327220 */ /* 0x040fe20000410000 */
[----:B------:R-:W-:Y:S01]  /*3860*/  FMUL.FTZ R8, R45, R8 ;  /* 0x000000082d087220 */ /* 0x000fe20000410000 */
[----:B0-----:R-:W-:-:S02]  /*3870*/  FFMA.FTZ R51, R20, R49, R28 ;  /* 0x0000003114337223 */ /* 0x001fc4000001001c */
[----:B------:R-:W0:Y:S01]  /*3880*/  LDC.64 R38, c[0x0][0x428] ;  /* 0x00010a00ff267b82 */ /* 0x000e220000000a00 */
[----:B------:R-:W-:Y:S01]  /*3890*/  FFMA.FTZ R52, R21, R50, R29 ;  /* 0x0000003215347223 */ /* 0x000fe2000001001d */
[----:B------:R-:W-:Y:S01]  /*38a0*/  FFMA.FTZ R50, R27, R10, R35 ;  /* 0x0000000a1b327223 */ /* 0x000fe20000010023 */
[----:B------:R-:W-:-:S03]  /*38b0*/  FFMA.FTZ R49, R25, R8, R33 ;  /* 0x0000000819317223 */ /* 0x000fc60000010021 */
[----:B------:R-:W-:Y:S02]  /*38c0*/  F2FP.BF16.F32.PACK_AB R10, R52, R51 ;  /* 0x00000033340a723e */ /* 0x000fe400000010ff */
[----:B------:R-:W2:Y:S01]  /*38d0*/  LDC.64 R36, c[0x0][0x380] ;  /* 0x0000e000ff247b82 */ /* 0x000ea20000000a00 */
[----:B------:R-:W-:Y:S02]  /*38e0*/  F2FP.BF16.F32.PACK_AB R9, R50, R9 ;  /* 0x000000093209723e */ /* 0x000fe400000010ff */
[----:B------:R-:W-:Y:S01]  /*38f0*/  F2FP.BF16.F32.PACK_AB R8, R49, R48 ;  /* 0x000000303108723e */ /* 0x000fe200000010ff */
[----:B-1----:R-:W-:-:S05]  /*3900*/  @!P0 IMAD.WIDE R46, R0, 0x4, R46 ;  /* 0x00000004002e8825 */ /* 0x002fca00078e022e */
[----:B------:R1:W-:Y:S01]  /*3910*/  @!P0 STG.E desc[UR8][R46.64], R45 ;  /* 0x0000002d2e008986 */ /* 0x0003e2000c101908 */
[----:B0-----:R-:W-:-:S05]  /*3920*/  IMAD.WIDE.U32 R38, R43, 0x10, R38 ;  /* 0x000000102b267825 */ /* 0x001fca00078e0026 */
[----:B------:R1:W-:Y:S01]  /*3930*/  STG.E.128 desc[UR8][R38.64], R8 ;  /* 0x0000000826007986 */ /* 0x0003e2000c101d08 */
[----:B--2---:R-:W-:-:S04]  /*3940*/  LEA R0, R36, R0, 0x2 ;  /* 0x0000000024007211 */ /* 0x004fc800078e10ff */
[----:B------:R-:W-:-:S13]  /*3950*/  ISETP.GE.AND P0, PT, R0, R37, PT ;  /* 0x000000250000720c */ /* 0x000fda0003f06270 */
[----:B-1----:R-:W-:Y:S05]  /*3960*/  @!P0 BRA `(.L_x_3705) ;  /* 0xffffffcc00c08947 */ /* 0x002fea000383ffff */
[----:B------:R-:W-:Y:S05]  /*3970*/  BSYNC B0 ;  /* 0x0000000000007941 */ /* 0x000fea0003800000 */
.L_x_3663:
[----:B------:R-:W-:Y:S05]  /*3980*/  EXIT ;  /* 0x000000000000794d */ /* 0x000fea0003800000 */
.L_x_3704:
        /* <DEDUP_REMOVED lines=8> */
.L_x_3707:
[----:B------:R-:W-:Y:S05]  /*3a10*/  BSYNC B1 ;  /* 0x0000000000017941 */ /* 0x000fea0003800000 */
.L_x_3706:
        /* <DEDUP_REMOVED lines=9> */
.L_x_3708:
[----:B------:R-:W-:Y:S02]  /*3ab0*/  HFMA2 R50, -RZ, RZ, 0, 2.384185791015625e-07 ;  /* 0x00000004ff327431 */ /* 0x000fe400000001ff */
[----:B------:R-:W-:-:S05]  /*3ac0*/  FADD.FTZ R53, R52, R45 ;  /* 0x0000002d34357221 */ /* 0x000fca0000010000 */
[----:B------:R-:W-:-:S07]  /*3ad0*/  MOV R57, R53 ;  /* 0x0000003500397202 */ /* 0x000fce0000000f00 */
[----:B------:R-:W-:Y:S05]  /*3ae0*/  WARPSYNC.COLLECTIVE R46, `(.L_x_3709) ;  /* 0x000000002e087348 */ /* 0x000fea0003c00000 */
[----:B------:R0:W1:Y:S02]  /*3af0*/  SHFL.BFLY P1, R45, R57, R50, R47 ;  /* 0x0c000032392d7389 */ /* 0x000064000002002f */
[----:B01----:R-:W-:Y:S05]  /*3b00*/  ENDCOLLECTIVE ;  /* 0x000000000000791b */ /* 0x003fea0003800000 */
.L_x_3709:
[----:B------:R-:W-:Y:S01]  /*3b10*/  MOV R50, 0x8 ;  /* 0x0000000800327802 */ /* 0x000fe20000000f00 */
[----:B------:R-:W-:-:S04]  /*3b20*/  FADD.FTZ R54, R53, R45 ;  /* 0x0000002d35367221 */ /* 0x000fc80000010000 */
[----:B------:R-:W-:-:S07]  /*3b30*/  IMAD.MOV.U32 R57, RZ, RZ, R54 ;  /* 0x000000ffff397224 */ /* 0x000fce00078e0036 */
[----:B------:R-:W-:Y:S05]  /*3b40*/  WARPSYNC.COLLECTIVE R46, `(.L_x_3710) ;  /* 0x000000002e087348 */ /* 0x000fea0003c00000 */
[----:B------:R0:W1:Y:S02]  /*3b50*/  SHFL.BFLY P1, R45, R57, R50, R47 ;  /* 0x0c000032392d7389 */ /* 0x000064000002002f */
[----:B01----:R-:W-:Y:S05]  /*3b60*/  ENDCOLLECTIVE ;  /* 0x000000000000791b */ /* 0x003fea0003800000 */
.L_x_3710:
[----:B------:R-:W-:Y:S02]  /*3b70*/  IMAD.MOV.U32 R50, RZ, RZ, 0x10 ;  /* 0x00000010ff327424 */ /* 0x000fe400078e00ff */
[----:B------:R-:W-:-:S05]  /*3b80*/  FADD.FTZ R55, R54, R45 ;  /* 0x0000002d36377221 */ /* 0x000fca0000010000 */
[----:B------:R-:W-:-:S07]  /*3b90*/  MOV R57, R55 ;  /* 0x0000003700397202 */ /* 0x000fce0000000f00 */
[----:B------:R-:W-:Y:S05]  /*3ba0*/  WARPSYNC.COLLECTIVE R46, `(.L_x_3711) ;  /* 0x000000002e087348 */ /* 0x000fea0003c00000 */
[----:B------:R0:W1:Y:S02]  /*3bb0*/  SHFL.BFLY P1, R45, R57, R50, R47 ;  /* 0x0c000032392d7389 */ /* 0x000064000002002f */
[----:B01----:R-:W-:Y:S05]  /*3bc0*/  ENDCOLLECTIVE ;  /* 0x000000000000791b */ /* 0x003fea0003800000 */
.L_x_3711:
        /* <DEDUP_REMOVED lines=24> */
.L_x_3712:
[----:B------:R-:W-:Y:S02]  /*3d50*/  HFMA2 R50, -RZ, RZ, 0, 1.1920928955078125e-07 ;  /* 0x00000002ff327431 */ /* 0x000fe400000001ff */
[----:B------:R-:W-:-:S05]  /*3d60*/  FADD.FTZ R53, R52, R45 ;  /* 0x0000002d34357221 */ /* 0x000fca0000010000 */
[----:B------:R-:W-:-:S07]  /*3d70*/  MOV R57, R53 ;  /* 0x0000003500397202 */ /* 0x000fce0000000f00 */
[----:B------:R-:W-:Y:S05]  /*3d80*/  WARPSYNC.COLLECTIVE R46, `(.L_x_3713) ;  /* 0x000000002e087348 */ /* 0x000fea0003c00000 */
[----:B------:R0:W1:Y:S02]  /*3d90*/  SHFL.BFLY P1, R45, R57, R50, R47 ;  /* 0x0c000032392d7389 */ /* 0x000064000002002f */
[----:B01----:R-:W-:Y:S05]  /*3da0*/  ENDCOLLECTIVE ;  /* 0x000000000000791b */ /* 0x003fea0003800000 */
.L_x_3713:
[----:B------:R-:W-:Y:S01]  /*3db0*/  MOV R50, 0x4 ;  /* 0x0000000400327802 */ /* 0x000fe20000000f00 */
[----:B------:R-:W-:-:S04]  /*3dc0*/  FADD.FTZ R54, R53, R45 ;  /* 0x0000002d35367221 */ /* 0x000fc80000010000 */
[----:B------:R-:W-:-:S07]  /*3dd0*/  IMAD.MOV.U32 R57, RZ, RZ, R54 ;  /* 0x000000ffff397224 */ /* 0x000fce00078e0036 */
[----:B------:R-:W-:Y:S05]  /*3de0*/  WARPSYNC.COLLECTIVE R46, `(.L_x_3714) ;  /* 0x000000002e087348 */ /* 0x000fea0003c00000 */
[----:B------:R0:W1:Y:S02]  /*3df0*/  SHFL.BFLY P1, R45, R57, R50, R47 ;  /* 0x0c000032392d7389 */ /* 0x000064000002002f */
[----:B01----:R-:W-:Y:S05]  /*3e00*/  ENDCOLLECTIVE ;  /* 0x000000000000791b */ /* 0x003fea0003800000 */
.L_x_3714:
[----:B------:R-:W-:Y:S02]  /*3e10*/  IMAD.MOV.U32 R50, RZ, RZ, 0x8 ;  /* 0x00000008ff327424 */ /* 0x000fe400078e00ff */
[----:B------:R-:W-:-:S05]  /*3e20*/  FADD.FTZ R55, R54, R45 ;  /* 0x0000002d36377221 */ /* 0x000fca0000010000 */
[----:B------:R-:W-:-:S07]  /*3e30*/  MOV R57, R55 ;  /* 0x0000003700397202 */ /* 0x000fce0000000f00 */
[----:B------:R-:W-:Y:S05]  /*3e40*/  WARPSYNC.COLLECTIVE R46, `(.L_x_3715) ;  /* 0x000000002e087348 */ /* 0x000fea0003c00000 */
[----:B------:R0:W1:Y:S02]  /*3e50*/  SHFL.BFLY P1, R45, R57, R50, R47 ;  /* 0x0c000032392d7389 */ /* 0x000064000002002f */
[----:B01----:R-:W-:Y:S05]  /*3e60*/  ENDCOLLECTIVE ;  /* 0x000000000000791b */ /* 0x003fea0003800000 */
.L_x_3715:
[----:B------:R-:W-:Y:S02]  /*3e70*/  HFMA2 R50, -RZ, RZ, 0, 9.5367431640625e-07 ;  /* 0x00000010ff327431 */ /* 0x000fe400000001ff */
[----:B------:R-:W-:-:S05]  /*3e80*/  FADD.FTZ R51, R55, R45 ;  /* 0x0000002d37337221 */ /* 0x000fca0000010000 */
[----:B------:R-:W-:-:S07]  /*3e90*/  MOV R57, R51 ;  /* 0x0000003300397202 */ /* 0x000fce0000000f00 */
[----:B------:R-:W-:Y:S05]  /*3ea0*/  WARPSYNC.COLLECTIVE R46, `(.L_x_3716) ;  /* 0x000000002e087348 */ /* 0x000fea0003c00000 */
[----:B------:R0:W1:Y:S02]  /*3eb0*/  SHFL.BFLY P1, R45, R57, R50, R47 ;  /* 0x0c000032392d7389 */ /* 0x000064000002002f */
[----:B01----:R-:W-:Y:S05]  /*3ec0*/  ENDCOLLECTIVE ;  /* 0x000000000000791b */ /* 0x003fea0003800000 */
.L_x_3716:
[----:B------:R-:W-:Y:S05]  /*3ed0*/  BRA `(.L_x_3717) ;  /* 0xfffffff400dc7947 */ /* 0x000fea000383ffff */
.L_x_3718:
        /* <DEDUP_REMOVED lines=10> */
.L_x_9108:


//--------------------- .text._ZN10layer_norm13ln_fwd_kernelINS_13Kernel_traitsIf13__nv_bfloat16fS2_fjLj256ELj1ELj4ELj1ELj16ENS_18Kernel_traits_baseILj256EfS2_fS2_fjLj128EEEEELb1ELb0ELb1ELb0EEEvNS_9FwdParamsE --------------------------
	.section	.text._ZN10layer_norm13ln_fwd_kernelINS_13Kernel_traitsIf13__nv_bfloat16fS2_fjLj256ELj1ELj4ELj1ELj16ENS_18Kernel_traits_baseILj256EfS2_fS2_fjLj128EEEEELb1ELb0ELb1ELb0EEEvNS_9FwdParamsE,"ax",@progbits
	.align	128
        .global         _ZN10layer_norm13ln_fwd_kernelINS_13Kernel_traitsIf13__nv_bfloat16fS2_fjLj256ELj1ELj4ELj1ELj16ENS_18Kernel_traits_baseILj256EfS2_fS2_fjLj128EEEEELb1ELb0ELb1ELb0EEEvNS_9FwdParamsE
        .type           _ZN10layer_norm13ln_fwd_kernelINS_13Kernel_traitsIf13__nv_bfloat16fS2_fjLj256ELj1ELj4ELj1ELj16ENS_18Kernel_traits_baseILj256EfS2_fS2_fjLj128EEEEELb1ELb0ELb1ELb0EEEvNS_9FwdParamsE,@function
        .size           _ZN10layer_norm13ln_fwd_kernelINS_13Kernel_traitsIf13__nv_bfloat16fS2_fjLj256ELj1ELj4ELj1ELj16ENS_18Kernel_traits_baseILj256EfS2_fS2_fjLj128EEEEELb1ELb0ELb1ELb0EEEvNS_9FwdParamsE,(.L_x_9109 - _ZN10layer_norm13ln_fwd_kernelINS_13Kernel_traitsIf13__nv_bfloat16fS2_fjLj256ELj1ELj4ELj1ELj16ENS_18Kernel_traits_baseILj256EfS2_fS2_fjLj128EEEEELb1ELb0ELb1ELb0EEEvNS_9FwdParamsE)
        .other          _ZN10layer_norm13ln_fwd_kernelINS_13Kernel_traitsIf13__nv_bfloat16fS2_fjLj256ELj1ELj4ELj1ELj16ENS_18Kernel_traits_baseILj256EfS2_fS2_fjLj128EEEEELb1ELb0ELb1ELb0EEEvNS_9FwdParamsE,@"STO_CUDA_ENTRY STV_DEFAULT"
_ZN10layer_norm13ln_fwd_kernelINS_13Kernel_traitsIf13__nv_bfloat16fS2_fjLj256ELj1ELj4ELj1ELj16ENS_18Kernel_traits_baseILj256EfS2_fS2_fjLj128EEEEELb1ELb0ELb1ELb0EEEvNS_9FwdParamsE:
.text._ZN10layer_norm13ln_fwd_kernelINS_13Kernel_traitsIf13__nv_bfloat16fS2_fjLj256ELj1ELj4ELj1ELj16ENS_18Kernel_traits_baseILj256EfS2_fS2_fjLj128EEEEELb1ELb0ELb1ELb0EEEvNS_9FwdParamsE:
        /* <DEDUP_REMOVED lines=52> */
.L_x_3720:
[----:B------:R-:W-:Y:S05]  /*0340*/  BSYNC.RECONVERGENT B0 ;  /* 0x0000000000007941 */ /* 0x000fea0003800200 */
.L_x_3719:
        /* <DEDUP_REMOVED lines=20> */
[----:B------:R-:W-:Y:S01]  /*0490*/  BSSY B1, `(.L_x_3721) ;  /* 0x00003a1000017945 */ /* 0x000fe20003800000 */
[----:B------:R-:W-:Y:S01]  /*04a0*/  LOP3.LUT R49, R24, 0x3, RZ, 0xc0, !PT ;  /* 0x0000000318317812 */ /* 0x000fe200078ec0ff */
[----:B------:R-:W-:Y:S01]  /*04b0*/  IMAD.HI.U32 R25, R5, -0x2daee0ad, RZ ;  /* 0xd2511f5305197827 */ /* 0x000fe200078e00ff */
[----:B------:R-:W-:Y:S01]  /*04c0*/  LOP3.LUT R7, R6, UR6, R7, 0x96, !PT ;  /* 0x0000000606077c12 */ /* 0x000fe2000f8e9607 */
[----:B------:R-:W2:Y:S02]  /*04d0*/  LDCU UR5, c[0x0][0x404] ;  /* 0x00008080ff0577ac */ /* 0x000ea40008000800 */
[----:B0-----:R-:W-:Y:S01]  /*04e0*/  IMAD R27, R3, -0x326172a9, RZ ;  /* 0xcd9e8d57031b7824 */ /* 0x001fe200078e02ff */
[----:B------:R-:W-:Y:S01]  /*04f0*/  LOP3.LUT R25, R25, UR7, RZ, 0x3c, !PT ;  /* 0x0000000719197c12 */ /* 0x000fe2000f8e3cff */
[----:B------:R-:W-:Y:S01]  /*0500*/  IMAD R29, R5, -0x2daee0ad, RZ ;  /* 0xd2511f53051d7824 */ /* 0x000fe200078e02ff */
[----:B------:R-:W0:Y:S01]  /*0510*/  LDCU UR16, c[0x0][0x448] ;  /* 0x00008900ff1077ac */ /* 0x000e220008000800 */
[----:B------:R-:W-:Y:S01]  /*0520*/  IMAD.HI.U32 R28, R7, -0x2daee0ad, RZ ;  /* 0xd2511f53071c7827 */ /* 0x000fe200078e00ff */
[----:B------:R-:W3:Y:S03]  /*0530*/  LDCU.64 UR12, c[0x0][0x408] ;  /* 0x00008100ff0c77ac */ /* 0x000ee60008000a00 */
[----:B------:R-:W-:Y:S01]  /*0540*/  IMAD.HI.U32 R26, R25, -0x326172a9, RZ ;  /* 0xcd9e8d57191a7827 */ /* 0x000fe200078e00ff */
[----:B------:R-:W-:-:S02]  /*0550*/  LOP3.LUT R28, R29, UR18, R28, 0x96, !PT ;  /* 0x000000121d1c7c12 */ /* 0x000fc4000f8e961c */
[----:B-1----:R-:W-:Y:S01]  /*0560*/  ISETP.NE.AND P1, PT, RZ, UR4, PT ;  /* 0x00000004ff007c0c */ /* 0x002fe2000bf25270 */
        /* <DEDUP_REMOVED lines=54> */
.L_x_3783:
        /* <DEDUP_REMOVED lines=61> */
.L_x_3728:
        /* <DEDUP_REMOVED lines=13> */
.L_x_3730:
[----:B------:R-:W-:Y:S05]  /*0d70*/  BSYNC.RECONVERGENT B4 ;  /* 0x0000000000047941 */ /* 0x000fea0003800200 */
.L_x_3729:
        /* <DEDUP_REMOVED lines=43> */
.L_x_3727:
[----:B------:R-:W-:Y:S05]  /*1030*/  BSYNC.RECONVERGENT B3 ;  /* 0x0000000000037941 */ /* 0x000fea0003800200 */
.L_x_3726:
        /* <DEDUP_REMOVED lines=10> */
.L_x_3725:
[----:B------:R-:W-:Y:S05]  /*10e0*/  BSYNC.RECONVERGENT B2 ;  /* 0x0000000000027941 */ /* 0x000fea0003800200 */
.L_x_3724:
        /* <DEDUP_REMOVED lines=16> */
.L_x_3735:
        /* <DEDUP_REMOVED lines=13> */
.L_x_3737:
[----:B------:R-:W-:Y:S05]  /*12c0*/  BSYNC.RECONVERGENT B4 ;  /* 0x0000000000047941 */ /* 0x000fea0003800200 */
.L_x_3736:
        /* <DEDUP_REMOVED lines=40> */
[----:B------:R-:W-:Y:S01]  /*1550*/  IMAD.MOV.U32 R52, RZ, RZ, R46 ;  /* 0x000000ffff347224 */ /* 0x000fe200078e002e */
[----:B------:R-:W-:Y:S01]  /*1560*/  LOP3.LUT R7, R62, UR34, R47, 0x96, !PT ;  /* 0x000000223e077c12 */ /* 0x000fe2000f8e962f */
[----:B------:R-:W-:-:S07]  /*1570*/  HFMA2 R47, -RZ, RZ, 0, 0 ;  /* 0x00000000ff2f7431 */ /* 0x000fce00000001ff */
.L_x_3734:
[----:B------:R-:W-:Y:S05]  /*1580*/  BSYNC.RECONVERGENT B3 ;  /* 0x0000000000037941 */ /* 0x000fea0003800200 */
.L_x_3733:
        /* <DEDUP_REMOVED lines=11> */
.L_x_3732:
[----:B------:R-:W-:Y:S05]  /*1640*/  BSYNC.RECONVERGENT B2 ;  /* 0x0000000000027941 */ /* 0x000fea0003800200 */
.L_x_3731:
        /* <DEDUP_REMOVED lines=16> */
.L_x_3742:
        /* <DEDUP_REMOVED lines=13> */
.L_x_3744:
[----:B------:R-:W-:Y:S05]  /*1820*/  BSYNC.RECONVERGENT B4 ;  /* 0x0000000000047941 */ /* 0x000fea0003800200 */
.L_x_3743:
        /* <DEDUP_REMOVED lines=42> */
.L_x_3741:
[----:B------:R-:W-:Y:S05]  /*1ad0*/  BSYNC.RECONVERGENT B3 ;  /* 0x0000000000037941 */ /* 0x000fea0003800200 */
.L_x_3740:
        /* <DEDUP_REMOVED lines=10> */
.L_x_3739:
[----:B------:R-:W-:Y:S05]  /*1b80*/  BSYNC.RECONVERGENT B2 ;  /* 0x0000000000027941 */ /* 0x000fea0003800200 */
.L_x_3738:
        /* <DEDUP_REMOVED lines=16> */
.L_x_3749:
        /* <DEDUP_REMOVED lines=13> */
.L_x_3751:
[----:B------:R-:W-:Y:S05]  /*1d60*/  BSYNC.RECONVERGENT B4 ;  /* 0x0000000000047941 */ /* 0x000fea0003800200 */
.L_x_3750:
        /* <DEDUP_REMOVED lines=39> */
[----:B------:R-:W-:-:S04]  /*1fe0*/  MOV R54, R68 ;  /* 0x0000004400367202 */ /* 0x000fc80000000f00 */
[----:B------:R-:W-:Y:S01]  /*1ff0*/  LOP3.LUT R7, R62, UR34, R47, 0x96, !PT ;  /* 0x000000223e077c12 */ /* 0x000fe2000f8e962f */
[----:B------:R-:W-:Y:S01]  /*2000*/  IMAD.MOV.U32 R47, RZ, RZ, RZ ;  /* 0x000000ffff2f7224 */ /* 0x000fe200078e00ff */
[----:B------:R-:W-:-:S07]  /*2010*/  MOV R52, R46 ;  /* 0x0000002e00347202 */ /* 0x000fce0000000f00 */
.L_x_3748:
[----:B------:R-:W-:Y:S05]  /*2020*/  BSYNC.RECONVERGENT B3 ;  /* 0x0000000000037941 */ /* 0x000fea0003800200 */
.L_x_3747:
        /* <DEDUP_REMOVED lines=11> */
.L_x_3746:
[----:B------:R-:W-:Y:S05]  /*20e0*/  BSYNC.RECONVERGENT B2 ;  /* 0x0000000000027941 */ /* 0x000fea0003800200 */
.L_x_3745:
        /* <DEDUP_REMOVED lines=16> */
.L_x_3756:
        /* <DEDUP_REMOVED lines=13> */
.L_x_3758:
[----:B------:R-:W-:Y:S05]  /*22c0*/  BSYNC.RECONVERGENT B4 ;  /* 0x0000000000047941 */ /* 0x000fea0003800200 */
.L_x_3757:
        /* <DEDUP_REMOVED lines=43> */
.L_x_3755:
[----:B------:R-:W-:Y:S05]  /*2580*/  BSYNC.RECONVERGENT B3 ;  /* 0x0000000000037941 */ /* 0x000fea0003800200 */
.L_x_3754:
        /* <DEDUP_REMOVED lines=10> */
.L_x_3753:
[----:B------:R-:W-:Y:S05]  /*2630*/  BSYNC.RECONVERGENT B2 ;  /* 0x0000000000027941 */ /* 0x000fea0003800200 */
.L_x_3752:
        /* <DEDUP_REMOVED lines=16> */
.L_x_3763:
        /* <DEDUP_REMOVED lines=13> */
.L_x_3765:
[----:B------:R-:W-:Y:S05]  /*2810*/  BSYNC.RECONVERGENT B4 ;  /* 0x0000000000047941 */ /* 0x000fea0003800200 */
.L_x_3764:
        /* <DEDUP_REMOVED lines=43> */
.L_x_3762:
[----:B------:R-:W-:Y:S05]  /*2ad0*/  BSYNC.RECONVERGENT B3 ;  /* 0x0000000000037941 */ /* 0x000fea0003800200 */
.L_x_3761:
        /* <DEDUP_REMOVED lines=11> */
.L_x_3760:
[----:B------:R-:W-:Y:S05]  /*2b90*/  BSYNC.RECONVERGENT B2 ;  /* 0x0000000000027941 */ /* 0x000fea0003800200 */
.L_x_3759:
        /* <DEDUP_REMOVED lines=16> */
.L_x_3770:
        /* <DEDUP_REMOVED lines=13> */
.L_x_3772:
[----:B------:R-:W-:Y:S05]  /*2d70*/  BSYNC.RECONVERGENT B4 ;  /* 0x0000000000047941 */ /* 0x000fea0003800200 */
.L_x_3771:
        /* <DEDUP_REMOVED lines=43> */
.L_x_3769:
[----:B------:R-:W-:Y:S05]  /*3030*/  BSYNC.RECONVERGENT B3 ;  /* 0x0000000000037941 */ /* 0x000fea0003800200 */
.L_x_3768:
        /* <DEDUP_REMOVED lines=10> */
.L_x_3767:
[----:B------:R-:W-:Y:S05]  /*30e0*/  BSYNC.RECONVERGENT B2 ;  /* 0x0000000000027941 */ /* 0x000fea0003800200 */
.L_x_3766:
        /* <DEDUP_REMOVED lines=16> */
.L_x_3777:
        /* <DEDUP_REMOVED lines=13> */
.L_x_3779:
[----:B------:R-:W-:Y:S05]  /*32c0*/  BSYNC.RECONVERGENT B4 ;  /* 0x0000000000047941 */ /* 0x000fea0003800200 */
.L_x_3778:
        /* <DEDUP_REMOVED lines=43> */
.L_x_3776:
[----:B------:R-:W-:Y:S05]  /*3580*/  BSYNC.RECONVERGENT B3 ;  /* 0x0000000000037941 */ /* 0x000fea0003800200 */
.L_x_3775:
        /* <DEDUP_REMOVED lines=11> */
.L_x_3774:
[----:B------:R-:W-:Y:S05]  /*3640*/  BSYNC.RECONVERGENT B2 ;  /* 0x0000000000027941 */ /* 0x000fea0003800200 */
.L_x_3773:
        /* <DEDUP_REMOVED lines=21> */
.L_x_3723:
[----:B------:R-:W-:Y:S05]  /*37a0*/  BSYNC.RECONVERGENT B0 ;  /* 0x0000000000007941 */ /* 0x000fea0003800200 */
.L_x_3722:
        /* <DEDUP_REMOVED lines=53> */
.L_x_3795:
        /* <DEDUP_REMOVED lines=26> */
[--C-:B------:R-:W-:Y:S01]  /*3ca0*/  FADD.FTZ R61, R38, -R63.reuse ;  /* 0x8000003f263d7221 */ /* 0x100fe20000010000 */
[--C-:B------:R-:W-:Y:S01]  /*3cb0*/  FADD.FTZ R64, R39, -R63.reuse ;  /* 0x8000003f27407221 */ /* 0x100fe20000010000 */
[----:B------:R-:W-:Y:S01]  /*3cc0*/  FADD.FTZ R68, R43, -R63 ;  /* 0x8000003f2b447221 */ /* 0x000fe20000010000 */
[C---:B------:R-:W-:Y:S01]  /*3cd0*/  FMUL.FTZ R47, R65.reuse, R62 ;  /* 0x0000003e412f7220 */ /* 0x040fe20000410000 */
[C---:B------:R-:W-:Y:S01]  /*3ce0*/  FMUL.FTZ R63, R65.reuse, R46 ;  /* 0x0000002e413f7220 */ /* 0x040fe20000410000 */
[----:B------:R-:W-:Y:S01]  /*3cf0*/  FMUL.FTZ R66, R65, R66 ;  /* 0x0000004241427220 */ /* 0x000fe20000410000 */
[----:B------:R-:W-:Y:S01]  /*3d00*/  SHF.R.S32.HI R62, RZ, 0x1f, R67 ;  /* 0x0000001fff3e7819 */ /* 0x000fe20000011443 */
[----:B------:R-:W-:Y:S01]  /*3d10*/  FFMA.FTZ R46, R8, R47, R16 ;  /* 0x0000002f082e7223 */ /* 0x000fe20000010010 */
[----:B------:R-:W-:Y:S01]  /*3d20*/  FFMA.FTZ R47, R10, R63, R18 ;  /* 0x0000003f0a2f7223 */ /* 0x000fe20000010012 */
[----:B------:R-:W-:Y:S01]  /*3d30*/  FFMA.FTZ R63, R9, R66, R17 ;  /* 0x00000042093f7223 */ /* 0x000fe20000010011 */
[----:B------:R-:W-:Y:S01]  /*3d40*/  LEA.HI R67, R62, R67, RZ, 0x3 ;  /* 0x000000433e437211 */ /* 0x000fe200078f18ff */
[C---:B------:R-:W-:Y:S01]  /*3d50*/  FMUL.FTZ R61, R65.reuse, R61 ;  /* 0x0000003d413d7220 */ /* 0x040fe20000410000 */
[C---:B------:R-:W-:Y:S01]  /*3d60*/  FMUL.FTZ R64, R65.reuse, R64 ;  /* 0x0000004041407220 */ /* 0x040fe20000410000 */
[----:B------:R-:W-:Y:S01]  /*3d70*/  FMUL.FTZ R68, R65, R68 ;  /* 0x0000004441447220 */ /* 0x000fe20000410000 */
[----:B------:R-:W-:Y:S01]  /*3d80*/  F2FP.BF16.F32.PACK_AB R46, R63, R46 ;  /* 0x0000002e3f2e723e */ /* 0x000fe200000010ff */
[----:B------:R-:W-:Y:S01]  /*3d90*/  FFMA.FTZ R65, R12, R45, R20 ;  /* 0x0000002d0c417223 */ /* 0x000fe20000010014 */
[----:B------:R-:W1:Y:S01]  /*3da0*/  LDC.64 R62, c[0x0][0x428] ;  /* 0x00010a00ff3e7b82 */ /* 0x000e620000000a00 */
[----:B------:R-:W-:Y:S01]  /*3db0*/  FFMA.FTZ R45, R14, R61, R22 ;  /* 0x0000003d0e2d7223 */ /* 0x000fe20000010016 */
[----:B------:R-:W-:Y:S01]  /*3dc0*/  FFMA.FTZ R68, R11, R68, R19 ;  /* 0x000000440b447223 */ /* 0x000fe20000010013 */
[----:B------:R-:W-:Y:S01]  /*3dd0*/  FFMA.FTZ R64, R15, R64, R23 ;  /* 0x000000400f407223 */ /* 0x000fe20000010017 */
[----:B------:R-:W-:Y:S01]  /*3de0*/  FFMA.FTZ R44, R13, R44, R21 ;  /* 0x0000002c0d2c7223 */ /* 0x000fe20000010015 */
[----:B------:R-:W-:-:S02]  /*3df0*/  LEA.HI.SX32 R61, R67, R0, 0x1d ;  /* 0x00000000433d7211 */ /* 0x000fc400078feaff */
[----:B------:R-:W-:Y:S02]  /*3e00*/  F2FP.BF16.F32.PACK_AB R47, R68, R47 ;  /* 0x0000002f442f723e */ /* 0x000fe400000010ff */
[----:B------:R-:W-:Y:S02]  /*3e10*/  F2FP.BF16.F32.PACK_AB R45, R64, R45 ;  /* 0x0000002d402d723e */ /* 0x000fe400000010ff */
[----:B------:R-:W-:Y:S01]  /*3e20*/  F2FP.BF16.F32.PACK_AB R44, R44, R65 ;  /* 0x000000412c2c723e */ /* 0x000fe200000010ff */
[----:B-1----:R-:W-:-:S05]  /*3e30*/  IMAD.WIDE.U32 R62, R61, 0x10, R62 ;  /* 0x000000103d3e7825 */ /* 0x002fca00078e003e */
[----:B------:R2:W-:Y:S02]  /*3e40*/  STG.E.128 desc[UR8][R62.64], R44 ;  /* 0x0000002c3e007986 */ /* 0x0005e4000c101d08 */
.L_x_3782:
[----:B------:R-:W-:Y:S05]  /*3e50*/  BSYNC.RECONVERGENT B0 ;  /* 0x0000000000007941 */ /* 0x000fea0003800200 */
.L_x_3781:
[----:B-12---:R-:W1:Y:S02]  /*3e60*/  LDC.64 R44, c[0x0][0x380] ;  /* 0x0000e000ff2c7b82 */ /* 0x006e640000000a00 */
[----:B-1----:R-:W-:-:S05]  /*3e70*/  IMAD R4, R44, 0x4, R4 ;  /* 0x000000042c047824 */ /* 0x002fca00078e0204 */
[----:B------:R-:W-:-:S13]  /*3e80*/  ISETP.GE.AND P0, PT, R4, R45, PT ;  /* 0x0000002d0400720c */ /* 0x000fda0003f06270 */
[----:B------:R-:W-:Y:S05]  /*3e90*/  @!P0 BRA `(.L_x_3783) ;  /* 0xffffffc8008c8947 */ /* 0x000fea000383ffff */
[----:B------:R-:W-:Y:S05]  /*3ea0*/  BSYNC B1 ;  /* 0x0000000000017941 */ /* 0x000fea0003800000 */
.L_x_3721:
[----:B------:R-:W-:Y:S05]  /*3eb0*/  EXIT ;  /* 0x000000000000794d */ /* 0x000fea0003800000 */
.L_x_3780:
        /* <DEDUP_REMOVED lines=8> */
.L_x_3785:
[----:B------:R-:W-:Y:S05]  /*3f40*/  BSYNC B0 ;  /* 0x0000000000007941 */ /* 0x000fea0003800000 */
.L_x_3784:
        /* <DEDUP_REMOVED lines=8> */
.L_x_3786:
[----:B------:R-:W-:Y:S02]  /*3fd0*/  HFMA2 R62, -RZ, RZ, 0, 2.384185791015625e-07 ;  /* 0x00000004ff3e7431 */ /* 0x000fe400000001ff */
[----:B------:R-:W-:-:S04]  /*3fe0*/  FADD.FTZ R65, R64, R44 ;  /* 0x0000002c40417221 */ /* 0x000fc80000010000 */
[----:B------:R-:W-:-:S07]  /*3ff0*/  IMAD.MOV.U32 R64, RZ, RZ, R65 ;  /* 0x000000ffff407224 */ /* 0x000fce00078e0041 */
[----:B------:R-:W-:Y:S05]  /*4000*/  WARPSYNC.COLLECTIVE R46, `(.L_x_3787) ;  /* 0x000000002e087348 */ /* 0x000fea0003c00000 */
[----:B------:R0:W1:Y:S02]  /*4010*/  SHFL.BFLY P4, R44, R64, R62, R47 ;  /* 0x0c00003e402c7389 */ /* 0x000064000008002f */
[----:B01----:R-:W-:Y:S05]  /*4020*/  ENDCOLLECTIVE ;  /* 0x000000000000791b */ /* 0x003fea0003800000 */
.L_x_3787:
[----:B------:R-:W-:Y:S01]  /*4030*/  MOV R62, 0x8 ;  /* 0x00000008003e7802 */ /* 0x000fe20000000f00 */
[----:B------:R-:W-:-:S04]  /*4040*/  FADD.FTZ R66, R65, R44 ;  /* 0x0000002c41427221 */ /* 0x000fc80000010000 */
[----:B------:R-:W-:-:S07]  /*4050*/  IMAD.MOV.U32 R64, RZ, RZ, R66 ;  /* 0x000000ffff407224 */ /* 0x000fce00078e0042 */
[----:B------:R-:W-:Y:S05]  /*4060*/  WARPSYNC.COLLECTIVE R46, `(.L_x_3788) ;  /* 0x000000002e087348 */ /* 0x000fea0003c00000 */
[----:B------:R0:W1:Y:S02]  /*4070*/  SHFL.BFLY P4, R44, R64, R62, R47 ;  /* 0x0c00003e402c7389 */ /* 0x000064000008002f */
[----:B01----:R-:W-:Y:S05]  /*4080*/  ENDCOLLECTIVE ;  /* 0x000000000000791b */ /* 0x003fea0003800000 */
.L_x_3788:
[----:B------:R-:W-:Y:S02]  /*4090*/  HFMA2 R62, -RZ, RZ, 0, 9.5367431640625e-07 ;  /* 0x00000010ff3e7431 */ /* 0x000fe400000001ff */
[----:B------:R-:W-:-:S04]  /*40a0*/  FADD.FTZ R68, R66, R44 ;  /* 0x0000002c42447221 */ /* 0x000fc80000010000 */
[----:B------:R-:W-:-:S07]  /*40b0*/  IMAD.MOV.U32 R64, RZ, RZ, R68 ;  /* 0x000000ffff407224 */ /* 0x000fce00078e0044 */
[----:B------:R-:W-:Y:S05]  /*40c0*/  WARPSYNC.COLLECTIVE R46, `(.L_x_3789) ;  /* 0x000000002e087348 */ /* 0x000fea0003c00000 */
[----:B------:R0:W1:Y:S02]  /*40d0*/  SHFL.BFLY P4, R44, R64, R62, R47 ;  /* 0x0c00003e402c7389 */ /* 0x000064000008002f */
[----:B01----:R-:W-:Y:S05]  /*40e0*/  ENDCOLLECTIVE ;  /* 0x000000000000791b */ /* 0x003fea0003800000 */
.L_x_3789:
        /* <DEDUP_REMOVED lines=25> */
.L_x_3790:
[----:B------:R-:W-:Y:S02]  /*4280*/  HFMA2 R62, -RZ, RZ, 0, 1.1920928955078125e-07 ;  /* 0x00000002ff3e7431 */ /* 0x000fe400000001ff */
[----:B------:R-:W-:-:S04]  /*4290*/  FADD.FTZ R65, R64, R44 ;  /* 0x0000002c40417221 */ /* 0x000fc80000010000 */
[----:B------:R-:W-:-:S07]  /*42a0*/  IMAD.MOV.U32 R64, RZ, RZ, R65 ;  /* 0x000000ffff407224 */ /* 0x000fce00078e0041 */
[----:B------:R-:W-:Y:S05]  /*42b0*/  WARPSYNC.COLLECTIVE R46, `(.L_x_3791) ;  /* 0x000000002e087348 */ /* 0x000fea0003c00000 */
[----:B------:R0:W1:Y:S02]  /*42c0*/  SHFL.BFLY P4, R44, R64, R62, R47 ;  /* 0x0c00003e402c7389 */ /* 0x000064000008002f */
[----:B01----:R-:W-:Y:S05]  /*42d0*/  ENDCOLLECTIVE ;  /* 0x000000000000791b */ /* 0x003fea0003800000 */
.L_x_3791:
[----:B------:R-:W-:Y:S01]  /*42e0*/  MOV R62, 0x4 ;  /* 0x00000004003e7802 */ /* 0x000fe20000000f00 */
[----:B------:R-:W-:-:S04]  /*42f0*/  FADD.FTZ R66, R65, R44 ;  /* 0x0000002c41427221 */ /* 0x000fc80000010000 */
[----:B------:R-:W-:-:S07]  /*4300*/  IMAD.MOV.U32 R64, RZ, RZ, R66 ;  /* 0x000000ffff407224 */ /* 0x000fce00078e0042 */
[----:B------:R-:W-:Y:S05]  /*4310*/  WARPSYNC.COLLECTIVE R46, `(.L_x_3792) ;  /* 0x000000002e087348 */ /* 0x000fea0003c00000 */
[----:B------:R0:W1:Y:S02]  /*4320*/  SHFL.BFLY P4, R44, R64, R62, R47 ;  /* 0x0c00003e402c7389 */ /* 0x000064000008002f */
[----:B01----:R-:W-:Y:S05]  /*4330*/  ENDCOLLECTIVE ;  /* 0x000000000000791b */ /* 0x003fea0003800000 */
.L_x_3792:
[----:B------:R-:W-:Y:S02]  /*4340*/  IMAD.MOV.U32 R62, RZ, RZ, 0x8 ;  /* 0x00000008ff3e7424 */ /* 0x000fe400078e00ff */
[----:B------:R-:W-:-:S05]  /*4350*/  FADD.FTZ R68, R66, R44 ;  /* 0x0000002c42447221 */ /* 0x000fca0000010000 */
[----:B------:R-:W-:-:S07]  /*4360*/  MOV R64, R68 ;  /* 0x0000004400407202 */ /* 0x000fce0000000f00 */
[----:B------:R-:W-:Y:S05]  /*4370*/  WARPSYNC.COLLECTIVE R46, `(.L_x_3793) ;  /* 0x000000002e087348 */ /* 0x000fea0003c00000 */
[----:B------:R0:W1:Y:S02]  /*4380*/  SHFL.BFLY P4, R44, R64, R62, R47 ;  /* 0x0c00003e402c7389 */ /* 0x000064000008002f */
[----:B01----:R-:W-:Y:S05]  /*4390*/  ENDCOLLECTIVE ;  /* 0x000000000000791b */ /* 0x003fea0003800000 */
.L_x_3793:
[----:B------:R-:W-:Y:S02]  /*43a0*/  HFMA2 R62, -RZ, RZ, 0, 9.5367431640625e-07 ;  /* 0x00000010ff3e7431 */ /* 0x000fe400000001ff */
[----:B------:R-:W-:-:S05]  /*43b0*/  FADD.FTZ R69, R68, R44 ;  /* 0x0000002c44457221 */ /* 0x000fca0000010000 */
[----:B------:R-:W-:-:S07]  /*43c0*/  MOV R64, R69 ;  /* 0x0000004500407202 */ /* 0x000fce0000000f00 */
[----:B------:R-:W-:Y:S05]  /*43d0*/  WARPSYNC.COLLECTIVE R46, `(.L_x_3794) ;  /* 0x000000002e087348 */ /* 0x000fea0003c00000 */
[----:B------:R0:W1:Y:S02]  /*43e0*/  SHFL.BFLY P4, R44, R64, R62, R47 ;  /* 0x0c00003e402c7389 */ /* 0x000064000008002f */
[----:B01----:R-:W-:Y:S05]  /*43f0*/  ENDCOLLECTIVE ;  /* 0x000000000000791b */ /* 0x003fea0003800000 */
.L_x_3794:
[----:B------:R-:W-:Y:S05]  /*4400*/  BRA `(.L_x_3795) ;  /* 0xfffffff400bc7947 */ /* 0x000fea000383ffff */
.L_x_3796:
        /* <DEDUP_REMOVED lines=15> */
.L_x_9109:


//--------------------- .text._ZN10layer_norm13ln_fwd_kernelINS_13Kernel_traitsIf13__nv_bfloat16fS2_fjLj256ELj1ELj4ELj1ELj16ENS_18Kernel_traits_baseILj256EfS2_fS2_fjLj128EEEEELb1ELb0ELb1ELb1EEEvNS_9FwdParamsE --------------------------
	.section	.text._ZN10layer_norm13ln_fwd_kernelINS_13Kernel_traitsIf13__nv_bfloat16fS2_fjLj256ELj1ELj4ELj1ELj16ENS_18Kernel_traits_baseILj256EfS2_fS2_fjLj128EEEEELb1ELb0ELb1ELb1EEEvNS_9FwdParamsE,"ax",@progbits
	.align	128
        .global         _ZN10layer_norm13ln_fwd_kernelINS_13Kernel_traitsIf13__nv_bfloat16fS2_fjLj256ELj1ELj4ELj1ELj16ENS_18Kernel_traits_baseILj256EfS2_fS2_fjLj128EEEEELb1ELb0ELb1ELb1EEEvNS_9FwdParamsE
        .type           _ZN10layer_norm13ln_fwd_kernelINS_13Kernel_traitsIf13__nv_bfloat16fS2_fjLj256ELj1ELj4ELj1ELj16ENS_18Kernel_traits_baseILj256EfS2_fS2_fjLj128EEEEELb1ELb0ELb1ELb1EEEvNS_9FwdParamsE,@function
        .size           _ZN10layer_norm13ln_fwd_kernelINS_13Kernel_traitsIf13__nv_bfloat16fS2_fjLj256ELj1ELj4ELj1ELj16ENS_18Kernel_traits_baseILj256EfS2_fS2_fjLj128EEEEELb1ELb0ELb1ELb1EEEvNS_9FwdParamsE,(.L_x_9110 - _ZN10layer_norm13ln_fwd_kernelINS_13Kernel_traitsIf13__nv_bfloat16fS2_fjLj256ELj1ELj4ELj1ELj16ENS_18Kernel_traits_baseILj256EfS2_fS2_fjLj128EEEEELb1ELb0ELb1ELb1EEEvNS_9FwdParamsE)
        .other          _ZN10layer_norm13ln_fwd_kernelINS_13Kernel_traitsIf13__nv_bfloat16fS2_fjLj256ELj1ELj4ELj1ELj16ENS_18Kernel_traits_baseILj256EfS2_fS2_fjLj128EEEEELb1ELb0ELb1ELb1EEEvNS_9FwdParamsE,@"STO_CUDA_ENTRY STV_DEFAULT"
_ZN10layer_norm13ln_fwd_kernelINS_13Kernel_traitsIf13__nv_bfloat16fS2_fjLj256ELj1ELj4ELj1ELj16ENS_18Kernel_traits_baseILj256EfS2_fS2_fjLj128EEEEELb1ELb0ELb1ELb1EEEvNS_9FwdParamsE:
.text._ZN10layer_norm13ln_fwd_kernelINS_13Kernel_traitsIf13__nv_bfloat16fS2_fjLj256ELj1ELj4ELj1ELj16ENS_18Kernel_traits_baseILj256EfS2_fS2_fjLj128EEEEELb1ELb0ELb1ELb1EEEvNS_9FwdParamsE:
[----:B------:R-:W-:Y:S01]  /*0000*/  LDC R1, c[0x0][0x37c] ;  /* 0x0000df00ff017b82 */ /* 0x000fe20000000800 */
[----:B------:R-:W0:Y:S01]  /*0010*/  LDCU.U8 UR4, c[0x0][0x464] ;  /* 0x00008c80ff0477ac */ /* 0x000e220008000000 */
[----:B------:R-:W1:Y:S01]  /*0020*/  S2R R3, SR_TID.X ;  /* 0x0000000000037919 */ /* 0x000e620000002100 */
[----:B------:R-:W2:Y:S05]  /*0030*/  LDCU.64 UR6, c[0x0][0x450] ;  /* 0x00008a00ff0677ac */ /* 0x000eaa0008000a00 */
[----:B------:R-:W3:Y:S01]  /*0040*/  LDC R44, c[0x0][0x458] ;  /* 0x00011600ff2c7b82 */ /* 0x000ee20000000800 */
[----:B------:R-:W4:Y:S01]  /*0050*/  LDCU.64 UR8, c[0x0][0x358] ;  /* 0x00006b00ff0877ac */ /* 0x000f220008000a00 */
[----:B------:R-:W3:Y:S01]  /*0060*/  LDCU UR10, c[0x0][0x384] ;  /* 0x00007080ff0a77ac */ /* 0x000ee20008000800 */
[----:B0-----:R-:W-:Y:S01]  /*0070*/  ISETP.NE.AND P1, PT, RZ, UR4, PT ;  /* 0x00000004ff007c0c */ /* 0x001fe2000bf25270 */
[----:B------:R-:W0:Y:S04]  /*0080*/  LDCU.64 UR4, c[0x0][0x438] ;  /* 0x00008700ff0477ac */ /* 0x000e280008000a00 */
[----:B------:R-:W3:Y:S01]  /*0090*/  LDC R45, c[0x0][0x45c] ;  /* 0x00011700ff2d7b82 */ /* 0x000ee20000000800 */
[----:B--2---:R-:W-:Y:S01]  /*00a0*/  MOV R4, UR6 ;  /* 0x0000000600047c02 */ /* 0x004fe20008000f00 */
[----:B------:R-:W-:Y:S01]  /*00b0*/  IMAD.U32 R5, RZ, RZ, UR7 ;  /* 0x00000007ff057e24 */ /* 0x000fe2000f8e00ff */
[----:B------:R-:W-:-:S02]  /*00c0*/  CS2R R20, SRZ ;  /* 0x0000000000147805 */ /* 0x000fc4000001ff00 */
[----:B------:R-:W-:Y:S02]  /*00d0*/  CS2R R22, SRZ ;  /* 0x0000000000167805 */ /* 0x000fe4000001ff00 */
[----:B------:R-:W-:Y:S02]  /*00e0*/  CS2R R16, SRZ ;  /* 0x0000000000107805 */ /* 0x000fe4000001ff00 */
[----:B------:R-:W-:Y:S01]  /*00f0*/  CS2R R18, SRZ ;  /* 0x0000000000127805 */ /* 0x000fe2000001ff00 */
[----:B----4-:R-:W2:Y:S01]  /*0100*/  @P1 LDG.E.64 R4, desc[UR8][R4.64] ;  /* 0x0000000804041981 */ /* 0x010ea2000c1e1b00 */
[----:B0-----:R-:W-:-:S04]  /*0110*/  ISETP.NE.U32.AND P0, PT, RZ, UR4, PT ;  /* 0x00000004ff007c0c */ /* 0x001fc8000bf05070 */
[----:B------:R-:W-:Y:S02]  /*0120*/  ISETP.NE.AND.EX P0, PT, RZ, UR5, PT, P0 ;  /* 0x00000005ff007c0c */ /* 0x000fe4000bf05300 */
[----:B-1----:R-:W-:Y:S01]  /*0130*/  LOP3.LUT R2, R3, 0x1f, RZ, 0xc0, !PT ;  /* 0x0000001f03027812 */ /* 0x002fe200078ec0ff */
[----:B---3--:R0:W5:Y:S01]  /*0140*/  @P1 LDG.E.64 R6, desc[UR8][R44.64] ;  /* 0x000000082c061981 */ /* 0x008162000c1e1b00 */
[----:B------:R-:W1:Y:S01]  /*0150*/  S2UR UR5, SR_CTAID.X ;  /* 0x00000000000579c3 */ /* 0x000e620000002500 */
[----:B------:R-:W-:-:S07]  /*0160*/  SHF.R.U32.HI R0, RZ, 0x5, R3 ;  /* 0x00000005ff007819 */ /* 0x000fce0000011603 */
[----:B------:R-:W3:Y:S08]  /*0170*/  LDC R10, c[0x0][0x360] ;  /* 0x0000d800ff0a7b82 */ /* 0x000ef00000000800 */
[----:B------:R-:W4:Y:S01]  /*0180*/  @P0 LDC.64 R8, c[0x0][0x438] ;  /* 0x00010e00ff080b82 */ /* 0x000f220000000a00 */
[----:B-1----:R-:W-:-:S06]  /*0190*/  USHF.L.U32 UR4, UR5, 0x2, URZ ;  /* 0x0000000205047899 */ /* 0x002fcc00080006ff */
[----:B------:R-:W-:Y:S01]  /*01a0*/  LOP3.LUT R0, R0, UR4, RZ, 0xfc, !PT ;  /* 0x0000000400007c12 */ /* 0x000fe2000f8efcff */
[----:B---3--:R-:W-:-:S03]  /*01b0*/  IMAD R3, R10, UR5, R3 ;  /* 0x000000050a037c24 */ /* 0x008fc6000f8e0203 */
[----:B------:R-:W-:Y:S01]  /*01c0*/  ISETP.GE.AND P2, PT, R0, UR10, PT ;  /* 0x0000000a00007c0c */ /* 0x000fe2000bf46270 */
[----:B----4-:R-:W-:-:S05]  /*01d0*/  @P0 IMAD.WIDE.U32 R8, R2, 0x20, R8 ;  /* 0x0000002002080825 */ /* 0x010fca00078e0008 */
[----:B------:R0:W5:Y:S04]  /*01e0*/  @P0 LDG.E.128 R20, desc[UR8][R8.64] ;  /* 0x0000000808140981 */ /* 0x000168000c1e1d00 */
[----:B------:R0:W5:Y:S01]  /*01f0*/  @P0 LDG.E.128 R16, desc[UR8][R8.64+0x10] ;  /* 0x0000100808100981 */ /* 0x000162000c1e1d00 */
[----:B--2---:R-:W-:Y:S02]  /*0200*/  @P1 R2UR UR6, R4 ;  /* 0x00000000040612ca */ /* 0x004fe400000e0000 */
        /* <DEDUP_REMOVED lines=27> */
[----:B------:R-:W0:Y:S02]  /*03c0*/  LDCU.U8 UR4, c[0x0][0x410] ;  /* 0x00008200ff0477ac */ /* 0x000e240008000000 */
[----:B------:R-:W-:Y:S01]  /*03d0*/  IMAD R27, R4, -0x2daee0ad, RZ ;  /* 0xd2511f53041b7824 */ /* 0x000fe200078e02ff */
[----:B------:R-:W5:Y:S01]  /*03e0*/  LDG.E.128 R12, desc[UR8][R24.64] ;  /* 0x00000008180c7981 */ /* 0x000f62000c1e1d00 */
[----:B------:R-:W-:Y:S01]  /*03f0*/  IMAD.HI.U32 R26, R6, -0x2daee0ad, RZ ;  /* 0xd2511f53061a7827 */ /* 0x000fe200078e00ff */
[----:B------:R-:W-:Y:S02]  /*0400*/  UIADD3 UR31, UPT, UPT, UR6, -0xe443238, URZ ;  /* 0xf1bbcdc8061f7890 */ /* 0x000fe4000fffe0ff */
[----:B------:R1:W5:Y:S01]  /*0410*/  LDG.E.128 R8, desc[UR8][R24.64+0x10] ;  /* 0x0000100818087981 */ /* 0x000362000c1e1d00 */
[----:B------:R-:W-:Y:S01]  /*0420*/  IMAD R28, R7, -0x326172a9, RZ ;  /* 0xcd9e8d57071c7824 */ /* 0x000fe200078e02ff */
[----:B------:R-:W-:Y:S01]  /*0430*/  LOP3.LUT R26, R27, UR18, R26, 0x96, !PT ;  /* 0x000000121b1a7c12 */ /* 0x000fe2000f8e961a */
[----:B------:R-:W-:Y:S01]  /*0440*/  UIADD3 UR32, UPT, UPT, UR7, -0x24c28bd8, URZ ;  /* 0xdb3d742807207890 */ /* 0x000fe2000fffe0ff */
[----:B------:R-:W-:Y:S01]  /*0450*/  BSSY B0, `(.L_x_3797) ;  /* 0x0000393000007945 */ /* 0x000fe20003800000 */
[----:B------:R-:W-:Y:S01]  /*0460*/  UIADD3 UR34, UPT, UPT, UR7, -0x695add53, URZ ;  /* 0x96a522ad07227890 */ /* 0x000fe2000fffe0ff */
[----:B------:R-:W-:Y:S01]  /*0470*/  LOP3.LUT R44, R44, 0x3, RZ, 0xc0, !PT ;  /* 0x000000032c2c7812 */ /* 0x000fe200078ec0ff */
[----:B------:R-:W-:Y:S01]  /*0480*/  UIADD3 UR33, UPT, UPT, UR6, -0x700cb87f, URZ ;  /* 0x8ff3478106217890 */ /* 0x000fe2000fffe0ff */
[----:B------:R-:W-:Y:S01]  /*0490*/  IMAD.MOV.U32 R45, RZ, RZ, RZ ;  /* 0x000000ffff2d7224 */ /* 0x000fe200078e00ff */
[----:B------:R-:W2:Y:S01]  /*04a0*/  LDCU UR5, c[0x0][0x404] ;  /* 0x00008080ff0577ac */ /* 0x000ea20008000800 */
[----:B-1----:R-:W-:Y:S01]  /*04b0*/  IMAD R25, R3, -0x326172a9, RZ ;  /* 0xcd9e8d5703197824 */ /* 0x002fe200078e02ff */
[----:B0-----:R-:W-:Y:S01]  /*04c0*/  ISETP.NE.AND P1, PT, RZ, UR4, PT ;  /* 0x00000004ff007c0c */ /* 0x001fe2000bf25270 */
[----:B------:R-:W-:Y:S01]  /*04d0*/  IMAD.HI.U32 R24, R7, -0x326172a9, RZ ;  /* 0xcd9e8d5707187827 */ /* 0x000fe200078e00ff */
[----:B------:R-:W0:Y:S03]  /*04e0*/  LDCU UR16, c[0x0][0x448] ;  /* 0x00008900ff1077ac */ /* 0x000e260008000800 */
[----:B------:R-:W-:Y:S01]  /*04f0*/  IMAD.HI.U32 R7, R26, -0x326172a9, RZ ;  /* 0xcd9e8d571a077827 */ /* 0x000fe200078e00ff */
[----:B------:R-:W-:Y:S01]  /*0500*/  LOP3.LUT R24, R25, UR17, R24, 0x96, !PT ;  /* 0x0000001119187c12 */ /* 0x000fe2000f8e9618 */
[----:B------:R-:W1:Y:S02]  /*0510*/  LDCU.64 UR12, c[0x0][0x408] ;  /* 0x00008100ff0c77ac */ /* 0x000e640008000a00 */
[----:B------:R-:W-:Y:S01]  /*0520*/  IMAD R25, R6, -0x2daee0ad, RZ ;  /* 0xd2511f5306197824 */ /* 0x000fe200078e02ff */
[----:B------:R-:W-:Y:S01]  /*0530*/  LOP3.LUT R7, R28, UR19, R7, 0x96, !PT ;  /* 0x000000131c077c12 */ /* 0x000fe2000f8e9607 */
[C---:B------:R-:W-:Y:S01]  /*0540*/  IMAD.HI.U32 R6, R24.reuse, -0x2daee0ad, RZ ;  /* 0xd2511f5318067827 */ /* 0x040fe200078e00ff */
[----:B------:R-:W3:Y:S03]  /*0550*/  LDCU.64 UR10, c[0x0][0x3a0] ;  /* 0x00007400ff0a77ac */ /* 0x000ee60008000a00 */
        /* <DEDUP_REMOVED lines=45> */
[----:B01234-:R-:W-:-:S07]  /*0830*/  IMAD R48, R26, -0x326172a9, RZ ;  /* 0xcd9e8d571a307824 */ /* 0x01ffce00078e02ff */
.L_x_3859:
        /* <DEDUP_REMOVED lines=24> */
[----:B-----5:R-:W5:Y:S01]  /*09c0*/  LDG.E R64, desc[UR8][R56.64] ;  /* 0x0000000838407981 */ /* 0x020f62000c1e1900 */
        /* <DEDUP_REMOVED lines=32> */
.L_x_3802:
        /* <DEDUP_REMOVED lines=13> */
.L_x_3804:
[----:B------:R-:W-:Y:S05]  /*0ca0*/  BSYNC.RECONVERGENT B3 ;  /* 0x0000000000037941 */ /* 0x000fea0003800200 */
.L_x_3803:
        /* <DEDUP_REMOVED lines=43> */
.L_x_3801:
[----:B------:R-:W-:Y:S05]  /*0f60*/  BSYNC.RECONVERGENT B2 ;  /* 0x0000000000027941 */ /* 0x000fea0003800200 */
.L_x_3800:
        /* <DEDUP_REMOVED lines=10> */
.L_x_3799:
[----:B------:R-:W-:Y:S05]  /*1010*/  BSYNC.RECONVERGENT B1 ;  /* 0x0000000000017941 */ /* 0x000fea0003800200 */
.L_x_3798:
        /* <DEDUP_REMOVED lines=16> */
.L_x_3809:
        /* <DEDUP_REMOVED lines=13> */
.L_x_3811:
[----:B------:R-:W-:Y:S05]  /*11f0*/  BSYNC.RECONVERGENT B3 ;  /* 0x0000000000037941 */ /* 0x000fea0003800200 */
.L_x_3810:
        /* <DEDUP_REMOVED lines=42> */
.L_x_3808:
[----:B------:R-:W-:Y:S05]  /*14a0*/  BSYNC.RECONVERGENT B2 ;  /* 0x0000000000027941 */ /* 0x000fea0003800200 */
.L_x_3807:
[----:B-----5:R-:W-:Y:S01]  /*14b0*/  PRMT R49, R32, 0x7632, R49 ;  /* 0x0000763220317816 */ /* 0x020fe20000000031 */
[----:B------:R-:W-:Y:S01]  /*14c0*/  IMAD.MOV.U32 R52, RZ, RZ, 0x2f800000 ;  /* 0x2f800000ff347424 */ /* 0x000fe200078e00ff */
[----:B------:R-:W-:Y:S02]  /*14d0*/  I2FP.F32.U32 R37, R37 ;  /* 0x0000002500257245 */ /* 0x000fe40000201000 */
[----:B------:R-:W-:-:S03]  /*14e0*/  SHF.L.U32 R49, R49, 0x10, RZ ;  /* 0x0000001031317819 */ /* 0x000fc600000006ff */
[----:B------:R-:W-:Y:S02]  /*14f0*/  FFMA.FTZ R37, R37, R52, 1.1641532182693481445e-10 ;  /* 0x2f00000025257423 */ /* 0x000fe40000010034 */
[----:B------:R-:W-:-:S03]  /*1500*/  FMUL.FTZ R49, R49, UR13 ;  /* 0x0000000d31317c20 */ /* 0x000fc60008410000 */
[----:B------:R-:W-:Y:S01]  /*1510*/  FSETP.GTU.FTZ.AND P3, PT, R37, UR5, PT ;  /* 0x0000000525007c0b */ /* 0x000fe2000bf7c000 */
[----:B------:R-:W-:-:S05]  /*1520*/  FMUL.FTZ R49, R49, UR12 ;  /* 0x0000000c31317c20 */ /* 0x000fca0008410000 */
[----:B------:R-:W-:Y:S02]  /*1530*/  FSEL R37, R49, RZ, !P3 ;  /* 0x000000ff31257208 */ /* 0x000fe40005800000 */
[----:B------:R-:W-:-:S03]  /*1540*/  SEL R49, RZ, 0x1, P3 ;  /* 0x00000001ff317807 */ /* 0x000fc60001800000 */
[----:B------:R-:W-:-:S07]  /*1550*/  @P0 FADD.FTZ R37, R25, R37 ;  /* 0x0000002519250221 */ /* 0x000fce0000010000 */
.L_x_3806:
[----:B------:R-:W-:Y:S05]  /*1560*/  BSYNC.RECONVERGENT B1 ;  /* 0x0000000000017941 */ /* 0x000fea0003800200 */
.L_x_3805:
        /* <DEDUP_REMOVED lines=16> */
.L_x_3816:
        /* <DEDUP_REMOVED lines=13> */
.L_x_3818:
[----:B------:R-:W-:Y:S05]  /*1740*/  BSYNC.RECONVERGENT B3 ;  /* 0x0000000000037941 */ /* 0x000fea0003800200 */
.L_x_3817:
        /* <DEDUP_REMOVED lines=43> */
.L_x_3815:
[----:B------:R-:W-:Y:S05]  /*1a00*/  BSYNC.RECONVERGENT B2 ;  /* 0x0000000000027941 */ /* 0x000fea0003800200 */
.L_x_3814:
        /* <DEDUP_REMOVED lines=10> */
.L_x_3813:
[----:B------:R-:W-:Y:S05]  /*1ab0*/  BSYNC.RECONVERGENT B1 ;  /* 0x0000000000017941 */ /* 0x000fea0003800200 */
.L_x_3812:
        /* <DEDUP_REMOVED lines=16> */
.L_x_3823:
        /* <DEDUP_REMOVED lines=13> */
.L_x_3825:
[----:B------:R-:W-:Y:S05]  /*1c90*/  BSYNC.RECONVERGENT B3 ;  /* 0x0000000000037941 */ /* 0x000fea0003800200 */
.L_x_3824:
        /* <DEDUP_REMOVED lines=43> */
.L_x_3822:
[----:B------:R-:W-:Y:S05]  /*1f50*/  BSYNC.RECONVERGENT B2 ;  /* 0x0000000000027941 */ /* 0x000fea0003800200 */
.L_x_3821:
        /* <DEDUP_REMOVED lines=11> */
.L_x_3820:
[----:B------:R-:W-:Y:S05]  /*2010*/  BSYNC.RECONVERGENT B1 ;  /* 0x0000000000017941 */ /* 0x000fea0003800200 */
.L_x_3819:
        /* <DEDUP_REMOVED lines=16> */
.L_x_3830:
        /* <DEDUP_REMOVED lines=13> */
.L_x_3832:
[----:B------:R-:W-:Y:S05]  /*21f0*/  BSYNC.RECONVERGENT B3 ;  /* 0x0000000000037941 */ /* 0x000fea0003800200 */
.L_x_3831:
        /* <DEDUP_REMOVED lines=43> */
.L_x_3829:
[----:B------:R-:W-:Y:S05]  /*24b0*/  BSYNC.RECONVERGENT B2 ;  /* 0x0000000000027941 */ /* 0x000fea0003800200 */
.L_x_3828:
        /* <DEDUP_REMOVED lines=10> */
.L_x_3827:
[----:B------:R-:W-:Y:S05]  /*2560*/  BSYNC.RECONVERGENT B1 ;  /* 0x0000000000017941 */ /* 0x000fea0003800200 */
.L_x_3826:
        /* <DEDUP_REMOVED lines=16> */
.L_x_3837:
        /* <DEDUP_REMOVED lines=13> */
.L_x_3839:
[----:B------:R-:W-:Y:S05]  /*2740*/  BSYNC.RECONVERGENT B3 ;  /* 0x0000000000037941 */ /* 0x000fea0003800200 */
.L_x_3838:
        /* <DEDUP_REMOVED lines=43> */
.L_x_3836:
[----:B------:R-:W-:Y:S05]  /*2a00*/  BSYNC.RECONVERGENT B2 ;  /* 0x0000000000027941 */ /* 0x000fea0003800200 */
.L_x_3835:
        /* <DEDUP_REMOVED lines=11> */
.L_x_3834:
[----:B------:R-:W-:Y:S05]  /*2ac0*/  BSYNC.RECONVERGENT B1 ;  /* 0x0000000000017941 */ /* 0x000fea0003800200 */
.L_x_3833:
        /* <DEDUP_REMOVED lines=16> */
.L_x_3844:
        /* <DEDUP_REMOVED lines=13> */
.L_x_3846:
[----:B------:R-:W-:Y:S05]  /*2ca0*/  BSYNC.RECONVERGENT B3 ;  /* 0x0000000000037941 */ /* 0x000fea0003800200 */
.L_x_3845:
        /* <DEDUP_REMOVED lines=43> */
.L_x_3843:
[----:B------:R-:W-:Y:S05]  /*2f60*/  BSYNC.RECONVERGENT B2 ;  /* 0x0000000000027941 */ /* 0x000fea0003800200 */
.L_x_3842:
        /* <DEDUP_REMOVED lines=10> */
.L_x_3841:
[----:B------:R-:W-:Y:S05]  /*3010*/  BSYNC.RECONVERGENT B1 ;  /* 0x0000000000017941 */ /* 0x000fea0003800200 */
.L_x_3840:
        /* <DEDUP_REMOVED lines=16> */
.L_x_3851:
        /* <DEDUP_REMOVED lines=13> */
.L_x_3853:
[----:B------:R-:W-:Y:S05]  /*31f0*/  BSYNC.RECONVERGENT B3 ;  /* 0x0000000000037941 */ /* 0x000fea0003800200 */
.L_x_3852:
        /* <DEDUP_REMOVED lines=43> */
.L_x_3850:
[----:B------:R-:W-:Y:S05]  /*34b0*/  BSYNC.RECONVERGENT B2 ;  /* 0x0000000000027941 */ /* 0x000fea0003800200 */
.L_x_3849:
[----:B------:R-:W-:Y:S01]  /*34c0*/  HFMA2 R54, -RZ, RZ, 0.1171875, 0 ;  /* 0x2f800000ff367431 */ /* 0x000fe200000001ff */
[----:B-----5:R-:W-:Y:S02]  /*34d0*/  PRMT R52, R35, 0x7632, R52 ;  /* 0x0000763223347816 */ /* 0x020fe40000000034 */
[----:B------:R-:W-:Y:S02]  /*34e0*/  I2FP.F32.U32 R43, R43 ;  /* 0x0000002b002b7245 */ /* 0x000fe40000201000 */
[----:B------:R-:W-:-:S03]  /*34f0*/  SHF.L.U32 R52, R52, 0x10, RZ ;  /* 0x0000001034347819 */ /* 0x000fc600000006ff */
[----:B------:R-:W-:Y:S02]  /*3500*/  FFMA.FTZ R43, R43, R54, 1.1641532182693481445e-10 ;  /* 0x2f0000002b2b7423 */ /* 0x000fe40000010036 */
[----:B------:R-:W-:-:S04]  /*3510*/  FMUL.FTZ R52, R52, UR13 ;  /* 0x0000000d34347c20 */ /* 0x000fc80008410000 */
[----:B------:R-:W-:Y:S01]  /*3520*/  FMUL.FTZ R52, R52, UR12 ;  /* 0x0000000c34347c20 */ /* 0x000fe20008410000 */
[----:B------:R-:W-:-:S04]  /*3530*/  FSETP.GTU.FTZ.AND P3, PT, R43, UR5, PT ;  /* 0x000000052b007c0b */ /* 0x000fc8000bf7c000 */
[----:B------:R-:W-:Y:S02]  /*3540*/  FSEL R43, R52, RZ, !P3 ;  /* 0x000000ff342b7208 */ /* 0x000fe40005800000 */
[----:B------:R-:W-:-:S03]  /*3550*/  SEL R63, RZ, 0x1, P3 ;  /* 0x00000001ff3f7807 */ /* 0x000fc60001800000 */
[----:B------:R-:W-:-:S07]  /*3560*/  @P0 FADD.FTZ R43, R31, R43 ;  /* 0x0000002b1f2b0221 */ /* 0x000fce0000010000 */
.L_x_3848:
[----:B------:R-:W-:Y:S05]  /*3570*/  BSYNC.RECONVERGENT B1 ;  /* 0x0000000000017941 */ /* 0x000fea0003800200 */
.L_x_3847:
        /* <DEDUP_REMOVED lines=22> */
.L_x_3855:
[----:B------:R-:W-:Y:S05]  /*36e0*/  BSYNC.RECONVERGENT B1 ;  /* 0x0000000000017941 */ /* 0x000fea0003800200 */
.L_x_3854:
        /* <DEDUP_REMOVED lines=48> */
.L_x_3871:
        /* <DEDUP_REMOVED lines=18> */
[C---:B------:R-:W-:Y:S01]  /*3b10*/  FADD.FTZ R52, -R55.reuse, R37 ;  /* 0x0000002537347221 */ /* 0x040fe20000010100 */
[----:B------:R-:W-:Y:S01]  /*3b20*/  IMAD R65, R64, R65, RZ ;  /* 0x0000004140417224 */ /* 0x000fe200078e02ff */
[----:B------:R-:W1:Y:S01]  /*3b30*/  LDC.64 R36, c[0x0][0x428] ;  /* 0x00010a00ff247b82 */ /* 0x000e620000000a00 */
[C---:B------:R-:W-:Y:S01]  /*3b40*/  FADD.FTZ R54, -R55.reuse, R38 ;  /* 0x0000002637367221 */ /* 0x040fe20000010100 */
[C---:B0-----:R-:W-:Y:S01]  /*3b50*/  FADD.FTZ R68, -R55.reuse, R42 ;  /* 0x0000002a37447221 */ /* 0x041fe20000010100 */
        /* <DEDUP_REMOVED lines=29> */
.L_x_3858:
[----:B------:R-:W-:Y:S05]  /*3d30*/  BSYNC.RECONVERGENT B1 ;  /* 0x0000000000017941 */ /* 0x000fea0003800200 */
.L_x_3857:
[----:B-1----:R-:W1:Y:S02]  /*3d40*/  LDC.64 R36, c[0x0][0x380] ;  /* 0x0000e000ff247b82 */ /* 0x002e640000000a00 */
[----:B-1----:R-:W-:-:S05]  /*3d50*/  IMAD R0, R36, 0x4, R0 ;  /* 0x0000000424007824 */ /* 0x002fca00078e0200 */
[----:B------:R-:W-:-:S13]  /*3d60*/  ISETP.GE.AND P0, PT, R0, R37, PT ;  /* 0x000000250000720c */ /* 0x000fda0003f06270 */
[----:B------:R-:W-:Y:S05]  /*3d70*/  @!P0 BRA `(.L_x_3859) ;  /* 0xffffffc800b08947 */ /* 0x000fea000383ffff */
[----:B------:R-:W-:Y:S05]  /*3d80*/  BSYNC B0 ;  /* 0x0000000000007941 */ /* 0x000fea0003800000 */
.L_x_3797:
[----:B------:R-:W-:Y:S05]  /*3d90*/  EXIT ;  /* 0x000000000000794d */ /* 0x000fea0003800000 */
.L_x_3856:
[----:B------:R-:W-:Y:S01]  /*3da0*/  HFMA2 R54, -RZ, RZ, 0, 5.9604644775390625e-08 ;  /* 0x00000001ff367431 */ /* 0x000fe200000001ff */
[----:B------:R-:W-:Y:S01]  /*3db0*/  BSSY B1, `(.L_x_3860) ;  /* 0x0000007000017945 */ /* 0x000fe20003800000 */
[----:B-1----:R-:W-:Y:S01]  /*3dc0*/  MOV R56, R55 ;  /* 0x0000003700387202 */ /* 0x002fe20000000f00 */
[----:B0-----:R-:W-:Y:S01]  /*3dd0*/  IMAD.MOV.U32 R53, RZ, RZ, 0x1f ;  /* 0x0000001fff357424 */ /* 0x001fe200078e00ff */
[----:B------:R-:W-:-:S07]  /*3de0*/  MOV R52, 0xffffffff ;  /* 0xffffffff00347802 */ /* 0x000fce0000000f00 */
[----:B-----5:R-:W-:Y:S05]  /*3df0*/  WARPSYNC.COLLECTIVE R52, `(.L_x_3861) ;  /* 0x0000000034087348 */ /* 0x020fea0003c00000 */
[----:B------:R0:W1:Y:S02]  /*3e00*/  SHFL.BFLY P2, R50, R56, R54, R53 ;  /* 0x0c00003638327389 */ /* 0x0000640000040035 */
[----:B01---5:R-:W-:Y:S05]  /*3e10*/  ENDCOLLECTIVE ;  /* 0x000000000000791b */ /* 0x023fea0003800000 */
.L_x_3861:
[----:B------:R-:W-:Y:S05]  /*3e20*/  BSYNC B1 ;  /* 0x0000000000017941 */ /* 0x000fea0003800000 */
.L_x_3860:
        /* <DEDUP_REMOVED lines=8> */
.L_x_3862:
[----:B------:R-:W-:Y:S02]  /*3eb0*/  IMAD.MOV.U32 R54, RZ, RZ, 0x4 ;  /* 0x00000004ff367424 */ /* 0x000fe400078e00ff */
[----:B------:R-:W-:-:S05]  /*3ec0*/  FADD.FTZ R57, R56, R50 ;  /* 0x0000003238397221 */ /* 0x000fca0000010000 */
[----:B------:R-:W-:-:S07]  /*3ed0*/  MOV R56, R57 ;  /* 0x0000003900387202 */ /* 0x000fce0000000f00 */
[----:B------:R-:W-:Y:S05]  /*3ee0*/  WARPSYNC.COLLECTIVE R52, `(.L_x_3863) ;  /* 0x0000000034087348 */ /* 0x000fea0003c00000 */
[----:B------:R0:W1:Y:S02]  /*3ef0*/  SHFL.BFLY P2, R50, R56, R54, R53 ;  /* 0x0c00003638327389 */ /* 0x0000640000040035 */
[----:B01----:R-:W-:Y:S05]  /*3f00*/  ENDCOLLECTIVE ;  /* 0x000000000000791b */ /* 0x003fea0003800000 */
.L_x_3863:
[----:B------:R-:W-:Y:S02]  /*3f10*/  HFMA2 R54, -RZ, RZ, 0, 4.76837158203125e-07 ;  /* 0x00000008ff367431 */ /* 0x000fe400000001ff */
[----:B------:R-:W-:-:S05]  /*3f20*/  FADD.FTZ R66, R57, R50 ;  /* 0x0000003239427221 */ /* 0x000fca0000010000 */
[----:B------:R-:W-:-:S07]  /*3f30*/  MOV R56, R66 ;  /* 0x0000004200387202 */ /* 0x000fce0000000f00 */
[----:B------:R-:W-:Y:S05]  /*3f40*/  WARPSYNC.COLLECTIVE R52, `(.L_x_3864) ;  /* 0x0000000034087348 */ /* 0x000fea0003c00000 */
[----:B------:R0:W1:Y:S02]  /*3f50*/  SHFL.BFLY P2, R50, R56, R54, R53 ;  /* 0x0c00003638327389 */ /* 0x0000640000040035 */
[----:B01----:R-:W-:Y:S05]  /*3f60*/  ENDCOLLECTIVE ;  /* 0x000000000000791b */ /* 0x003fea0003800000 */
.L_x_3864:
[----:B------:R-:W-:Y:S01]  /*3f70*/  MOV R54, 0x10 ;  /* 0x0000001000367802 */ /* 0x000fe20000000f00 */
[----:B------:R-:W-:-:S04]  /*3f80*/  FADD.FTZ R67, R66, R50 ;  /* 0x0000003242437221 */ /* 0x000fc80000010000 */
[----:B------:R-:W-:-:S07]  /*3f90*/  IMAD.MOV.U32 R56, RZ, RZ, R67 ;  /* 0x000000ffff387224 */ /* 0x000fce00078e0043 */
[----:B------:R-:W-:Y:S05]  /*3fa0*/  WARPSYNC.COLLECTIVE R52, `(.L_x_3865) ;  /* 0x0000000034087348 */ /* 0x000fea0003c00000 */
[----:B------:R0:W1:Y:S02]  /*3fb0*/  SHFL.BFLY P2, R50, R56, R54, R53 ;  /* 0x0c00003638327389 */ /* 0x0000640000040035 */
[----:B01----:R-:W-:Y:S05]  /*3fc0*/  ENDCOLLECTIVE ;  /* 0x000000000000791b */ /* 0x003fea0003800000 */
.L_x_3865:
        /* <DEDUP_REMOVED lines=23> */
.L_x_3866:
[----:B------:R-:W-:Y:S02]  /*4140*/  HFMA2 R54, -RZ, RZ, 0, 1.1920928955078125e-07 ;  /* 0x00000002ff367431 */ /* 0x000fe400000001ff */
[----:B------:R-:W-:-:S05]  /*4150*/  FADD.FTZ R57, R56, R50 ;  /* 0x0000003238397221 */ /* 0x000fca0000010000 */
[----:B------:R-:W-:-:S07]  /*4160*/  MOV R56, R57 ;  /* 0x0000003900387202 */ /* 0x000fce0000000f00 */
[----:B------:R-:W-:Y:S05]  /*4170*/  WARPSYNC.COLLECTIVE R52, `(.L_x_3867) ;  /* 0x0000000034087348 */ /* 0x000fea0003c00000 */
[----:B------:R0:W1:Y:S02]  /*4180*/  SHFL.BFLY P2, R50, R56, R54, R53 ;  /* 0x0c00003638327389 */ /* 0x0000640000040035 */
[----:B01----:R-:W-:Y:S05]  /*4190*/  ENDCOLLECTIVE ;  /* 0x000000000000791b */ /* 0x003fea0003800000 */
.L_x_3867:
[----:B------:R-:W-:Y:S01]  /*41a0*/  MOV R54, 0x4 ;  /* 0x0000000400367802 */ /* 0x000fe20000000f00 */
[----:B------:R-:W-:-:S04]  /*41b0*/  FADD.FTZ R66, R57, R50 ;  /* 0x0000003239427221 */ /* 0x000fc80000010000 */
[----:B------:R-:W-:-:S07]  /*41c0*/  IMAD.MOV.U32 R56, RZ, RZ, R66 ;  /* 0x000000ffff387224 */ /* 0x000fce00078e0042 */
[----:B------:R-:W-:Y:S05]  /*41d0*/  WARPSYNC.COLLECTIVE R52, `(.L_x_3868) ;  /* 0x0000000034087348 */ /* 0x000fea0003c00000 */
[----:B------:R0:W1:Y:S02]  /*41e0*/  SHFL.BFLY P2, R50, R56, R54, R53 ;  /* 0x0c00003638327389 */ /* 0x0000640000040035 */
[----:B01----:R-:W-:Y:S05]  /*41f0*/  ENDCOLLECTIVE ;  /* 0x000000000000791b */ /* 0x003fea0003800000 */
.L_x_3868:
[----:B------:R-:W-:Y:S02]  /*4200*/  IMAD.MOV.U32 R54, RZ, RZ, 0x8 ;  /* 0x00000008ff367424 */ /* 0x000fe400078e00ff */
[----:B------:R-:W-:-:S05]  /*4210*/  FADD.FTZ R67, R66, R50 ;  /* 0x0000003242437221 */ /* 0x000fca0000010000 */
[----:B------:R-:W-:-:S07]  /*4220*/  MOV R56, R67 ;  /* 0x0000004300387202 */ /* 0x000fce0000000f00 */
[----:B------:R-:W-:Y:S05]  /*4230*/  WARPSYNC.COLLECTIVE R52, `(.L_x_3869) ;  /* 0x0000000034087348 */ /* 0x000fea0003c00000 */
[----:B------:R0:W1:Y:S02]  /*4240*/  SHFL.BFLY P2, R50, R56, R54, R53 ;  /* 0x0c00003638327389 */ /* 0x0000640000040035 */
[----:B01----:R-:W-:Y:S05]  /*4250*/  ENDCOLLECTIVE ;  /* 0x000000000000791b */ /* 0x003fea0003800000 */
.L_x_3869:
[----:B------:R-:W-:Y:S02]  /*4260*/  HFMA2 R54, -RZ, RZ, 0, 9.5367431640625e-07 ;  /* 0x00000010ff367431 */ /* 0x000fe400000001ff */
[----:B------:R-:W-:-:S05]  /*4270*/  FADD.FTZ R68, R67, R50 ;  /* 0x0000003243447221 */ /* 0x000fca0000010000 */
[----:B------:R-:W-:-:S07]  /*4280*/  MOV R56, R68 ;  /* 0x0000004400387202 */ /* 0x000fce0000000f00 */
[----:B------:R-:W-:Y:S05]  /*4290*/  WARPSYNC.COLLECTIVE R52, `(.L_x_3870) ;  /* 0x0000000034087348 */ /* 0x000fea0003c00000 */
[----:B------:R0:W1:Y:S02]  /*42a0*/  SHFL.BFLY P2, R50, R56, R54, R53 ;  /* 0x0c00003638327389 */ /* 0x0000640000040035 */
[----:B01----:R-:W-:Y:S05]  /*42b0*/  ENDCOLLECTIVE ;  /* 0x000000000000791b */ /* 0x003fea0003800000 */
.L_x_3870:
[----:B------:R-:W-:Y:S05]  /*42c0*/  BRA `(.L_x_3871) ;  /* 0xfffffff400c87947 */ /* 0x000fea000383ffff */
.L_x_3872:
        /* <DEDUP_REMOVED lines=11> */
.L_x_9110:


//--------------------- .text._ZN10layer_norm13ln_fwd_kernelINS_13Kernel_traitsIf13__nv_bfloat16fS2_fjLj256ELj1ELj4ELj1ELj16ENS_18Kernel_traits_baseILj256EfS2_fS2_fjLj128EEEEELb1ELb1ELb0ELb0EEEvNS_9FwdParamsE --------------------------
	.section	.text._ZN10layer_norm13ln_fwd_kernelINS_13Kernel_traitsIf13__nv_bfloat16fS2_fjLj256ELj1ELj4ELj1ELj16ENS_18Kernel_traits_baseILj256EfS2_fS2_fjLj128EEEEELb1ELb1ELb0ELb0EEEvNS_9FwdParamsE,"ax",@progbits
	.align	128
        .global         _ZN10layer_norm13ln_fwd_kernelINS_13Kernel_traitsIf13__nv_bfloat16fS2_fjLj256ELj1ELj4ELj1ELj16ENS_18Kernel_traits_baseILj256EfS2_fS2_fjLj128EEEEELb1ELb1ELb0ELb0EEEvNS_9FwdParamsE
        .type           _ZN10layer_norm13ln_fwd_kernelINS_13Kernel_traitsIf13__nv_bfloat16fS2_fjLj256ELj1ELj4ELj1ELj16ENS_18Kernel_traits_baseILj256EfS2_fS2_fjLj128EEEEELb1ELb1ELb0ELb0EEEvNS_9FwdParamsE,@function
        .size           _ZN10layer_norm13ln_fwd_kernelINS_13Kernel_traitsIf13__nv_bfloat16fS2_fjLj256ELj1ELj4ELj1ELj16ENS_18Kernel_traits_baseILj256EfS2_fS2_fjLj128EEEEELb1ELb1ELb0ELb0EEEvNS_9FwdParamsE,(.L_x_9111 - _ZN10layer_norm13ln_fwd_kernelINS_13Kernel_traitsIf13__nv_bfloat16fS2_fjLj256ELj1ELj4ELj1ELj16ENS_18Kernel_traits_baseILj256EfS2_fS2_fjLj128EEEEELb1ELb1ELb0ELb0EEEvNS_9FwdParamsE)
        .other          _ZN10layer_norm13ln_fwd_kernelINS_13Kernel_traitsIf13__nv_bfloat16fS2_fjLj256ELj1ELj4ELj1ELj16ENS_18Kernel_traits_baseILj256EfS2_fS2_fjLj128EEEEELb1ELb1ELb0ELb0EEEvNS_9FwdParamsE,@"STO_CUDA_ENTRY STV_DEFAULT"
_ZN10layer_norm13ln_fwd_kernelINS_13Kernel_traitsIf13__nv_bfloat16fS2_fjLj256ELj1ELj4ELj1ELj16ENS_18Kernel_traits_baseILj256EfS2_fS2_fjLj128EEEEELb1ELb1ELb0ELb0EEEvNS_9FwdParamsE:
.text._ZN10layer_norm13ln_fwd_kernelINS_13Kernel_traitsIf13__nv_bfloat16fS2_fjLj256ELj1ELj4ELj1ELj16ENS_18Kernel_traits_baseILj256EfS2_fS2_fjLj128EEEEELb1ELb1ELb0ELb0EEEvNS_9FwdParamsE:
        /* <DEDUP_REMOVED lines=55> */
.L_x_3874:
[----:B------:R-:W-:Y:S05]  /*0370*/  BSYNC.RECONVERGENT B0 ;  /* 0x0000000000007941 */ /* 0x000fea0003800200 */
.L_x_3873:
        /* <DEDUP_REMOVED lines=90> */
.L_x_3921:
        /* <DEDUP_REMOVED lines=38> */
.L_x_3880:
        /* <DEDUP_REMOVED lines=13> */
.L_x_3882:
[----:B------:R-:W-:Y:S05]  /*0c50*/  BSYNC.RECONVERGENT B3 ;  /* 0x0000000000037941 */ /* 0x000fea0003800200 */
.L_x_3881:
        /* <DEDUP_REMOVED lines=42> */
.L_x_3879:
[----:B------:R-:W-:Y:S05]  /*0f00*/  BSYNC.RECONVERGENT B2 ;  /* 0x0000000000027941 */ /* 0x000fea0003800200 */
.L_x_3878:
        /* <DEDUP_REMOVED lines=8> */
[----:B------:R-:W-:-:S04]  /*0f90*/  FMUL.FTZ R50, R50, R49 ;  /* 0x0000003132327220 */ /* 0x000fc80000410000 */
[----:B0-----:R-:W-:Y:S01]  /*0fa0*/  FMUL.FTZ R50, R50, R61 ;  /* 0x0000003d32327220 */ /* 0x001fe20000410000 */
[----:B-1----:R-:W-:-:S04]  /*0fb0*/  FSETP.GTU.FTZ.AND P2, PT, R41, R62, PT ;  /* 0x0000003e2900720b */ /* 0x002fc80003f5c000 */
[----:B------:R-:W-:Y:S02]  /*0fc0*/  P2R R60, PR, RZ, 0x4 ;  /* 0x00000004ff3c7803 */ /* 0x000fe40000000000 */
[----:B------:R-:W-:Y:S01]  /*0fd0*/  FSEL R41, R50, RZ, !P2 ;  /* 0x000000ff32297208 */ /* 0x000fe20005000000 */
[----:B------:R-:W-:Y:S01]  /*0fe0*/  IMAD.MOV.U32 R50, RZ, RZ, 0x2 ;  /* 0x00000002ff327424 */ /* 0x000fe200078e00ff */
        /* <DEDUP_REMOVED lines=13> */
.L_x_3885:
        /* <DEDUP_REMOVED lines=13> */
.L_x_3887:
[----:B------:R-:W-:Y:S05]  /*1190*/  BSYNC.RECONVERGENT B3 ;  /* 0x0000000000037941 */ /* 0x000fea0003800200 */
.L_x_3886:
        /* <DEDUP_REMOVED lines=42> */
.L_x_3884:
[----:B------:R-:W-:Y:S05]  /*1440*/  BSYNC.RECONVERGENT B2 ;  /* 0x0000000000027941 */ /* 0x000fea0003800200 */
.L_x_3883:
[----:B------:R-:W-:Y:S01]  /*1450*/  I2FP.F32.U32 R42, R41 ;  /* 0x00000029002a7245 */ /* 0x000fe20000201000 */
[----:B------:R-:W-:Y:S01]  /*1460*/  IMAD.U32 R44, R44, 0x10000, RZ ;  /* 0x000100002c2c7824 */ /* 0x000fe200078e00ff */
[----:B------:R-:W-:Y:S01]  /*1470*/  BSSY.RECONVERGENT B2, `(.L_x_3888) ;  /* 0x000004d000027945 */ /* 0x000fe20003800200 */
[----:B------:R-:W-:Y:S01]  /*1480*/  MOV R51, 0x2 ;  /* 0x0000000200337802 */ /* 0x000fe20000000f00 */
[----:B------:R-:W-:Y:S02]  /*1490*/  IMAD.MOV.U32 R43, RZ, RZ, R54 ;  /* 0x000000ffff2b7224 */ /* 0x000fe400078e0036 */
[----:B------:R-:W-:Y:S01]  /*14a0*/  FFMA.FTZ R41, R42, R63, 1.1641532182693481445e-10 ;  /* 0x2f0000002a297423 */ /* 0x000fe2000001003f */
[----:B------:R-:W-:-:S04]  /*14b0*/  FMUL.FTZ R44, R44, R49 ;  /* 0x000000312c2c7220 */ /* 0x000fc80000410000 */
        /* <DEDUP_REMOVED lines=16> */
.L_x_3890:
        /* <DEDUP_REMOVED lines=13> */
.L_x_3892:
[----:B------:R-:W-:Y:S05]  /*1690*/  BSYNC.RECONVERGENT B3 ;  /* 0x0000000000037941 */ /* 0x000fea0003800200 */
.L_x_3891:
        /* <DEDUP_REMOVED lines=42> */
.L_x_3889:
[----:B------:R-:W-:Y:S05]  /*1940*/  BSYNC.RECONVERGENT B2 ;  /* 0x0000000000027941 */ /* 0x000fea0003800200 */
.L_x_3888:
[----:B------:R-:W-:Y:S01]  /*1950*/  I2FP.F32.U32 R42, R43 ;  /* 0x0000002b002a7245 */ /* 0x000fe20000201000 */
[----:B------:R-:W-:Y:S01]  /*1960*/  BSSY.RECONVERGENT B2, `(.L_x_3893) ;  /* 0x000004f000027945 */ /* 0x000fe20003800200 */
[----:B------:R-:W-:Y:S01]  /*1970*/  SHF.L.U32 R44, R45, 0x10, RZ ;  /* 0x000000102d2c7819 */ /* 0x000fe200000006ff */
[----:B------:R-:W-:Y:S02]  /*1980*/  IMAD.MOV.U32 R57, RZ, RZ, 0x2 ;  /* 0x00000002ff397424 */ /* 0x000fe400078e00ff */
[----:B------:R-:W-:Y:S02]  /*1990*/  FFMA.FTZ R43, R42, R63, 1.1641532182693481445e-10 ;  /* 0x2f0000002a2b7423 */ /* 0x000fe4000001003f */
[----:B------:R-:W-:-:S03]  /*19a0*/  FMUL.FTZ R44, R44, R49 ;  /* 0x000000312c2c7220 */ /* 0x000fc60000410000 */
[----:B------:R-:W-:Y:S01]  /*19b0*/  FSETP.GTU.FTZ.AND P2, PT, R43, R62, PT ;  /* 0x0000003e2b00720b */ /* 0x000fe20003f5c000 */
[----:B------:R-:W-:-:S03]  /*19c0*/  FMUL.FTZ R44, R44, R61 ;  /* 0x0000003d2c2c7220 */ /* 0x000fc60000410000 */
[----:B------:R-:W-:Y:S02]  /*19d0*/  P2R R65, PR, RZ, 0x4 ;  /* 0x00000004ff417803 */ /* 0x000fe40000000000 */
[----:B------:R-:W-:Y:S02]  /*19e0*/  FSEL R43, R44, RZ, !P2 ;  /* 0x000000ff2c2b7208 */ /* 0x000fe40005000000 */
[----:B------:R-:W-:-:S03]  /*19f0*/  ISETP.NE.AND P2, PT, R51, 0x1, PT ;  /* 0x000000013300780c */ /* 0x000fc60003f45270 */
[----:B------:R-:W-:Y:S01]  /*1a00*/  FMUL.FTZ R42, R26, R43 ;  /* 0x0000002b1a2a7220 */ /* 0x000fe20000410000 */
[----:B------:R-:W-:Y:S02]  /*1a10*/  PRMT R43, R45, 0x7632, R43 ;  /* 0x000076322d2b7816 */ /* 0x000fe4000000002b */
[----:B------:R-:W-:Y:S01]  /*1a20*/  MOV R45, R54 ;  /* 0x00000036002d7202 */ /* 0x000fe20000000f00 */
        /* <DEDUP_REMOVED lines=10> */
.L_x_3895:
        /* <DEDUP_REMOVED lines=13> */
.L_x_3897:
[----:B------:R-:W-:Y:S05]  /*1ba0*/  BSYNC.RECONVERGENT B3 ;  /* 0x0000000000037941 */ /* 0x000fea0003800200 */
.L_x_3896:
        /* <DEDUP_REMOVED lines=39> */
[----:B------:R-:W-:Y:S02]  /*1e20*/  LOP3.LUT R55, R50, UR32, R45, 0x96, !PT ;  /* 0x0000002032377c12 */ /* 0x000fe4000f8e962d */
[----:B------:R-:W-:Y:S01]  /*1e30*/  MOV R45, R0 ;  /* 0x00000000002d7202 */ /* 0x000fe20000000f00 */
[----:B------:R-:W-:-:S07]  /*1e40*/  IMAD.MOV.U32 R0, RZ, RZ, R44 ;  /* 0x000000ffff007224 */ /* 0x000fce00078e002c */
.L_x_3894:
[----:B------:R-:W-:Y:S05]  /*1e50*/  BSYNC.RECONVERGENT B2 ;  /* 0x0000000000027941 */ /* 0x000fea0003800200 */
.L_x_3893:
        /* <DEDUP_REMOVED lines=22> */
.L_x_3900:
        /* <DEDUP_REMOVED lines=13> */
.L_x_3902:
[----:B------:R-:W-:Y:S05]  /*2090*/  BSYNC.RECONVERGENT B3 ;  /* 0x0000000000037941 */ /* 0x000fea0003800200 */
.L_x_3901:
        /* <DEDUP_REMOVED lines=42> */
.L_x_3899:
[----:B------:R-:W-:Y:S05]  /*2340*/  BSYNC.RECONVERGENT B2 ;  /* 0x0000000000027941 */ /* 0x000fea0003800200 */
.L_x_3898:
        /* <DEDUP_REMOVED lines=23> */
.L_x_3905:
        /* <DEDUP_REMOVED lines=13> */
.L_x_3907:
[----:B------:R-:W-:Y:S05]  /*2590*/  BSYNC.RECONVERGENT B3 ;  /* 0x0000000000037941 */ /* 0x000fea0003800200 */
.L_x_3906:
        /* <DEDUP_REMOVED lines=42> */
.L_x_3904:
[----:B------:R-:W-:Y:S05]  /*2840*/  BSYNC.RECONVERGENT B2 ;  /* 0x0000000000027941 */ /* 0x000fea0003800200 */
.L_x_3903:
        /* <DEDUP_REMOVED lines=22> */
.L_x_3910:
        /* <DEDUP_REMOVED lines=13> */
.L_x_3912:
[----:B------:R-:W-:Y:S05]  /*2a80*/  BSYNC.RECONVERGENT B3 ;  /* 0x0000000000037941 */ /* 0x000fea0003800200 */
.L_x_3911:
        /* <DEDUP_REMOVED lines=42> */
.L_x_3909:
[----:B------:R-:W-:Y:S05]  /*2d30*/  BSYNC.RECONVERGENT B2 ;  /* 0x0000000000027941 */ /* 0x000fea0003800200 */
.L_x_3908:
        /* <DEDUP_REMOVED lines=23> */
.L_x_3915:
        /* <DEDUP_REMOVED lines=15> */
.L_x_3917:
[----:B------:R-:W-:Y:S05]  /*2fa0*/  BSYNC.RECONVERGENT B3 ;  /* 0x0000000000037941 */ /* 0x000fea0003800200 */
.L_x_3916:
        /* <DEDUP_REMOVED lines=42> */
.L_x_3914:
[----:B------:R-:W-:Y:S05]  /*3250*/  BSYNC.RECONVERGENT B2 ;  /* 0x0000000000027941 */ /* 0x000fea0003800200 */
.L_x_3913:
[----:B------:R-:W-:Y:S02]  /*3260*/  P2R R51, PR, RZ, 0x1 ;  /* 0x00000001ff337803 */ /* 0x000fe40000000000 */
[----:B------:R-:W-:Y:S02]  /*3270*/  ISETP.NE.AND P0, PT, R65, RZ, PT ;  /* 0x000000ff4100720c */ /* 0x000fe40003f05270 */
[----:B------:R-:W-:Y:S02]  /*3280*/  I2FP.F32.U32 R50, R50 ;  /* 0x0000003200327245 */ /* 0x000fe40000201000 */
[----:B------:R-:W-:Y:S02]  /*3290*/  SHF.L.U32 R58, R47, 0x10, RZ ;  /* 0x000000102f3a7819 */ /* 0x000fe400000006ff */
[----:B------:R-:W-:Y:S01]  /*32a0*/  ISETP.NE.AND P6, PT, R60, RZ, PT ;  /* 0x000000ff3c00720c */ /* 0x000fe20003fc5270 */
[----:B------:R-:W-:Y:S01]  /*32b0*/  FFMA.FTZ R63, R50, R63, 1.1641532182693481445e-10 ;  /* 0x2f000000323f7423 */ /* 0x000fe2000001003f */
[----:B------:R-:W-:-:S02]  /*32c0*/  SEL R57, RZ, 0x1000000, P2 ;  /* 0x01000000ff397807 */ /* 0x000fc40001000000 */
[----:B------:R-:W-:Y:S02]  /*32d0*/  SEL R60, RZ, 0x10000, P0 ;  /* 0x00010000ff3c7807 */ /* 0x000fe40000000000 */
[----:B------:R-:W-:Y:S01]  /*32e0*/  ISETP.NE.AND P2, PT, R64, RZ, PT ;  /* 0x000000ff4000720c */ /* 0x000fe20003f45270 */
[----:B------:R-:W-:Y:S01]  /*32f0*/  FMUL.FTZ R64, R58, R49 ;  /* 0x000000313a407220 */ /* 0x000fe20000410000 */
[----:B------:R-:W-:Y:S01]  /*3300*/  ISETP.NE.AND P0, PT, R51, RZ, PT ;  /* 0x000000ff3300720c */ /* 0x000fe20003f05270 */
[----:B------:R-:W0:Y:S01]  /*3310*/  LDC.64 R58, c[0x0][0x3b0] ;  /* 0x0000ec00ff3a7b82 */ /* 0x000e220000000a00 */
[----:B------:R-:W-:Y:S01]  /*3320*/  SEL R47, RZ, 0x100, P2 ;  /* 0x00000100ff2f7807 */ /* 0x000fe20001000000 */
[----:B------:R-:W-:Y:S01]  /*3330*/  FMUL.FTZ R64, R64, R61 ;  /* 0x0000003d40407220 */ /* 0x000fe20000410000 */
[----:B------:R-:W-:Y:S02]  /*3340*/  FSETP.GTU.FTZ.AND P2, PT, R63, R62, PT ;  /* 0x0000003e3f00720b */ /* 0x000fe40003f5c000 */
[----:B------:R-:W-:-:S02]  /*3350*/  LOP3.LUT R60, R47, R57, R60, 0xfe, !PT ;  /* 0x000000392f3c7212 */ /* 0x000fc400078efe3c */
[----:B------:R-:W-:Y:S01]  /*3360*/  SEL R47, RZ, 0x10000, P5 ;  /* 0x00010000ff2f7807 */ /* 0x000fe20002800000 */
[----:B------:R-:W1:Y:S01]  /*3370*/  LDC.64 R50, c[0x0][0x3a8] ;  /* 0x0000ea00ff327b82 */ /* 0x000e620000000a00 */
[----:B------:R-:W-:Y:S02]  /*3380*/  SEL R62, RZ, 0x100, P4 ;  /* 0x00000100ff3e7807 */ /* 0x000fe40002000000 */
[----:B------:R-:W-:Y:S02]  /*3390*/  SEL R49, RZ, 0x1000000, P2 ;  /* 0x01000000ff317807 */ /* 0x000fe40001000000 */
[----:B------:R-:W-:Y:S02]  /*33a0*/  FSEL R64, R64, RZ, !P2 ;  /* 0x000000ff40407208 */ /* 0x000fe40005000000 */
[----:B------:R-:W-:Y:S02]  /*33b0*/  LOP3.LUT R62, R62, R49, R47, 0xfe, !PT ;  /* 0x000000313e3e7212 */ /* 0x000fe400078efe2f */
[----:B------:R-:W-:Y:S01]  /*33c0*/  SEL R61, RZ, 0x1, P6 ;  /* 0x00000001ff3d7807 */ /* 0x000fe20003000000 */
[----:B------:R-:W-:Y:S01]  /*33d0*/  FMUL.FTZ R47, R31, R64 ;  /* 0x000000401f2f7220 */ /* 0x000fe20000410000 */
[----:B------:R-:W-:-:S02]  /*33e0*/  SEL R49, RZ, 0x1, P3 ;  /* 0x00000001ff317807 */ /* 0x000fc40001800000 */
[----:B------:R-:W-:Y:S01]  /*33f0*/  LOP3.LUT R60, R60, R61, RZ, 0xfc, !PT ;  /* 0x0000003d3c3c7212 */ /* 0x000fe200078efcff */
[----:B------:R-:W-:Y:S01]  /*3400*/  @P1 FADD.FTZ R47, R39, R47 ;  /* 0x0000002f272f1221 */ /* 0x000fe20000010000 */
[----:B------:R-:W-:Y:S01]  /*3410*/  LOP3.LUT R61, R62, R49, RZ, 0xfc, !PT ;  /* 0x000000313e3d7212 */ /* 0x000fe200078efcff */
[----:B0-----:R-:W-:-:S04]  /*3420*/  IMAD.WIDE.U32 R58, R48, 0x8, R58 ;  /* 0x00000008303a7825 */ /* 0x001fc800078e003a */
[----:B-1----:R-:W-:-:S05]  /*3430*/  IMAD.WIDE.U32 R50, R48, 0x20, R50 ;  /* 0x0000002030327825 */ /* 0x002fca00078e0032 */
[----:B------:R0:W-:Y:S04]  /*3440*/  STG.E.128 desc[UR8][R50.64], R40 ;  /* 0x0000002832007986 */ /* 0x0001e8000c101d08 */
[----:B------:R0:W-:Y:S04]  /*3450*/  STG.E.128 desc[UR8][R50.64+0x10], R44 ;  /* 0x0000102c32007986 */ /* 0x0001e8000c101d08 */
[----:B------:R0:W-:Y:S02]  /*3460*/  STG.E.64 desc[UR8][R58.64], R60 ;  /* 0x0000003c3a007986 */ /* 0x0001e4000c101b08 */
.L_x_3877:
[----:B------:R-:W-:Y:S05]  /*3470*/  BSYNC.RECONVERGENT B0 ;  /* 0x0000000000007941 */ /* 0x000fea0003800200 */
.L_x_3876:
        /* <DEDUP_REMOVED lines=53> */
.L_x_3933:
        /* <DEDUP_REMOVED lines=48> */
.L_x_3920:
[----:B------:R-:W-:Y:S05]  /*3ad0*/  BSYNC.RECONVERGENT B0 ;  /* 0x0000000000007941 */ /* 0x000fea0003800200 */
.L_x_3919:
[----:B01----:R-:W0:Y:S02]  /*3ae0*/  LDC.64 R48, c[0x0][0x380] ;  /* 0x0000e000ff307b82 */ /* 0x003e240000000a00 */
[----:B0-----:R-:W-:-:S05]  /*3af0*/  IMAD R5, R48, 0x4, R5 ;  /* 0x0000000430057824 */ /* 0x001fca00078e0205 */
[----:B------:R-:W-:-:S13]  /*3b00*/  ISETP.GE.AND P0, PT, R5, R49, PT ;  /* 0x000000310500720c */ /* 0x000fda0003f06270 */
[----:B------:R-:W-:Y:S05]  /*3b10*/  @!P0 BRA `(.L_x_3921) ;  /* 0xffffffcc00808947 */ /* 0x000fea000383ffff */
[----:B------:R-:W-:Y:S05]  /*3b20*/  BSYNC B1 ;  /* 0x0000000000017941 */ /* 0x000fea0003800000 */
.L_x_3875:
[----:B------:R-:W-:Y:S05]  /*3b30*/  EXIT ;  /* 0x000000000000794d */ /* 0x000fea0003800000 */
.L_x_3918:
        /* <DEDUP_REMOVED lines=8> */
.L_x_3923:
[----:B------:R-:W-:Y:S05]  /*3bc0*/  BSYNC B0 ;  /* 0x0000000000007941 */ /* 0x000fea0003800000 */
.L_x_3922:
        /* <DEDUP_REMOVED lines=9> */
.L_x_3924:
[----:B------:R-:W-:Y:S01]  /*3c60*/  IMAD.MOV.U32 R65, RZ, RZ, 0x4 ;  /* 0x00000004ff417424 */ /* 0x000fe200078e00ff */
[----:B------:R-:W-:-:S05]  /*3c70*/  MOV R58, R62 ;  /* 0x0000003e003a7202 */ /* 0x000fca0000000f00 */
[----:B------:R-:W-:-:S05]  /*3c80*/  FADD.FTZ R58, R51, R58 ;  /* 0x0000003a333a7221 */ /* 0x000fca0000010000 */
[----:B------:R-:W-:-:S07]  /*3c90*/  MOV R64, R58 ;  /* 0x0000003a00407202 */ /* 0x000fce0000000f00 */
[----:B------:R-:W-:Y:S05]  /*3ca0*/  WARPSYNC.COLLECTIVE R63, `(.L_x_3925) ;  /* 0x000000003f087348 */ /* 0x000fea0003c00000 */
[----:B------:R0:W1:Y:S02]  /*3cb0*/  SHFL.BFLY P3, R62, R64, R65, R66 ;  /* 0x0c000041403e7389 */ /* 0x0000640000060042 */
[----:B01----:R-:W-:Y:S05]  /*3cc0*/  ENDCOLLECTIVE ;  /* 0x000000000000791b */ /* 0x003fea0003800000 */
.L_x_3925:
[----:B------:R-:W-:Y:S01]  /*3cd0*/  IMAD.MOV.U32 R65, RZ, RZ, 0x8 ;  /* 0x00000008ff417424 */ /* 0x000fe200078e00ff */
[----:B------:R-:W-:-:S05]  /*3ce0*/  MOV R49, R62 ;  /* 0x0000003e00317202 */ /* 0x000fca0000000f00 */
[----:B------:R-:W-:-:S05]  /*3cf0*/  FADD.FTZ R59, R58, R49 ;  /* 0x000000313a3b7221 */ /* 0x000fca0000010000 */
[----:B------:R-:W-:-:S07]  /*3d00*/  MOV R64, R59 ;  /* 0x0000003b00407202 */ /* 0x000fce0000000f00 */
[----:B------:R-:W-:Y:S05]  /*3d10*/  WARPSYNC.COLLECTIVE R63, `(.L_x_3926) ;  /* 0x000000003f087348 */ /* 0x000fea0003c00000 */
[----:B------:R0:W1:Y:S02]  /*3d20*/  SHFL.BFLY P3, R62, R64, R65, R66 ;  /* 0x0c000041403e7389 */ /* 0x0000640000060042 */
[----:B01----:R-:W-:Y:S05]  /*3d30*/  ENDCOLLECTIVE ;  /* 0x000000000000791b */ /* 0x003fea0003800000 */
.L_x_3926:
        /* <DEDUP_REMOVED lines=8> */
.L_x_3927:
        /* <DEDUP_REMOVED lines=25> */
.L_x_3928:
[----:B------:R-:W-:Y:S02]  /*3f50*/  HFMA2 R65, -RZ, RZ, 0, 1.1920928955078125e-07 ;  /* 0x00000002ff417431 */ /* 0x000fe400000001ff */
[----:B------:R-:W-:-:S04]  /*3f60*/  IMAD.MOV.U32 R50, RZ, RZ, R62 ;  /* 0x000000ffff327224 */ /* 0x000fc800078e003e */
[----:B------:R-:W-:-:S05]  /*3f70*/  FADD.FTZ R50, R49, R50 ;  /* 0x0000003231327221 */ /* 0x000fca0000010000 */
[----:B------:R-:W-:-:S07]  /*3f80*/  MOV R64, R50 ;  /* 0x0000003200407202 */ /* 0x000fce0000000f00 */
[----:B------:R-:W-:Y:S05]  /*3f90*/  WARPSYNC.COLLECTIVE R63, `(.L_x_3929) ;  /* 0x000000003f087348 */ /* 0x000fea0003c00000 */
[----:B------:R0:W1:Y:S02]  /*3fa0*/  SHFL.BFLY P3, R62, R64, R65, R66 ;  /* 0x0c000041403e7389 */ /* 0x0000640000060042 */
[----:B01----:R-:W-:Y:S05]  /*3fb0*/  ENDCOLLECTIVE ;  /* 0x000000000000791b */ /* 0x003fea0003800000 */
.L_x_3929:
[----:B------:R-:W-:Y:S02]  /*3fc0*/  HFMA2 R65, -RZ, RZ, 0, 2.384185791015625e-07 ;  /* 0x00000004ff417431 */ /* 0x000fe400000001ff */
[----:B------:R-:W-:-:S04]  /*3fd0*/  IMAD.MOV.U32 R51, RZ, RZ, R62 ;  /* 0x000000ffff337224 */ /* 0x000fc800078e003e */
[----:B------:R-:W-:-:S05]  /*3fe0*/  FADD.FTZ R51, R50, R51 ;  /* 0x0000003332337221 */ /* 0x000fca0000010000 */
[----:B------:R-:W-:-:S07]  /*3ff0*/  MOV R64, R51 ;  /* 0x0000003300407202 */ /* 0x000fce0000000f00 */
[----:B------:R-:W-:Y:S05]  /*4000*/  WARPSYNC.COLLECTIVE R63, `(.L_x_3930) ;  /* 0x000000003f087348 */ /* 0x000fea0003c00000 */
[----:B------:R0:W1:Y:S02]  /*4010*/  SHFL.BFLY P3, R62, R64, R65, R66 ;  /* 0x0c000041403e7389 */ /* 0x0000640000060042 */
[----:B01----:R-:W-:Y:S05]  /*4020*/  ENDCOLLECTIVE ;  /* 0x000000000000791b */ /* 0x003fea0003800000 */
.L_x_3930:
[----:B------:R-:W-:Y:S02]  /*4030*/  HFMA2 R65, -RZ, RZ, 0, 4.76837158203125e-07 ;  /* 0x00000008ff417431 */ /* 0x000fe400000001ff */
[----:B------:R-:W-:-:S04]  /*4040*/  IMAD.MOV.U32 R58, RZ, RZ, R62 ;  /* 0x000000ffff3a7224 */ /* 0x000fc800078e003e */
[----:B------:R-:W-:-:S05]  /*4050*/  FADD.FTZ R58, R51, R58 ;  /* 0x0000003a333a7221 */ /* 0x000fca0000010000 */
[----:B------:R-:W-:-:S07]  /*4060*/  MOV R64, R58 ;  /* 0x0000003a00407202 */ /* 0x000fce0000000f00 */
[----:B------:R-:W-:Y:S05]  /*4070*/  WARPSYNC.COLLECTIVE R63, `(.L_x_3931) ;  /* 0x000000003f087348 */ /* 0x000fea0003c00000 */
[----:B------:R0:W1:Y:S02]  /*4080*/  SHFL.BFLY P3, R62, R64, R65, R66 ;  /* 0x0c000041403e7389 */ /* 0x0000640000060042 */
[----:B01----:R-:W-:Y:S05]  /*4090*/  ENDCOLLECTIVE ;  /* 0x000000000000791b */ /* 0x003fea0003800000 */
.L_x_3931:
[----:B------:R-:W-:Y:S02]  /*40a0*/  HFMA2 R65, -RZ, RZ, 0, 9.5367431640625e-07 ;  /* 0x00000010ff417431 */ /* 0x000fe400000001ff */
[----:B------:R-:W-:-:S04]  /*40b0*/  IMAD.MOV.U32 R59, RZ, RZ, R62 ;  /* 0x000000ffff3b7224 */ /* 0x000fc800078e003e */
[----:B------:R-:W-:-:S05]  /*40c0*/  FADD.FTZ R59, R58, R59 ;  /* 0x0000003b3a3b7221 */ /* 0x000fca0000010000 */
[----:B------:R-:W-:-:S07]  /*40d0*/  MOV R64, R59 ;  /* 0x0000003b00407202 */ /* 0x000fce0000000f00 */
[----:B------:R-:W-:Y:S05]  /*40e0*/  WARPSYNC.COLLECTIVE R63, `(.L_x_3932) ;  /* 0x000000003f087348 */ /* 0x000fea0003c00000 */
[----:B------:R0:W1:Y:S02]  /*40f0*/  SHFL.BFLY P3, R62, R64, R65, R66 ;  /* 0x0c000041403e7389 */ /* 0x0000640000060042 */
[----:B01----:R-:W-:Y:S05]  /*4100*/  ENDCOLLECTIVE ;  /* 0x000000000000791b */ /* 0x003fea0003800000 */
.L_x_3932:
[----:B------:R-:W-:Y:S05]  /*4110*/  BRA `(.L_x_3933) ;  /* 0xfffffff400ac7947 */ /* 0x000fea000383ffff */
.L_x_3934:
        /* <DEDUP_REMOVED lines=14> */
.L_x_9111:


//--------------------- .text._ZN10layer_norm13ln_fwd_kernelINS_13Kernel_traitsIf13__nv_bfloat16fS2_fjLj256ELj1ELj4ELj1ELj16ENS_18Kernel_traits_baseILj256EfS2_fS2_fjLj128EEEEELb1ELb1ELb0ELb1EEEvNS_9FwdParamsE --------------------------
	.section	.text._ZN10layer_norm13ln_fwd_kernelINS_13Kernel_traitsIf13__nv_bfloat16fS2_fjLj256ELj1ELj4ELj1ELj16ENS_18Kernel_traits_baseILj256EfS2_fS2_fjLj128EEEEELb1ELb1ELb0ELb1EEEvNS_9FwdParamsE,"ax",@progbits
	.align	128
        .global         _ZN10layer_norm13ln_fwd_kernelINS_13Kernel_traitsIf13__nv_bfloat16fS2_fjLj256ELj1ELj4ELj1ELj16ENS_18Kernel_traits_baseILj256EfS2_fS2_fjLj128EEEEELb1ELb1ELb0ELb1EEEvNS_9FwdParamsE
        .type           _ZN10layer_norm13ln_fwd_kernelINS_13Kernel_traitsIf13__nv_bfloat16fS2_fjLj256ELj1ELj4ELj1ELj16ENS_18Kernel_traits_baseILj256EfS2_fS2_fjLj128EEEEELb1ELb1ELb0ELb1EEEvNS_9FwdParamsE,@function
        .size           _ZN10layer_norm13ln_fwd_kernelINS_13Kernel_traitsIf13__nv_bfloat16fS2_fjLj256ELj1ELj4ELj1ELj16ENS_18Kernel_traits_baseILj256EfS2_fS2_fjLj128EEEEELb1ELb1ELb0ELb1EEEvNS_9FwdParamsE,(.L_x_9112 - _ZN10layer_norm13ln_fwd_kernelINS_13Kernel_traitsIf13__nv_bfloat16fS2_fjLj256ELj1ELj4ELj1ELj16ENS_18Kernel_traits_baseILj256EfS2_fS2_fjLj128EEEEELb1ELb1ELb0ELb1EEEvNS_9FwdParamsE)
        .other          _ZN10layer_norm13ln_fwd_kernelINS_13Kernel_traitsIf13__nv_bfloat16fS2_fjLj256ELj1ELj4ELj1ELj16ENS_18Kernel_traits_baseILj256EfS2_fS2_fjLj128EEEEELb1ELb1ELb0ELb1EEEvNS_9FwdParamsE,@"STO_CUDA_ENTRY STV_DEFAULT"
_ZN10layer_norm13ln_fwd_kernelINS_13Kernel_traitsIf13__nv_bfloat16fS2_fjLj256ELj1ELj4ELj1ELj16ENS_18Kernel_traits_baseILj256EfS2_fS2_fjLj128EEEEELb1ELb1ELb0ELb1EEEvNS_9FwdParamsE:
.text._ZN10layer_norm13ln_fwd_kernelINS_13Kernel_traitsIf13__nv_bfloat16fS2_fjLj256ELj1ELj4ELj1ELj16ENS_18Kernel_traits_baseILj256EfS2_fS2_fjLj128EEEEELb1ELb1ELb0ELb1EEEvNS_9FwdParamsE:
        /* <DEDUP_REMOVED lines=18> */
[----:B----4-:R-:W-:Y:S02]  /*0120*/  @P1 MOV R4, R0 ;  /* 0x0000000000041202 */ /* 0x010fe40000000f00 */
[----:B0-----:R-:W-:-:S04]  /*0130*/  ISETP.NE.U32.AND P0, PT, RZ, UR4, PT ;  /* 0x00000004ff007c0c */ /* 0x001fc8000bf05070 */
[----:B------:R-:W-:-:S13]  /*0140*/  ISETP.NE.AND.EX P0, PT, RZ, UR5, PT, P0 ;  /* 0x00000005ff007c0c */ /* 0x000fda000bf05300 */
[----:B------:R-:W0:Y:S01]  /*0150*/  @P0 LDC.64 R8, c[0x0][0x438] ;  /* 0x00010e00ff080b82 */ /* 0x000e220000000a00 */
[----:B---3--:R-:W-:-:S05]  /*0160*/  @P1 IMAD.MOV.U32 R5, RZ, RZ, R13 ;  /* 0x000000ffff051224 */ /* 0x008fca00078e000d */
[----:B------:R1:W5:Y:S02]  /*0170*/  @P1 LDG.E.64 R6, desc[UR8][R4.64] ;  /* 0x0000000804061981 */ /* 0x000364000c1e1b00 */
[----:B------:R-:W3:Y:S08]  /*0180*/  S2UR UR5, SR_CTAID.X ;  /* 0x00000000000579c3 */ /* 0x000ef00000002500 */
[----:B------:R-:W4:Y:S01]  /*0190*/  LDC R11, c[0x0][0x360] ;  /* 0x0000d800ff0b7b82 */ /* 0x000f220000000800 */
[----:B-1----:R-:W-:Y:S01]  /*01a0*/  SHF.R.U32.HI R4, RZ, 0x5, R10 ;  /* 0x00000005ff047819 */ /* 0x002fe2000001160a */
[----:B0-----:R-:W-:-:S05]  /*01b0*/  @P0 IMAD.WIDE.U32 R8, R12, 0x20, R8 ;  /* 0x000000200c080825 */ /* 0x001fca00078e0008 */
[----:B------:R0:W5:Y:S01]  /*01c0*/  @P0 LDG.E.128 R36, desc[UR8][R8.64] ;  /* 0x0000000808240981 */ /* 0x000162000c1e1d00 */
[----:B---3--:R-:W-:-:S03]  /*01d0*/  USHF.L.U32 UR4, UR5, 0x2, URZ ;  /* 0x0000000205047899 */ /* 0x008fc600080006ff */
[----:B------:R0:W5:Y:S03]  /*01e0*/  @P0 LDG.E.128 R32, desc[UR8][R8.64+0x10] ;  /* 0x0000100808200981 */ /* 0x000166000c1e1d00 */
[----:B------:R-:W-:Y:S01]  /*01f0*/  LOP3.LUT R4, R4, UR4, RZ, 0xfc, !PT ;  /* 0x0000000404047c12 */ /* 0x000fe2000f8efcff */
[----:B----4-:R-:W-:-:S03]  /*0200*/  IMAD R5, R11, UR5, R10 ;  /* 0x000000050b057c24 */ /* 0x010fc6000f8e020a */
[----:B------:R-:W-:Y:S02]  /*0210*/  ISETP.GE.AND P2, PT, R4, UR10, PT ;  /* 0x0000000a04007c0c */ /* 0x000fe4000bf46270 */
[----:B--2---:R-:W-:Y:S02]  /*0220*/  @P1 R2UR UR6, R2 ;  /* 0x00000000020612ca */ /* 0x004fe400000e0000 */
[----:B------:R-:W-:-:S09]  /*0230*/  @P1 R2UR UR7, R3 ;  /* 0x00000000030712ca */ /* 0x000fd200000e0000 */
[----:B0-----:R-:W-:Y:S06]  /*0240*/  @P2 EXIT ;  /* 0x000000000000294d */ /* 0x001fec0003800000 */
[----:B------:R-:W0:Y:S08]  /*0250*/  @P1 LDC R11, c[0x0][0x460] ;  /* 0x00011800ff0b1b82 */ /* 0x000e300000000800 */
[----:B------:R-:W1:Y:S08]  /*0260*/  LDC.64 R8, c[0x0][0x3e8] ;  /* 0x0000fa00ff087b82 */ /* 0x000e700000000a00 */
[----:B------:R-:W2:Y:S01]  /*0270*/  LDC.64 R2, c[0x0][0x3d0] ;  /* 0x0000f400ff027b82 */ /* 0x000ea20000000a00 */
[----:B------:R-:W-:Y:S01]  /*0280*/  IMAD.HI.U32 R10, R5, -0x326172a9, RZ ;  /* 0xcd9e8d57050a7827 */ /* 0x000fe200078e00ff */
[----:B------:R-:W-:-:S02]  /*0290*/  UIADD3 UR17, UPT, UPT, UR7, -0x4498517b, URZ ;  /* 0xbb67ae8507117890 */ /* 0x000fc4000fffe0ff */
[----:B------:R-:W-:Y:S02]  /*02a0*/  UIADD3 UR16, UPT, UPT, UR6, -0x61c88647, URZ ;  /* 0x9e3779b906107890 */ /* 0x000fe4000fffe0ff */
[----:B------:R-:W-:Y:S01]  /*02b0*/  UIADD3 UR18, UPT, UPT, UR6, 0x3c6ef372, URZ ;  /* 0x3c6ef37206127890 */ /* 0x000fe2000fffe0ff */
[----:B0----5:R-:W-:Y:S01]  /*02c0*/  @P1 IADD3 R0, P0, PT, R6, R11, RZ ;  /* 0x0000000b06001210 */ /* 0x021fe20007f1e0ff */
[----:B------:R-:W-:Y:S02]  /*02d0*/  UIADD3 UR19, UPT, UPT, UR7, 0x76cf5d0a, URZ ;  /* 0x76cf5d0a07137890 */ /* 0x000fe4000fffe0ff */
[----:B------:R-:W-:Y:S01]  /*02e0*/  UIADD3 UR21, UPT, UPT, UR7, 0x32370b8f, URZ ;  /* 0x32370b8f07157890 */ /* 0x000fe2000fffe0ff */
[----:B------:R-:W-:Y:S01]  /*02f0*/  @P1 IADD3.X R13, PT, PT, RZ, R7, RZ, P0, !PT ;  /* 0x00000007ff0d1210 */ /* 0x000fe200007fe4ff */
[----:B------:R-:W-:Y:S02]  /*0300*/  UIADD3 UR20, UPT, UPT, UR6, -0x255992d5, URZ ;  /* 0xdaa66d2b06147890 */ /* 0x000fe4000fffe0ff */
[----:B------:R-:W-:Y:S01]  /*0310*/  UIADD3 UR22, UPT, UPT, UR6, 0x78dde6e4, URZ ;  /* 0x78dde6e406167890 */ /* 0x000fe2000fffe0ff */
[----:B------:R-:W-:Y:S01]  /*0320*/  SHF.R.U64 R6, R0, 0x2, R13 ;  /* 0x0000000200067819 */ /* 0x000fe2000000120d */
[----:B-1----:R-:W-:Y:S01]  /*0330*/  IMAD.WIDE.U32 R8, R12, 0x20, R8 ;  /* 0x000000200c087825 */ /* 0x002fe200078e0008 */
[----:B------:R-:W-:Y:S01]  /*0340*/  SHF.R.U32.HI R7, RZ, 0x2, R13 ;  /* 0x00000002ff077819 */ /* 0x000fe2000001160d */
[----:B------:R-:W-:-:S02]  /*0350*/  UIADD3 UR23, UPT, UPT, UR7, -0x126145ec, URZ ;  /* 0xed9eba1407177890 */ /* 0x000fc4000fffe0ff */
[----:B------:R-:W-:Y:S01]  /*0360*/  IMAD.HI.U32 R11, R6, -0x2daee0ad, RZ ;  /* 0xd2511f53060b7827 */ /* 0x000fe200078e00ff */
[----:B------:R-:W-:Y:S01]  /*0370*/  LOP3.LUT R10, R7, UR6, R10, 0x96, !PT ;  /* 0x00000006070a7c12 */ /* 0x000fe2000f8e960a */
[----:B------:R-:W5:Y:S01]  /*0380*/  LDG.E.128 R24, desc[UR8][R8.64] ;  /* 0x0000000808187981 */ /* 0x000f62000c1e1d00 */
[----:B------:R-:W-:Y:S01]  /*0390*/  UIADD3 UR25, UPT, UPT, UR7, -0x56f99767, URZ ;  /* 0xa906689907197890 */ /* 0x000fe2000fffe0ff */
[----:B--2---:R-:W-:Y:S01]  /*03a0*/  IMAD.WIDE.U32 R2, R12, 0x20, R2 ;  /* 0x000000200c027825 */ /* 0x004fe200078e0002 */
[----:B------:R-:W-:Y:S01]  /*03b0*/  LOP3.LUT R11, R11, UR7, RZ, 0x3c, !PT ;  /* 0x000000070b0b7c12 */ /* 0x000fe2000f8e3cff */
[----:B------:R0:W5:Y:S01]  /*03c0*/  LDG.E.128 R20, desc[UR8][R8.64+0x10] ;  /* 0x0000100808147981 */ /* 0x000162000c1e1d00 */
[----:B------:R-:W-:Y:S02]  /*03d0*/  UIADD3 UR24, UPT, UPT, UR6, 0x1715609d, URZ ;  /* 0x1715609d06187890 */ /* 0x000fe4000fffe0ff */
[----:B------:R-:W-:Y:S01]  /*03e0*/  UIADD3 UR26, UPT, UPT, UR6, -0x4ab325aa, URZ ;  /* 0xb54cda56061a7890 */ /* 0x000fe2000fffe0ff */
[----:B------:R-:W5:Y:S01]  /*03f0*/  LDG.E.128 R56, desc[UR8][R2.64] ;  /* 0x0000000802387981 */ /* 0x000f62000c1e1d00 */
[----:B------:R-:W-:-:S02]  /*0400*/  UIADD3 UR27, UPT, UPT, UR7, 0x646e171e, URZ ;  /* 0x646e171e071b7890 */ /* 0x000fc4000fffe0ff */
[----:B------:R-:W-:Y:S01]  /*0410*/  UIADD3 UR29, UPT, UPT, UR7, 0x1fd5c5a3, URZ ;  /* 0x1fd5c5a3071d7890 */ /* 0x000fe2000fffe0ff */
[----:B------:R1:W5:Y:S01]  /*0420*/  LDG.E.128 R28, desc[UR8][R2.64+0x10] ;  /* 0x00001008021c7981 */ /* 0x000362000c1e1d00 */
[----:B------:R-:W-:Y:S01]  /*0430*/  UIADD3 UR28, UPT, UPT, UR6, 0x5384540f, URZ ;  /* 0x5384540f061c7890 */ /* 0x000fe2000fffe0ff */
[----:B0-----:R-:W-:Y:S01]  /*0440*/  IMAD R9, R6, -0x2daee0ad, RZ ;  /* 0xd2511f5306097824 */ /* 0x001fe200078e02ff */
[----:B------:R-:W0:Y:S01]  /*0450*/  LDCU.64 UR10, c[0x0][0x3e0] ;  /* 0x00007c00ff0a77ac */ /* 0x000e220008000a00 */
[----:B------:R-:W-:Y:S01]  /*0460*/  IMAD.HI.U32 R8, R10, -0x2daee0ad, RZ ;  /* 0xd2511f530a087827 */ /* 0x000fe200078e00ff */
[----:B------:R-:W-:Y:S02]  /*0470*/  UIADD3 UR30, UPT, UPT, UR6, -0xe443238, URZ ;  /* 0xf1bbcdc8061e7890 */ /* 0x000fe4000fffe0ff */
[----:B------:R-:W-:Y:S01]  /*0480*/  UIADD3 UR31, UPT, UPT, UR7, -0x24c28bd8, URZ ;  /* 0xdb3d7428071f7890 */ /* 0x000fe2000fffe0ff */
[----:B-1----:R-:W-:Y:S01]  /*0490*/  IMAD R3, R5, -0x326172a9, RZ ;  /* 0xcd9e8d5705037824 */ /* 0x002fe200078e02ff */
[----:B------:R-:W1:Y:S01]  /*04a0*/  LDCU.U8 UR4, c[0x0][0x410] ;  /* 0x00008200ff0477ac */ /* 0x000e620008000000 */
[----:B------:R-:W-:Y:S01]  /*04b0*/  IMAD.HI.U32 R2, R11, -0x326172a9, RZ ;  /* 0xcd9e8d570b027827 */ /* 0x000fe200078e00ff */
[----:B------:R-:W-:Y:S01]  /*04c0*/  LOP3.LUT R8, R9, UR17, R8, 0x96, !PT ;  /* 0x0000001109087c12 */ /* 0x000fe2000f8e9608 */
[----:B------:R-:W-:-:S03]  /*04d0*/  UIADD3 UR33, UPT, UPT, UR7, -0x695add53, URZ ;  /* 0x96a522ad07217890 */ /* 0x000fc6000fffe0ff */
[----:B------:R-:W-:Y:S01]  /*04e0*/  LOP3.LUT R2, R3, UR16, R2, 0x96, !PT ;  /* 0x0000001003027c12 */ /* 0x000fe2000f8e9602 */
[----:B------:R-:W-:Y:S01]  /*04f0*/  IMAD R12, R11, -0x326172a9, RZ ;  /* 0xcd9e8d570b0c7824 */ /* 0x000fe200078e02ff */
[----:B------:R-:W-:Y:S01]  /*0500*/  UIADD3 UR32, UPT, UPT, UR6, -0x700cb87f, URZ ;  /* 0x8ff3478106207890 */ /* 0x000fe2000fffe0ff */
[----:B------:R-:W-:Y:S01]  /*0510*/  IMAD.HI.U32 R3, R8, -0x326172a9, RZ ;  /* 0xcd9e8d5708037827 */ /* 0x000fe200078e00ff */
[----:B------:R-:W2:Y:S03]  /*0520*/  LDCU UR14, c[0x0][0x388] ;  /* 0x00007100ff0e77ac */ /* 0x000ea60008000800 */
[----:B------:R-:W-:Y:S01]  /*0530*/  IMAD R10, R10, -0x2daee0ad, RZ ;  /* 0xd2511f530a0a7824 */ /* 0x000fe200078e02ff */
[----:B------:R-:W3:Y:S01]  /*0540*/  LDCU UR15, c[0x0][0x448] ;  /* 0x00008900ff0f77ac */ /* 0x000ee20008000800 */
[----:B------:R-:W-:Y:S01]  /*0550*/  IMAD.HI.U32 R9, R2, -0x2daee0ad, RZ ;  /* 0xd2511f5302097827 */ /* 0x000fe200078e00ff */
[----:B------:R-:W-:Y:S01]  /*0560*/  LOP3.LUT R3, R12, UR18, R3, 0x96, !PT ;  /* 0x000000120c037c12 */ /* 0x000fe2000f8e9603 */
[----:B------:R-:W4:Y:S03]  /*0570*/  LDCU.64 UR12, c[0x0][0x3a0] ;  /* 0x00007400ff0c77ac */ /* 0x000f260008000a00 */
[----:B------:R-:W-:Y:S01]  /*0580*/  LOP3.LUT R9, R10, UR19, R9, 0x96, !PT ;  /* 0x000000130a097c12 */ /* 0x000fe2000f8e9609 */
[----:B------:R-:W-:-:S02]  /*0590*/  IMAD R13, R2, -0x2daee0ad, RZ ;  /* 0xd2511f53020d7824 */ /* 0x000fc400078e02ff */
        /* <DEDUP_REMOVED lines=39> */
[----:B------:R-:W-:Y:S01]  /*0810*/  BSSY B0, `(.L_x_3935) ;  /* 0x0000326000007945 */ /* 0x000fe20003800000 */
[----:B0-----:R-:W-:Y:S01]  /*0820*/  UISETP.NE.U32.AND UP0, UPT, UR10, URZ, UPT ;  /* 0x000000ff0a00728c */ /* 0x001fe2000bf05070 */
[----:B------:R-:W-:Y:S01]  /*0830*/  LOP3.LUT R3, R2, UR33, R3, 0x96, !PT ;  /* 0x0000002102037c12 */ /* 0x000fe2000f8e9603 */
[----:B------:R-:W-:Y:S01]  /*0840*/  IMAD.MOV.U32 R44, RZ, RZ, RZ ;  /* 0x000000ffff2c7224 */ /* 0x000fe200078e00ff */
[----:B------:R-:W-:Y:S01]  /*0850*/  LOP3.LUT R47, R0, 0x3, RZ, 0xc0, !PT ;  /* 0x00000003002f7812 */ /* 0x000fe200078ec0ff */
[----:B------:R-:W-:Y:S01]  /*0860*/  IMAD R45, R8, -0x2daee0ad, RZ ;  /* 0xd2511f53082d7824 */ /* 0x000fe200078e02ff */
[----:B------:R-:W-:Y:S01]  /*0870*/  LOP3.LUT R2, R12, UR32, R9, 0x96, !PT ;  /* 0x000000200c027c12 */ /* 0x000fe2000f8e9609 */
[----:B------:R-:W-:Y:S01]  /*0880*/  IMAD R0, R10, -0x326172a9, RZ ;  /* 0xcd9e8d570a007824 */ /* 0x000fe200078e02ff */
[----:B------:R-:W-:-:S02]  /*0890*/  UISETP.NE.AND.EX UP0, UPT, UR11, URZ, UPT, UP0 ;  /* 0x000000ff0b00728c */ /* 0x000fc4000bf05300 */
[----:B-1234-:R-:W-:-:S11]  /*08a0*/  UISETP.NE.AND UP1, UPT, UR4, URZ, UPT ;  /* 0x000000ff0400728c */ /* 0x01efd6000bf25270 */
.L_x_3977:
[----:B------:R-:W-:Y:S01]  /*08b0*/  ISETP.NE.U32.AND P0, PT, RZ, UR12, PT ;  /* 0x0000000cff007c0c */ /* 0x000fe2000bf05070 */
[----:B0-----:R-:W0:Y:S01]  /*08c0*/  S2R R42, SR_TID.X ;  /* 0x00000000002a7919 */ /* 0x001e220000002100 */
[----:B------:R-:W1:Y:S01]  /*08d0*/  LDC.64 R10, c[0x0][0x390] ;  /* 0x0000e400ff0a7b82 */ /* 0x000e620000000a00 */
[----:B------:R-:W2:Y:S01]  /*08e0*/  @UP0 LDCU.64 UR4, c[0x0][0x3e0] ;  /* 0x00007c00ff0407ac */ /* 0x000ea20008000a00 */
[----:B------:R-:W-:Y:S01]  /*08f0*/  ISETP.NE.AND.EX P0, PT, RZ, UR13, PT, P0 ;  /* 0x0000000dff007c0c */ /* 0x000fe2000bf05300 */
[----:B------:R-:W-:Y:S01]  /*0900*/  IMAD R40, R4, UR14, RZ ;  /* 0x0000000e04287c24 */ /* 0x000fe2000f8e02ff */
[----:B------:R-:W-:Y:S01]  /*0910*/  PLOP3.LUT P1, PT, PT, PT, UP0, 0x80, 0x8 ;  /* 0x000000000008781c */ /* 0x000fe20003f2f008 */
[----:B------:R-:W-:Y:S01]  /*0920*/  HFMA2 R43, -RZ, RZ, 0, 1.1920928955078125e-07 ;  /* 0x00000002ff2b7431 */ /* 0x000fe200000001ff */
[----:B------:R-:W-:Y:S02]  /*0930*/  PLOP3.LUT P2, PT, PT, PT, UP0, 0x80, 0x8 ;  /* 0x000000000008781c */ /* 0x000fe40003f4f008 */
[----:B------:R-:W-:-:S04]  /*0940*/  SHF.R.S32.HI R41, RZ, 0x1f, R40 ;  /* 0x0000001fff297819 */ /* 0x000fc80000011428 */
[----:B------:R-:W-:-:S03]  /*0950*/  LEA.HI R46, R41, R40, RZ, 0x3 ;  /* 0x00000028292e7211 */ /* 0x000fc600078f18ff */
[----:B------:R-:W3:Y:S02]  /*0960*/  @P0 LDC.64 R8, c[0x0][0x3a0] ;  /* 0x0000e800ff080b82 */ /* 0x000ee40000000a00 */
[----:B--2---:R-:W-:-:S05]  /*0970*/  @P1 IMAD.WIDE R40, R4, R43, UR4 ;  /* 0x0000000404281e25 */ /* 0x004fca000f8e022b */
[----:B------:R-:W2:Y:S01]  /*0980*/  @P2 LDG.E.U16 R49, desc[UR8][R40.64] ;  /* 0x0000000828312981 */ /* 0x000ea2000c1e1500 */
[----:B0-----:R-:W-:-:S04]  /*0990*/  LOP3.LUT R42, R42, 0x1f, RZ, 0xc0, !PT ;  /* 0x0000001f2a2a7812 */ /* 0x001fc800078ec0ff */
[----:B------:R-:W-:-:S05]  /*09a0*/  LEA.HI.SX32 R46, R46, R42, 0x1d ;  /* 0x0000002a2e2e7211 */ /* 0x000fca00078feaff */
[----:B---3--:R-:W-:-:S04]  /*09b0*/  @P0 IMAD.WIDE.U32 R8, R46, 0x20, R8 ;  /* 0x000000202e080825 */ /* 0x008fc800078e0008 */
[----:B-1----:R-:W-:Y:S01]  /*09c0*/  IMAD.WIDE.U32 R10, R46, 0x10, R10 ;  /* 0x000000102e0a7825 */ /* 0x002fe200078e000a */
[----:B-----5:R0:W5:Y:S04]  /*09d0*/  @P0 LDG.E.128 R16, desc[UR8][R8.64] ;  /* 0x0000000808100981 */ /* 0x020168000c1e1d00 */
[----:B------:R0:W5:Y:S04]  /*09e0*/  @P0 LDG.E.128 R12, desc[UR8][R8.64+0x10] ;  /* 0x00001008080c0981 */ /* 0x000168000c1e1d00 */
[----:B------:R0:W5:Y:S01]  /*09f0*/  LDG.E.128 R40, desc[UR8][R10.64] ;  /* 0x000000080a287981 */ /* 0x000162000c1e1d00 */
[----:B------:R-:W-:-:S02]  /*0a00*/  ISETP.NE.AND P1, PT, R47, 0x1, PT ;  /* 0x000000012f00780c */ /* 0x000fc40003f25270 */
[----:B------:R-:W-:Y:S01]  /*0a10*/  PLOP3.LUT P2, PT, PT, PT, UP0, 0x80, 0x8 ;  /* 0x000000000008781c */ /* 0x000fe20003f4f008 */
[----:B------:R-:W-:Y:S01]  /*0a20*/  BSSY.RECONVERGENT B1, `(.L_x_3936) ;  /* 0x0000047000017945 */ /* 0x000fe20003800200 */
[----:B------:R-:W-:Y:S01]  /*0a30*/  IMAD.MOV.U32 R48, RZ, RZ, 0x3f800000 ;  /* 0x3f800000ff307424 */ /* 0x000fe200078e00ff */
[----:B------:R-:W-:-:S10]  /*0a40*/  MOV R50, R0 ;  /* 0x0000000000327202 */ /* 0x000fd40000000f00 */
[----:B--2---:R-:W-:Y:S01]  /*0a50*/  @P2 SHF.L.U32 R48, R49, 0x10, RZ ;  /* 0x0000001031302819 */ /* 0x004fe200000006ff */
        /* <DEDUP_REMOVED lines=10> */
.L_x_3938:
        /* <DEDUP_REMOVED lines=13> */
.L_x_3940:
[----:B------:R-:W-:Y:S05]  /*0bd0*/  BSYNC.RECONVERGENT B2 ;  /* 0x0000000000027941 */ /* 0x000fea0003800200 */
.L_x_3939:
        /* <DEDUP_REMOVED lines=43> */
.L_x_3937:
[----:B------:R-:W-:Y:S05]  /*0e90*/  BSYNC.RECONVERGENT B1 ;  /* 0x0000000000017941 */ /* 0x000fea0003800200 */
.L_x_3936:
[----:B------:R-:W0:Y:S01]  /*0ea0*/  LDC R55, c[0x0][0x408] ;  /* 0x00010200ff377b82 */ /* 0x000e220000000800 */
[----:B------:R-:W-:Y:S01]  /*0eb0*/  HFMA2 R61, -RZ, RZ, 0.1171875, 0 ;  /* 0x2f800000ff3d7431 */ /* 0x000fe200000001ff */
[----:B------:R-:W-:Y:S01]  /*0ec0*/  I2FP.F32.U32 R8, R50 ;  /* 0x0000003200087245 */ /* 0x000fe20000201000 */
[----:B-----5:R-:W-:Y:S01]  /*0ed0*/  IMAD.U32 R9, R40, 0x10000, RZ ;  /* 0x0001000028097824 */ /* 0x020fe200078e00ff */
[----:B------:R-:W-:Y:S04]  /*0ee0*/  BSSY.RECONVERGENT B1, `(.L_x_3941) ;  /* 0x0000050000017945 */ /* 0x000fe80003800200 */
[----:B------:R-:W1:Y:S01]  /*0ef0*/  LDC R60, c[0x0][0x404] ;  /* 0x00010100ff3c7b82 */ /* 0x000e620000000800 */
[----:B------:R-:W-:Y:S01]  /*0f00*/  FFMA.FTZ R11, R8, R61, 1.1641532182693481445e-10 ;  /* 0x2f000000080b7423 */ /* 0x000fe2000001003d */
[----:B------:R-:W-:-:S04]  /*0f10*/  FMUL.FTZ R8, R9, R48 ;  /* 0x0000003009087220 */ /* 0x000fc80000410000 */
[----:B0-----:R-:W-:Y:S01]  /*0f20*/  FMUL.FTZ R8, R8, R55 ;  /* 0x0000003708087220 */ /* 0x001fe20000410000 */
[----:B-1----:R-:W-:Y:S01]  /*0f30*/  FSETP.GTU.FTZ.AND P1, PT, R11, R60, PT ;  /* 0x0000003c0b00720b */ /* 0x002fe20003f3c000 */
[----:B------:R-:W-:-:S03]  /*0f40*/  IMAD.MOV.U32 R11, RZ, RZ, R0 ;  /* 0x000000ffff0b7224 */ /* 0x000fc600078e0000 */
[----:B------:R-:W-:Y:S02]  /*0f50*/  P2R R54, PR, RZ, 0x2 ;  /* 0x00000002ff367803 */ /* 0x000fe40000000000 */
[----:B------:R-:W-:Y:S02]  /*0f60*/  FSEL R9, R8, RZ, !P1 ;  /* 0x000000ff08097208 */ /* 0x000fe40004800000 */
[----:B------:R-:W-:-:S03]  /*0f70*/  ISETP.NE.AND P1, PT, R49, 0x1, PT ;  /* 0x000000013100780c */ /* 0x000fc60003f25270 */
[----:B------:R-:W-:Y:S01]  /*0f80*/  FMUL.FTZ R8, R24, R9 ;  /* 0x0000000918087220 */ /* 0x000fe20000410000 */
[----:B------:R-:W-:Y:S02]  /*0f90*/  PRMT R9, R40, 0x7632, R9 ;  /* 0x0000763228097816 */ /* 0x000fe40000000009 */
[----:B------:R-:W-:Y:S01]  /*0fa0*/  MOV R40, 0x2 ;  /* 0x0000000200287802 */ /* 0x000fe20000000f00 */
        /* <DEDUP_REMOVED lines=10> */
.L_x_3943:
        /* <DEDUP_REMOVED lines=13> */
.L_x_3945:
[----:B------:R-:W-:Y:S05]  /*1120*/  BSYNC.RECONVERGENT B2 ;  /* 0x0000000000027941 */ /* 0x000fea0003800200 */
.L_x_3944:
        /* <DEDUP_REMOVED lines=39> */
[----:B------:R-:W-:-:S05]  /*13a0*/  IMAD.WIDE.U32 R10, R10, -0x2daee0ad, RZ ;  /* 0xd2511f530a0a7825 */ /* 0x000fca00078e00ff */
[----:B------:R-:W-:Y:S02]  /*13b0*/  LOP3.LUT R3, R50, UR33, R11, 0x96, !PT ;  /* 0x0000002132037c12 */ /* 0x000fe4000f8e960b */
[----:B------:R-:W-:Y:S01]  /*13c0*/  MOV R11, R45 ;  /* 0x0000002d000b7202 */ /* 0x000fe20000000f00 */
[----:B------:R-:W-:-:S07]  /*13d0*/  IMAD.MOV.U32 R45, RZ, RZ, R10 ;  /* 0x000000ffff2d7224 */ /* 0x000fce00078e000a */
.L_x_3942:
[----:B------:R-:W-:Y:S05]  /*13e0*/  BSYNC.RECONVERGENT B1 ;  /* 0x0000000000017941 */ /* 0x000fea0003800200 */
.L_x_3941:
[----:B------:R-:W-:Y:S01]  /*13f0*/  I2FP.F32.U32 R10, R11 ;  /* 0x0000000b000a7245 */ /* 0x000fe20000201000 */
[----:B------:R-:W-:Y:S01]  /*1400*/  IMAD.U32 R9, R9, 0x10000, RZ ;  /* 0x0001000009097824 */ /* 0x000fe200078e00ff */
[----:B------:R-:W-:Y:S01]  /*1410*/  BSSY.RECONVERGENT B1, `(.L_x_3946) ;  /* 0x000004e000017945 */ /* 0x000fe20003800200 */
[----:B------:R-:W-:Y:S02]  /*1420*/  MOV R47, 0x2 ;  /* 0x00000002002f7802 */ /* 0x000fe40000000f00 */
[----:B------:R-:W-:Y:S01]  /*1430*/  FFMA.FTZ R11, R10, R61, 1.1641532182693481445e-10 ;  /* 0x2f0000000a0b7423 */ /* 0x000fe2000001003d */
[----:B------:R-:W-:-:S04]  /*1440*/  FMUL.FTZ R10, R9, R48 ;  /* 0x00000030090a7220 */ /* 0x000fc80000410000 */
[----:B------:R-:W-:Y:S01]  /*1450*/  FMUL.FTZ R10, R10, R55 ;  /* 0x000000370a0a7220 */ /* 0x000fe20000410000 */
[----:B------:R-:W-:Y:S01]  /*1460*/  FSETP.GTU.FTZ.AND P1, PT, R11, R60, PT ;  /* 0x0000003c0b00720b */ /* 0x000fe20003f3c000 */
[----:B------:R-:W-:-:S03]  /*1470*/  IMAD.MOV.U32 R11, RZ, RZ, R0 ;  /* 0x000000ffff0b7224 */ /* 0x000fc600078e0000 */
        /* <DEDUP_REMOVED lines=14> */
.L_x_3948:
        /* <DEDUP_REMOVED lines=13> */
.L_x_3950:
[----:B------:R-:W-:Y:S05]  /*1630*/  BSYNC.RECONVERGENT B2 ;  /* 0x0000000000027941 */ /* 0x000fea0003800200 */
.L_x_3949:
        /* <DEDUP_REMOVED lines=43> */
.L_x_3947:
[----:B------:R-:W-:Y:S05]  /*18f0*/  BSYNC.RECONVERGENT B1 ;  /* 0x0000000000017941 */ /* 0x000fea0003800200 */
.L_x_3946:
        /* <DEDUP_REMOVED lines=23> */
.L_x_3953:
        /* <DEDUP_REMOVED lines=13> */
.L_x_3955:
[----:B------:R-:W-:Y:S05]  /*1b40*/  BSYNC.RECONVERGENT B2 ;  /* 0x0000000000027941 */ /* 0x000fea0003800200 */
.L_x_3954:
        /* <DEDUP_REMOVED lines=39> */
[----:B------:R-:W-:Y:S01]  /*1dc0*/  LOP3.LUT R3, R50, UR33, R41, 0x96, !PT ;  /* 0x0000002132037c12 */ /* 0x000fe2000f8e9629 */
[----:B------:R-:W-:Y:S01]  /*1dd0*/  HFMA2 R50, -RZ, RZ, 0, 0 ;  /* 0x00000000ff327431 */ /* 0x000fe200000001ff */
[----:B------:R-:W-:Y:S01]  /*1de0*/  MOV R41, R45 ;  /* 0x0000002d00297202 */ /* 0x000fe20000000f00 */
[----:B------:R-:W-:-:S07]  /*1df0*/  IMAD.MOV.U32 R45, RZ, RZ, R40 ;  /* 0x000000ffff2d7224 */ /* 0x000fce00078e0028 */
.L_x_3952:
[----:B------:R-:W-:Y:S05]  /*1e00*/  BSYNC.RECONVERGENT B1 ;  /* 0x0000000000017941 */ /* 0x000fea0003800200 */
.L_x_3951:
        /* <DEDUP_REMOVED lines=8> */
[----:B------:R-:W-:Y:S01]  /*1e90*/  FSETP.GTU.FTZ.AND P2, PT, R41, R60, PT ;  /* 0x0000003c2900720b */ /* 0x000fe20003f5c000 */
[----:B------:R-:W-:-:S03]  /*1ea0*/  IMAD.MOV.U32 R41, RZ, RZ, R0 ;  /* 0x000000ffff297224 */ /* 0x000fc600078e0000 */
        /* <DEDUP_REMOVED lines=12> */
.L_x_3958:
        /* <DEDUP_REMOVED lines=13> */
.L_x_3960:
[----:B------:R-:W-:Y:S05]  /*2040*/  BSYNC.RECONVERGENT B2 ;  /* 0x0000000000027941 */ /* 0x000fea0003800200 */
.L_x_3959:
        /* <DEDUP_REMOVED lines=41> */
[----:B------:R-:W-:Y:S02]  /*22e0*/  MOV R41, R45 ;  /* 0x0000002d00297202 */ /* 0x000fe40000000f00 */
[----:B------:R-:W-:-:S07]  /*22f0*/  MOV R45, R40 ;  /* 0x00000028002d7202 */ /* 0x000fce0000000f00 */
.L_x_3957:
[----:B------:R-:W-:Y:S05]  /*2300*/  BSYNC.RECONVERGENT B1 ;  /* 0x0000000000017941 */ /* 0x000fea0003800200 */
.L_x_3956:
[----:B------:R-:W-:Y:S01]  /*2310*/  I2FP.F32.U32 R40, R41 ;  /* 0x0000002900287245 */ /* 0x000fe20000201000 */
[----:B------:R-:W-:Y:S01]  /*2320*/  BSSY.RECONVERGENT B1, `(.L_x_3961) ;  /* 0x000004f000017945 */ /* 0x000fe20003800200 */
[----:B------:R-:W-:Y:S02]  /*2330*/  SHF.L.U32 R41, R42, 0x10, RZ ;  /* 0x000000102a297819 */ /* 0x000fe400000006ff */
[----:B------:R-:W-:Y:S01]  /*2340*/  ISETP.NE.AND P4, PT, R47, 0x1, PT ;  /* 0x000000012f00780c */ /* 0x000fe20003f85270 */
[----:B------:R-:W-:Y:S01]  /*2350*/  FFMA.FTZ R51, R40, R61, 1.1641532182693481445e-10 ;  /* 0x2f00000028337423 */ /* 0x000fe2000001003d */
[----:B------:R-:W-:Y:S01]  /*2360*/  PRMT R42, R42, 0x7632, R42 ;  /* 0x000076322a2a7816 */ /* 0x000fe2000000002a */
[----:B------:R-:W-:-:S03]  /*2370*/  FMUL.FTZ R40, R41, R48 ;  /* 0x0000003029287220 */ /* 0x000fc60000410000 */
        /* <DEDUP_REMOVED lines=16> */
.L_x_3963:
        /* <DEDUP_REMOVED lines=13> */
.L_x_3965:
[----:B------:R-:W-:Y:S05]  /*2550*/  BSYNC.RECONVERGENT B2 ;  /* 0x0000000000027941 */ /* 0x000fea0003800200 */
.L_x_3964:
        /* <DEDUP_REMOVED lines=40> */
[----:B------:R-:W-:Y:S01]  /*27e0*/  IMAD.MOV.U32 R0, RZ, RZ, R52 ;  /* 0x000000ffff007224 */ /* 0x000fe200078e0034 */
[----:B------:R-:W-:Y:S01]  /*27f0*/  LOP3.LUT R2, R2, UR32, R53, 0x96, !PT ;  /* 0x0000002002027c12 */ /* 0x000fe2000f8e9635 */
[----:B------:R-:W-:-:S07]  /*2800*/  IMAD.MOV.U32 R51, RZ, RZ, RZ ;  /* 0x000000ffff337224 */ /* 0x000fce00078e00ff */
.L_x_3962:
[----:B------:R-:W-:Y:S05]  /*2810*/  BSYNC.RECONVERGENT B1 ;  /* 0x0000000000017941 */ /* 0x000fea0003800200 */
.L_x_3961:
[----:B------:R-:W-:Y:S01]  /*2820*/  I2FP.F32.U32 R50, R41 ;  /* 0x0000002900327245 */ /* 0x000fe20000201000 */
[----:B------:R-:W-:Y:S01]  /*2830*/  BSSY.RECONVERGENT B1, `(.L_x_3966) ;  /* 0x000004e000017945 */ /* 0x000fe20003800200 */
[----:B------:R-:W-:Y:S02]  /*2840*/  SHF.L.U32 R41, R42, 0x10, RZ ;  /* 0x000000102a297819 */ /* 0x000fe400000006ff */
[----:B------:R-:W-:Y:S01]  /*2850*/  ISETP.NE.AND P5, PT, R51, 0x1, PT ;  /* 0x000000013300780c */ /* 0x000fe20003fa5270 */
[----:B------:R-:W-:Y:S01]  /*2860*/  FFMA.FTZ R47, R50, R61, 1.1641532182693481445e-10 ;  /* 0x2f000000322f7423 */ /* 0x000fe2000001003d */
[----:B------:R-:W-:Y:S02]  /*2870*/  HFMA2 R50, -RZ, RZ, 0, 1.1920928955078125e-07 ;  /* 0x00000002ff327431 */ /* 0x000fe400000001ff */
[----:B------:R-:W-:Y:S02]  /*2880*/  FMUL.FTZ R42, R41, R48 ;  /* 0x00000030292a7220 */ /* 0x000fe40000410000 */
[----:B------:R-:W-:-:S02]  /*2890*/  FSETP.GTU.FTZ.AND P4, PT, R47, R60, PT ;  /* 0x0000003c2f00720b */ /* 0x000fc40003f9c000 */
        /* <DEDUP_REMOVED lines=14> */
.L_x_3968:
        /* <DEDUP_REMOVED lines=13> */
.L_x_3970:
[----:B------:R-:W-:Y:S05]  /*2a50*/  BSYNC.RECONVERGENT B2 ;  /* 0x0000000000027941 */ /* 0x000fea0003800200 */
.L_x_3969:
        /* <DEDUP_REMOVED lines=43> */
.L_x_3967:
[----:B------:R-:W-:Y:S05]  /*2d10*/  BSYNC.RECONVERGENT B1 ;  /* 0x0000000000017941 */ /* 0x000fea0003800200 */
.L_x_3966:
[----:B------:R-:W-:Y:S01]  /*2d20*/  I2FP.F32.U32 R42, R42 ;  /* 0x0000002a002a7245 */ /* 0x000fe20000201000 */
[----:B------:R-:W-:Y:S01]  /*2d30*/  BSSY.RECONVERGENT B1, `(.L_x_3971) ;  /* 0x0000051000017945 */ /* 0x000fe20003800200 */
[C---:B------:R-:W-:Y:S01]  /*2d40*/  SHF.L.U32 R47, R43.reuse, 0x10, RZ ;  /* 0x000000102b2f7819 */ /* 0x040fe200000006ff */
[----:B------:R-:W-:Y:S01]  /*2d50*/  IMAD.MOV.U32 R52, RZ, RZ, R0 ;  /* 0x000000ffff347224 */ /* 0x000fe200078e0000 */
        /* <DEDUP_REMOVED lines=19> */
.L_x_3973:
        /* <DEDUP_REMOVED lines=8> */
[----:B------:R-:W-:Y:S02]  /*2f10*/  @!P6 IADD3 R5, PT, PT, R5, 0x1, RZ ;  /* 0x000000010505e810 */ /* 0x000fe40007ffe0ff */
[----:B------:R-:W-:Y:S02]  /*2f20*/  @!P6 IADD3 R2, PT, PT, R44, 0x1, RZ ;  /* 0x000000012c02e810 */ /* 0x000fe40007ffe0ff */
[----:B------:R-:W-:Y:S02]  /*2f30*/  ISETP.NE.AND P0, PT, R5, RZ, !P6 ;  /* 0x000000ff0500720c */ /* 0x000fe40007705270 */
[----:B------:R-:W-:-:S11]  /*2f40*/  @!P6 MOV R7, RZ ;  /* 0x000000ff0007e202 */ /* 0x000fd60000000f00 */
[----:B------:R-:W-:Y:S01]  /*2f50*/  @P0 IMAD.MOV R2, RZ, RZ, R44 ;  /* 0x000000ffff020224 */ /* 0x000fe200078e022c */
[----:B------:R-:W-:-:S04]  /*2f60*/  ISETP.NE.AND P0, PT, R0, RZ, PT ;  /* 0x000000ff0000720c */ /* 0x000fc80003f05270 */
[----:B------:R-:W-:-:S09]  /*2f70*/  @!P6 MOV R44, R2 ;  /* 0x00000002002ce202 */ /* 0x000fd20000000f00 */
.L_x_3975:
[----:B------:R-:W-:Y:S05]  /*2f80*/  BSYNC.RECONVERGENT B2 ;  /* 0x0000000000027941 */ /* 0x000fea0003800200 */
.L_x_3974:
        /* <DEDUP_REMOVED lines=38> */
[----:B------:R-:W-:Y:S01]  /*31f0*/  IMAD.MOV.U32 R52, RZ, RZ, R45 ;  /* 0x000000ffff347224 */ /* 0x000fe200078e002d */
[----:B------:R-:W-:Y:S01]  /*3200*/  MOV R45, R50 ;  /* 0x00000032002d7202 */ /* 0x000fe20000000f00 */
[----:B------:R-:W-:-:S05]  /*3210*/  IMAD.WIDE.U32 R50, R0, -0x326172a9, RZ ;  /* 0xcd9e8d5700327825 */ /* 0x000fca00078e00ff */
[----:B------:R-:W-:Y:S02]  /*3220*/  LOP3.LUT R2, R2, UR32, R51, 0x96, !PT ;  /* 0x0000002002027c12 */ /* 0x000fe4000f8e9633 */
[----:B------:R-:W-:-:S07]  /*3230*/  MOV R0, R50 ;  /* 0x0000003200007202 */ /* 0x000fce0000000f00 */
.L_x_3972:
[----:B------:R-:W-:Y:S05]  /*3240*/  BSYNC.RECONVERGENT B1 ;  /* 0x0000000000017941 */ /* 0x000fea0003800200 */
.L_x_3971:
[----:B------:R-:W-:Y:S01]  /*3250*/  I2FP.F32.U32 R52, R52 ;  /* 0x0000003400347245 */ /* 0x000fe20000201000 */
[----:B------:R-:W-:Y:S01]  /*3260*/  UMOV UR4, 0xffffffff ;  /* 0xffffffff00047882 */ /* 0x000fe20000000000 */
[----:B------:R-:W-:Y:S02]  /*3270*/  SHF.L.U32 R43, R43, 0x10, RZ ;  /* 0x000000102b2b7819 */ /* 0x000fe400000006ff */
[----:B------:R-:W-:Y:S01]  /*3280*/  SEL R50, RZ, 0x1000000, P2 ;  /* 0x01000000ff327807 */ /* 0x000fe20001000000 */
[----:B------:R-:W-:Y:S01]  /*3290*/  FFMA.FTZ R61, R52, R61, 1.1641532182693481445e-10 ;  /* 0x2f000000343d7423 */ /* 0x000fe2000001003d */
[----:B------:R-:W-:Y:S01]  /*32a0*/  ISETP.NE.AND P6, PT, R54, RZ, PT ;  /* 0x000000ff3600720c */ /* 0x000fe20003fc5270 */
[----:B------:R-:W-:Y:S01]  /*32b0*/  FMUL.FTZ R48, R43, R48 ;  /* 0x000000302b307220 */ /* 0x000fe20000410000 */
[----:B------:R-:W0:Y:S01]  /*32c0*/  LDC.64 R52, c[0x0][0x3b0] ;  /* 0x0000ec00ff347b82 */ /* 0x000e220000000a00 */
[----:B------:R-:W-:Y:S02]  /*32d0*/  SEL R54, RZ, 0x10000, P1 ;  /* 0x00010000ff367807 */ /* 0x000fe40000800000 */
[----:B------:R-:W-:Y:S01]  /*32e0*/  FMUL.FTZ R48, R48, R55 ;  /* 0x0000003730307220 */ /* 0x000fe20000410000 */
[----:B------:R-:W-:-:S02]  /*32f0*/  FSETP.GTU.FTZ.AND P2, PT, R61, R60, PT ;  /* 0x0000003c3d00720b */ /* 0x000fc40003f5c000 */
[----:B------:R-:W1:Y:S02]  /*3300*/  S2R R60, SR_TID.X ;  /* 0x00000000003c7919 */ /* 0x000e640000002100 */
[----:B------:R-:W-:Y:S02]  /*3310*/  FSEL R48, R48, RZ, !P2 ;  /* 0x000000ff30307208 */ /* 0x000fe40005000000 */
[----:B------:R-:W-:-:S03]  /*3320*/  SEL R55, RZ, 0x1000000, P2 ;  /* 0x01000000ff377807 */ /* 0x000fc60001000000 */
[----:B------:R-:W-:-:S04]  /*3330*/  FMUL.FTZ R43, R23, R48 ;  /* 0x00000030172b7220 */ /* 0x000fc80000410000 */
[----:B------:R-:W-:Y:S01]  /*3340*/  @P0 FADD.FTZ R43, R15, R43 ;  /* 0x0000002b0f2b0221 */ /* 0x000fe20000010000 */
[----:B------:R-:W-:Y:S02]  /*3350*/  ISETP.NE.AND P0, PT, R49, RZ, PT ;  /* 0x000000ff3100720c */ /* 0x000fe40003f05270 */
[----:B------:R-:W2:Y:S02]  /*3360*/  LDC.64 R48, c[0x0][0x3a8] ;  /* 0x0000ea00ff307b82 */ /* 0x000ea40000000a00 */
[----:B------:R-:W-:-:S04]  /*3370*/  SEL R51, RZ, 0x100, P0 ;  /* 0x00000100ff337807 */ /* 0x000fc80000000000 */
[----:B------:R-:W-:Y:S02]  /*3380*/  LOP3.LUT R50, R51, R50, R54, 0xfe, !PT ;  /* 0x0000003233327212 */ /* 0x000fe400078efe36 */
[----:B------:R-:W-:Y:S02]  /*3390*/  SEL R51, RZ, 0x10000, P5 ;  /* 0x00010000ff337807 */ /* 0x000fe40002800000 */
[----:B------:R-:W-:-:S04]  /*33a0*/  SEL R54, RZ, 0x100, P4 ;  /* 0x00000100ff367807 */ /* 0x000fc80002000000 */
[----:B------:R-:W-:Y:S02]  /*33b0*/  LOP3.LUT R54, R54, R55, R51, 0xfe, !PT ;  /* 0x0000003736367212 */ /* 0x000fe400078efe33 */
[----:B------:R-:W-:Y:S02]  /*33c0*/  SEL R51, RZ, 0x1, P6 ;  /* 0x00000001ff337807 */ /* 0x000fe40003000000 */
[----:B-1----:R-:W-:-:S04]  /*33d0*/  LOP3.LUT R60, R60, 0x1f, RZ, 0xc0, !PT ;  /* 0x0000001f3c3c7812 */ /* 0x002fc800078ec0ff */
[----:B------:R-:W-:Y:S01]  /*33e0*/  ISETP.NE.AND P0, PT, R60, RZ, PT ;  /* 0x000000ff3c00720c */ /* 0x000fe20003f05270 */
[----:B--2---:R-:W-:-:S05]  /*33f0*/  IMAD.WIDE.U32 R48, R46, 0x20, R48 ;  /* 0x000000202e307825 */ /* 0x004fca00078e0030 */
[----:B------:R-:W-:Y:S04]  /*3400*/  STG.E.128 desc[UR8][R48.64], R8 ;  /* 0x0000000830007986 */ /* 0x000fe8000c101d08 */
[----:B------:R1:W-:Y:S02]  /*3410*/  STG.E.128 desc[UR8][R48.64+0x10], R40 ;  /* 0x0000102830007986 */ /* 0x0003e4000c101d08 */
[----:B-1----:R-:W-:Y:S01]  /*3420*/  LOP3.LUT R48, R50, R51, RZ, 0xfc, !PT ;  /* 0x0000003332307212 */ /* 0x002fe200078efcff */
[----:B0-----:R-:W-:Y:S01]  /*3430*/  IMAD.WIDE.U32 R50, R46, 0x8, R52 ;  /* 0x000000082e327825 */ /* 0x001fe200078e0034 */
[----:B------:R-:W-:-:S03]  /*3440*/  SEL R49, RZ, 0x1, P3 ;  /* 0x00000001ff317807 */ /* 0x000fc60001800000 */
[----:B------:R-:W-:Y:S01]  /*3450*/  FADD.FTZ R52, RZ, R8 ;  /* 0x00000008ff347221 */ /* 0x000fe20000010000 */
[----:B------:R-:W-:-:S03]  /*3460*/  LOP3.LUT R49, R54, R49, RZ, 0xfc, !PT ;  /* 0x0000003136317212 */ /* 0x000fc600078efcff */
[----:B------:R-:W-:Y:S02]  /*3470*/  FADD.FTZ R53, R9, R52 ;  /* 0x0000003409357221 */ /* 0x000fe40000010000 */
[----:B------:R0:W-:Y:S02]  /*3480*/  STG.E.64 desc[UR8][R50.64], R48 ;  /* 0x0000003032007986 */ /* 0x0001e4000c101b08 */
        /* <DEDUP_REMOVED lines=44> */
.L_x_3989:
[----:B------:R-:W2:Y:S01]  /*3750*/  @!P0 LDC.64 R48, c[0x0][0x3c0] ;  /* 0x0000f000ff308b82 */ /* 0x000ea20000000a00 */
[----:B------:R-:W-:Y:S01]  /*3760*/  FMUL.FTZ R52, R51, R51 ;  /* 0x0000003333347220 */ /* 0x000fe20000410000 */
[----:B------:R-:W-:Y:S01]  /*3770*/  PLOP3.LUT P1, PT, PT, PT, UP1, 0x40, 0x4 ;  /* 0x000000000004781c */ /* 0x000fe20003f2e818 */
[----:B-1----:R-:W-:-:S03]  /*3780*/  FADD.FTZ R55, R54, R55 ;  /* 0x0000003736377221 */ /* 0x002fc60000010000 */
[----:B------:R-:W-:Y:S01]  /*3790*/  FSEL R53, R52, RZ, !P1 ;  /* 0x000000ff34357208 */ /* 0x000fe20004800000 */
[----:B------:R-:W-:Y:S01]  /*37a0*/  FFMA.FTZ R50, R55, R50, UR15 ;  /* 0x0000000f37327e23 */ /* 0x000fe20008010032 */
[----:B------:R-:W-:-:S03]  /*37b0*/  PLOP3.LUT P1, PT, PT, PT, UP1, 0x40, 0x4 ;  /* 0x000000000004781c */ /* 0x000fc60003f2e818 */
[----:B------:R-:W-:Y:S01]  /*37c0*/  FADD.FTZ R52, R50, R53 ;  /* 0x0000003532347221 */ /* 0x000fe20000010000 */
[----:B------:R-:W-:-:S05]  /*37d0*/  FSEL R50, R51, RZ, P1 ;  /* 0x000000ff33327208 */ /* 0x000fca0000800000 */
[--C-:B------:R-:W-:Y:S01]  /*37e0*/  FADD.FTZ R53, R42, -R50.reuse ;  /* 0x800000322a357221 */ /* 0x100fe20000010000 */
[--C-:B------:R-:W-:Y:S01]  /*37f0*/  FADD.FTZ R55, R43, -R50.reuse ;  /* 0x800000322b377221 */ /* 0x100fe20000010000 */
[--C-:B------:R-:W-:Y:S01]  /*3800*/  FADD.FTZ R41, R41, -R50.reuse ;  /* 0x8000003229297221 */ /* 0x100fe20000010000 */
[----:B------:R-:W-:Y:S01]  /*3810*/  FADD.FTZ R61, R8, -R50 ;  /* 0x80000032083d7221 */ /* 0x000fe20000010000 */
[----:B--2---:R-:W-:-:S05]  /*3820*/  @!P0 IMAD.WIDE R48, R4, 0x4, R48 ;  /* 0x0000000404308825 */ /* 0x004fca00078e0230 */
[----:B------:R1:W-:Y:S02]  /*3830*/  @!P0 STG.E desc[UR8][R48.64], R51 ;  /* 0x0000003330008986 */ /* 0x0003e4000c101908 */
[----:B-1----:R-:W1:Y:S01]  /*3840*/  MUFU.RSQ R48, R52 ;  /* 0x0000003400307308 */ /* 0x002e620000001400 */
[--C-:B------:R-:W-:Y:S01]  /*3850*/  FADD.FTZ R49, R40, -R50.reuse ;  /* 0x8000003228317221 */ /* 0x100fe20000010000 */
[C---:B-1----:R-:W-:Y:S01]  /*3860*/  FMUL.FTZ R43, R48.reuse, R53 ;  /* 0x00000035302b7220 */ /* 0x042fe20000410000 */
[----:B------:R-:W-:Y:S01]  /*3870*/  FMUL.FTZ R42, R48, R55 ;  /* 0x00000037302a7220 */ /* 0x000fe20000410000 */
[--C-:B------:R-:W-:Y:S01]  /*3880*/  FADD.FTZ R55, R11, -R50.reuse ;  /* 0x800000320b377221 */ /* 0x100fe20000010000 */
[----:B------:R-:W-:Y:S01]  /*3890*/  FADD.FTZ R53, R9, -R50 ;  /* 0x8000003209357221 */ /* 0x000fe20000010000 */
[----:B------:R-:W-:Y:S01]  /*38a0*/  FFMA.FTZ R43, R30, R43, R34 ;  /* 0x0000002b1e2b7223 */ /* 0x000fe20000010022 */
[----:B------:R-:W-:Y:S01]  /*38b0*/  FFMA.FTZ R42, R31, R42, R35 ;  /* 0x0000002a1f2a7223 */ /* 0x000fe20000010023 */
[----:B------:R-:W-:Y:S01]  /*38c0*/  FADD.FTZ R9, R10, -R50 ;  /* 0x800000320a097221 */ /* 0x000fe20000010000 */
[C---:B------:R-:W-:Y:S01]  /*38d0*/  FMUL.FTZ R40, R48.reuse, R41 ;  /* 0x0000002930287220 */ /* 0x040fe20000410000 */
[----:B------:R-:W1:Y:S01]  /*38e0*/  LDC.64 R50, c[0x0][0x428] ;  /* 0x00010a00ff327b82 */ /* 0x000e620000000a00 */
[----:B------:R-:W-:Y:S01]  /*38f0*/  FMUL.FTZ R8, R48, R53 ;  /* 0x0000003530087220 */ /* 0x000fe20000410000 */
[----:B------:R-:W-:Y:S01]  /*3900*/  F2FP.BF16.F32.PACK_AB R11, R42, R43 ;  /* 0x0000002b2a0b723e */ /* 0x000fe200000010ff */
[----:B0-----:R-:W-:Y:S01]  /*3910*/  FFMA.FTZ R54, R29, R40, R33 ;  /* 0x000000281d367223 */ /* 0x001fe20000010021 */
[C---:B------:R-:W-:Y:S01]  /*3920*/  FMUL.FTZ R61, R48.reuse, R61 ;  /* 0x0000003d303d7220 */ /* 0x040fe20000410000 */
[C---:B------:R-:W-:Y:S01]  /*3930*/  FMUL.FTZ R9, R48.reuse, R9 ;  /* 0x0000000930097220 */ /* 0x040fe20000410000 */
[C---:B------:R-:W-:Y:S01]  /*3940*/  FMUL.FTZ R10, R48.reuse, R55 ;  /* 0x00000037300a7220 */ /* 0x040fe20000410000 */
[----:B------:R-:W-:Y:S01]  /*3950*/  FMUL.FTZ R53, R48, R49 ;  /* 0x0000003130357220 */ /* 0x000fe20000410000 */
[----:B------:R-:W0:Y:S01]  /*3960*/  @!P0 LDC.64 R42, c[0x0][0x3c8] ;  /* 0x0000f200ff2a8b82 */ /* 0x000e220000000a00 */
[----:B------:R-:W-:Y:S01]  /*3970*/  FFMA.FTZ R49, R56, R61, R36 ;  /* 0x0000003d38317223 */ /* 0x000fe20000010024 */
[----:B------:R-:W-:Y:S01]  /*3980*/  FFMA.FTZ R9, R58, R9, R38 ;  /* 0x000000093a097223 */ /* 0x000fe20000010026 */
[----:B------:R-:W-:Y:S01]  /*3990*/  FFMA.FTZ R53, R28, R53, R32 ;  /* 0x000000351c357223 */ /* 0x000fe20000010020 */
[----:B------:R-:W-:Y:S01]  /*39a0*/  FFMA.FTZ R52, R59, R10, R39 ;  /* 0x0000000a3b347223 */ /* 0x000fe20000010027 */
[----:B------:R-:W-:-:S03]  /*39b0*/  FFMA.FTZ R8, R57, R8, R37 ;  /* 0x0000000839087223 */ /* 0x000fc60000010025 */
[----:B------:R-:W2:Y:S01]  /*39c0*/  LDC.64 R40, c[0x0][0x380] ;  /* 0x0000e000ff287b82 */ /* 0x000ea20000000a00 */
[----:B------:R-:W-:Y:S02]  /*39d0*/  F2FP.BF16.F32.PACK_AB R10, R54, R53 ;  /* 0x00000035360a723e */ /* 0x000fe400000010ff */
[----:B------:R-:W-:Y:S02]  /*39e0*/  F2FP.BF16.F32.PACK_AB R9, R52, R9 ;  /* 0x000000093409723e */ /* 0x000fe400000010ff */
[----:B------:R-:W-:Y:S01]  /*39f0*/  F2FP.BF16.F32.PACK_AB R8, R8, R49 ;  /* 0x000000310808723e */ /* 0x000fe200000010ff */
[----:B-1----:R-:W-:-:S04]  /*3a00*/  IMAD.WIDE.U32 R50, R46, 0x10, R50 ;  /* 0x000000102e327825 */ /* 0x002fc800078e0032 */
[----:B0-----:R-:W-:-:S05]  /*3a10*/  @!P0 IMAD.WIDE R42, R4, 0x4, R42 ;  /* 0x00000004042a8825 */ /* 0x001fca00078e022a */
[----:B------:R0:W-:Y:S01]  /*3a20*/  @!P0 STG.E desc[UR8][R42.64], R48 ;  /* 0x000000302a008986 */ /* 0x0001e2000c101908 */
[----:B--2---:R-:W-:-:S03]  /*3a30*/  LEA R4, R40, R4, 0x2 ;  /* 0x0000000428047211 */ /* 0x004fc600078e10ff */
[----:B------:R0:W-:Y:S01]  /*3a40*/  STG.E.128 desc[UR8][R50.64], R8 ;  /* 0x0000000832007986 */ /* 0x0001e2000c101d08 */
[----:B------:R-:W-:-:S13]  /*3a50*/  ISETP.GE.AND P0, PT, R4, R41, PT ;  /* 0x000000290400720c */ /* 0x000fda0003f06270 */
[----:B------:R-:W-:Y:S05]  /*3a60*/  @!P0 BRA `(.L_x_3977) ;  /* 0xffffffcc00908947 */ /* 0x000fea000383ffff */
[----:B------:R-:W-:Y:S05]  /*3a70*/  BSYNC B0 ;  /* 0x0000000000007941 */ /* 0x000fea0003800000 */
.L_x_3935:
[----:B------:R-:W-:Y:S05]  /*3a80*/  EXIT ;  /* 0x000000000000794d */ /* 0x000fea0003800000 */
.L_x_3976:
        /* <DEDUP_REMOVED lines=8> */
.L_x_3979:
[----:B------:R-:W-:Y:S05]  /*3b10*/  BSYNC B1 ;  /* 0x0000000000017941 */ /* 0x000fea0003800000 */
.L_x_3978:
        /* <DEDUP_REMOVED lines=9> */
.L_x_3980:
[----:B------:R-:W-:Y:S02]  /*3bb0*/  HFMA2 R53, -RZ, RZ, 0, 2.384185791015625e-07 ;  /* 0x00000004ff357431 */ /* 0x000fe400000001ff */
[----:B------:R-:W-:-:S07]  /*3bc0*/  FADD.FTZ R60, R55, R48 ;  /* 0x00000030373c7221 */ /* 0x000fce0000010000 */
[----:B------:R-:W-:Y:S05]  /*3bd0*/  WARPSYNC.COLLECTIVE R49, `(.L_x_3981) ;  /* 0x0000000031087348 */ /* 0x000fea0003c00000 */
[----:B------:R0:W1:Y:S02]  /*3be0*/  SHFL.BFLY P1, R48, R60, R53, R52 ;  /* 0x0c0000353c307389 */ /* 0x0000640000020034 */
[----:B01----:R-:W-:Y:S05]  /*3bf0*/  ENDCOLLECTIVE ;  /* 0x000000000000791b */ /* 0x003fea0003800000 */
.L_x_3981:
[----:B------:R-:W-:Y:S01]  /*3c00*/  MOV R53, 0x8 ;  /* 0x0000000800357802 */ /* 0x000fe20000000f00 */
[----:B------:R-:W-:-:S04]  /*3c10*/  FADD.FTZ R61, R60, R48 ;  /* 0x000000303c3d7221 */ /* 0x000fc80000010000 */
[----:B------:R-:W-:-:S07]  /*3c20*/  IMAD.MOV.U32 R60, RZ, RZ, R61 ;  /* 0x000000ffff3c7224 */ /* 0x000fce00078e003d */
[----:B------:R-:W-:Y:S05]  /*3c30*/  WARPSYNC.COLLECTIVE R49, `(.L_x_3982) ;  /* 0x0000000031087348 */ /* 0x000fea0003c00000 */
[----:B------:R0:W1:Y:S02]  /*3c40*/  SHFL.BFLY P1, R48, R60, R53, R52 ;  /* 0x0c0000353c307389 */ /* 0x0000640000020034 */
[----:B01----:R-:W-:Y:S05]  /*3c50*/  ENDCOLLECTIVE ;  /* 0x000000000000791b */ /* 0x003fea0003800000 */
.L_x_3982:
[----:B------:R-:W-:Y:S02]  /*3c60*/  IMAD.MOV.U32 R53, RZ, RZ, 0x10 ;  /* 0x00000010ff357424 */ /* 0x000fe400078e00ff */
[----:B------:R-:W-:-:S05]  /*3c70*/  FADD.FTZ R61, R61, R48 ;  /* 0x000000303d3d7221 */ /* 0x000fca0000010000 */
[----:B------:R-:W-:-:S07]  /*3c80*/  MOV R60, R61 ;  /* 0x0000003d003c7202 */ /* 0x000fce0000000f00 */
[----:B------:R-:W-:Y:S05]  /*3c90*/  WARPSYNC.COLLECTIVE R49, `(.L_x_3983) ;  /* 0x0000000031087348 */ /* 0x000fea0003c00000 */
[----:B------:R0:W1:Y:S02]  /*3ca0*/  SHFL.BFLY P1, R48, R60, R53, R52 ;  /* 0x0c0000353c307389 */ /* 0x0000640000020034 */
[----:B01----:R-:W-:Y:S05]  /*3cb0*/  ENDCOLLECTIVE ;  /* 0x000000000000791b */ /* 0x003fea0003800000 */
.L_x_3983:
        /* <DEDUP_REMOVED lines=24> */
.L_x_3984:
[----:B------:R-:W-:Y:S01]  /*3e40*/  MOV R53, 0x2 ;  /* 0x0000000200357802 */ /* 0x000fe20000000f00 */
[----:B------:R-:W-:-:S07]  /*3e50*/  FADD.FTZ R60, R55, R48 ;  /* 0x00000030373c7221 */ /* 0x000fce0000010000 */
[----:B------:R-:W-:Y:S05]  /*3e60*/  WARPSYNC.COLLECTIVE R49, `(.L_x_3985) ;  /* 0x0000000031087348 */ /* 0x000fea0003c00000 */
[----:B------:R0:W1:Y:S02]  /*3e70*/  SHFL.BFLY P1, R48, R60, R53, R52 ;  /* 0x0c0000353c307389 */ /* 0x0000640000020034 */
[----:B01----:R-:W-:Y:S05]  /*3e80*/  ENDCOLLECTIVE ;  /* 0x000000000000791b */ /* 0x003fea0003800000 */
.L_x_3985:
[----:B------:R-:W-:Y:S02]  /*3e90*/  IMAD.MOV.U32 R53, RZ, RZ, 0x4 ;  /* 0x00000004ff357424 */ /* 0x000fe400078e00ff */
[----:B------:R-:W-:-:S05]  /*3ea0*/  FADD.FTZ R61, R60, R48 ;  /* 0x000000303c3d7221 */ /* 0x000fca0000010000 */
[----:B------:R-:W-:-:S07]  /*3eb0*/  MOV R60, R61 ;  /* 0x0000003d003c7202 */ /* 0x000fce0000000f00 */
[----:B------:R-:W-:Y:S05]  /*3ec0*/  WARPSYNC.COLLECTIVE R49, `(.L_x_3986) ;  /* 0x0000000031087348 */ /* 0x000fea0003c00000 */
[----:B------:R0:W1:Y:S02]  /*3ed0*/  SHFL.BFLY P1, R48, R60, R53, R52 ;  /* 0x0c0000353c307389 */ /* 0x0000640000020034 */
[----:B01----:R-:W-:Y:S05]  /*3ee0*/  ENDCOLLECTIVE ;  /* 0x000000000000791b */ /* 0x003fea0003800000 */
.L_x_3986:
[----:B------:R-:W-:Y:S02]  /*3ef0*/  HFMA2 R53, -RZ, RZ, 0, 4.76837158203125e-07 ;  /* 0x00000008ff357431 */ /* 0x000fe400000001ff */
[----:B------:R-:W-:-:S05]  /*3f00*/  FADD.FTZ R54, R61, R48 ;  /* 0x000000303d367221 */ /* 0x000fca0000010000 */
[----:B------:R-:W-:-:S07]  /*3f10*/  MOV R60, R54 ;  /* 0x00000036003c7202 */ /* 0x000fce0000000f00 */
[----:B------:R-:W-:Y:S05]  /*3f20*/  WARPSYNC.COLLECTIVE R49, `(.L_x_3987) ;  /* 0x0000000031087348 */ /* 0x000fea0003c00000 */
[----:B------:R0:W1:Y:S02]  /*3f30*/  SHFL.BFLY P1, R48, R60, R53, R52 ;  /* 0x0c0000353c307389 */ /* 0x0000640000020034 */
[----:B01----:R-:W-:Y:S05]  /*3f40*/  ENDCOLLECTIVE ;  /* 0x000000000000791b */ /* 0x003fea0003800000 */
.L_x_3987:
[----:B------:R-:W-:Y:S01]  /*3f50*/  MOV R53, 0x10 ;  /* 0x0000001000357802 */ /* 0x000fe20000000f00 */
[----:B------:R-:W-:-:S04]  /*3f60*/  FADD.FTZ R54, R54, R48 ;  /* 0x0000003036367221 */ /* 0x000fc80000010000 */
[----:B------:R-:W-:-:S07]  /*3f70*/  IMAD.MOV.U32 R60, RZ, RZ, R54 ;  /* 0x000000ffff3c7224 */ /* 0x000fce00078e0036 */
[----:B------:R-:W-:Y:S05]  /*3f80*/  WARPSYNC.COLLECTIVE R49, `(.L_x_3988) ;  /* 0x0000000031087348 */ /* 0x000fea0003c00000 */
[----:B------:R0:W1:Y:S02]  /*3f90*/  SHFL.BFLY P1, R48, R60, R53, R52 ;  /* 0x0c0000353c307389 */ /* 0x0000640000020034 */
[----:B01----:R-:W-:Y:S05]  /*3fa0*/  ENDCOLLECTIVE ;  /* 0x000000000000791b */ /* 0x003fea0003800000 */
.L_x_3988:
[----:B------:R-:W-:Y:S01]  /*3fb0*/  MOV R55, R48 ;  /* 0x0000003000377202 */ /* 0x000fe20000000f00 */
[----:B------:R-:W-:Y:S06]  /*3fc0*/  BRA `(.L_x_3989) ;  /* 0xfffffff400e07947 */ /* 0x000fec000383ffff */
.L_x_3990:
        /* <DEDUP_REMOVED lines=11> */
.L_x_9112:


//--------------------- .text._ZN10layer_norm13ln_fwd_kernelINS_13Kernel_traitsIf13__nv_bfloat16fS2_fjLj256ELj1ELj4ELj1ELj16ENS_18Kernel_traits_baseILj256EfS2_fS2_fjLj128EEEEELb1ELb1ELb1ELb0EEEvNS_9FwdParamsE --------------------------
	.section	.text._ZN10layer_norm13ln_fwd_kernelINS_13Kernel_traitsIf13__nv_bfloat16fS2_fjLj256ELj1ELj4ELj1ELj16ENS_18Kernel_traits_baseILj256EfS2_fS2_fjLj128EEEEELb1ELb1ELb1ELb0EEEvNS_9FwdParamsE,"ax",@progbits
	.align	128
        .global         _ZN10layer_norm13ln_fwd_kernelINS_13Kernel_traitsIf13__nv_bfloat16fS2_fjLj256ELj1ELj4ELj1ELj16ENS_18Kernel_traits_baseILj256EfS2_fS2_fjLj128EEEEELb1ELb1ELb1ELb0EEEvNS_9FwdParamsE
        .type           _ZN10layer_norm13ln_fwd_kernelINS_13Kernel_traitsIf13__nv_bfloat16fS2_fjLj256ELj1ELj4ELj1ELj16ENS_18Kernel_traits_baseILj256EfS2_fS2_fjLj128EEEEELb1ELb1ELb1ELb0EEEvNS_9FwdParamsE,@function
        .size           _ZN10layer_norm13ln_fwd_kernelINS_13Kernel_traitsIf13__nv_bfloat16fS2_fjLj256ELj1ELj4ELj1ELj16ENS_18Kernel_traits_baseILj256EfS2_fS2_fjLj128EEEEELb1ELb1ELb1ELb0EEEvNS_9FwdParamsE,(.L_x_9113 - _ZN10layer_norm13ln_fwd_kernelINS_13Kernel_traitsIf13__nv_bfloat16fS2_fjLj256ELj1ELj4ELj1ELj16ENS_18Kernel_traits_baseILj256EfS2_fS2_fjLj128EEEEELb1ELb1ELb1ELb0EEEvNS_9FwdParamsE)
        .other          _ZN10layer_norm13ln_fwd_kernelINS_13Kernel_traitsIf13__nv_bfloat16fS2_fjLj256ELj1ELj4ELj1ELj16ENS_18Kernel_traits_baseILj256EfS2_fS2_fjLj128EEEEELb1ELb1ELb1ELb0EEEvNS_9FwdParamsE,@"STO_CUDA_ENTRY STV_DEFAULT"
_ZN10layer_norm13ln_fwd_kernelINS_13Kernel_traitsIf13__nv_bfloat16fS2_fjLj256ELj1ELj4ELj1ELj16ENS_18Kernel_traits_baseILj256EfS2_fS2_fjLj128EEEEELb1ELb1ELb1ELb0EEEvNS_9FwdParamsE:
.text._ZN10layer_norm13ln_fwd_kernelINS_13Kernel_traitsIf13__nv_bfloat16fS2_fjLj256ELj1ELj4ELj1ELj16ENS_18Kernel_traits_baseILj256EfS2_fS2_fjLj128EEEEELb1ELb1ELb1ELb0EEEvNS_9FwdParamsE:
        /* <DEDUP_REMOVED lines=56> */
.L_x_3992:
[----:B------:R-:W-:Y:S05]  /*0380*/  BSYNC.RECONVERGENT B0 ;  /* 0x0000000000007941 */ /* 0x000fea0003800200 */
.L_x_3991:
        /* <DEDUP_REMOVED lines=19> */
[----:B------:R-:W-:Y:S01]  /*04c0*/  BSSY B1, `(.L_x_3993) ;  /* 0x00003d2000017945 */ /* 0x000fe20003800000 */
[----:B------:R-:W-:Y:S01]  /*04d0*/  LOP3.LUT R57, R32, 0x3, RZ, 0xc0, !PT ;  /* 0x0000000320397812 */ /* 0x000fe200078ec0ff */
[----:B------:R-:W1:Y:S01]  /*04e0*/  LDCU UR21, c[0x0][0x404] ;  /* 0x00008080ff1577ac */ /* 0x000e620008000800 */
[----:B------:R-:W-:Y:S01]  /*04f0*/  IMAD.HI.U32 R33, R5, -0x2daee0ad, RZ ;  /* 0xd2511f5305217827 */ /* 0x000fe200078e00ff */
[----:B------:R-:W-:Y:S01]  /*0500*/  LOP3.LUT R7, R6, UR4, R7, 0x96, !PT ;  /* 0x0000000406077c12 */ /* 0x000fe2000f8e9607 */
[----:B------:R-:W2:Y:S02]  /*0510*/  LDCU.U8 UR22, c[0x0][0x410] ;  /* 0x00008200ff1677ac */ /* 0x000ea40008000000 */
[----:B0-----:R-:W-:Y:S01]  /*0520*/  IMAD R35, R3, -0x326172a9, RZ ;  /* 0xcd9e8d5703237824 */ /* 0x001fe200078e02ff */
[----:B------:R-:W-:Y:S01]  /*0530*/  LOP3.LUT R33, R33, UR5, RZ, 0x3c, !PT ;  /* 0x0000000521217c12 */ /* 0x000fe2000f8e3cff */
[----:B------:R-:W-:Y:S01]  /*0540*/  IMAD R37, R5, -0x2daee0ad, RZ ;  /* 0xd2511f5305257824 */ /* 0x000fe200078e02ff */
[----:B------:R-:W0:Y:S01]  /*0550*/  LDCU UR23, c[0x0][0x448] ;  /* 0x00008900ff1777ac */ /* 0x000e220008000800 */
        /* <DEDUP_REMOVED lines=24> */
[----:B------:R-:W3:Y:S01]  /*06e0*/  LDCU.64 UR8, c[0x0][0x408] ;  /* 0x00008100ff0877ac */ /* 0x000ee20008000a00 */
        /* <DEDUP_REMOVED lines=33> */
.L_x_4055:
        /* <DEDUP_REMOVED lines=61> */
.L_x_4000:
        /* <DEDUP_REMOVED lines=13> */
.L_x_4002:
[----:B------:R-:W-:Y:S05]  /*0da0*/  BSYNC.RECONVERGENT B4 ;  /* 0x0000000000047941 */ /* 0x000fea0003800200 */
.L_x_4001:
[----:B------:R-:W-:Y:S01]  /*0db0*/  LOP3.LUT R54, R58, UR5, R71, 0x96, !PT ;  /* 0x000000053a367c12 */ /* 0x000fe2000f8e9647 */
[----:B------:R-:W-:Y:S01]  /*0dc0*/  IMAD.WIDE.U32 R56, R3, -0x326172a9, RZ ;  /* 0xcd9e8d5703387825 */ /* 0x000fe200078e00ff */
[----:B------:R-:W-:Y:S01]  /*0dd0*/  UIADD3 UR30, UPT, UPT, UR5, -0x126145ec, URZ ;  /* 0xed9eba14051e7890 */ /* 0x000fe2000fffe0ff */
[----:B------:R-:W-:Y:S02]  /*0de0*/  MOV R44, R60 ;  /* 0x0000003c002c7202 */ /* 0x000fe40000000f00 */
        /* <DEDUP_REMOVED lines=16> */
[----:B------:R-:W-:-:S04]  /*0ef0*/  UIADD3 UR30, UPT, UPT, UR4, 0x1715609d, URZ ;  /* 0x1715609d041e7890 */ /* 0x000fc8000fffe0ff */
[----:B------:R-:W-:Y:S01]  /*0f00*/  LOP3.LUT R57, R54, UR20, R57, 0x96, !PT ;  /* 0x0000001436397c12 */ /* 0x000fe2000f8e9639 */
[----:B------:R-:W-:-:S05]  /*0f10*/  IMAD.WIDE.U32 R54, R55, -0x326172a9, RZ ;  /* 0xcd9e8d5737367825 */ /* 0x000fca00078e00ff */
[----:B------:R-:W-:Y:S01]  /*0f20*/  LOP3.LUT R71, R56, UR30, R55, 0x96, !PT ;  /* 0x0000001e38477c12 */ /* 0x000fe2000f8e9637 */
[----:B------:R-:W-:Y:S01]  /*0f30*/  UIADD3 UR30, UPT, UPT, UR5, -0x56f99767, URZ ;  /* 0xa9066899051e7890 */ /* 0x000fe2000fffe0ff */
[----:B------:R-:W-:-:S05]  /*0f40*/  IMAD.WIDE.U32 R56, R57, -0x2daee0ad, RZ ;  /* 0xd2511f5339387825 */ /* 0x000fca00078e00ff */
[----:B------:R-:W-:Y:S01]  /*0f50*/  LOP3.LUT R57, R70, UR30, R57, 0x96, !PT ;  /* 0x0000001e46397c12 */ /* 0x000fe2000f8e9639 */
[----:B------:R-:W-:Y:S01]  /*0f60*/  UIADD3 UR30, UPT, UPT, UR5, 0x646e171e, URZ ;  /* 0x646e171e051e7890 */ /* 0x000fe2000fffe0ff */
        /* <DEDUP_REMOVED lines=20> */
.L_x_3999:
[----:B------:R-:W-:Y:S05]  /*10b0*/  BSYNC.RECONVERGENT B3 ;  /* 0x0000000000037941 */ /* 0x000fea0003800200 */
.L_x_3998:
        /* <DEDUP_REMOVED lines=11> */
.L_x_3997:
[----:B------:R-:W-:Y:S05]  /*1170*/  BSYNC.RECONVERGENT B2 ;  /* 0x0000000000027941 */ /* 0x000fea0003800200 */
.L_x_3996:
        /* <DEDUP_REMOVED lines=16> */
.L_x_4007:
        /* <DEDUP_REMOVED lines=13> */
.L_x_4009:
[----:B------:R-:W-:Y:S05]  /*1350*/  BSYNC.RECONVERGENT B4 ;  /* 0x0000000000047941 */ /* 0x000fea0003800200 */
.L_x_4008:
        /* <DEDUP_REMOVED lines=48> */
.L_x_4006:
[----:B------:R-:W-:Y:S05]  /*1660*/  BSYNC.RECONVERGENT B3 ;  /* 0x0000000000037941 */ /* 0x000fea0003800200 */
.L_x_4005:
        /* <DEDUP_REMOVED lines=12> */
.L_x_4004:
[----:B------:R-:W-:Y:S05]  /*1730*/  BSYNC.RECONVERGENT B2 ;  /* 0x0000000000027941 */ /* 0x000fea0003800200 */
.L_x_4003:
        /* <DEDUP_REMOVED lines=16> */
.L_x_4014:
        /* <DEDUP_REMOVED lines=13> */
.L_x_4016:
[----:B------:R-:W-:Y:S05]  /*1910*/  BSYNC.RECONVERGENT B4 ;  /* 0x0000000000047941 */ /* 0x000fea0003800200 */
.L_x_4015:
[----:B------:R-:W-:Y:S01]  /*1920*/  LOP3.LUT R54, R58, UR5, R63, 0x96, !PT ;  /* 0x000000053a367c12 */ /* 0x000fe2000f8e963f */
[----:B------:R-:W-:Y:S01]  /*1930*/  IMAD.WIDE.U32 R56, R3, -0x326172a9, RZ ;  /* 0xcd9e8d5703387825 */ /* 0x000fe200078e00ff */
[----:B------:R-:W-:-:S03]  /*1940*/  UIADD3 UR30, UPT, UPT, UR5, -0x126145ec, URZ ;  /* 0xed9eba14051e7890 */ /* 0x000fc6000fffe0ff */
        /* <DEDUP_REMOVED lines=44> */
.L_x_4013:
[----:B------:R-:W-:Y:S05]  /*1c10*/  BSYNC.RECONVERGENT B3 ;  /* 0x0000000000037941 */ /* 0x000fea0003800200 */
.L_x_4012:
        /* <DEDUP_REMOVED lines=11> */
.L_x_4011:
[----:B------:R-:W-:Y:S05]  /*1cd0*/  BSYNC.RECONVERGENT B2 ;  /* 0x0000000000027941 */ /* 0x000fea0003800200 */
.L_x_4010:
        /* <DEDUP_REMOVED lines=16> */
.L_x_4021:
        /* <DEDUP_REMOVED lines=13> */
.L_x_4023:
[----:B------:R-:W-:Y:S05]  /*1eb0*/  BSYNC.RECONVERGENT B4 ;  /* 0x0000000000047941 */ /* 0x000fea0003800200 */
.L_x_4022:
        /* <DEDUP_REMOVED lines=48> */
.L_x_4020:
[----:B------:R-:W-:Y:S05]  /*21c0*/  BSYNC.RECONVERGENT B3 ;  /* 0x0000000000037941 */ /* 0x000fea0003800200 */
.L_x_4019:
        /* <DEDUP_REMOVED lines=12> */
.L_x_4018:
[----:B------:R-:W-:Y:S05]  /*2290*/  BSYNC.RECONVERGENT B2 ;  /* 0x0000000000027941 */ /* 0x000fea0003800200 */
.L_x_4017:
        /* <DEDUP_REMOVED lines=16> */
.L_x_4028:
        /* <DEDUP_REMOVED lines=13> */
.L_x_4030:
[----:B------:R-:W-:Y:S05]  /*2470*/  BSYNC.RECONVERGENT B4 ;  /* 0x0000000000047941 */ /* 0x000fea0003800200 */
.L_x_4029:
        /* <DEDUP_REMOVED lines=48> */
.L_x_4027:
[----:B------:R-:W-:Y:S05]  /*2780*/  BSYNC.RECONVERGENT B3 ;  /* 0x0000000000037941 */ /* 0x000fea0003800200 */
.L_x_4026:
        /* <DEDUP_REMOVED lines=11> */
.L_x_4025:
[----:B------:R-:W-:Y:S05]  /*2840*/  BSYNC.RECONVERGENT B2 ;  /* 0x0000000000027941 */ /* 0x000fea0003800200 */
.L_x_4024:
        /* <DEDUP_REMOVED lines=16> */
.L_x_4035:
        /* <DEDUP_REMOVED lines=13> */
.L_x_4037:
[----:B------:R-:W-:Y:S05]  /*2a20*/  BSYNC.RECONVERGENT B4 ;  /* 0x0000000000047941 */ /* 0x000fea0003800200 */
.L_x_4036:
        /* <DEDUP_REMOVED lines=48> */
.L_x_4034:
[----:B------:R-:W-:Y:S05]  /*2d30*/  BSYNC.RECONVERGENT B3 ;  /* 0x0000000000037941 */ /* 0x000fea0003800200 */
.L_x_4033:
        /* <DEDUP_REMOVED lines=12> */
.L_x_4032:
[----:B------:R-:W-:Y:S05]  /*2e00*/  BSYNC.RECONVERGENT B2 ;  /* 0x0000000000027941 */ /* 0x000fea0003800200 */
.L_x_4031:
        /* <DEDUP_REMOVED lines=16> */
.L_x_4042:
        /* <DEDUP_REMOVED lines=13> */
.L_x_4044:
[----:B------:R-:W-:Y:S05]  /*2fe0*/  BSYNC.RECONVERGENT B4 ;  /* 0x0000000000047941 */ /* 0x000fea0003800200 */
.L_x_4043:
        /* <DEDUP_REMOVED lines=48> */
.L_x_4041:
[----:B------:R-:W-:Y:S05]  /*32f0*/  BSYNC.RECONVERGENT B3 ;  /* 0x0000000000037941 */ /* 0x000fea0003800200 */
.L_x_4040:
        /* <DEDUP_REMOVED lines=11> */
.L_x_4039:
[----:B------:R-:W-:Y:S05]  /*33b0*/  BSYNC.RECONVERGENT B2 ;  /* 0x0000000000027941 */ /* 0x000fea0003800200 */
.L_x_4038:
        /* <DEDUP_REMOVED lines=16> */
.L_x_4049:
        /* <DEDUP_REMOVED lines=11> */
[----:B------:R-:W-:-:S05]  /*3570*/  @P4 IMAD.MOV R7, RZ, RZ, R58 ;  /* 0x000000ffff074224 */ /* 0x000fca00078e023a */
[----:B------:R-:W-:-:S07]  /*3580*/  @!P3 MOV R58, R7 ;  /* 0x00000007003ab202 */ /* 0x000fce0000000f00 */
.L_x_4051:
[----:B------:R-:W-:Y:S05]  /*3590*/  BSYNC.RECONVERGENT B4 ;  /* 0x0000000000047941 */ /* 0x000fea0003800200 */
.L_x_4050:
        /* <DEDUP_REMOVED lines=45> */
[----:B------:R-:W-:Y:S01]  /*3870*/  IMAD.MOV.U32 R57, RZ, RZ, RZ ;  /* 0x000000ffff397224 */ /* 0x000fe200078e00ff */
[----:B------:R-:W-:Y:S02]  /*3880*/  LOP3.LUT R7, R70, UR30, R55, 0x96, !PT ;  /* 0x0000001e46077c12 */ /* 0x000fe4000f8e9637 */
[----:B------:R-:W-:-:S07]  /*3890*/  MOV R60, R54 ;  /* 0x00000036003c7202 */ /* 0x000fce0000000f00 */
.L_x_4048:
[----:B------:R-:W-:Y:S05]  /*38a0*/  BSYNC.RECONVERGENT B3 ;  /* 0x0000000000037941 */ /* 0x000fea0003800200 */
.L_x_4047:
        /* <DEDUP_REMOVED lines=12> */
.L_x_4046:
[----:B------:R-:W-:Y:S05]  /*3970*/  BSYNC.RECONVERGENT B2 ;  /* 0x0000000000027941 */ /* 0x000fea0003800200 */
.L_x_4045:
[----:B------:R-:W0:Y:S02]  /*3980*/  LDC.64 R54, c[0x0][0x3a8] ;  /* 0x0000ea00ff367b82 */ /* 0x000e240000000a00 */
[----:B0-----:R-:W-:-:S05]  /*3990*/  IMAD.WIDE.U32 R54, R73, 0x20, R54 ;  /* 0x0000002049367825 */ /* 0x001fca00078e0036 */
[----:B------:R0:W-:Y:S04]  /*39a0*/  STG.E.128 desc[UR6][R54.64], R44 ;  /* 0x0000002c36007986 */ /* 0x0001e8000c101d06 */
        /* <DEDUP_REMOVED lines=18> */
.L_x_3995:
[----:B------:R-:W-:Y:S05]  /*3ad0*/  BSYNC.RECONVERGENT B0 ;  /* 0x0000000000007941 */ /* 0x000fea0003800200 */
.L_x_3994:
        /* <DEDUP_REMOVED lines=53> */
.L_x_4067:
        /* <DEDUP_REMOVED lines=54> */
.L_x_4054:
[----:B------:R-:W-:Y:S05]  /*4190*/  BSYNC.RECONVERGENT B0 ;  /* 0x0000000000007941 */ /* 0x000fea0003800200 */
.L_x_4053:
[----:B-1----:R-:W1:Y:S02]  /*41a0*/  LDC.64 R52, c[0x0][0x380] ;  /* 0x0000e000ff347b82 */ /* 0x002e640000000a00 */
[----:B-1----:R-:W-:-:S05]  /*41b0*/  IMAD R4, R52, 0x4, R4 ;  /* 0x0000000434047824 */ /* 0x002fca00078e0204 */
[----:B------:R-:W-:-:S13]  /*41c0*/  ISETP.GE.AND P0, PT, R4, R53, PT ;  /* 0x000000350400720c */ /* 0x000fda0003f06270 */
[----:B------:R-:W-:Y:S05]  /*41d0*/  @!P0 BRA `(.L_x_4055) ;  /* 0xffffffc400c88947 */ /* 0x000fea000383ffff */
[----:B------:R-:W-:Y:S05]  /*41e0*/  BSYNC B1 ;  /* 0x0000000000017941 */ /* 0x000fea0003800000 */
.L_x_3993:
[----:B------:R-:W-:Y:S05]  /*41f0*/  EXIT ;  /* 0x000000000000794d */ /* 0x000fea0003800000 */
.L_x_4052:
[----:B------:R-:W-:Y:S01]  /*4200*/  HFMA2 R70, -RZ, RZ, 0, 5.9604644775390625e-08 ;  /* 0x00000001ff467431 */ /* 0x000fe200000001ff */
[----:B------:R-:W-:Y:S01]  /*4210*/  BSSY B0, `(.L_x_4056) ;  /* 0x0000007000007945 */ /* 0x000fe20003800000 */
[----:B------:R-:W-:Y:S01]  /*4220*/  MOV R72, R71 ;  /* 0x0000004700487202 */ /* 0x000fe20000000f00 */
[----:B0-----:R-:W-:Y:S01]  /*4230*/  IMAD.MOV.U32 R55, RZ, RZ, 0x1f ;  /* 0x0000001fff377424 */ /* 0x001fe200078e00ff */
[----:B------:R-:W-:-:S07]  /*4240*/  MOV R54, 0xffffffff ;  /* 0xffffffff00367802 */ /* 0x000fce0000000f00 */
[----:B-----5:R-:W-:Y:S05]  /*4250*/  WARPSYNC.COLLECTIVE R54, `(.L_x_4057) ;  /* 0x0000000036087348 */ /* 0x020fea0003c00000 */
[----:B------:R0:W1:Y:S02]  /*4260*/  SHFL.BFLY P3, R52, R72, R70, R55 ;  /* 0x0c00004648347389 */ /* 0x0000640000060037 */
[----:B01---5:R-:W-:Y:S05]  /*4270*/  ENDCOLLECTIVE ;  /* 0x000000000000791b */ /* 0x023fea0003800000 */
.L_x_4057:
[----:B------:R-:W-:Y:S05]  /*4280*/  BSYNC B0 ;  /* 0x0000000000007941 */ /* 0x000fea0003800000 */
.L_x_4056:
        /* <DEDUP_REMOVED lines=8> */
.L_x_4058:
[----:B------:R-:W-:Y:S02]  /*4310*/  IMAD.MOV.U32 R70, RZ, RZ, 0x4 ;  /* 0x00000004ff467424 */ /* 0x000fe400078e00ff */
[----:B------:R-:W-:-:S05]  /*4320*/  FADD.FTZ R73, R72, R52 ;  /* 0x0000003448497221 */ /* 0x000fca0000010000 */
[----:B------:R-:W-:-:S07]  /*4330*/  MOV R72, R73 ;  /* 0x0000004900487202 */ /* 0x000fce0000000f00 */
[----:B------:R-:W-:Y:S05]  /*4340*/  WARPSYNC.COLLECTIVE R54, `(.L_x_4059) ;  /* 0x0000000036087348 */ /* 0x000fea0003c00000 */
[----:B------:R0:W1:Y:S02]  /*4350*/  SHFL.BFLY P3, R52, R72, R70, R55 ;  /* 0x0c00004648347389 */ /* 0x0000640000060037 */
[----:B01----:R-:W-:Y:S05]  /*4360*/  ENDCOLLECTIVE ;  /* 0x000000000000791b */ /* 0x003fea0003800000 */
.L_x_4059:
[----:B------:R-:W-:Y:S02]  /*4370*/  HFMA2 R70, -RZ, RZ, 0, 4.76837158203125e-07 ;  /* 0x00000008ff467431 */ /* 0x000fe400000001ff */
[----:B------:R-:W-:-:S05]  /*4380*/  FADD.FTZ R74, R73, R52 ;  /* 0x00000034494a7221 */ /* 0x000fca0000010000 */
[----:B------:R-:W-:-:S07]  /*4390*/  MOV R72, R74 ;  /* 0x0000004a00487202 */ /* 0x000fce0000000f00 */
[----:B------:R-:W-:Y:S05]  /*43a0*/  WARPSYNC.COLLECTIVE R54, `(.L_x_4060) ;  /* 0x0000000036087348 */ /* 0x000fea0003c00000 */
[----:B------:R0:W1:Y:S02]  /*43b0*/  SHFL.BFLY P3, R52, R72, R70, R55 ;  /* 0x0c00004648347389 */ /* 0x0000640000060037 */
[----:B01----:R-:W-:Y:S05]  /*43c0*/  ENDCOLLECTIVE ;  /* 0x000000000000791b */ /* 0x003fea0003800000 */
.L_x_4060:
[----:B------:R-:W-:Y:S01]  /*43d0*/  MOV R70, 0x10 ;  /* 0x0000001000467802 */ /* 0x000fe20000000f00 */
[----:B------:R-:W-:-:S04]  /*43e0*/  FADD.FTZ R76, R74, R52 ;  /* 0x000000344a4c7221 */ /* 0x000fc80000010000 */
[----:B------:R-:W-:-:S07]  /*43f0*/  IMAD.MOV.U32 R72, RZ, RZ, R76 ;  /* 0x000000ffff487224 */ /* 0x000fce00078e004c */
[----:B------:R-:W-:Y:S05]  /*4400*/  WARPSYNC.COLLECTIVE R54, `(.L_x_4061) ;  /* 0x0000000036087348 */ /* 0x000fea0003c00000 */
[----:B------:R0:W1:Y:S02]  /*4410*/  SHFL.BFLY P3, R52, R72, R70, R55 ;  /* 0x0c00004648347389 */ /* 0x0000640000060037 */
[----:B01----:R-:W-:Y:S05]  /*4420*/  ENDCOLLECTIVE ;  /* 0x000000000000791b */ /* 0x003fea0003800000 */
.L_x_4061:
        /* <DEDUP_REMOVED lines=25> */
.L_x_4062:
[----:B------:R-:W-:Y:S02]  /*45c0*/  HFMA2 R70, -RZ, RZ, 0, 1.1920928955078125e-07 ;  /* 0x00000002ff467431 */ /* 0x000fe400000001ff */
[----:B------:R-:W-:-:S05]  /*45d0*/  FADD.FTZ R73, R72, R52 ;  /* 0x0000003448497221 */ /* 0x000fca0000010000 */
[----:B------:R-:W-:-:S07]  /*45e0*/  MOV R72, R73 ;  /* 0x0000004900487202 */ /* 0x000fce0000000f00 */
[----:B------:R-:W-:Y:S05]  /*45f0*/  WARPSYNC.COLLECTIVE R54, `(.L_x_4063) ;  /* 0x0000000036087348 */ /* 0x000fea0003c00000 */
[----:B------:R0:W1:Y:S02]  /*4600*/  SHFL.BFLY P3, R52, R72, R70, R55 ;  /* 0x0c00004648347389 */ /* 0x0000640000060037 */
[----:B01----:R-:W-:Y:S05]  /*4610*/  ENDCOLLECTIVE ;  /* 0x000000000000791b */ /* 0x003fea0003800000 */
.L_x_4063:
[----:B------:R-:W-:Y:S01]  /*4620*/  MOV R70, 0x4 ;  /* 0x0000000400467802 */ /* 0x000fe20000000f00 */
[----:B------:R-:W-:-:S04]  /*4630*/  FADD.FTZ R74, R73, R52 ;  /* 0x00000034494a7221 */ /* 0x000fc80000010000 */
[----:B------:R-:W-:-:S07]  /*4640*/  IMAD.MOV.U32 R72, RZ, RZ, R74 ;  /* 0x000000ffff487224 */ /* 0x000fce00078e004a */
[----:B------:R-:W-:Y:S05]  /*4650*/  WARPSYNC.COLLECTIVE R54, `(.L_x_4064) ;  /* 0x0000000036087348 */ /* 0x000fea0003c00000 */
[----:B------:R0:W1:Y:S02]  /*4660*/  SHFL.BFLY P3, R52, R72, R70, R55 ;  /* 0x0c00004648347389 */ /* 0x0000640000060037 */
[----:B01----:R-:W-:Y:S05]  /*4670*/  ENDCOLLECTIVE ;  /* 0x000000000000791b */ /* 0x003fea0003800000 */
.L_x_4064:
[----:B------:R-:W-:Y:S02]  /*4680*/  IMAD.MOV.U32 R70, RZ, RZ, 0x8 ;  /* 0x00000008ff467424 */ /* 0x000fe400078e00ff */
[----:B------:R-:W-:-:S05]  /*4690*/  FADD.FTZ R76, R74, R52 ;  /* 0x000000344a4c7221 */ /* 0x000fca0000010000 */
[----:B------:R-:W-:-:S07]  /*46a0*/  MOV R72, R76 ;  /* 0x0000004c00487202 */ /* 0x000fce0000000f00 */
[----:B------:R-:W-:Y:S05]  /*46b0*/  WARPSYNC.COLLECTIVE R54, `(.L_x_4065) ;  /* 0x0000000036087348 */ /* 0x000fea0003c00000 */
[----:B------:R0:W1:Y:S02]  /*46c0*/  SHFL.BFLY P3, R52, R72, R70, R55 ;  /* 0x0c00004648347389 */ /* 0x0000640000060037 */
[----:B01----:R-:W-:Y:S05]  /*46d0*/  ENDCOLLECTIVE ;  /* 0x000000000000791b */ /* 0x003fea0003800000 */
.L_x_4065:
[----:B------:R-:W-:Y:S02]  /*46e0*/  HFMA2 R70, -RZ, RZ, 0, 9.5367431640625e-07 ;  /* 0x00000010ff467431 */ /* 0x000fe400000001ff */
[----:B------:R-:W-:-:S05]  /*46f0*/  FADD.FTZ R77, R76, R52 ;  /* 0x000000344c4d7221 */ /* 0x000fca0000010000 */
[----:B------:R-:W-:-:S07]  /*4700*/  MOV R72, R77 ;  /* 0x0000004d00487202 */ /* 0x000fce0000000f00 */
[----:B------:R-:W-:Y:S05]  /*4710*/  WARPSYNC.COLLECTIVE R54, `(.L_x_4066) ;  /* 0x0000000036087348 */ /* 0x000fea0003c00000 */
[----:B------:R0:W1:Y:S02]  /*4720*/  SHFL.BFLY P3, R52, R72, R70, R55 ;  /* 0x0c00004648347389 */ /* 0x0000640000060037 */
[----:B01----:R-:W-:Y:S05]  /*4730*/  ENDCOLLECTIVE ;  /* 0x000000000000791b */ /* 0x003fea0003800000 */
.L_x_4066:
[----:B------:R-:W-:Y:S05]  /*4740*/  BRA `(.L_x_4067) ;  /* 0xfffffff400b87947 */ /* 0x000fea000383ffff */
.L_x_4068:
        /* <DEDUP_REMOVED lines=11> */
.L_x_9113:


//--------------------- .text._ZN10layer_norm13ln_fwd_kernelINS_13Kernel_traitsIf13__nv_bfloat16fS2_fjLj256ELj1ELj4ELj1ELj16ENS_18Kernel_traits_baseILj256EfS2_fS2_fjLj128EEEEELb1ELb1ELb1ELb1EEEvNS_9FwdParamsE --------------------------
	.section	.text._ZN10layer_norm13ln_fwd_kernelINS_13Kernel_traitsIf13__nv_bfloat16fS2_fjLj256ELj1ELj4ELj1ELj16ENS_18Kernel_traits_baseILj256EfS2_fS2_fjLj128EEEEELb1ELb1ELb1ELb1EEEvNS_9FwdParamsE,"ax",@progbits
	.align	128
        .global         _ZN10layer_norm13ln_fwd_kernelINS_13Kernel_traitsIf13__nv_bfloat16fS2_fjLj256ELj1ELj4ELj1ELj16ENS_18Kernel_traits_baseILj256EfS2_fS2_fjLj128EEEEELb1ELb1ELb1ELb1EEEvNS_9FwdParamsE
        .type           _ZN10layer_norm13ln_fwd_kernelINS_13Kernel_traitsIf13__nv_bfloat16fS2_fjLj256ELj1ELj4ELj1ELj16ENS_18Kernel_traits_baseILj256EfS2_fS2_fjLj128EEEEELb1ELb1ELb1ELb1EEEvNS_9FwdParamsE,@function
        .size           _ZN10layer_norm13ln_fwd_kernelINS_13Kernel_traitsIf13__nv_bfloat16fS2_fjLj256ELj1ELj4ELj1ELj16ENS_18Kernel_traits_baseILj256EfS2_fS2_fjLj128EEEEELb1ELb1ELb1ELb1EEEvNS_9FwdParamsE,(.L_x_9114 - _ZN10layer_norm13ln_fwd_kernelINS_13Kernel_traitsIf13__nv_bfloat16fS2_fjLj256ELj1ELj4ELj1ELj16ENS_18Kernel_traits_baseILj256EfS2_fS2_fjLj128EEEEELb1ELb1ELb1ELb1EEEvNS_9FwdParamsE)
        .other          _ZN10layer_norm13ln_fwd_kernelINS_13Kernel_traitsIf13__nv_bfloat16fS2_fjLj256ELj1ELj4ELj1ELj16ENS_18Kernel_traits_baseILj256EfS2_fS2_fjLj128EEEEELb1ELb1ELb1ELb1EEEvNS_9FwdParamsE,@"STO_CUDA_ENTRY STV_DEFAULT"
_ZN10layer_norm13ln_fwd_kernelINS_13Kernel_traitsIf13__nv_bfloat16fS2_fjLj256ELj1ELj4ELj1ELj16ENS_18Kernel_traits_baseILj256EfS2_fS2_fjLj128EEEEELb1ELb1ELb1ELb1EEEvNS_9FwdParamsE:
.text._ZN10layer_norm13ln_fwd_kernelINS_13Kernel_traitsIf13__nv_bfloat16fS2_fjLj256ELj1ELj4ELj1ELj16ENS_18Kernel_traits_baseILj256EfS2_fS2_fjLj128EEEEELb1ELb1ELb1ELb1EEEvNS_9FwdParamsE:
        /* <DEDUP_REMOVED lines=54> */
[----:B------:R-:W-:Y:S02]  /*0360*/  UIADD3 UR24, UPT, UPT, UR4, -0x4ab325aa, URZ ;  /* 0xb54cda5604187890 */ /* 0x000fe4000fffe0ff */
[----:B-1----:R-:W-:Y:S01]  /*0370*/  IMAD.WIDE.U32 R34, R2, 0x20, R34 ;  /* 0x0000002002227825 */ /* 0x002fe200078e0022 */
[----:B------:R-:W-:Y:S01]  /*0380*/  LOP3.LUT R7, R7, UR5, RZ, 0x3c, !PT ;  /* 0x0000000507077c12 */ /* 0x000fe2000f8e3cff */
[----:B------:R-:W-:-:S02]  /*0390*/  UIADD3 UR10, UPT, UPT, UR5, 0x646e171e, URZ ;  /* 0x646e171e050a7890 */ /* 0x000fc4000fffe0ff */
[----:B--2---:R-:W-:Y:S01]  /*03a0*/  IMAD.WIDE.U32 R32, R2, 0x20, R32 ;  /* 0x0000002002207825 */ /* 0x004fe200078e0020 */
[----:B------:R-:W5:Y:S01]  /*03b0*/  LDG.E.128 R12, desc[UR6][R34.64] ;  /* 0x00000006220c7981 */ /* 0x000f62000c1e1d00 */
[----:B------:R-:W-:Y:S02]  /*03c0*/  UIADD3 UR26, UPT, UPT, UR5, 0x1fd5c5a3, URZ ;  /* 0x1fd5c5a3051a7890 */ /* 0x000fe4000fffe0ff */
[----:B------:R-:W-:Y:S01]  /*03d0*/  UIADD3 UR25, UPT, UPT, UR4, 0x5384540f, URZ ;  /* 0x5384540f04197890 */ /* 0x000fe2000fffe0ff */
[----:B------:R0:W5:Y:S01]  /*03e0*/  LDG.E.128 R8, desc[UR6][R34.64+0x10] ;  /* 0x0000100622087981 */ /* 0x000162000c1e1d00 */
[----:B------:R-:W-:Y:S02]  /*03f0*/  UIADD3 UR27, UPT, UPT, UR4, -0xe443238, URZ ;  /* 0xf1bbcdc8041b7890 */ /* 0x000fe4000fffe0ff */
[----:B------:R-:W-:Y:S01]  /*0400*/  UIADD3 UR28, UPT, UPT, UR5, -0x24c28bd8, URZ ;  /* 0xdb3d7428051c7890 */ /* 0x000fe2000fffe0ff */
[----:B------:R-:W5:Y:S01]  /*0410*/  LDG.E.128 R20, desc[UR6][R32.64] ;  /* 0x0000000620147981 */ /* 0x000f62000c1e1d00 */
[----:B------:R-:W-:-:S02]  /*0420*/  UIADD3 UR30, UPT, UPT, UR5, -0x695add53, URZ ;  /* 0x96a522ad051e7890 */ /* 0x000fc4000fffe0ff */
[----:B------:R-:W-:Y:S01]  /*0430*/  UIADD3 UR29, UPT, UPT, UR4, -0x700cb87f, URZ ;  /* 0x8ff34781041d7890 */ /* 0x000fe2000fffe0ff */
[----:B------:R1:W5:Y:S01]  /*0440*/  LDG.E.128 R16, desc[UR6][R32.64+0x10] ;  /* 0x0000100620107981 */ /* 0x000362000c1e1d00 */
[----:B------:R-:W2:Y:S01]  /*0450*/  LDCU UR14, c[0x0][0x404] ;  /* 0x00008080ff0e77ac */ /* 0x000ea20008000800 */
[----:B0-----:R-:W-:Y:S02]  /*0460*/  IMAD R35, R4, -0x2daee0ad, RZ ;  /* 0xd2511f5304237824 */ /* 0x001fe400078e02ff */
[----:B------:R-:W-:Y:S01]  /*0470*/  IMAD.HI.U32 R34, R6, -0x2daee0ad, RZ ;  /* 0xd2511f5306227827 */ /* 0x000fe200078e00ff */
[----:B------:R-:W0:Y:S01]  /*0480*/  LDCU.U8 UR15, c[0x0][0x410] ;  /* 0x00008200ff0f77ac */ /* 0x000e220008000000 */
[----:B------:R-:W3:Y:S02]  /*0490*/  LDCU UR16, c[0x0][0x448] ;  /* 0x00008900ff1077ac */ /* 0x000ee40008000800 */
[----:B-1----:R-:W-:Y:S02]  /*04a0*/  IMAD R33, R3, -0x326172a9, RZ ;  /* 0xcd9e8d5703217824 */ /* 0x002fe400078e02ff */
[----:B------:R-:W-:Y:S01]  /*04b0*/  IMAD.HI.U32 R32, R7, -0x326172a9, RZ ;  /* 0xcd9e8d5707207827 */ /* 0x000fe200078e00ff */
[----:B------:R-:W-:Y:S01]  /*04c0*/  LOP3.LUT R34, R35, UR18, R34, 0x96, !PT ;  /* 0x0000001223227c12 */ /* 0x000fe2000f8e9622 */
[----:B------:R-:W1:Y:S03]  /*04d0*/  LDCU.64 UR12, c[0x0][0x3b0] ;  /* 0x00007600ff0c77ac */ /* 0x000e660008000a00 */
        /* <DEDUP_REMOVED lines=19> */
[----:B------:R-:W-:Y:S01]  /*0610*/  UIADD3 UR8, UPT, UPT, UR4, 0x1715609d, URZ ;  /* 0x1715609d04087890 */ /* 0x000fe2000fffe0ff */
[----:B------:R-:W-:Y:S02]  /*0620*/  IMAD R34, R32, -0x2daee0ad, RZ ;  /* 0xd2511f5320227824 */ /* 0x000fe400078e02ff */
[----:B------:R-:W-:-:S04]  /*0630*/  IMAD.HI.U32 R33, R6, -0x2daee0ad, RZ ;  /* 0xd2511f5306217827 */ /* 0x000fc800078e00ff */
[----:B------:R-:W-:Y:S02]  /*0640*/  IMAD R35, R35, -0x326172a9, RZ ;  /* 0xcd9e8d5723237824 */ /* 0x000fe400078e02ff */
[----:B------:R-:W-:Y:S01]  /*0650*/  IMAD.HI.U32 R32, R7, -0x326172a9, RZ ;  /* 0xcd9e8d5707207827 */ /* 0x000fe200078e00ff */
[----:B------:R-:W-:-:S04]  /*0660*/  LOP3.LUT R33, R34, UR9, R33, 0x96, !PT ;  /* 0x0000000922217c12 */ /* 0x000fc8000f8e9621 */
[----:B------:R-:W-:Y:S01]  /*0670*/  LOP3.LUT R32, R35, UR8, R32, 0x96, !PT ;  /* 0x0000000823207c12 */ /* 0x000fe2000f8e9620 */
[----:B------:R-:W-:Y:S01]  /*0680*/  IMAD R35, R6, -0x2daee0ad, RZ ;  /* 0xd2511f5306237824 */ /* 0x000fe200078e02ff */
[----:B------:R-:W-:Y:S01]  /*0690*/  BSSY B0, `(.L_x_4069) ;  /* 0x000039b000007945 */ /* 0x000fe20003800000 */
[----:B------:R-:W-:Y:S01]  /*06a0*/  IMAD R7, R7, -0x326172a9, RZ ;  /* 0xcd9e8d5707077824 */ /* 0x000fe200078e02ff */
[----:B------:R-:W-:Y:S01]  /*06b0*/  LOP3.LUT R52, R52, 0x3, RZ, 0xc0, !PT ;  /* 0x0000000334347812 */ /* 0x000fe200078ec0ff */
[----:B------:R-:W-:Y:S01]  /*06c0*/  IMAD.HI.U32 R6, R33, -0x326172a9, RZ ;  /* 0xcd9e8d5721067827 */ /* 0x000fe200078e00ff */
[----:B------:R-:W4:Y:S03]  /*06d0*/  LDCU.64 UR8, c[0x0][0x408] ;  /* 0x00008100ff0877ac */ /* 0x000f260008000a00 */
[----:B------:R-:W-:Y:S01]  /*06e0*/  IMAD.HI.U32 R34, R32, -0x2daee0ad, RZ ;  /* 0xd2511f5320227827 */ /* 0x000fe200078e00ff */
[----:B------:R-:W-:-:S04]  /*06f0*/  LOP3.LUT R6, R7, UR24, R6, 0x96, !PT ;  /* 0x0000001807067c12 */ /* 0x000fc8000f8e9606 */
[----:B------:R-:W-:Y:S01]  /*0700*/  LOP3.LUT R34, R35, UR10, R34, 0x96, !PT ;  /* 0x0000000a23227c12 */ /* 0x000fe2000f8e9622 */
[----:B------:R-:W-:Y:S01]  /*0710*/  IMAD R36, R33, -0x326172a9, RZ ;  /* 0xcd9e8d5721247824 */ /* 0x000fe200078e02ff */
[----:B------:R-:W0:Y:S01]  /*0720*/  LDCU.64 UR10, c[0x0][0x3a0] ;  /* 0x00007400ff0a77ac */ /* 0x000e220008000a00 */
        /* <DEDUP_REMOVED lines=20> */
.L_x_4131:
        /* <DEDUP_REMOVED lines=57> */
.L_x_4074:
        /* <DEDUP_REMOVED lines=13> */
.L_x_4076:
[----:B------:R-:W-:Y:S05]  /*0cd0*/  BSYNC.RECONVERGENT B3 ;  /* 0x0000000000037941 */ /* 0x000fea0003800200 */
.L_x_4075:
[----:B------:R-:W-:Y:S01]  /*0ce0*/  IMAD.WIDE.U32 R6, R3, -0x326172a9, RZ ;  /* 0xcd9e8d5703067825 */ /* 0x000fe200078e00ff */
[----:B------:R-:W-:Y:S01]  /*0cf0*/  LOP3.LUT R60, R53, UR5, R75, 0x96, !PT ;  /* 0x00000005353c7c12 */ /* 0x000fe2000f8e964b */
[----:B------:R-:W-:Y:S02]  /*0d00*/  UIADD3 UR31, UPT, UPT, UR5, 0x76cf5d0a, URZ ;  /* 0x76cf5d0a051f7890 */ /* 0x000fe4000fffe0ff */
[----:B------:R-:W-:Y:S01]  /*0d10*/  UIADD3 UR32, UPT, UPT, UR5, -0x56f99767, URZ ;  /* 0xa906689905207890 */ /* 0x000fe2000fffe0ff */
        /* <DEDUP_REMOVED lines=8> */
[----:B------:R-:W-:Y:S01]  /*0da0*/  LOP3.LUT R61, R64, UR31, R75, 0x96, !PT ;  /* 0x0000001f403d7c12 */ /* 0x000fe2000f8e964b */
[----:B------:R-:W-:-:S03]  /*0db0*/  UIADD3 UR31, UPT, UPT, UR4, 0x1715609d, URZ ;  /* 0x1715609d041f7890 */ /* 0x000fc6000fffe0ff */
        /* <DEDUP_REMOVED lines=33> */
.L_x_4073:
[----:B------:R-:W-:Y:S05]  /*0fd0*/  BSYNC.RECONVERGENT B2 ;  /* 0x0000000000027941 */ /* 0x000fea0003800200 */
.L_x_4072:
[----:B------:R-:W-:Y:S01]  /*0fe0*/  HFMA2 R55, -RZ, RZ, 0.1171875, 0 ;  /* 0x2f800000ff377431 */ /* 0x000fe200000001ff */
[----:B------:R-:W-:Y:S01]  /*0ff0*/  I2FP.F32.U32 R44, R44 ;  /* 0x0000002c002c7245 */ /* 0x000fe20000201000 */
[----:B-----5:R-:W-:-:S04]  /*1000*/  IMAD.U32 R52, R40, 0x10000, RZ ;  /* 0x0001000028347824 */ /* 0x020fc800078e00ff */
        /* <DEDUP_REMOVED lines=8> */
.L_x_4071:
[----:B------:R-:W-:Y:S05]  /*1090*/  BSYNC.RECONVERGENT B1 ;  /* 0x0000000000017941 */ /* 0x000fea0003800200 */
.L_x_4070:
        /* <DEDUP_REMOVED lines=16> */
.L_x_4081:
        /* <DEDUP_REMOVED lines=13> */
.L_x_4083:
[----:B------:R-:W-:Y:S05]  /*1270*/  BSYNC.RECONVERGENT B3 ;  /* 0x0000000000037941 */ /* 0x000fea0003800200 */
.L_x_4082:
[----:B------:R-:W-:Y:S01]  /*1280*/  IMAD.WIDE.U32 R6, R3, -0x326172a9, RZ ;  /* 0xcd9e8d5703067825 */ /* 0x000fe200078e00ff */
[----:B------:R-:W-:Y:S01]  /*1290*/  LOP3.LUT R56, R53, UR5, R65, 0x96, !PT ;  /* 0x0000000535387c12 */ /* 0x000fe2000f8e9641 */
[----:B------:R-:W-:Y:S02]  /*12a0*/  UIADD3 UR31, UPT, UPT, UR5, 0x76cf5d0a, URZ ;  /* 0x76cf5d0a051f7890 */ /* 0x000fe4000fffe0ff */
[----:B------:R-:W-:Y:S01]  /*12b0*/  HFMA2 R52, -RZ, RZ, 0, 0 ;  /* 0x00000000ff347431 */ /* 0x000fe200000001ff */
[----:B------:R-:W-:Y:S01]  /*12c0*/  UIADD3 UR32, UPT, UPT, UR5, -0x56f99767, URZ ;  /* 0xa906689905207890 */ /* 0x000fe2000fffe0ff */
[----:B------:R-:W-:Y:S01]  /*12d0*/  LOP3.LUT R60, R5, UR4, R7, 0x96, !PT ;  /* 0x00000004053c7c12 */ /* 0x000fe2000f8e9607 */
[----:B------:R-:W-:Y:S01]  /*12e0*/  IMAD.WIDE.U32 R56, R56, -0x326172a9, RZ ;  /* 0xcd9e8d5738387825 */ /* 0x000fe200078e00ff */
[----:B------:R-:W-:-:S03]  /*12f0*/  MOV R45, R54 ;  /* 0x00000036002d7202 */ /* 0x000fc60000000f00 */
        /* <DEDUP_REMOVED lines=38> */
.L_x_4080:
[----:B------:R-:W-:Y:S05]  /*1560*/  BSYNC.RECONVERGENT B2 ;  /* 0x0000000000027941 */ /* 0x000fea0003800200 */
.L_x_4079:
        /* <DEDUP_REMOVED lines=10> */
[----:B------:R-:W-:-:S04]  /*1610*/  FMUL.FTZ R45, R13, R60 ;  /* 0x0000003c0d2d7220 */ /* 0x000fc80000410000 */
[----:B------:R-:W-:-:S07]  /*1620*/  @P0 FADD.FTZ R45, R33, R45 ;  /* 0x0000002d212d0221 */ /* 0x000fce0000010000 */
.L_x_4078:
[----:B------:R-:W-:Y:S05]  /*1630*/  BSYNC.RECONVERGENT B1 ;  /* 0x0000000000017941 */ /* 0x000fea0003800200 */
.L_x_4077:
        /* <DEDUP_REMOVED lines=16> */
.L_x_4088:
        /* <DEDUP_REMOVED lines=13> */
.L_x_4090:
[----:B------:R-:W-:Y:S05]  /*1810*/  BSYNC.RECONVERGENT B3 ;  /* 0x0000000000037941 */ /* 0x000fea0003800200 */
.L_x_4089:
[----:B------:R-:W-:Y:S01]  /*1820*/  IMAD.WIDE.U32 R6, R3, -0x326172a9, RZ ;  /* 0xcd9e8d5703067825 */ /* 0x000fe200078e00ff */
[----:B------:R-:W-:Y:S01]  /*1830*/  LOP3.LUT R60, R53, UR5, R75, 0x96, !PT ;  /* 0x00000005353c7c12 */ /* 0x000fe2000f8e964b */
[----:B------:R-:W-:Y:S01]  /*1840*/  UIADD3 UR31, UPT, UPT, UR5, 0x76cf5d0a, URZ ;  /* 0x76cf5d0a051f7890 */ /* 0x000fe2000fffe0ff */
[----:B------:R-:W-:Y:S01]  /*1850*/  MOV R46, R54 ;  /* 0x00000036002e7202 */ /* 0x000fe20000000f00 */
[----:B------:R-:W-:Y:S01]  /*1860*/  UIADD3 UR32, UPT, UPT, UR5, -0x56f99767, URZ ;  /* 0xa906689905207890 */ /* 0x000fe2000fffe0ff */
        /* <DEDUP_REMOVED lines=42> */
.L_x_4087:
[----:B------:R-:W-:Y:S05]  /*1b10*/  BSYNC.RECONVERGENT B2 ;  /* 0x0000000000027941 */ /* 0x000fea0003800200 */
.L_x_4086:
        /* <DEDUP_REMOVED lines=11> */
.L_x_4085:
[----:B------:R-:W-:Y:S05]  /*1bd0*/  BSYNC.RECONVERGENT B1 ;  /* 0x0000000000017941 */ /* 0x000fea0003800200 */
.L_x_4084:
        /* <DEDUP_REMOVED lines=16> */
.L_x_4095:
        /* <DEDUP_REMOVED lines=13> */
.L_x_4097:
[----:B------:R-:W-:Y:S05]  /*1db0*/  BSYNC.RECONVERGENT B3 ;  /* 0x0000000000037941 */ /* 0x000fea0003800200 */
.L_x_4096:
        /* <DEDUP_REMOVED lines=47> */
.L_x_4094:
[----:B------:R-:W-:Y:S05]  /*20b0*/  BSYNC.RECONVERGENT B2 ;  /* 0x0000000000027941 */ /* 0x000fea0003800200 */
.L_x_4093:
        /* <DEDUP_REMOVED lines=12> */
.L_x_4092:
[----:B------:R-:W-:Y:S05]  /*2180*/  BSYNC.RECONVERGENT B1 ;  /* 0x0000000000017941 */ /* 0x000fea0003800200 */
.L_x_4091:
        /* <DEDUP_REMOVED lines=16> */
.L_x_4102:
        /* <DEDUP_REMOVED lines=13> */
.L_x_4104:
[----:B------:R-:W-:Y:S05]  /*2360*/  BSYNC.RECONVERGENT B3 ;  /* 0x0000000000037941 */ /* 0x000fea0003800200 */
.L_x_4103:
        /* <DEDUP_REMOVED lines=47> */
.L_x_4101:
[----:B------:R-:W-:Y:S05]  /*2660*/  BSYNC.RECONVERGENT B2 ;  /* 0x0000000000027941 */ /* 0x000fea0003800200 */
.L_x_4100:
        /* <DEDUP_REMOVED lines=11> */
.L_x_4099:
[----:B------:R-:W-:Y:S05]  /*2720*/  BSYNC.RECONVERGENT B1 ;  /* 0x0000000000017941 */ /* 0x000fea0003800200 */
.L_x_4098:
        /* <DEDUP_REMOVED lines=16> */
.L_x_4109:
        /* <DEDUP_REMOVED lines=13> */
.L_x_4111:
[----:B------:R-:W-:Y:S05]  /*2900*/  BSYNC.RECONVERGENT B3 ;  /* 0x0000000000037941 */ /* 0x000fea0003800200 */
.L_x_4110:
[----:B------:R-:W-:Y:S01]  /*2910*/  IMAD.WIDE.U32 R6, R3, -0x326172a9, RZ ;  /* 0xcd9e8d5703067825 */ /* 0x000fe200078e00ff */
[----:B------:R-:W-:Y:S01]  /*2920*/  LOP3.LUT R60, R53, UR5, R75, 0x96, !PT ;  /* 0x00000005353c7c12 */ /* 0x000fe2000f8e964b */
[----:B------:R-:W-:Y:S02]  /*2930*/  UIADD3 UR31, UPT, UPT, UR5, 0x76cf5d0a, URZ ;  /* 0x76cf5d0a051f7890 */ /* 0x000fe4000fffe0ff */
[----:B------:R-:W-:Y:S01]  /*2940*/  HFMA2 R52, -RZ, RZ, 0, 0 ;  /* 0x00000000ff347431 */ /* 0x000fe200000001ff */
        /* <DEDUP_REMOVED lines=43> */
.L_x_4108:
[----:B------:R-:W-:Y:S05]  /*2c00*/  BSYNC.RECONVERGENT B2 ;  /* 0x0000000000027941 */ /* 0x000fea0003800200 */
.L_x_4107:
        /* <DEDUP_REMOVED lines=12> */
.L_x_4106:
[----:B------:R-:W-:Y:S05]  /*2cd0*/  BSYNC.RECONVERGENT B1 ;  /* 0x0000000000017941 */ /* 0x000fea0003800200 */
.L_x_4105:
        /* <DEDUP_REMOVED lines=16> */
.L_x_4116:
        /* <DEDUP_REMOVED lines=13> */
.L_x_4118:
[----:B------:R-:W-:Y:S05]  /*2eb0*/  BSYNC.RECONVERGENT B3 ;  /* 0x0000000000037941 */ /* 0x000fea0003800200 */
.L_x_4117:
        /* <DEDUP_REMOVED lines=47> */
.L_x_4115:
[----:B------:R-:W-:Y:S05]  /*31b0*/  BSYNC.RECONVERGENT B2 ;  /* 0x0000000000027941 */ /* 0x000fea0003800200 */
.L_x_4114:
[----:B------:R-:W-:Y:S01]  /*31c0*/  I2FP.F32.U32 R50, R50 ;  /* 0x0000003200327245 */ /* 0x000fe20000201000 */
[----:B-----5:R-:W-:Y:S01]  /*31d0*/  IMAD.U32 R52, R43, 0x10000, RZ ;  /* 0x000100002b347824 */ /* 0x020fe200078e00ff */
[----:B------:R-:W-:-:S03]  /*31e0*/  MOV R61, 0x2f800000 ;  /* 0x2f800000003d7802 */ /* 0x000fc60000000f00 */
[----:B------:R-:W-:Y:S02]  /*31f0*/  FMUL.FTZ R52, R52, UR9 ;  /* 0x0000000934347c20 */ /* 0x000fe40008410000 */
[----:B------:R-:W-:Y:S02]  /*3200*/  FFMA.FTZ R50, R50, R61, 1.1641532182693481445e-10 ;  /* 0x2f00000032327423 */ /* 0x000fe4000001003d */
[----:B------:R-:W-:-:S03]  /*3210*/  FMUL.FTZ R52, R52, UR8 ;  /* 0x0000000834347c20 */ /* 0x000fc60008410000 */
[----:B------:R-:W-:-:S04]  /*3220*/  FSETP.GTU.FTZ.AND P2, PT, R50, UR14, PT ;  /* 0x0000000e32007c0b */ /* 0x000fc8000bf5c000 */
[----:B------:R-:W-:Y:S02]  /*3230*/  FSEL R61, R52, RZ, !P2 ;  /* 0x000000ff343d7208 */ /* 0x000fe40005000000 */
[----:B------:R-:W-:-:S03]  /*3240*/  SEL R70, RZ, 0x1, P2 ;  /* 0x00000001ff467807 */ /* 0x000fc60001000000 */
[----:B------:R-:W-:-:S04]  /*3250*/  FMUL.FTZ R50, R10, R61 ;  /* 0x0000003d0a327220 */ /* 0x000fc80000410000 */
[----:B------:R-:W-:-:S07]  /*3260*/  @P0 FADD.FTZ R50, R38, R50 ;  /* 0x0000003226320221 */ /* 0x000fce0000010000 */
.L_x_4113:
[----:B------:R-:W-:Y:S05]  /*3270*/  BSYNC.RECONVERGENT B1 ;  /* 0x0000000000017941 */ /* 0x000fea0003800200 */
.L_x_4112:
[----:B------:R-:W-:Y:S01]  /*3280*/  BSSY.RECONVERGENT B1, `(.L_x_4119) ;  /* 0x000005a000017945 */ /* 0x000fe20003800200 */
[----:B------:R-:W-:-:S03]  /*3290*/  MOV R52, R60 ;  /* 0x0000003c00347202 */ /* 0x000fc60000000f00 */
[----:B------:R-:W-:Y:S05]  /*32a0*/  @!P1 BRA `(.L_x_4120) ;  /* 0x00000004005c9947 */ /* 0x000fea0003800000 */
        /* <DEDUP_REMOVED lines=13> */
.L_x_4123:
        /* <DEDUP_REMOVED lines=13> */
.L_x_4125:
[----:B------:R-:W-:Y:S05]  /*3450*/  BSYNC.RECONVERGENT B3 ;  /* 0x0000000000037941 */ /* 0x000fea0003800200 */
.L_x_4124:
        /* <DEDUP_REMOVED lines=47> */
.L_x_4122:
[----:B------:R-:W-:Y:S05]  /*3750*/  BSYNC.RECONVERGENT B2 ;  /* 0x0000000000027941 */ /* 0x000fea0003800200 */
.L_x_4121:
        /* <DEDUP_REMOVED lines=12> */
.L_x_4120:
[----:B------:R-:W-:Y:S05]  /*3820*/  BSYNC.RECONVERGENT B1 ;  /* 0x0000000000017941 */ /* 0x000fea0003800200 */
.L_x_4119:
        /* <DEDUP_REMOVED lines=22> */
.L_x_4127:
[----:B------:R-:W-:Y:S05]  /*3990*/  BSYNC.RECONVERGENT B1 ;  /* 0x0000000000017941 */ /* 0x000fea0003800200 */
.L_x_4126:
        /* <DEDUP_REMOVED lines=48> */
.L_x_4143:
        /* <DEDUP_REMOVED lines=53> */
.L_x_4130:
[----:B------:R-:W-:Y:S05]  /*3ff0*/  BSYNC.RECONVERGENT B1 ;  /* 0x0000000000017941 */ /* 0x000fea0003800200 */
.L_x_4129:
[----:B-1----:R-:W1:Y:S02]  /*4000*/  LDC.64 R44, c[0x0][0x380] ;  /* 0x0000e000ff2c7b82 */ /* 0x002e640000000a00 */
[----:B-1----:R-:W-:-:S05]  /*4010*/  IMAD R0, R44, 0x4, R0 ;  /* 0x000000042c007824 */ /* 0x002fca00078e0200 */
[----:B------:R-:W-:-:S13]  /*4020*/  ISETP.GE.AND P0, PT, R0, R45, PT ;  /* 0x0000002d0000720c */ /* 0x000fda0003f06270 */
[----:B------:R-:W-:Y:S05]  /*4030*/  @!P0 BRA `(.L_x_4131) ;  /* 0xffffffc8000c8947 */ /* 0x000fea000383ffff */
[----:B------:R-:W-:Y:S05]  /*4040*/  BSYNC B0 ;  /* 0x0000000000007941 */ /* 0x000fea0003800000 */
.L_x_4069:
[----:B------:R-:W-:Y:S05]  /*4050*/  EXIT ;  /* 0x000000000000794d */ /* 0x000fea0003800000 */
.L_x_4128:
        /* <DEDUP_REMOVED lines=8> */
.L_x_4133:
[----:B------:R-:W-:Y:S05]  /*40e0*/  BSYNC B1 ;  /* 0x0000000000017941 */ /* 0x000fea0003800000 */
.L_x_4132:
        /* <DEDUP_REMOVED lines=8> */
.L_x_4134:
[----:B------:R-:W-:Y:S02]  /*4170*/  IMAD.MOV.U32 R62, RZ, RZ, 0x4 ;  /* 0x00000004ff3e7424 */ /* 0x000fe400078e00ff */
[----:B------:R-:W-:-:S05]  /*4180*/  FADD.FTZ R65, R64, R58 ;  /* 0x0000003a40417221 */ /* 0x000fca0000010000 */
[----:B------:R-:W-:-:S07]  /*4190*/  MOV R64, R65 ;  /* 0x0000004100407202 */ /* 0x000fce0000000f00 */
[----:B------:R-:W-:Y:S05]  /*41a0*/  WARPSYNC.COLLECTIVE R60, `(.L_x_4135) ;  /* 0x000000003c087348 */ /* 0x000fea0003c00000 */
[----:B------:R0:W1:Y:S02]  /*41b0*/  SHFL.BFLY P0, R58, R64, R62, R61 ;  /* 0x0c00003e403a7389 */ /* 0x000064000000003d */
[----:B01----:R-:W-:Y:S05]  /*41c0*/  ENDCOLLECTIVE ;  /* 0x000000000000791b */ /* 0x003fea0003800000 */
.L_x_4135:
[----:B------:R-:W-:Y:S02]  /*41d0*/  HFMA2 R62, -RZ, RZ, 0, 4.76837158203125e-07 ;  /* 0x00000008ff3e7431 */ /* 0x000fe400000001ff */
[----:B------:R-:W-:-:S05]  /*41e0*/  FADD.FTZ R74, R65, R58 ;  /* 0x0000003a414a7221 */ /* 0x000fca0000010000 */
[----:B------:R-:W-:-:S07]  /*41f0*/  MOV R64, R74 ;  /* 0x0000004a00407202 */ /* 0x000fce0000000f00 */
[----:B------:R-:W-:Y:S05]  /*4200*/  WARPSYNC.COLLECTIVE R60, `(.L_x_4136) ;  /* 0x000000003c087348 */ /* 0x000fea0003c00000 */
[----:B------:R0:W1:Y:S02]  /*4210*/  SHFL.BFLY P0, R58, R64, R62, R61 ;  /* 0x0c00003e403a7389 */ /* 0x000064000000003d */
[----:B01----:R-:W-:Y:S05]  /*4220*/  ENDCOLLECTIVE ;  /* 0x000000000000791b */ /* 0x003fea0003800000 */
.L_x_4136:
[----:B------:R-:W-:Y:S01]  /*4230*/  MOV R62, 0x10 ;  /* 0x00000010003e7802 */ /* 0x000fe20000000f00 */
[----:B------:R-:W-:-:S04]  /*4240*/  FADD.FTZ R75, R74, R58 ;  /* 0x0000003a4a4b7221 */ /* 0x000fc80000010000 */
[----:B------:R-:W-:-:S07]  /*4250*/  IMAD.MOV.U32 R64, RZ, RZ, R75 ;  /* 0x000000ffff407224 */ /* 0x000fce00078e004b */
[----:B------:R-:W-:Y:S05]  /*4260*/  WARPSYNC.COLLECTIVE R60, `(.L_x_4137) ;  /* 0x000000003c087348 */ /* 0x000fea0003c00000 */
[----:B------:R0:W1:Y:S02]  /*4270*/  SHFL.BFLY P0, R58, R64, R62, R61 ;  /* 0x0c00003e403a7389 */ /* 0x000064000000003d */
[----:B01----:R-:W-:Y:S05]  /*4280*/  ENDCOLLECTIVE ;  /* 0x000000000000791b */ /* 0x003fea0003800000 */
.L_x_4137:
        /* <DEDUP_REMOVED lines=23> */
.L_x_4138:
[----:B------:R-:W-:Y:S02]  /*4400*/  HFMA2 R62, -RZ, RZ, 0, 1.1920928955078125e-07 ;  /* 0x00000002ff3e7431 */ /* 0x000fe400000001ff */
[----:B------:R-:W-:-:S05]  /*4410*/  FADD.FTZ R65, R64, R58 ;  /* 0x0000003a40417221 */ /* 0x000fca0000010000 */
[----:B------:R-:W-:-:S07]  /*4420*/  MOV R64, R65 ;  /* 0x0000004100407202 */ /* 0x000fce0000000f00 */
[----:B------:R-:W-:Y:S05]  /*4430*/  WARPSYNC.COLLECTIVE R60, `(.L_x_4139) ;  /* 0x000000003c087348 */ /* 0x000fea0003c00000 */
[----:B------:R0:W1:Y:S02]  /*4440*/  SHFL.BFLY P0, R58, R64, R62, R61 ;  /* 0x0c00003e403a7389 */ /* 0x000064000000003d */
[----:B01----:R-:W-:Y:S05]  /*4450*/  ENDCOLLECTIVE ;  /* 0x000000000000791b */ /* 0x003fea0003800000 */
.L_x_4139:
[----:B------:R-:W-:Y:S01]  /*4460*/  MOV R62, 0x4 ;  /* 0x00000004003e7802 */ /* 0x000fe20000000f00 */
[----:B------:R-:W-:-:S04]  /*4470*/  FADD.FTZ R74, R65, R58 ;  /* 0x0000003a414a7221 */ /* 0x000fc80000010000 */
[----:B------:R-:W-:-:S07]  /*4480*/  IMAD.MOV.U32 R64, RZ, RZ, R74 ;  /* 0x000000ffff407224 */ /* 0x000fce00078e004a */
[----:B------:R-:W-:Y:S05]  /*4490*/  WARPSYNC.COLLECTIVE R60, `(.L_x_4140) ;  /* 0x000000003c087348 */ /* 0x000fea0003c00000 */
[----:B------:R0:W1:Y:S02]  /*44a0*/  SHFL.BFLY P0, R58, R64, R62, R61 ;  /* 0x0c00003e403a7389 */ /* 0x000064000000003d */
[----:B01----:R-:W-:Y:S05]  /*44b0*/  ENDCOLLECTIVE ;  /* 0x000000000000791b */ /* 0x003fea0003800000 */
.L_x_4140:
[----:B------:R-:W-:Y:S02]  /*44c0*/  IMAD.MOV.U32 R62, RZ, RZ, 0x8 ;  /* 0x00000008ff3e7424 */ /* 0x000fe400078e00ff */
[----:B------:R-:W-:-:S05]  /*44d0*/  FADD.FTZ R75, R74, R58 ;  /* 0x0000003a4a4b7221 */ /* 0x000fca0000010000 */
[----:B------:R-:W-:-:S07]  /*44e0*/  MOV R64, R75 ;  /* 0x0000004b00407202 */ /* 0x000fce0000000f00 */
[----:B------:R-:W-:Y:S05]  /*44f0*/  WARPSYNC.COLLECTIVE R60, `(.L_x_4141) ;  /* 0x000000003c087348 */ /* 0x000fea0003c00000 */
[----:B------:R0:W1:Y:S02]  /*4500*/  SHFL.BFLY P0, R58, R64, R62, R61 ;  /* 0x0c00003e403a7389 */ /* 0x000064000000003d */
[----:B01----:R-:W-:Y:S05]  /*4510*/  ENDCOLLECTIVE ;  /* 0x000000000000791b */ /* 0x003fea0003800000 */
.L_x_4141:
[----:B------:R-:W-:Y:S02]  /*4520*/  HFMA2 R62, -RZ, RZ, 0, 9.5367431640625e-07 ;  /* 0x00000010ff3e7431 */ /* 0x000fe400000001ff */
[----:B------:R-:W-:-:S05]  /*4530*/  FADD.FTZ R76, R75, R58 ;  /* 0x0000003a4b4c7221 */ /* 0x000fca0000010000 */
[----:B------:R-:W-:-:S07]  /*4540*/  MOV R64, R76 ;  /* 0x0000004c00407202 */ /* 0x000fce0000000f00 */
[----:B------:R-:W-:Y:S05]  /*4550*/  WARPSYNC.COLLECTIVE R60, `(.L_x_4142) ;  /* 0x000000003c087348 */ /* 0x000fea0003c00000 */
[----:B------:R0:W1:Y:S02]  /*4560*/  SHFL.BFLY P0, R58, R64, R62, R61 ;  /* 0x0c00003e403a7389 */ /* 0x000064000000003d */
[----:B01----:R-:W-:Y:S05]  /*4570*/  ENDCOLLECTIVE ;  /* 0x000000000000791b */ /* 0x003fea0003800000 */
.L_x_4142:
[----:B------:R-:W-:Y:S05]  /*4580*/  BRA `(.L_x_4143) ;  /* 0xfffffff400c47947 */ /* 0x000fea000383ffff */
.L_x_4144:
        /* <DEDUP_REMOVED lines=15> */
.L_x_9114:


//--------------------- .text._ZN10layer_norm13ln_fwd_kernelINS_13Kernel_traitsIf6__halfS2_S2_fjLj256ELj1ELj4ELj1ELj16ENS_18Kernel_traits_baseILj256EfS2_S2_S2_fjLj128EEEEELb0ELb0ELb0ELb0EEEvNS_9FwdParamsE --------------------------
	.section	.text._ZN10layer_norm13ln_fwd_kernelINS_13Kernel_traitsIf6__halfS2_S2_fjLj256ELj1ELj4ELj1ELj16ENS_18Kernel_traits_baseILj256EfS2_S2_S2_fjLj128EEEEELb0ELb0ELb0ELb0EEEvNS_9FwdParamsE,"ax",@progbits
	.align	128
        .global         _ZN10layer_norm13ln_fwd_kernelINS_13Kernel_traitsIf6__halfS2_S2_fjLj256ELj1ELj4ELj1ELj16ENS_18Kernel_traits_baseILj256EfS2_S2_S2_fjLj128EEEEELb0ELb0ELb0ELb0EEEvNS_9FwdParamsE
        .type           _ZN10layer_norm13ln_fwd_kernelINS_13Kernel_traitsIf6__halfS2_S2_fjLj256ELj1ELj4ELj1ELj16ENS_18Kernel_traits_baseILj256EfS2_S2_S2_fjLj128EEEEELb0ELb0ELb0ELb0EEEvNS_9FwdParamsE,@function
        .size           _ZN10layer_norm13ln_fwd_kernelINS_13Kernel_traitsIf6__halfS2_S2_fjLj256ELj1ELj4ELj1ELj16ENS_18Kernel_traits_baseILj256EfS2_S2_S2_fjLj128EEEEELb0ELb0ELb0ELb0EEEvNS_9FwdParamsE,(.L_x_9115 - _ZN10layer_norm13ln_fwd_kernelINS_13Kernel_traitsIf6__halfS2_S2_fjLj256ELj1ELj4ELj1ELj16ENS_18Kernel_traits_baseILj256EfS2_S2_S2_fjLj128EEEEELb0ELb0ELb0ELb0EEEvNS_9FwdParamsE)
        .other          _ZN10layer_norm13ln_fwd_kernelINS_13Kernel_traitsIf6__halfS2_S2_fjLj256ELj1ELj4ELj1ELj16ENS_18Kernel_traits_baseILj256EfS2_S2_S2_fjLj128EEEEELb0ELb0ELb0ELb0EEEvNS_9FwdParamsE,@"STO_CUDA_ENTRY STV_DEFAULT"
_ZN10layer_norm13ln_fwd_kernelINS_13Kernel_traitsIf6__halfS2_S2_fjLj256ELj1ELj4ELj1ELj16ENS_18Kernel_traits_baseILj256EfS2_S2_S2_fjLj128EEEEELb0ELb0ELb0ELb0EEEvNS_9FwdParamsE:
.text._ZN10layer_norm13ln_fwd_kernelINS_13Kernel_traitsIf6__halfS2_S2_fjLj256ELj1ELj4ELj1ELj16ENS_18Kernel_traits_baseILj256EfS2_S2_S2_fjLj128EEEEELb0ELb0ELb0ELb0EEEvNS_9FwdParamsE:
        /* <DEDUP_REMOVED lines=31> */
.L_x_4146:
[----:B------:R-:W-:Y:S05]  /*01f0*/  BSYNC.RECONVERGENT B0 ;  /* 0x0000000000007941 */ /* 0x000fea0003800200 */
.L_x_4145:
        /* <DEDUP_REMOVED lines=15> */
.L_x_4155:
        /* <DEDUP_REMOVED lines=50> */
.L_x_4149:
        /* <DEDUP_REMOVED lines=25> */
.L_x_4151:
        /* <DEDUP_REMOVED lines=16> */
.L_x_4150:
[----:B------:R-:W0:Y:S02]  /*08a0*/  @P0 LDC.64 R28, c[0x0][0x3a8] ;  /* 0x0000ea00ff1c0b82 */ /* 0x000e240000000a00 */
[----:B0-----:R-:W-:-:S05]  /*08b0*/  @P0 IMAD.WIDE.U32 R28, R39, 0x10, R28 ;  /* 0x00000010271c0825 */ /* 0x001fca00078e001c */
[----:B------:R0:W-:Y:S02]  /*08c0*/  @P0 STG.E.128 desc[UR6][R28.64], R24 ;  /* 0x000000181c000986 */ /* 0x0001e4000c101d06 */
.L_x_4148:
[----:B------:R-:W-:Y:S05]  /*08d0*/  BSYNC.RECONVERGENT B0 ;  /* 0x0000000000007941 */ /* 0x000fea0003800200 */
.L_x_4147:
        /* <DEDUP_REMOVED lines=53> */
.L_x_4167:
        /* <DEDUP_REMOVED lines=40> */
[----:B------:R-:W-:-:S02]  /*0eb0*/  F2FP.F16.F32.PACK_AB R31, R40, R31 ;  /* 0x0000001f281f723e */ /* 0x000fc400000000ff */
[----:B------:R-:W-:Y:S02]  /*0ec0*/  F2FP.F16.F32.PACK_AB R30, R43, R30 ;  /* 0x0000001e2b1e723e */ /* 0x000fe400000000ff */
[----:B------:R-:W-:Y:S02]  /*0ed0*/  F2FP.F16.F32.PACK_AB R29, R38, R29 ;  /* 0x0000001d261d723e */ /* 0x000fe400000000ff */
[----:B------:R-:W-:Y:S01]  /*0ee0*/  F2FP.F16.F32.PACK_AB R28, R28, R41 ;  /* 0x000000291c1c723e */ /* 0x000fe200000000ff */
[----:B0-----:R-:W-:-:S05]  /*0ef0*/  IMAD.WIDE.U32 R34, R39, 0x10, R34 ;  /* 0x0000001027227825 */ /* 0x001fca00078e0022 */
[----:B------:R2:W-:Y:S02]  /*0f00*/  STG.E.128 desc[UR6][R34.64], R28 ;  /* 0x0000001c22007986 */ /* 0x0005e4000c101d06 */
.L_x_4154:
[----:B------:R-:W-:Y:S05]  /*0f10*/  BSYNC.RECONVERGENT B0 ;  /* 0x0000000000007941 */ /* 0x000fea0003800200 */
.L_x_4153:
[----:B-12---:R-:W1:Y:S02]  /*0f20*/  LDC.64 R28, c[0x0][0x380] ;  /* 0x0000e000ff1c7b82 */ /* 0x006e640000000a00 */
[----:B-1----:R-:W-:-:S04]  /*0f30*/  LEA R3, R28, R3, 0x2 ;  /* 0x000000031c037211 */ /* 0x002fc800078e10ff */
[----:B------:R-:W-:-:S13]  /*0f40*/  ISETP.GE.AND P3, PT, R3, R29, PT ;  /* 0x0000001d0300720c */ /* 0x000fda0003f66270 */
[----:B------:R-:W-:Y:S05]  /*0f50*/  @!P3 BRA `(.L_x_4155) ;  /* 0xfffffff000e4b947 */ /* 0x000fea000383ffff */
[----:B------:R-:W-:Y:S05]  /*0f60*/  EXIT ;  /* 0x000000000000794d */ /* 0x000fea0003800000 */
.L_x_4152:
        /* <DEDUP_REMOVED lines=8> */
.L_x_4157:
[----:B------:R-:W-:Y:S05]  /*0ff0*/  BSYNC B0 ;  /* 0x0000000000007941 */ /* 0x000fea0003800000 */
.L_x_4156:
        /* <DEDUP_REMOVED lines=9> */
.L_x_4158:
        /* <DEDUP_REMOVED lines=8> */
.L_x_4159:
[----:B------:R-:W-:Y:S01]  /*1110*/  HFMA2 R31, -RZ, RZ, 0, 4.76837158203125e-07 ;  /* 0x00000008ff1f7431 */ /* 0x000fe200000001ff */
[----:B------:R-:W-:-:S05]  /*1120*/  MOV R41, R45 ;  /* 0x0000002d00297202 */ /* 0x000fca0000000f00 */
[----:B------:R-:W-:-:S05]  /*1130*/  FADD.FTZ R40, R38, R41 ;  /* 0x0000002926287221 */ /* 0x000fca0000010000 */
[----:B------:R-:W-:-:S07]  /*1140*/  MOV R44, R40 ;  /* 0x00000028002c7202 */ /* 0x000fce0000000f00 */
[----:B------:R-:W-:Y:S05]  /*1150*/  WARPSYNC.COLLECTIVE R29, `(.L_x_4160) ;  /* 0x000000001d087348 */ /* 0x000fea0003c00000 */
[----:B------:R0:W1:Y:S02]  /*1160*/  SHFL.BFLY P6, R45, R44, R31, R30 ;  /* 0x0c00001f2c2d7389 */ /* 0x00006400000c001e */
[----:B01----:R-:W-:Y:S05]  /*1170*/  ENDCOLLECTIVE ;  /* 0x000000000000791b */ /* 0x003fea0003800000 */
.L_x_4160:
[----:B------:R-:W-:Y:S01]  /*1180*/  HFMA2 R31, -RZ, RZ, 0, 9.5367431640625e-07 ;  /* 0x00000010ff1f7431 */ /* 0x000fe200000001ff */
[----:B------:R-:W-:-:S05]  /*1190*/  MOV R41, R45 ;  /* 0x0000002d00297202 */ /* 0x000fca0000000f00 */
[----:B------:R-:W-:-:S05]  /*11a0*/  FADD.FTZ R42, R40, R41 ;  /* 0x00000029282a7221 */ /* 0x000fca0000010000 */
[----:B------:R-:W-:-:S07]  /*11b0*/  MOV R44, R42 ;  /* 0x0000002a002c7202 */ /* 0x000fce0000000f00 */
[----:B------:R-:W-:Y:S05]  /*11c0*/  WARPSYNC.COLLECTIVE R29, `(.L_x_4161) ;  /* 0x000000001d087348 */ /* 0x000fea0003c00000 */
[----:B------:R0:W1:Y:S02]  /*11d0*/  SHFL.BFLY P6, R45, R44, R31, R30 ;  /* 0x0c00001f2c2d7389 */ /* 0x00006400000c001e */
[----:B01----:R-:W-:Y:S05]  /*11e0*/  ENDCOLLECTIVE ;  /* 0x000000000000791b */ /* 0x003fea0003800000 */
.L_x_4161:
        /* <DEDUP_REMOVED lines=27> */
.L_x_4162:
[----:B------:R-:W-:Y:S01]  /*13a0*/  HFMA2 R31, -RZ, RZ, 0, 1.1920928955078125e-07 ;  /* 0x00000002ff1f7431 */ /* 0x000fe200000001ff */
[----:B------:R-:W-:-:S05]  /*13b0*/  MOV R35, R45 ;  /* 0x0000002d00237202 */ /* 0x000fca0000000f00 */
[----:B------:R-:W-:-:S05]  /*13c0*/  FADD.FTZ R35, R28, R35 ;  /* 0x000000231c237221 */ /* 0x000fca0000010000 */
[----:B------:R-:W-:-:S07]  /*13d0*/  MOV R44, R35 ;  /* 0x00000023002c7202 */ /* 0x000fce0000000f00 */
[----:B------:R-:W-:Y:S05]  /*13e0*/  WARPSYNC.COLLECTIVE R29, `(.L_x_4163) ;  /* 0x000000001d087348 */ /* 0x000fea0003c00000 */
[----:B------:R0:W1:Y:S02]  /*13f0*/  SHFL.BFLY P6, R45, R44, R31, R30 ;  /* 0x0c00001f2c2d7389 */ /* 0x00006400000c001e */
[----:B01----:R-:W-:Y:S05]  /*1400*/  ENDCOLLECTIVE ;  /* 0x000000000000791b */ /* 0x003fea0003800000 */
.L_x_4163:
[----:B------:R-:W-:Y:S01]  /*1410*/  HFMA2 R31, -RZ, RZ, 0, 2.384185791015625e-07 ;  /* 0x00000004ff1f7431 */ /* 0x000fe200000001ff */
[----:B------:R-:W-:-:S05]  /*1420*/  MOV R38, R45 ;  /* 0x0000002d00267202 */ /* 0x000fca0000000f00 */
[----:B------:R-:W-:-:S05]  /*1430*/  FADD.FTZ R38, R35, R38 ;  /* 0x0000002623267221 */ /* 0x000fca0000010000 */
[----:B------:R-:W-:-:S07]  /*1440*/  MOV R44, R38 ;  /* 0x00000026002c7202 */ /* 0x000fce0000000f00 */
[----:B------:R-:W-:Y:S05]  /*1450*/  WARPSYNC.COLLECTIVE R29, `(.L_x_4164) ;  /* 0x000000001d087348 */ /* 0x000fea0003c00000 */
[----:B------:R0:W1:Y:S02]  /*1460*/  SHFL.BFLY P6, R45, R44, R31, R30 ;  /* 0x0c00001f2c2d7389 */ /* 0x00006400000c001e */
[----:B01----:R-:W-:Y:S05]  /*1470*/  ENDCOLLECTIVE ;  /* 0x000000000000791b */ /* 0x003fea0003800000 */
.L_x_4164:
[----:B------:R-:W-:Y:S01]  /*1480*/  HFMA2 R31, -RZ, RZ, 0, 4.76837158203125e-07 ;  /* 0x00000008ff1f7431 */ /* 0x000fe200000001ff */
[----:B------:R-:W-:-:S05]  /*1490*/  MOV R43, R45 ;  /* 0x0000002d002b7202 */ /* 0x000fca0000000f00 */
[----:B------:R-:W-:-:S05]  /*14a0*/  FADD.FTZ R43, R38, R43 ;  /* 0x0000002b262b7221 */ /* 0x000fca0000010000 */
[----:B------:R-:W-:-:S07]  /*14b0*/  MOV R44, R43 ;  /* 0x0000002b002c7202 */ /* 0x000fce0000000f00 */
[----:B------:R-:W-:Y:S05]  /*14c0*/  WARPSYNC.COLLECTIVE R29, `(.L_x_4165) ;  /* 0x000000001d087348 */ /* 0x000fea0003c00000 */
[----:B------:R0:W1:Y:S02]  /*14d0*/  SHFL.BFLY P6, R45, R44, R31, R30 ;  /* 0x0c00001f2c2d7389 */ /* 0x00006400000c001e */
[----:B01----:R-:W-:Y:S05]  /*14e0*/  ENDCOLLECTIVE ;  /* 0x000000000000791b */ /* 0x003fea0003800000 */
.L_x_4165:
[----:B------:R-:W-:Y:S01]  /*14f0*/  HFMA2 R31, -RZ, RZ, 0, 9.5367431640625e-07 ;  /* 0x00000010ff1f7431 */ /* 0x000fe200000001ff */
[----:B------:R-:W-:-:S05]  /*1500*/  MOV R40, R45 ;  /* 0x0000002d00287202 */ /* 0x000fca0000000f00 */
[----:B------:R-:W-:-:S05]  /*1510*/  FADD.FTZ R40, R43, R40 ;  /* 0x000000282b287221 */ /* 0x000fca0000010000 */
[----:B------:R-:W-:-:S07]  /*1520*/  MOV R44, R40 ;  /* 0x00000028002c7202 */ /* 0x000fce0000000f00 */
[----:B------:R-:W-:Y:S05]  /*1530*/  WARPSYNC.COLLECTIVE R29, `(.L_x_4166) ;  /* 0x000000001d087348 */ /* 0x000fea0003c00000 */
[----:B------:R0:W1:Y:S02]  /*1540*/  SHFL.BFLY P6, R45, R44, R31, R30 ;  /* 0x0c00001f2c2d7389 */ /* 0x00006400000c001e */
[----:B01----:R-:W-:Y:S05]  /*1550*/  ENDCOLLECTIVE ;  /* 0x000000000000791b */ /* 0x003fea0003800000 */
.L_x_4166:
[----:B------:R-:W-:Y:S05]  /*1560*/  BRA `(.L_x_4167) ;  /* 0xfffffff400b07947 */ /* 0x000fea000383ffff */
.L_x_4168:
        /* <DEDUP_REMOVED lines=9> */
.L_x_9115:


//--------------------- .text._ZN10layer_norm13ln_fwd_kernelINS_13Kernel_traitsIf6__halfS2_S2_fjLj256ELj1ELj4ELj1ELj16ENS_18Kernel_traits_baseILj256EfS2_S2_S2_fjLj128EEEEELb0ELb0ELb0ELb1EEEvNS_9FwdParamsE --------------------------
	.section	.text._ZN10layer_norm13ln_fwd_kernelINS_13Kernel_traitsIf6__halfS2_S2_fjLj256ELj1ELj4ELj1ELj16ENS_18Kernel_traits_baseILj256EfS2_S2_S2_fjLj128EEEEELb0ELb0ELb0ELb1EEEvNS_9FwdParamsE,"ax",@progbits
	.align	128
        .global         _ZN10layer_norm13ln_fwd_kernelINS_13Kernel_traitsIf6__halfS2_S2_fjLj256ELj1ELj4ELj1ELj16ENS_18Kernel_traits_baseILj256EfS2_S2_S2_fjLj128EEEEELb0ELb0ELb0ELb1EEEvNS_9FwdParamsE
        .type           _ZN10layer_norm13ln_fwd_kernelINS_13Kernel_traitsIf6__halfS2_S2_fjLj256ELj1ELj4ELj1ELj16ENS_18Kernel_traits_baseILj256EfS2_S2_S2_fjLj128EEEEELb0ELb0ELb0ELb1EEEvNS_9FwdParamsE,@function
        .size           _ZN10layer_norm13ln_fwd_kernelINS_13Kernel_traitsIf6__halfS2_S2_fjLj256ELj1ELj4ELj1ELj16ENS_18Kernel_traits_baseILj256EfS2_S2_S2_fjLj128EEEEELb0ELb0ELb0ELb1EEEvNS_9FwdParamsE,(.L_x_9116 - _ZN10layer_norm13ln_fwd_kernelINS_13Kernel_traitsIf6__halfS2_S2_fjLj256ELj1ELj4ELj1ELj16ENS_18Kernel_traits_baseILj256EfS2_S2_S2_fjLj128EEEEELb0ELb0ELb0ELb1EEEvNS_9FwdParamsE)
        .other          _ZN10layer_norm13ln_fwd_kernelINS_13Kernel_traitsIf6__halfS2_S2_fjLj256ELj1ELj4ELj1ELj16ENS_18Kernel_traits_baseILj256EfS2_S2_S2_fjLj128EEEEELb0ELb0ELb0ELb1EEEvNS_9FwdParamsE,@"STO_CUDA_ENTRY STV_DEFAULT"
_ZN10layer_norm13ln_fwd_kernelINS_13Kernel_traitsIf6__halfS2_S2_fjLj256ELj1ELj4ELj1ELj16ENS_18Kernel_traits_baseILj256EfS2_S2_S2_fjLj128EEEEELb0ELb0ELb0ELb1EEEvNS_9FwdParamsE:
.text._ZN10layer_norm13ln_fwd_kernelINS_13Kernel_traitsIf6__halfS2_S2_fjLj256ELj1ELj4ELj1ELj16ENS_18Kernel_traits_baseILj256EfS2_S2_S2_fjLj128EEEEELb0ELb0ELb0ELb1EEEvNS_9FwdParamsE:
        /* <DEDUP_REMOVED lines=41> */
.L_x_4173:
        /* <DEDUP_REMOVED lines=19> */
[--C-:B------:R-:W-:Y:S02]  /*03c0*/  HADD2.F32 R31, -RZ, R25.reuse.H0_H0 ;  /* 0x20000019ff1f7230 */ /* 0x100fe40000004100 */
[----:B------:R-:W-:Y:S02]  /*03d0*/  HADD2.F32 R35, -RZ, R26.H1_H1 ;  /* 0x3000001aff237230 */ /* 0x000fe40000004100 */
[----:B------:R-:W-:Y:S02]  /*03e0*/  HADD2.F32 R33, -RZ, R24.H1_H1 ;  /* 0x30000018ff217230 */ /* 0x000fe40000004100 */
[----:B------:R-:W-:Y:S02]  /*03f0*/  HADD2.F32 R25, -RZ, R25.H1_H1 ;  /* 0x30000019ff197230 */ /* 0x000fe40000004100 */
[----:B--2---:R-:W-:-:S02]  /*0400*/  HADD2.F32 R32, -RZ, R20.H0_H0 ;  /* 0x20000014ff207230 */ /* 0x004fc40000004100 */
[----:B------:R-:W-:Y:S02]  /*0410*/  HADD2.F32 R30, -RZ, R21.H0_H0 ;  /* 0x20000015ff1e7230 */ /* 0x000fe40000004100 */
[----:B------:R-:W-:Y:S02]  /*0420*/  HADD2.F32 R34, -RZ, R22.H0_H0 ;  /* 0x20000016ff227230 */ /* 0x000fe40000004100 */
[-C--:B------:R-:W-:Y:S01]  /*0430*/  FFMA.FTZ R32, R29, R0.reuse, R32 ;  /* 0x000000001d207223 */ /* 0x080fe20000010020 */
[----:B------:R-:W-:Y:S02]  /*0440*/  HADD2.F32 R29, -RZ, R26.H0_H0 ;  /* 0x2000001aff1d7230 */ /* 0x000fe40000004100 */
[----:B------:R-:W-:Y:S01]  /*0450*/  FFMA.FTZ R30, R31, R0, R30 ;  /* 0x000000001f1e7223 */ /* 0x000fe2000001001e */
[--C-:B------:R-:W-:Y:S02]  /*0460*/  HADD2.F32 R31, -RZ, R27.reuse.H0_H0 ;  /* 0x2000001bff1f7230 */ /* 0x100fe40000004100 */
[----:B------:R-:W-:-:S02]  /*0470*/  HADD2.F32 R27, -RZ, R27.H1_H1 ;  /* 0x3000001bff1b7230 */ /* 0x000fc40000004100 */
[-C--:B------:R-:W-:Y:S01]  /*0480*/  FFMA.FTZ R29, R29, R0.reuse, R34 ;  /* 0x000000001d1d7223 */ /* 0x080fe20000010022 */
[--C-:B------:R-:W-:Y:S02]  /*0490*/  HADD2.F32 R26, -RZ, R23.reuse.H1_H1 ;  /* 0x30000017ff1a7230 */ /* 0x100fe40000004100 */
[----:B------:R-:W-:Y:S02]  /*04a0*/  HADD2.F32 R34, -RZ, R22.H1_H1 ;  /* 0x30000016ff227230 */ /* 0x000fe40000004100 */
[----:B------:R-:W-:Y:S02]  /*04b0*/  HADD2.F32 R36, -RZ, R23.H0_H0 ;  /* 0x20000017ff247230 */ /* 0x000fe40000004100 */
[-C--:B------:R-:W-:Y:S01]  /*04c0*/  FFMA.FTZ R26, R27, R0.reuse, R26 ;  /* 0x000000001b1a7223 */ /* 0x080fe2000001001a */
[----:B------:R-:W-:Y:S02]  /*04d0*/  HADD2.F32 R22, -RZ, R21.H1_H1 ;  /* 0x30000015ff167230 */ /* 0x000fe40000004100 */
[----:B------:R-:W-:Y:S01]  /*04e0*/  FFMA.FTZ R34, R35, R0, R34 ;  /* 0x0000000023227223 */ /* 0x000fe20000010022 */
[----:B------:R-:W-:-:S02]  /*04f0*/  HADD2.F32 R20, -RZ, R20.H1_H1 ;  /* 0x30000014ff147230 */ /* 0x000fc40000004100 */
[-C--:B------:R-:W-:Y:S01]  /*0500*/  FFMA.FTZ R31, R31, R0.reuse, R36 ;  /* 0x000000001f1f7223 */ /* 0x080fe20000010024 */
[-C--:B------:R-:W-:Y:S01]  /*0510*/  FFMA.FTZ R27, R25, R0.reuse, R22 ;  /* 0x00000000191b7223 */ /* 0x080fe20000010016 */
[----:B------:R-:W-:Y:S01]  /*0520*/  F2FP.F16.F32.PACK_AB R22, R34, R29 ;  /* 0x0000001d2216723e */ /* 0x000fe200000000ff */
[----:B------:R-:W-:Y:S02]  /*0530*/  FFMA.FTZ R33, R33, R0, R20 ;  /* 0x0000000021217223 */ /* 0x000fe40000010014 */
[----:B------:R-:W-:Y:S02]  /*0540*/  F2FP.F16.F32.PACK_AB R23, R26, R31 ;  /* 0x0000001f1a17723e */ /* 0x000fe400000000ff */
[----:B------:R-:W-:Y:S02]  /*0550*/  F2FP.F16.F32.PACK_AB R21, R27, R30 ;  /* 0x0000001e1b15723e */ /* 0x000fe400000000ff */
[----:B------:R-:W-:Y:S01]  /*0560*/  F2FP.F16.F32.PACK_AB R20, R33, R32 ;  /* 0x000000202114723e */ /* 0x000fe200000000ff */
[----:B------:R-:W-:Y:S06]  /*0570*/  BRA `(.L_x_4170) ;  /* 0x0000000000a47947 */ /* 0x000fec0003800000 */
.L_x_4169:
[----:B------:R-:W-:-:S04]  /*0580*/  UISETP.NE.U32.AND UP0, UPT, UR14, URZ, UPT ;  /* 0x000000ff0e00728c */ /* 0x000fc8000bf05070 */
[----:B------:R-:W-:-:S06]  /*0590*/  UISETP.NE.AND.EX UP0, UPT, UR15, URZ, UPT, UP0 ;  /* 0x000000ff0f00728c */ /* 0x000fcc000bf05300 */
[----:B------:R-:W-:-:S13]  /*05a0*/  PLOP3.LUT P1, PT, PT, PT, UP0, 0x80, 0x8 ;  /* 0x000000000008781c */ /* 0x000fda0003f2f008 */
[----:B------:R-:W-:Y:S05]  /*05b0*/  @!P1 BRA `(.L_x_4171) ;  /* 0x0000000000549947 */ /* 0x000fea0003800000 */
[----:B-----5:R-:W-:Y:S02]  /*05c0*/  HADD2.F32 R31, -RZ, R27.H0_H0 ;  /* 0x2000001bff1f7230 */ /* 0x020fe40000004100 */
[----:B------:R-:W-:Y:S02]  /*05d0*/  HADD2.F32 R23, -RZ, R25.H0_H0 ;  /* 0x20000019ff177230 */ /* 0x000fe40000004100 */
[----:B------:R-:W-:Y:S02]  /*05e0*/  HADD2.F32 R27, -RZ, R27.H1_H1 ;  /* 0x3000001bff1b7230 */ /* 0x000fe40000004100 */
[-C--:B------:R-:W-:Y:S01]  /*05f0*/  FMUL.FTZ R31, R31, R0.reuse ;  /* 0x000000001f1f7220 */ /* 0x080fe20000410000 */
[--C-:B------:R-:W-:Y:S02]  /*0600*/  HADD2.F32 R21, -RZ, R24.reuse.H0_H0 ;  /* 0x20000018ff157230 */ /* 0x100fe40000004100 */
[----:B------:R-:W-:Y:S01]  /*0610*/  FMUL.FTZ R30, R23, R0 ;  /* 0x00000000171e7220 */ /* 0x000fe20000410000 */
[----:B------:R-:W-:-:S02]  /*0620*/  HADD2.F32 R33, -RZ, R24.H1_H1 ;  /* 0x30000018ff217230 */ /* 0x000fc40000004100 */
[----:B------:R-:W-:Y:S02]  /*0630*/  HADD2.F32 R25, -RZ, R25.H1_H1 ;  /* 0x30000019ff197230 */ /* 0x000fe40000004100 */
[-C--:B------:R-:W-:Y:S01]  /*0640*/  FMUL.FTZ R32, R21, R0.reuse ;  /* 0x0000000015207220 */ /* 0x080fe20000410000 */
[--C-:B------:R-:W-:Y:S02]  /*0650*/  HADD2.F32 R29, -RZ, R26.reuse.H0_H0 ;  /* 0x2000001aff1d7230 */ /* 0x100fe40000004100 */
[-C--:B------:R-:W-:Y:S01]  /*0660*/  FMUL.FTZ R33, R33, R0.reuse ;  /* 0x0000000021217220 */ /* 0x080fe20000410000 */
[----:B------:R-:W-:Y:S02]  /*0670*/  HADD2.F32 R35, -RZ, R26.H1_H1 ;  /* 0x3000001aff237230 */ /* 0x000fe40000004100 */
[-C--:B------:R-:W-:Y:S01]  /*0680*/  FMUL.FTZ R26, R27, R0.reuse ;  /* 0x000000001b1a7220 */ /* 0x080fe20000410000 */
[-C--:B------:R-:W-:Y:S01]  /*0690*/  FMUL.FTZ R27, R25, R0.reuse ;  /* 0x00000000191b7220 */ /* 0x080fe20000410000 */
[----:B------:R-:W-:Y:S01]  /*06a0*/  FMUL.FTZ R29, R29, R0 ;  /* 0x000000001d1d7220 */ /* 0x000fe20000410000 */
[----:B------:R-:W-:Y:S01]  /*06b0*/  F2FP.F16.F32.PACK_AB R20, R33, R32 ;  /* 0x000000202114723e */ /* 0x000fe200000000ff */
[----:B------:R-:W-:Y:S01]  /*06c0*/  FMUL.FTZ R34, R35, R0 ;  /* 0x0000000023227220 */ /* 0x000fe20000410000 */
[----:B------:R-:W-:-:S02]  /*06d0*/  F2FP.F16.F32.PACK_AB R23, R26, R31 ;  /* 0x0000001f1a17723e */ /* 0x000fc400000000ff */
[----:B------:R-:W-:Y:S02]  /*06e0*/  F2FP.F16.F32.PACK_AB R21, R27, R30 ;  /* 0x0000001e1b15723e */ /* 0x000fe400000000ff */
[----:B------:R-:W-:Y:S01]  /*06f0*/  F2FP.F16.F32.PACK_AB R22, R34, R29 ;  /* 0x0000001d2216723e */ /* 0x000fe200000000ff */
[----:B------:R-:W-:Y:S06]  /*0700*/  BRA `(.L_x_4170) ;  /* 0x0000000000407947 */ /* 0x000fec0003800000 */
.L_x_4171:
[--C-:B-----5:R-:W-:Y:S02]  /*0710*/  HADD2.F32 R29, -RZ, R24.reuse.H0_H0 ;  /* 0x20000018ff1d7230 */ /* 0x120fe40000004100 */
[--C-:B------:R-:W-:Y:S02]  /*0720*/  HADD2.F32 R31, -RZ, R25.reuse.H0_H0 ;  /* 0x20000019ff1f7230 */ /* 0x100fe40000004100 */
[----:B------:R-:W-:Y:S02]  /*0730*/  HADD2.F32 R33, -RZ, R24.H1_H1 ;  /* 0x30000018ff217230 */ /* 0x000fe40000004100 */
[-C--:B------:R-:W-:Y:S01]  /*0740*/  FMUL.FTZ R32, R29, R0.reuse ;  /* 0x000000001d207220 */ /* 0x080fe20000410000 */
[----:B------:R-:W-:Y:S02]  /*0750*/  HADD2.F32 R25, -RZ, R25.H1_H1 ;  /* 0x30000019ff197230 */ /* 0x000fe40000004100 */
[----:B------:R-:W-:Y:S01]  /*0760*/  FMUL.FTZ R30, R31, R0 ;  /* 0x000000001f1e7220 */ /* 0x000fe20000410000 */
[----:B------:R-:W-:-:S02]  /*0770*/  HADD2.F32 R35, -RZ, R26.H0_H0 ;  /* 0x2000001aff237230 */ /* 0x000fc40000004100 */
[-C--:B------:R-:W-:Y:S01]  /*0780*/  FMUL.FTZ R33, R33, R0.reuse ;  /* 0x0000000021217220 */ /* 0x080fe20000410000 */
[----:B------:R-:W-:Y:S02]  /*0790*/  HADD2.F32 R37, -RZ, R26.H1_H1 ;  /* 0x3000001aff257230 */ /* 0x000fe40000004100 */
[--C-:B------:R-:W-:Y:S02]  /*07a0*/  HADD2.F32 R39, -RZ, R27.reuse.H0_H0 ;  /* 0x2000001bff277230 */ /* 0x100fe40000004100 */
[-C--:B------:R-:W-:Y:S01]  /*07b0*/  FMUL.FTZ R29, R35, R0.reuse ;  /* 0x00000000231d7220 */ /* 0x080fe20000410000 */
[----:B------:R-:W-:Y:S02]  /*07c0*/  HADD2.F32 R41, -RZ, R27.H1_H1 ;  /* 0x3000001bff297230 */ /* 0x000fe40000004100 */
[-C--:B------:R-:W-:Y:S01]  /*07d0*/  FMUL.FTZ R27, R25, R0.reuse ;  /* 0x00000000191b7220 */ /* 0x080fe20000410000 */
[-C--:B------:R-:W-:Y:S01]  /*07e0*/  FMUL.FTZ R34, R37, R0.reuse ;  /* 0x0000000025227220 */ /* 0x080fe20000410000 */
[-C--:B------:R-:W-:Y:S01]  /*07f0*/  FMUL.FTZ R31, R39, R0.reuse ;  /* 0x00000000271f7220 */ /* 0x080fe20000410000 */
[----:B------:R-:W-:-:S07]  /*0800*/  FMUL.FTZ R26, R41, R0 ;  /* 0x00000000291a7220 */ /* 0x000fce0000410000 */
.L_x_4170:
        /* <DEDUP_REMOVED lines=51> */
.L_x_4185:
        /* <DEDUP_REMOVED lines=27> */
[----:B------:R-:W-:Y:S01]  /*0cf0*/  F2FP.F16.F32.PACK_AB R27, R32, R39 ;  /* 0x00000027201b723e */ /* 0x000fe200000000ff */
[C---:B------:R-:W-:Y:S01]  /*0d00*/  FMUL.FTZ R36, R0.reuse, R29 ;  /* 0x0000001d00247220 */ /* 0x040fe20000410000 */
[----:B------:R-:W-:Y:S01]  /*0d10*/  FFMA.FTZ R31, R17, R24, R9 ;  /* 0x00000018111f7223 */ /* 0x000fe20000010009 */
[----:B------:R-:W1:Y:S01]  /*0d20*/  LDC.64 R32, c[0x0][0x428] ;  /* 0x00010a00ff207b82 */ /* 0x000e620000000a00 */
[----:B------:R-:W-:Y:S01]  /*0d30*/  FFMA.FTZ R29, R13, R34, R5 ;  /* 0x000000220d1d7223 */ /* 0x000fe20000010005 */
[----:B------:R-:W-:Y:S01]  /*0d40*/  FMUL.FTZ R25, R0, R25 ;  /* 0x0000001900197220 */ /* 0x000fe20000410000 */
[----:B------:R-:W-:Y:S01]  /*0d50*/  FFMA.FTZ R24, R12, R37, R4 ;  /* 0x000000250c187223 */ /* 0x000fe20000010004 */
[----:B------:R-:W-:Y:S01]  /*0d60*/  F2FP.F16.F32.PACK_AB R26, R31, R26 ;  /* 0x0000001a1f1a723e */ /* 0x000fe200000000ff */
[----:B------:R-:W-:Y:S01]  /*0d70*/  FFMA.FTZ R36, R15, R36, R7 ;  /* 0x000000240f247223 */ /* 0x000fe20000010007 */
[----:B------:R-:W-:-:S02]  /*0d80*/  FFMA.FTZ R25, R14, R25, R6 ;  /* 0x000000190e197223 */ /* 0x000fc40000010006 */
[----:B------:R-:W2:Y:S01]  /*0d90*/  @!P3 LDC.64 R30, c[0x0][0x3c8] ;  /* 0x0000f200ff1ebb82 */ /* 0x000ea20000000a00 */
[----:B------:R-:W-:Y:S02]  /*0da0*/  F2FP.F16.F32.PACK_AB R24, R29, R24 ;  /* 0x000000181d18723e */ /* 0x000fe400000000ff */
[----:B------:R-:W-:-:S05]  /*0db0*/  F2FP.F16.F32.PACK_AB R25, R36, R25 ;  /* 0x000000192419723e */ /* 0x000fca00000000ff */
        /* <DEDUP_REMOVED lines=9> */
.L_x_4172:
        /* <DEDUP_REMOVED lines=8> */
.L_x_4175:
[----:B------:R-:W-:Y:S05]  /*0ed0*/  BSYNC B0 ;  /* 0x0000000000007941 */ /* 0x000fea0003800000 */
.L_x_4174:
        /* <DEDUP_REMOVED lines=10> */
.L_x_4176:
[----:B------:R-:W-:Y:S01]  /*0f80*/  HFMA2 R37, -RZ, RZ, 0, 2.384185791015625e-07 ;  /* 0x00000004ff257431 */ /* 0x000fe200000001ff */
[----:B------:R-:W-:-:S05]  /*0f90*/  MOV R39, R43 ;  /* 0x0000002b00277202 */ /* 0x000fca0000000f00 */
[----:B------:R-:W-:-:S05]  /*0fa0*/  FADD.FTZ R39, R38, R39 ;  /* 0x0000002726277221 */ /* 0x000fca0000010000 */
[----:B------:R-:W-:-:S07]  /*0fb0*/  MOV R42, R39 ;  /* 0x00000027002a7202 */ /* 0x000fce0000000f00 */
[----:B------:R-:W-:Y:S05]  /*0fc0*/  WARPSYNC.COLLECTIVE R25, `(.L_x_4177) ;  /* 0x0000000019087348 */ /* 0x000fea0003c00000 */
[----:B------:R0:W1:Y:S02]  /*0fd0*/  SHFL.BFLY P4, R43, R42, R37, R36 ;  /* 0x0c0000252a2b7389 */ /* 0x0000640000080024 */
[----:B01----:R-:W-:Y:S05]  /*0fe0*/  ENDCOLLECTIVE ;  /* 0x000000000000791b */ /* 0x003fea0003800000 */
.L_x_4177:
[----:B------:R-:W-:Y:S01]  /*0ff0*/  HFMA2 R37, -RZ, RZ, 0, 4.76837158203125e-07 ;  /* 0x00000008ff257431 */ /* 0x000fe200000001ff */
[----:B------:R-:W-:-:S05]  /*1000*/  MOV R0, R43 ;  /* 0x0000002b00007202 */ /* 0x000fca0000000f00 */
[----:B------:R-:W-:-:S05]  /*1010*/  FADD.FTZ R40, R39, R0 ;  /* 0x0000000027287221 */ /* 0x000fca0000010000 */
[----:B------:R-:W-:-:S07]  /*1020*/  MOV R42, R40 ;  /* 0x00000028002a7202 */ /* 0x000fce0000000f00 */
[----:B------:R-:W-:Y:S05]  /*1030*/  WARPSYNC.COLLECTIVE R25, `(.L_x_4178) ;  /* 0x0000000019087348 */ /* 0x000fea0003c00000 */
[----:B------:R0:W1:Y:S02]  /*1040*/  SHFL.BFLY P4, R43, R42, R37, R36 ;  /* 0x0c0000252a2b7389 */ /* 0x0000640000080024 */
[----:B01----:R-:W-:Y:S05]  /*1050*/  ENDCOLLECTIVE ;  /* 0x000000000000791b */ /* 0x003fea0003800000 */
.L_x_4178:
[----:B------:R-:W-:Y:S01]  /*1060*/  HFMA2 R37, -RZ, RZ, 0, 9.5367431640625e-07 ;  /* 0x00000010ff257431 */ /* 0x000fe200000001ff */
[----:B------:R-:W-:-:S05]  /*1070*/  MOV R41, R43 ;  /* 0x0000002b00297202 */ /* 0x000fca0000000f00 */
[----:B------:R-:W-:-:S05]  /*1080*/  FADD.FTZ R41, R40, R41 ;  /* 0x0000002928297221 */ /* 0x000fca0000010000 */
[----:B------:R-:W-:-:S07]  /*1090*/  MOV R42, R41 ;  /* 0x00000029002a7202 */ /* 0x000fce0000000f00 */
[----:B------:R-:W-:Y:S05]  /*10a0*/  WARPSYNC.COLLECTIVE R25, `(.L_x_4179) ;  /* 0x0000000019087348 */ /* 0x000fea0003c00000 */
[----:B------:R0:W1:Y:S02]  /*10b0*/  SHFL.BFLY P4, R43, R42, R37, R36 ;  /* 0x0c0000252a2b7389 */ /* 0x0000640000080024 */
[----:B01----:R-:W-:Y:S05]  /*10c0*/  ENDCOLLECTIVE ;  /* 0x000000000000791b */ /* 0x003fea0003800000 */
.L_x_4179:
        /* <DEDUP_REMOVED lines=25> */
.L_x_4180:
[----:B------:R-:W-:Y:S01]  /*1260*/  HFMA2 R37, -RZ, RZ, 0, 1.1920928955078125e-07 ;  /* 0x00000002ff257431 */ /* 0x000fe200000001ff */
[----:B------:R-:W-:-:S05]  /*1270*/  MOV R39, R43 ;  /* 0x0000002b00277202 */ /* 0x000fca0000000f00 */
[----:B------:R-:W-:-:S05]  /*1280*/  FADD.FTZ R39, R0, R39 ;  /* 0x0000002700277221 */ /* 0x000fca0000010000 */
[----:B------:R-:W-:-:S07]  /*1290*/  MOV R42, R39 ;  /* 0x00000027002a7202 */ /* 0x000fce0000000f00 */
[----:B------:R-:W-:Y:S05]  /*12a0*/  WARPSYNC.COLLECTIVE R25, `(.L_x_4181) ;  /* 0x0000000019087348 */ /* 0x000fea0003c00000 */
[----:B------:R0:W1:Y:S02]  /*12b0*/  SHFL.BFLY P4, R43, R42, R37, R36 ;  /* 0x0c0000252a2b7389 */ /* 0x0000640000080024 */
[----:B01----:R-:W-:Y:S05]  /*12c0*/  ENDCOLLECTIVE ;  /* 0x000000000000791b */ /* 0x003fea0003800000 */
.L_x_4181:
[----:B------:R-:W-:Y:S01]  /*12d0*/  HFMA2 R37, -RZ, RZ, 0, 2.384185791015625e-07 ;  /* 0x00000004ff257431 */ /* 0x000fe200000001ff */
[----:B------:R-:W-:-:S05]  /*12e0*/  MOV R38, R43 ;  /* 0x0000002b00267202 */ /* 0x000fca0000000f00 */
[----:B------:R-:W-:-:S05]  /*12f0*/  FADD.FTZ R38, R39, R38 ;  /* 0x0000002627267221 */ /* 0x000fca0000010000 */
[----:B------:R-:W-:-:S07]  /*1300*/  MOV R42, R38 ;  /* 0x00000026002a7202 */ /* 0x000fce0000000f00 */
[----:B------:R-:W-:Y:S05]  /*1310*/  WARPSYNC.COLLECTIVE R25, `(.L_x_4182) ;  /* 0x0000000019087348 */ /* 0x000fea0003c00000 */
[----:B------:R0:W1:Y:S02]  /*1320*/  SHFL.BFLY P4, R43, R42, R37, R36 ;  /* 0x0c0000252a2b7389 */ /* 0x0000640000080024 */
[----:B01----:R-:W-:Y:S05]  /*1330*/  ENDCOLLECTIVE ;  /* 0x000000000000791b */ /* 0x003fea0003800000 */
.L_x_4182:
[----:B------:R-:W-:Y:S01]  /*1340*/  HFMA2 R37, -RZ, RZ, 0, 4.76837158203125e-07 ;  /* 0x00000008ff257431 */ /* 0x000fe200000001ff */
[----:B------:R-:W-:-:S05]  /*1350*/  MOV R41, R43 ;  /* 0x0000002b00297202 */ /* 0x000fca0000000f00 */
[----:B------:R-:W-:-:S05]  /*1360*/  FADD.FTZ R41, R38, R41 ;  /* 0x0000002926297221 */ /* 0x000fca0000010000 */
[----:B------:R-:W-:-:S07]  /*1370*/  MOV R42, R41 ;  /* 0x00000029002a7202 */ /* 0x000fce0000000f00 */
[----:B------:R-:W-:Y:S05]  /*1380*/  WARPSYNC.COLLECTIVE R25, `(.L_x_4183) ;  /* 0x0000000019087348 */ /* 0x000fea0003c00000 */
[----:B------:R0:W1:Y:S02]  /*1390*/  SHFL.BFLY P4, R43, R42, R37, R36 ;  /* 0x0c0000252a2b7389 */ /* 0x0000640000080024 */
[----:B01----:R-:W-:Y:S05]  /*13a0*/  ENDCOLLECTIVE ;  /* 0x000000000000791b */ /* 0x003fea0003800000 */
.L_x_4183:
[----:B------:R-:W-:Y:S01]  /*13b0*/  HFMA2 R37, -RZ, RZ, 0, 9.5367431640625e-07 ;  /* 0x00000010ff257431 */ /* 0x000fe200000001ff */
[----:B------:R-:W-:-:S05]  /*13c0*/  MOV R40, R43 ;  /* 0x0000002b00287202 */ /* 0x000fca0000000f00 */
[----:B------:R-:W-:-:S05]  /*13d0*/  FADD.FTZ R40, R41, R40 ;  /* 0x0000002829287221 */ /* 0x000fca0000010000 */
[----:B------:R-:W-:-:S07]  /*13e0*/  MOV R42, R40 ;  /* 0x00000028002a7202 */ /* 0x000fce0000000f00 */
[----:B------:R-:W-:Y:S05]  /*13f0*/  WARPSYNC.COLLECTIVE R25, `(.L_x_4184) ;  /* 0x0000000019087348 */ /* 0x000fea0003c00000 */
[----:B------:R0:W1:Y:S02]  /*1400*/  SHFL.BFLY P4, R43, R42, R37, R36 ;  /* 0x0c0000252a2b7389 */ /* 0x0000640000080024 */
[----:B01----:R-:W-:Y:S05]  /*1410*/  ENDCOLLECTIVE ;  /* 0x000000000000791b */ /* 0x003fea0003800000 */
.L_x_4184:
[----:B------:R-:W-:Y:S05]  /*1420*/  BRA `(.L_x_4185) ;  /* 0xfffffff400c47947 */ /* 0x000fea000383ffff */
.L_x_4186:
        /* <DEDUP_REMOVED lines=13> */
.L_x_9116:


//--------------------- .text._ZN10layer_norm13ln_fwd_kernelINS_13Kernel_traitsIf6__halfS2_S2_fjLj256ELj1ELj4ELj1ELj16ENS_18Kernel_traits_baseILj256EfS2_S2_S2_fjLj128EEEEELb0ELb0ELb1ELb0EEEvNS_9FwdParamsE --------------------------
	.section	.text._ZN10layer_norm13ln_fwd_kernelINS_13Kernel_traitsIf6__halfS2_S2_fjLj256ELj1ELj4ELj1ELj16ENS_18Kernel_traits_baseILj256EfS2_S2_S2_fjLj128EEEEELb0ELb0ELb1ELb0EEEvNS_9FwdParamsE,"ax",@progbits
	.align	128
        .global         _ZN10layer_norm13ln_fwd_kernelINS_13Kernel_traitsIf6__halfS2_S2_fjLj256ELj1ELj4ELj1ELj16ENS_18Kernel_traits_baseILj256EfS2_S2_S2_fjLj128EEEEELb0ELb0ELb1ELb0EEEvNS_9FwdParamsE
        .type           _ZN10layer_norm13ln_fwd_kernelINS_13Kernel_traitsIf6__halfS2_S2_fjLj256ELj1ELj4ELj1ELj16ENS_18Kernel_traits_baseILj256EfS2_S2_S2_fjLj128EEEEELb0ELb0ELb1ELb0EEEvNS_9FwdParamsE,@function
        .size           _ZN10layer_norm13ln_fwd_kernelINS_13Kernel_traitsIf6__halfS2_S2_fjLj256ELj1ELj4ELj1ELj16ENS_18Kernel_traits_baseILj256EfS2_S2_S2_fjLj128EEEEELb0ELb0ELb1ELb0EEEvNS_9FwdParamsE,(.L_x_9117 - _ZN10layer_norm13ln_fwd_kernelINS_13Kernel_traitsIf6__halfS2_S2_fjLj256ELj1ELj4ELj1ELj16ENS_18Kernel_traits_baseILj256EfS2_S2_S2_fjLj128EEEEELb0ELb0ELb1ELb0EEEvNS_9FwdParamsE)
        .other          _ZN10layer_norm13ln_fwd_kernelINS_13Kernel_traitsIf6__halfS2_S2_fjLj256ELj1ELj4ELj1ELj16ENS_18Kernel_traits_baseILj256EfS2_S2_S2_fjLj128EEEEELb0ELb0ELb1ELb0EEEvNS_9FwdParamsE,@"STO_CUDA_ENTRY STV_DEFAULT"
_ZN10layer_norm13ln_fwd_kernelINS_13Kernel_traitsIf6__halfS2_S2_fjLj256ELj1ELj4ELj1ELj16ENS_18Kernel_traits_baseILj256EfS2_S2_S2_fjLj128EEEEELb0ELb0ELb1ELb0EEEvNS_9FwdParamsE:
.text._ZN10layer_norm13ln_fwd_kernelINS_13Kernel_traitsIf6__halfS2_S2_fjLj256ELj1ELj4ELj1ELj16ENS_18Kernel_traits_baseILj256EfS2_S2_S2_fjLj128EEEEELb0ELb0ELb1ELb0EEEvNS_9FwdParamsE:
        /* <DEDUP_REMOVED lines=31> */
.L_x_4188:
[----:B------:R-:W-:Y:S05]  /*01f0*/  BSYNC.RECONVERGENT B0 ;  /* 0x0000000000007941 */ /* 0x000fea0003800200 */
.L_x_4187:
        /* <DEDUP_REMOVED lines=11> */
.L_x_4195:
        /* <DEDUP_REMOVED lines=69> */
.L_x_4191:
[----:B------:R-:W-:Y:S05]  /*0700*/  BSYNC.RECONVERGENT B0 ;  /* 0x0000000000007941 */ /* 0x000fea0003800200 */
.L_x_4190:
        /* <DEDUP_REMOVED lines=54> */
.L_x_4212:
        /* <DEDUP_REMOVED lines=44> */
[----:B------:R-:W-:Y:S01]  /*0d30*/  F2FP.F16.F32.PACK_AB R30, R40, R43 ;  /* 0x0000002b281e723e */ /* 0x000fe200000000ff */
[----:B------:R-:W-:Y:S01]  /*0d40*/  FFMA.FTZ R40, R16, R29, R8 ;  /* 0x0000001d10287223 */ /* 0x000fe20000010008 */
[----:B------:R-:W-:Y:S01]  /*0d50*/  FFMA.FTZ R29, R18, R39, R10 ;  /* 0x00000027121d7223 */ /* 0x000fe2000001000a */
[----:B------:R-:W-:Y:S01]  /*0d60*/  LEA.HI.SX32 R41, R41, R4, 0x1d ;  /* 0x0000000429297211 */ /* 0x000fe200078feaff */
[----:B------:R-:W-:Y:S01]  /*0d70*/  FFMA.FTZ R39, R17, R28, R9 ;  /* 0x0000001c11277223 */ /* 0x000fe20000010009 */
[----:B------:R-:W-:Y:S02]  /*0d80*/  F2FP.F16.F32.PACK_AB R31, R44, R31 ;  /* 0x0000001f2c1f723e */ /* 0x000fe400000000ff */
[----:B------:R-:W-:Y:S02]  /*0d90*/  F2FP.F16.F32.PACK_AB R29, R36, R29 ;  /* 0x0000001d241d723e */ /* 0x000fe400000000ff */
[----:B------:R-:W-:Y:S01]  /*0da0*/  F2FP.F16.F32.PACK_AB R28, R39, R40 ;  /* 0x00000028271c723e */ /* 0x000fe200000000ff */
[----:B0-----:R-:W-:-:S05]  /*0db0*/  IMAD.WIDE.U32 R34, R41, 0x10, R34 ;  /* 0x0000001029227825 */ /* 0x001fca00078e0022 */
[----:B------:R1:W-:Y:S02]  /*0dc0*/  STG.E.128 desc[UR6][R34.64], R28 ;  /* 0x0000001c22007986 */ /* 0x0003e4000c101d06 */
.L_x_4194:
[----:B------:R-:W-:Y:S05]  /*0dd0*/  BSYNC.RECONVERGENT B0 ;  /* 0x0000000000007941 */ /* 0x000fea0003800200 */
.L_x_4193:
[----:B-1----:R-:W1:Y:S02]  /*0de0*/  LDC.64 R28, c[0x0][0x380] ;  /* 0x0000e000ff1c7b82 */ /* 0x002e640000000a00 */
[----:B-1----:R-:W-:-:S04]  /*0df0*/  LEA R2, R28, R2, 0x2 ;  /* 0x000000021c027211 */ /* 0x002fc800078e10ff */
[----:B------:R-:W-:-:S13]  /*0e00*/  ISETP.GE.AND P0, PT, R2, R29, PT ;  /* 0x0000001d0200720c */ /* 0x000fda0003f06270 */
[----:B------:R-:W-:Y:S05]  /*0e10*/  @!P0 BRA `(.L_x_4195) ;  /* 0xfffffff400248947 */ /* 0x000fea000383ffff */
[----:B------:R-:W-:Y:S05]  /*0e20*/  EXIT ;  /* 0x000000000000794d */ /* 0x000fea0003800000 */
.L_x_4189:
        /* <DEDUP_REMOVED lines=64> */
.L_x_4197:
[----:B------:R-:W-:Y:S05]  /*1230*/  BSYNC.RECONVERGENT B0 ;  /* 0x0000000000007941 */ /* 0x000fea0003800200 */
.L_x_4196:
        /* <DEDUP_REMOVED lines=54> */
.L_x_4224:
        /* <DEDUP_REMOVED lines=18> */
[----:B------:R-:W-:-:S03]  /*16c0*/  IADD3 R37, PT, PT, R37, -0x1, RZ ;  /* 0xffffffff25257810 */ /* 0x000fc60007ffe0ff */
        /* <DEDUP_REMOVED lines=8> */
[----:B------:R-:W-:Y:S02]  /*1750*/  IMAD R37, R37, UR11, RZ ;  /* 0x0000000b25257c24 */ /* 0x000fe4000f8e02ff */
[C---:B------:R-:W-:Y:S01]  /*1760*/  FMUL.FTZ R43, R41.reuse, R40 ;  /* 0x00000028292b7220 */ /* 0x040fe20000410000 */
[C---:B------:R-:W-:Y:S01]  /*1770*/  FMUL.FTZ R45, R41.reuse, R30 ;  /* 0x0000001e292d7220 */ /* 0x040fe20000410000 */
[C---:B------:R-:W-:Y:S01]  /*1780*/  FMUL.FTZ R30, R41.reuse, R38 ;  /* 0x00000026291e7220 */ /* 0x040fe20000410000 */
[C---:B------:R-:W-:Y:S01]  /*1790*/  FMUL.FTZ R31, R41.reuse, R44 ;  /* 0x0000002c291f7220 */ /* 0x040fe20000410000 */
[----:B------:R-:W0:Y:S01]  /*17a0*/  LDC.64 R38, c[0x0][0x428] ;  /* 0x00010a00ff267b82 */ /* 0x000e220000000a00 */
[----:B------:R-:W-:Y:S01]  /*17b0*/  FMUL.FTZ R44, R41, R29 ;  /* 0x0000001d292c7220 */ /* 0x000fe20000410000 */
[----:B------:R-:W-:Y:S01]  /*17c0*/  FFMA.FTZ R40, R21, R30, R13 ;  /* 0x0000001e15287223 */ /* 0x000fe2000001000d */
        /* <DEDUP_REMOVED lines=19> */
.L_x_4200:
[----:B------:R-:W-:Y:S05]  /*1900*/  BSYNC.RECONVERGENT B0 ;  /* 0x0000000000007941 */ /* 0x000fea0003800200 */
.L_x_4199:
[----:B01----:R-:W0:Y:S02]  /*1910*/  LDC.64 R28, c[0x0][0x380] ;  /* 0x0000e000ff1c7b82 */ /* 0x003e240000000a00 */
[----:B0-----:R-:W-:-:S04]  /*1920*/  LEA R2, R28, R2, 0x2 ;  /* 0x000000021c027211 */ /* 0x001fc800078e10ff */
[----:B------:R-:W-:-:S13]  /*1930*/  ISETP.GE.AND P0, PT, R2, R29, PT ;  /* 0x0000001d0200720c */ /* 0x000fda0003f06270 */
[----:B------:R-:W-:Y:S05]  /*1940*/  @!P0 BRA `(.L_x_4189) ;  /* 0xfffffff400388947 */ /* 0x000fea000383ffff */
[----:B------:R-:W-:Y:S05]  /*1950*/  EXIT ;  /* 0x000000000000794d */ /* 0x000fea0003800000 */
.L_x_4192:
[----:B------:R-:W-:Y:S01]  /*1960*/  HFMA2 R30, -RZ, RZ, 0, 5.9604644775390625e-08 ;  /* 0x00000001ff1e7431 */ /* 0x000fe200000001ff */
[----:B------:R-:W-:Y:S01]  /*1970*/  BSSY B0, `(.L_x_4201) ;  /* 0x0000006000007945 */ /* 0x000fe20003800000 */
[----:B------:R-:W-:Y:S02]  /*1980*/  MOV R29, 0x1f ;  /* 0x0000001f001d7802 */ /* 0x000fe40000000f00 */
[----:B------:R-:W-:-:S07]  /*1990*/  MOV R28, 0xffffffff ;  /* 0xffffffff001c7802 */ /* 0x000fce0000000f00 */
[----:B-----5:R-:W-:Y:S05]  /*19a0*/  WARPSYNC.COLLECTIVE R28, `(.L_x_4202) ;  /* 0x000000001c087348 */ /* 0x020fea0003c00000 */
[----:B------:R0:W1:Y:S02]  /*19b0*/  SHFL.BFLY P1, R34, R31, R30, R29 ;  /* 0x0c00001e1f227389 */ /* 0x000064000002001d */
[----:B01---5:R-:W-:Y:S05]  /*19c0*/  ENDCOLLECTIVE ;  /* 0x000000000000791b */ /* 0x023fea0003800000 */
.L_x_4202:
[----:B------:R-:W-:Y:S05]  /*19d0*/  BSYNC B0 ;  /* 0x0000000000007941 */ /* 0x000fea0003800000 */
.L_x_4201:
        /* <DEDUP_REMOVED lines=8> */
.L_x_4203:
[----:B------:R-:W-:Y:S02]  /*1a60*/  HFMA2 R30, -RZ, RZ, 0, 2.384185791015625e-07 ;  /* 0x00000004ff1e7431 */ /* 0x000fe400000001ff */
[----:B------:R-:W-:-:S05]  /*1a70*/  FADD.FTZ R41, R31, R34 ;  /* 0x000000221f297221 */ /* 0x000fca0000010000 */
[----:B------:R-:W-:-:S07]  /*1a80*/  MOV R31, R41 ;  /* 0x00000029001f7202 */ /* 0x000fce0000000f00 */
[----:B------:R-:W-:Y:S05]  /*1a90*/  WARPSYNC.COLLECTIVE R28, `(.L_x_4204) ;  /* 0x000000001c087348 */ /* 0x000fea0003c00000 */
[----:B------:R0:W1:Y:S02]  /*1aa0*/  SHFL.BFLY P1, R34, R31, R30, R29 ;  /* 0x0c00001e1f227389 */ /* 0x000064000002001d */
[----:B01----:R-:W-:Y:S05]  /*1ab0*/  ENDCOLLECTIVE ;  /* 0x000000000000791b */ /* 0x003fea0003800000 */
.L_x_4204:
[----:B------:R-:W-:Y:S02]  /*1ac0*/  HFMA2 R30, -RZ, RZ, 0, 4.76837158203125e-07 ;  /* 0x00000008ff1e7431 */ /* 0x000fe400000001ff */
[----:B------:R-:W-:-:S05]  /*1ad0*/  FADD.FTZ R42, R41, R34 ;  /* 0x00000022292a7221 */ /* 0x000fca0000010000 */
[----:B------:R-:W-:-:S07]  /*1ae0*/  MOV R31, R42 ;  /* 0x0000002a001f7202 */ /* 0x000fce0000000f00 */
[----:B------:R-:W-:Y:S05]  /*1af0*/  WARPSYNC.COLLECTIVE R28, `(.L_x_4205) ;  /* 0x000000001c087348 */ /* 0x000fea0003c00000 */
[----:B------:R0:W1:Y:S02]  /*1b00*/  SHFL.BFLY P1, R34, R31, R30, R29 ;  /* 0x0c00001e1f227389 */ /* 0x000064000002001d */
[----:B01----:R-:W-:Y:S05]  /*1b10*/  ENDCOLLECTIVE ;  /* 0x000000000000791b */ /* 0x003fea0003800000 */
.L_x_4205:
[----:B------:R-:W-:Y:S02]  /*1b20*/  HFMA2 R30, -RZ, RZ, 0, 9.5367431640625e-07 ;  /* 0x00000010ff1e7431 */ /* 0x000fe400000001ff */
[----:B------:R-:W-:-:S05]  /*1b30*/  FADD.FTZ R43, R42, R34 ;  /* 0x000000222a2b7221 */ /* 0x000fca0000010000 */
[----:B------:R-:W-:-:S07]  /*1b40*/  MOV R31, R43 ;  /* 0x0000002b001f7202 */ /* 0x000fce0000000f00 */
[----:B------:R-:W-:Y:S05]  /*1b50*/  WARPSYNC.COLLECTIVE R28, `(.L_x_4206) ;  /* 0x000000001c087348 */ /* 0x000fea0003c00000 */
[----:B------:R0:W1:Y:S02]  /*1b60*/  SHFL.BFLY P1, R34, R31, R30, R29 ;  /* 0x0c00001e1f227389 */ /* 0x000064000002001d */
[----:B01----:R-:W-:Y:S05]  /*1b70*/  ENDCOLLECTIVE ;  /* 0x000000000000791b */ /* 0x003fea0003800000 */
.L_x_4206:
        /* <DEDUP_REMOVED lines=25> */
.L_x_4207:
[----:B------:R-:W-:Y:S02]  /*1d10*/  HFMA2 R30, -RZ, RZ, 0, 1.1920928955078125e-07 ;  /* 0x00000002ff1e7431 */ /* 0x000fe400000001ff */
[----:B------:R-:W-:-:S05]  /*1d20*/  FADD.FTZ R41, R31, R34 ;  /* 0x000000221f297221 */ /* 0x000fca0000010000 */
[----:B------:R-:W-:-:S07]  /*1d30*/  MOV R31, R41 ;  /* 0x00000029001f7202 */ /* 0x000fce0000000f00 */
[----:B------:R-:W-:Y:S05]  /*1d40*/  WARPSYNC.COLLECTIVE R28, `(.L_x_4208) ;  /* 0x000000001c087348 */ /* 0x000fea0003c00000 */
[----:B------:R0:W1:Y:S02]  /*1d50*/  SHFL.BFLY P1, R34, R31, R30, R29 ;  /* 0x0c00001e1f227389 */ /* 0x000064000002001d */
[----:B01----:R-:W-:Y:S05]  /*1d60*/  ENDCOLLECTIVE ;  /* 0x000000000000791b */ /* 0x003fea0003800000 */
.L_x_4208:
[----:B------:R-:W-:Y:S02]  /*1d70*/  HFMA2 R30, -RZ, RZ, 0, 2.384185791015625e-07 ;  /* 0x00000004ff1e7431 */ /* 0x000fe400000001ff */
[----:B------:R-:W-:-:S05]  /*1d80*/  FADD.FTZ R42, R41, R34 ;  /* 0x00000022292a7221 */ /* 0x000fca0000010000 */
[----:B------:R-:W-:-:S07]  /*1d90*/  MOV R31, R42 ;  /* 0x0000002a001f7202 */ /* 0x000fce0000000f00 */
[----:B------:R-:W-:Y:S05]  /*1da0*/  WARPSYNC.COLLECTIVE R28, `(.L_x_4209) ;  /* 0x000000001c087348 */ /* 0x000fea0003c00000 */
[----:B------:R0:W1:Y:S02]  /*1db0*/  SHFL.BFLY P1, R34, R31, R30, R29 ;  /* 0x0c00001e1f227389 */ /* 0x000064000002001d */
[----:B01----:R-:W-:Y:S05]  /*1dc0*/  ENDCOLLECTIVE ;  /* 0x000000000000791b */ /* 0x003fea0003800000 */
.L_x_4209:
[----:B------:R-:W-:Y:S02]  /*1dd0*/  HFMA2 R30, -RZ, RZ, 0, 4.76837158203125e-07 ;  /* 0x00000008ff1e7431 */ /* 0x000fe400000001ff */
[----:B------:R-:W-:-:S05]  /*1de0*/  FADD.FTZ R43, R42, R34 ;  /* 0x000000222a2b7221 */ /* 0x000fca0000010000 */
[----:B------:R-:W-:-:S07]  /*1df0*/  MOV R31, R43 ;  /* 0x0000002b001f7202 */ /* 0x000fce0000000f00 */
[----:B------:R-:W-:Y:S05]  /*1e00*/  WARPSYNC.COLLECTIVE R28, `(.L_x_4210) ;  /* 0x000000001c087348 */ /* 0x000fea0003c00000 */
[----:B------:R0:W1:Y:S02]  /*1e10*/  SHFL.BFLY P1, R34, R31, R30, R29 ;  /* 0x0c00001e1f227389 */ /* 0x000064000002001d */
[----:B01----:R-:W-:Y:S05]  /*1e20*/  ENDCOLLECTIVE ;  /* 0x000000000000791b */ /* 0x003fea0003800000 */
.L_x_4210:
[----:B------:R-:W-:Y:S02]  /*1e30*/  HFMA2 R30, -RZ, RZ, 0, 9.5367431640625e-07 ;  /* 0x00000010ff1e7431 */ /* 0x000fe400000001ff */
[----:B------:R-:W-:-:S05]  /*1e40*/  FADD.FTZ R44, R43, R34 ;  /* 0x000000222b2c7221 */ /* 0x000fca0000010000 */
[----:B------:R-:W-:-:S07]  /*1e50*/  MOV R31, R44 ;  /* 0x0000002c001f7202 */ /* 0x000fce0000000f00 */
[----:B------:R-:W-:Y:S05]  /*1e60*/  WARPSYNC.COLLECTIVE R28, `(.L_x_4211) ;  /* 0x000000001c087348 */ /* 0x000fea0003c00000 */
[----:B------:R0:W1:Y:S02]  /*1e70*/  SHFL.BFLY P1, R34, R31, R30, R29 ;  /* 0x0c00001e1f227389 */ /* 0x000064000002001d */
[----:B01----:R-:W-:Y:S05]  /*1e80*/  ENDCOLLECTIVE ;  /* 0x000000000000791b */ /* 0x003fea0003800000 */
.L_x_4211:
[----:B------:R-:W-:Y:S05]  /*1e90*/  BRA `(.L_x_4212) ;  /* 0xffffffe800f47947 */ /* 0x000fea000383ffff */
.L_x_4198:
[----:B------:R-:W-:Y:S01]  /*1ea0*/  HFMA2 R29, -RZ, RZ, 0, 1.847743988037109375e-06 ;  /* 0x0000001fff1d7431 */ /* 0x000fe200000001ff */
[----:B------:R-:W-:Y:S01]  /*1eb0*/  BSSY B0, `(.L_x_4213) ;  /* 0x0000006000007945 */ /* 0x000fe20003800000 */
[----:B------:R-:W-:Y:S02]  /*1ec0*/  MOV R30, 0x1 ;  /* 0x00000001001e7802 */ /* 0x000fe40000000f00 */
[----:B------:R-:W-:-:S07]  /*1ed0*/  MOV R28, 0xffffffff ;  /* 0xffffffff001c7802 */ /* 0x000fce0000000f00 */
[----:B-----5:R-:W-:Y:S05]  /*1ee0*/  WARPSYNC.COLLECTIVE R28, `(.L_x_4214) ;  /* 0x000000001c087348 */ /* 0x020fea0003c00000 */
[----:B------:R0:W1:Y:S02]  /*1ef0*/  SHFL.BFLY P1, R34, R31, R30, R29 ;  /* 0x0c00001e1f227389 */ /* 0x000064000002001d */
[----:B01---5:R-:W-:Y:S05]  /*1f00*/  ENDCOLLECTIVE ;  /* 0x000000000000791b */ /* 0x023fea0003800000 */
.L_x_4214:
[----:B------:R-:W-:Y:S05]  /*1f10*/  BSYNC B0 ;  /* 0x0000000000007941 */ /* 0x000fea0003800000 */
.L_x_4213:
        /* <DEDUP_REMOVED lines=8> */
.L_x_4215:
[----:B------:R-:W-:Y:S02]  /*1fa0*/  HFMA2 R30, -RZ, RZ, 0, 2.384185791015625e-07 ;  /* 0x00000004ff1e7431 */ /* 0x000fe400000001ff */
[----:B------:R-:W-:-:S05]  /*1fb0*/  FADD.FTZ R40, R31, R34 ;  /* 0x000000221f287221 */ /* 0x000fca0000010000 */
[----:B------:R-:W-:-:S07]  /*1fc0*/  MOV R31, R40 ;  /* 0x00000028001f7202 */ /* 0x000fce0000000f00 */
[----:B------:R-:W-:Y:S05]  /*1fd0*/  WARPSYNC.COLLECTIVE R28, `(.L_x_4216) ;  /* 0x000000001c087348 */ /* 0x000fea0003c00000 */
[----:B------:R0:W1:Y:S02]  /*1fe0*/  SHFL.BFLY P1, R34, R31, R30, R29 ;  /* 0x0c00001e1f227389 */ /* 0x000064000002001d */
[----:B01----:R-:W-:Y:S05]  /*1ff0*/  ENDCOLLECTIVE ;  /* 0x000000000000791b */ /* 0x003fea0003800000 */
.L_x_4216:
[----:B------:R-:W-:Y:S02]  /*2000*/  HFMA2 R30, -RZ, RZ, 0, 4.76837158203125e-07 ;  /* 0x00000008ff1e7431 */ /* 0x000fe400000001ff */
[----:B------:R-:W-:-:S05]  /*2010*/  FADD.FTZ R41, R40, R34 ;  /* 0x0000002228297221 */ /* 0x000fca0000010000 */
[----:B------:R-:W-:-:S07]  /*2020*/  MOV R31, R41 ;  /* 0x00000029001f7202 */ /* 0x000fce0000000f00 */
[----:B------:R-:W-:Y:S05]  /*2030*/  WARPSYNC.COLLECTIVE R28, `(.L_x_4217) ;  /* 0x000000001c087348 */ /* 0x000fea0003c00000 */
[----:B------:R0:W1:Y:S02]  /*2040*/  SHFL.BFLY P1, R34, R31, R30, R29 ;  /* 0x0c00001e1f227389 */ /* 0x000064000002001d */
[----:B01----:R-:W-:Y:S05]  /*2050*/  ENDCOLLECTIVE ;  /* 0x000000000000791b */ /* 0x003fea0003800000 */
.L_x_4217:
[----:B------:R-:W-:Y:S02]  /*2060*/  HFMA2 R30, -RZ, RZ, 0, 9.5367431640625e-07 ;  /* 0x00000010ff1e7431 */ /* 0x000fe400000001ff */
[----:B------:R-:W-:-:S05]  /*2070*/  FADD.FTZ R42, R41, R34 ;  /* 0x00000022292a7221 */ /* 0x000fca0000010000 */
[----:B------:R-:W-:-:S07]  /*2080*/  MOV R31, R42 ;  /* 0x0000002a001f7202 */ /* 0x000fce0000000f00 */
[----:B------:R-:W-:Y:S05]  /*2090*/  WARPSYNC.COLLECTIVE R28, `(.L_x_4218) ;  /* 0x000000001c087348 */ /* 0x000fea0003c00000 */
[----:B------:R0:W1:Y:S02]  /*20a0*/  SHFL.BFLY P1, R34, R31, R30, R29 ;  /* 0x0c00001e1f227389 */ /* 0x000064000002001d */
[----:B01----:R-:W-:Y:S05]  /*20b0*/  ENDCOLLECTIVE ;  /* 0x000000000000791b */ /* 0x003fea0003800000 */
.L_x_4218:
        /* <DEDUP_REMOVED lines=25> */
.L_x_4219:
[----:B------:R-:W-:Y:S02]  /*2250*/  HFMA2 R30, -RZ, RZ, 0, 1.1920928955078125e-07 ;  /* 0x00000002ff1e7431 */ /* 0x000fe400000001ff */
[----:B------:R-:W-:-:S05]  /*2260*/  FADD.FTZ R40, R31, R34 ;  /* 0x000000221f287221 */ /* 0x000fca0000010000 */
[----:B------:R-:W-:-:S07]  /*2270*/  MOV R31, R40 ;  /* 0x00000028001f7202 */ /* 0x000fce0000000f00 */
[----:B------:R-:W-:Y:S05]  /*2280*/  WARPSYNC.COLLECTIVE R28, `(.L_x_4220) ;  /* 0x000000001c087348 */ /* 0x000fea0003c00000 */
[----:B------:R0:W1:Y:S02]  /*2290*/  SHFL.BFLY P1, R34, R31, R30, R29 ;  /* 0x0c00001e1f227389 */ /* 0x000064000002001d */
[----:B01----:R-:W-:Y:S05]  /*22a0*/  ENDCOLLECTIVE ;  /* 0x000000000000791b */ /* 0x003fea0003800000 */
.L_x_4220:
[----:B------:R-:W-:Y:S02]  /*22b0*/  HFMA2 R30, -RZ, RZ, 0, 2.384185791015625e-07 ;  /* 0x00000004ff1e7431 */ /* 0x000fe400000001ff */
[----:B------:R-:W-:-:S05]  /*22c0*/  FADD.FTZ R41, R40, R34 ;  /* 0x0000002228297221 */ /* 0x000fca0000010000 */
[----:B------:R-:W-:-:S07]  /*22d0*/  MOV R31, R41 ;  /* 0x00000029001f7202 */ /* 0x000fce0000000f00 */
[----:B------:R-:W-:Y:S05]  /*22e0*/  WARPSYNC.COLLECTIVE R28, `(.L_x_4221) ;  /* 0x000000001c087348 */ /* 0x000fea0003c00000 */
[----:B------:R0:W1:Y:S02]  /*22f0*/  SHFL.BFLY P1, R34, R31, R30, R29 ;  /* 0x0c00001e1f227389 */ /* 0x000064000002001d */
[----:B01----:R-:W-:Y:S05]  /*2300*/  ENDCOLLECTIVE ;  /* 0x000000000000791b */ /* 0x003fea0003800000 */
.L_x_4221:
[----:B------:R-:W-:Y:S02]  /*2310*/  HFMA2 R30, -RZ, RZ, 0, 4.76837158203125e-07 ;  /* 0x00000008ff1e7431 */ /* 0x000fe400000001ff */
[----:B------:R-:W-:-:S05]  /*2320*/  FADD.FTZ R42, R41, R34 ;  /* 0x00000022292a7221 */ /* 0x000fca0000010000 */
[----:B------:R-:W-:-:S07]  /*2330*/  MOV R31, R42 ;  /* 0x0000002a001f7202 */ /* 0x000fce0000000f00 */
[----:B------:R-:W-:Y:S05]  /*2340*/  WARPSYNC.COLLECTIVE R28, `(.L_x_4222) ;  /* 0x000000001c087348 */ /* 0x000fea0003c00000 */
[----:B------:R0:W1:Y:S02]  /*2350*/  SHFL.BFLY P1, R34, R31, R30, R29 ;  /* 0x0c00001e1f227389 */ /* 0x000064000002001d */
[----:B01----:R-:W-:Y:S05]  /*2360*/  ENDCOLLECTIVE ;  /* 0x000000000000791b */ /* 0x003fea0003800000 */
.L_x_4222:
[----:B------:R-:W-:Y:S02]  /*2370*/  HFMA2 R30, -RZ, RZ, 0, 9.5367431640625e-07 ;  /* 0x00000010ff1e7431 */ /* 0x000fe400000001ff */
[----:B------:R-:W-:-:S05]  /*2380*/  FADD.FTZ R43, R42, R34 ;  /* 0x000000222a2b7221 */ /* 0x000fca0000010000 */
[----:B------:R-:W-:-:S07]  /*2390*/  MOV R31, R43 ;  /* 0x0000002b001f7202 */ /* 0x000fce0000000f00 */
[----:B------:R-:W-:Y:S05]  /*23a0*/  WARPSYNC.COLLECTIVE R28, `(.L_x_4223) ;  /* 0x000000001c087348 */ /* 0x000fea0003c00000 */
[----:B------:R0:W1:Y:S02]  /*23b0*/  SHFL.BFLY P1, R34, R31, R30, R29 ;  /* 0x0c00001e1f227389 */ /* 0x000064000002001d */
[----:B01----:R-:W-:Y:S05]  /*23c0*/  ENDCOLLECTIVE ;  /* 0x000000000000791b */ /* 0x003fea0003800000 */
.L_x_4223:
[----:B------:R-:W-:Y:S05]  /*23d0*/  BRA `(.L_x_4224) ;  /* 0xfffffff000707947 */ /* 0x000fea000383ffff */
.L_x_4225:
        /* <DEDUP_REMOVED lines=10> */
.L_x_9117:


//--------------------- .text._ZN10layer_norm13ln_fwd_kernelINS_13Kernel_traitsIf6__halfS2_S2_fjLj256ELj1ELj4ELj1ELj16ENS_18Kernel_traits_baseILj256EfS2_S2_S2_fjLj128EEEEELb0ELb0ELb1ELb1EEEvNS_9FwdParamsE --------------------------
	.section	.text._ZN10layer_norm13ln_fwd_kernelINS_13Kernel_traitsIf6__halfS2_S2_fjLj256ELj1ELj4ELj1ELj16ENS_18Kernel_traits_baseILj256EfS2_S2_S2_fjLj128EEEEELb0ELb0ELb1ELb1EEEvNS_9FwdParamsE,"ax",@progbits
	.align	128
        .global         _ZN10layer_norm13ln_fwd_kernelINS_13Kernel_traitsIf6__halfS2_S2_fjLj256ELj1ELj4ELj1ELj16ENS_18Kernel_traits_baseILj256EfS2_S2_S2_fjLj128EEEEELb0ELb0ELb1ELb1EEEvNS_9FwdParamsE
        .type           _ZN10layer_norm13ln_fwd_kernelINS_13Kernel_traitsIf6__halfS2_S2_fjLj256ELj1ELj4ELj1ELj16ENS_18Kernel_traits_baseILj256EfS2_S2_S2_fjLj128EEEEELb0ELb0ELb1ELb1EEEvNS_9FwdParamsE,@function
        .size           _ZN10layer_norm13ln_fwd_kernelINS_13Kernel_traitsIf6__halfS2_S2_fjLj256ELj1ELj4ELj1ELj16ENS_18Kernel_traits_baseILj256EfS2_S2_S2_fjLj128EEEEELb0ELb0ELb1ELb1EEEvNS_9FwdParamsE,(.L_x_9118 - _ZN10layer_norm13ln_fwd_kernelINS_13Kernel_traitsIf6__halfS2_S2_fjLj256ELj1ELj4ELj1ELj16ENS_18Kernel_traits_baseILj256EfS2_S2_S2_fjLj128EEEEELb0ELb0ELb1ELb1EEEvNS_9FwdParamsE)
        .other          _ZN10layer_norm13ln_fwd_kernelINS_13Kernel_traitsIf6__halfS2_S2_fjLj256ELj1ELj4ELj1ELj16ENS_18Kernel_traits_baseILj256EfS2_S2_S2_fjLj128EEEEELb0ELb0ELb1ELb1EEEvNS_9FwdParamsE,@"STO_CUDA_ENTRY STV_DEFAULT"
_ZN10layer_norm13ln_fwd_kernelINS_13Kernel_traitsIf6__halfS2_S2_fjLj256ELj1ELj4ELj1ELj16ENS_18Kernel_traits_baseILj256EfS2_S2_S2_fjLj128EEEEELb0ELb0ELb1ELb1EEEvNS_9FwdParamsE:
.text._ZN10layer_norm13ln_fwd_kernelINS_13Kernel_traitsIf6__halfS2_S2_fjLj256ELj1ELj4ELj1ELj16ENS_18Kernel_traits_baseILj256EfS2_S2_S2_fjLj128EEEEELb0ELb0ELb1ELb1EEEvNS_9FwdParamsE:
        /* <DEDUP_REMOVED lines=36> */
.L_x_4230:
        /* <DEDUP_REMOVED lines=114> */
.L_x_4245:
        /* <DEDUP_REMOVED lines=48> */
[----:B------:R-:W-:-:S02]  /*0c60*/  F2FP.F16.F32.PACK_AB R7, R38, R7 ;  /* 0x000000072607723e */ /* 0x000fc400000000ff */
[----:B------:R-:W-:Y:S02]  /*0c70*/  F2FP.F16.F32.PACK_AB R6, R36, R33 ;  /* 0x000000212406723e */ /* 0x000fe400000000ff */
[----:B------:R-:W-:Y:S02]  /*0c80*/  F2FP.F16.F32.PACK_AB R5, R30, R31 ;  /* 0x0000001f1e05723e */ /* 0x000fe400000000ff */
[----:B------:R-:W-:-:S05]  /*0c90*/  F2FP.F16.F32.PACK_AB R4, R4, R3 ;  /* 0x000000030404723e */ /* 0x000fca00000000ff */
[----:B------:R1:W-:Y:S02]  /*0ca0*/  STG.E.128 desc[UR6][R28.64], R4 ;  /* 0x000000041c007986 */ /* 0x0003e4000c101d06 */
.L_x_4229:
[----:B------:R-:W-:Y:S05]  /*0cb0*/  BSYNC.RECONVERGENT B0 ;  /* 0x0000000000007941 */ /* 0x000fea0003800200 */
.L_x_4228:
[----:B-1----:R-:W1:Y:S02]  /*0cc0*/  LDC.64 R4, c[0x0][0x380] ;  /* 0x0000e000ff047b82 */ /* 0x002e640000000a00 */
[----:B-1----:R-:W-:-:S04]  /*0cd0*/  LEA R2, R4, R2, 0x2 ;  /* 0x0000000204027211 */ /* 0x002fc800078e10ff */
[----:B------:R-:W-:-:S13]  /*0ce0*/  ISETP.GE.AND P0, PT, R2, R5, PT ;  /* 0x000000050200720c */ /* 0x000fda0003f06270 */
[----:B------:R-:W-:Y:S05]  /*0cf0*/  @!P0 BRA `(.L_x_4230) ;  /* 0xfffffff400508947 */ /* 0x000fea000383ffff */
[----:B------:R-:W-:Y:S05]  /*0d00*/  EXIT ;  /* 0x000000000000794d */ /* 0x000fea0003800000 */
.L_x_4226:
[----:B------:R-:W0:Y:S08]  /*0d10*/  LDC.64 R4, c[0x0][0x3f0] ;  /* 0x0000fc00ff047b82 */ /* 0x000e300000000a00 */
        /* <DEDUP_REMOVED lines=110> */
.L_x_4257:
        /* <DEDUP_REMOVED lines=17> */
[----:B-1----:R-:W0:Y:S01]  /*1510*/  LDC.64 R24, c[0x0][0x428] ;  /* 0x00010a00ff187b82 */ /* 0x002e220000000a00 */
        /* <DEDUP_REMOVED lines=31> */
[----:B------:R-:W-:-:S02]  /*1710*/  F2FP.F16.F32.PACK_AB R27, R42, R27 ;  /* 0x0000001b2a1b723e */ /* 0x000fc400000000ff */
[----:B------:R-:W-:Y:S02]  /*1720*/  F2FP.F16.F32.PACK_AB R26, R40, R35 ;  /* 0x00000023281a723e */ /* 0x000fe400000000ff */
[----:B------:R-:W-:Y:S02]  /*1730*/  F2FP.F16.F32.PACK_AB R25, R30, R31 ;  /* 0x0000001f1e19723e */ /* 0x000fe400000000ff */
[----:B------:R-:W-:-:S05]  /*1740*/  F2FP.F16.F32.PACK_AB R24, R28, R3 ;  /* 0x000000031c18723e */ /* 0x000fca00000000ff */
[----:B------:R0:W-:Y:S02]  /*1750*/  STG.E.128 desc[UR6][R4.64], R24 ;  /* 0x0000001804007986 */ /* 0x0001e4000c101d06 */
.L_x_4233:
[----:B------:R-:W-:Y:S05]  /*1760*/  BSYNC.RECONVERGENT B0 ;  /* 0x0000000000007941 */ /* 0x000fea0003800200 */
.L_x_4232:
[----:B0-----:R-:W0:Y:S02]  /*1770*/  LDC.64 R4, c[0x0][0x380] ;  /* 0x0000e000ff047b82 */ /* 0x001e240000000a00 */
[----:B0-----:R-:W-:-:S04]  /*1780*/  LEA R2, R4, R2, 0x2 ;  /* 0x0000000204027211 */ /* 0x001fc800078e10ff */
[----:B------:R-:W-:-:S13]  /*1790*/  ISETP.GE.AND P0, PT, R2, R5, PT ;  /* 0x000000050200720c */ /* 0x000fda0003f06270 */
[----:B------:R-:W-:Y:S05]  /*17a0*/  @!P0 BRA `(.L_x_4226) ;  /* 0xfffffff400588947 */ /* 0x000fea000383ffff */
[----:B------:R-:W-:Y:S05]  /*17b0*/  EXIT ;  /* 0x000000000000794d */ /* 0x000fea0003800000 */
.L_x_4227:
        /* <DEDUP_REMOVED lines=8> */
.L_x_4235:
[----:B------:R-:W-:Y:S05]  /*1840*/  BSYNC B0 ;  /* 0x0000000000007941 */ /* 0x000fea0003800000 */
.L_x_4234:
        /* <DEDUP_REMOVED lines=8> */
.L_x_4236:
[----:B------:R-:W-:Y:S02]  /*18d0*/  HFMA2 R30, -RZ, RZ, 0, 2.384185791015625e-07 ;  /* 0x00000004ff1e7431 */ /* 0x000fe400000001ff */
[----:B------:R-:W-:-:S05]  /*18e0*/  FADD.FTZ R41, R31, R34 ;  /* 0x000000221f297221 */ /* 0x000fca0000010000 */
[----:B------:R-:W-:-:S07]  /*18f0*/  MOV R31, R41 ;  /* 0x00000029001f7202 */ /* 0x000fce0000000f00 */
[----:B------:R-:W-:Y:S05]  /*1900*/  WARPSYNC.COLLECTIVE R28, `(.L_x_4237) ;  /* 0x000000001c087348 */ /* 0x000fea0003c00000 */
[----:B------:R0:W1:Y:S02]  /*1910*/  SHFL.BFLY P0, R34, R31, R30, R29 ;  /* 0x0c00001e1f227389 */ /* 0x000064000000001d */
[----:B01----:R-:W-:Y:S05]  /*1920*/  ENDCOLLECTIVE ;  /* 0x000000000000791b */ /* 0x003fea0003800000 */
.L_x_4237:
[----:B------:R-:W-:Y:S02]  /*1930*/  HFMA2 R30, -RZ, RZ, 0, 4.76837158203125e-07 ;  /* 0x00000008ff1e7431 */ /* 0x000fe400000001ff */
[----:B------:R-:W-:-:S05]  /*1940*/  FADD.FTZ R42, R41, R34 ;  /* 0x00000022292a7221 */ /* 0x000fca0000010000 */
[----:B------:R-:W-:-:S07]  /*1950*/  MOV R31, R42 ;  /* 0x0000002a001f7202 */ /* 0x000fce0000000f00 */
[----:B------:R-:W-:Y:S05]  /*1960*/  WARPSYNC.COLLECTIVE R28, `(.L_x_4238) ;  /* 0x000000001c087348 */ /* 0x000fea0003c00000 */
[----:B------:R0:W1:Y:S02]  /*1970*/  SHFL.BFLY P0, R34, R31, R30, R29 ;  /* 0x0c00001e1f227389 */ /* 0x000064000000001d */
[----:B01----:R-:W-:Y:S05]  /*1980*/  ENDCOLLECTIVE ;  /* 0x000000000000791b */ /* 0x003fea0003800000 */
.L_x_4238:
[----:B------:R-:W-:Y:S02]  /*1990*/  HFMA2 R30, -RZ, RZ, 0, 9.5367431640625e-07 ;  /* 0x00000010ff1e7431 */ /* 0x000fe400000001ff */
[----:B------:R-:W-:-:S05]  /*19a0*/  FADD.FTZ R43, R42, R34 ;  /* 0x000000222a2b7221 */ /* 0x000fca0000010000 */
[----:B------:R-:W-:-:S07]  /*19b0*/  MOV R31, R43 ;  /* 0x0000002b001f7202 */ /* 0x000fce0000000f00 */
[----:B------:R-:W-:Y:S05]  /*19c0*/  WARPSYNC.COLLECTIVE R28, `(.L_x_4239) ;  /* 0x000000001c087348 */ /* 0x000fea0003c00000 */
[----:B------:R0:W1:Y:S02]  /*19d0*/  SHFL.BFLY P0, R34, R31, R30, R29 ;  /* 0x0c00001e1f227389 */ /* 0x000064000000001d */
[----:B01----:R-:W-:Y:S05]  /*19e0*/  ENDCOLLECTIVE ;  /* 0x000000000000791b */ /* 0x003fea0003800000 */
.L_x_4239:
        /* <DEDUP_REMOVED lines=23> */
.L_x_4240:
[----:B------:R-:W-:Y:S02]  /*1b60*/  HFMA2 R30, -RZ, RZ, 0, 1.1920928955078125e-07 ;  /* 0x00000002ff1e7431 */ /* 0x000fe400000001ff */
[----:B------:R-:W-:-:S05]  /*1b70*/  FADD.FTZ R40, R31, R34 ;  /* 0x000000221f287221 */ /* 0x000fca0000010000 */
[----:B------:R-:W-:-:S07]  /*1b80*/  MOV R31, R40 ;  /* 0x00000028001f7202 */ /* 0x000fce0000000f00 */
[----:B------:R-:W-:Y:S05]  /*1b90*/  WARPSYNC.COLLECTIVE R28, `(.L_x_4241) ;  /* 0x000000001c087348 */ /* 0x000fea0003c00000 */
[----:B------:R0:W1:Y:S02]  /*1ba0*/  SHFL.BFLY P0, R34, R31, R30, R29 ;  /* 0x0c00001e1f227389 */ /* 0x000064000000001d */
[----:B01----:R-:W-:Y:S05]  /*1bb0*/  ENDCOLLECTIVE ;  /* 0x000000000000791b */ /* 0x003fea0003800000 */
.L_x_4241:
[----:B------:R-:W-:Y:S02]  /*1bc0*/  HFMA2 R30, -RZ, RZ, 0, 2.384185791015625e-07 ;  /* 0x00000004ff1e7431 */ /* 0x000fe400000001ff */
[----:B------:R-:W-:-:S05]  /*1bd0*/  FADD.FTZ R41, R40, R34 ;  /* 0x0000002228297221 */ /* 0x000fca0000010000 */
[----:B------:R-:W-:-:S07]  /*1be0*/  MOV R31, R41 ;  /* 0x00000029001f7202 */ /* 0x000fce0000000f00 */
[----:B------:R-:W-:Y:S05]  /*1bf0*/  WARPSYNC.COLLECTIVE R28, `(.L_x_4242) ;  /* 0x000000001c087348 */ /* 0x000fea0003c00000 */
[----:B------:R0:W1:Y:S02]  /*1c00*/  SHFL.BFLY P0, R34, R31, R30, R29 ;  /* 0x0c00001e1f227389 */ /* 0x000064000000001d */
[----:B01----:R-:W-:Y:S05]  /*1c10*/  ENDCOLLECTIVE ;  /* 0x000000000000791b */ /* 0x003fea0003800000 */
.L_x_4242:
[----:B------:R-:W-:Y:S02]  /*1c20*/  HFMA2 R30, -RZ, RZ, 0, 4.76837158203125e-07 ;  /* 0x00000008ff1e7431 */ /* 0x000fe400000001ff */
[----:B------:R-:W-:-:S05]  /*1c30*/  FADD.FTZ R42, R41, R34 ;  /* 0x00000022292a7221 */ /* 0x000fca0000010000 */
[----:B------:R-:W-:-:S07]  /*1c40*/  MOV R31, R42 ;  /* 0x0000002a001f7202 */ /* 0x000fce0000000f00 */
[----:B------:R-:W-:Y:S05]  /*1c50*/  WARPSYNC.COLLECTIVE R28, `(.L_x_4243) ;  /* 0x000000001c087348 */ /* 0x000fea0003c00000 */
[----:B------:R0:W1:Y:S02]  /*1c60*/  SHFL.BFLY P0, R34, R31, R30, R29 ;  /* 0x0c00001e1f227389 */ /* 0x000064000000001d */
[----:B01----:R-:W-:Y:S05]  /*1c70*/  ENDCOLLECTIVE ;  /* 0x000000000000791b */ /* 0x003fea0003800000 */
.L_x_4243:
[----:B------:R-:W-:Y:S02]  /*1c80*/  HFMA2 R30, -RZ, RZ, 0, 9.5367431640625e-07 ;  /* 0x00000010ff1e7431 */ /* 0x000fe400000001ff */
[----:B------:R-:W-:-:S05]  /*1c90*/  FADD.FTZ R43, R42, R34 ;  /* 0x000000222a2b7221 */ /* 0x000fca0000010000 */
[----:B------:R-:W-:-:S07]  /*1ca0*/  MOV R31, R43 ;  /* 0x0000002b001f7202 */ /* 0x000fce0000000f00 */
[----:B------:R-:W-:Y:S05]  /*1cb0*/  WARPSYNC.COLLECTIVE R28, `(.L_x_4244) ;  /* 0x000000001c087348 */ /* 0x000fea0003c00000 */
[----:B------:R0:W1:Y:S02]  /*1cc0*/  SHFL.BFLY P0, R34, R31, R30, R29 ;  /* 0x0c00001e1f227389 */ /* 0x000064000000001d */
[----:B01----:R-:W-:Y:S05]  /*1cd0*/  ENDCOLLECTIVE ;  /* 0x000000000000791b */ /* 0x003fea0003800000 */
.L_x_4244:
[----:B------:R-:W-:Y:S05]  /*1ce0*/  BRA `(.L_x_4245) ;  /* 0xffffffec001c7947 */ /* 0x000fea000383ffff */
.L_x_4231:
[----:B------:R-:W-:Y:S01]  /*1cf0*/  BSSY B0, `(.L_x_4246) ;  /* 0x0000007000007945 */ /* 0x000fe20003800000 */
[----:B------:R-:W-:Y:S02]  /*1d00*/  MOV R30, 0x1 ;  /* 0x00000001001e7802 */ /* 0x000fe40000000f00 */
[----:B0-----:R-:W-:Y:S02]  /*1d10*/  MOV R29, 0x1f ;  /* 0x0000001f001d7802 */ /* 0x001fe40000000f00 */
[----:B------:R-:W-:-:S07]  /*1d20*/  MOV R28, 0xffffffff ;  /* 0xffffffff001c7802 */ /* 0x000fce0000000f00 */
[----:B-----5:R-:W-:Y:S05]  /*1d30*/  WARPSYNC.COLLECTIVE R28, `(.L_x_4247) ;  /* 0x000000001c087348 */ /* 0x020fea0003c00000 */
[----:B------:R0:W1:Y:S02]  /*1d40*/  SHFL.BFLY P0, R34, R31, R30, R29 ;  /* 0x0c00001e1f227389 */ /* 0x000064000000001d */
[----:B01---5:R-:W-:Y:S05]  /*1d50*/  ENDCOLLECTIVE ;  /* 0x000000000000791b */ /* 0x023fea0003800000 */
.L_x_4247:
[----:B------:R-:W-:Y:S05]  /*1d60*/  BSYNC B0 ;  /* 0x0000000000007941 */ /* 0x000fea0003800000 */
.L_x_4246:
        /* <DEDUP_REMOVED lines=8> */
.L_x_4248:
[----:B------:R-:W-:Y:S02]  /*1df0*/  HFMA2 R30, -RZ, RZ, 0, 2.384185791015625e-07 ;  /* 0x00000004ff1e7431 */ /* 0x000fe400000001ff */
[----:B------:R-:W-:-:S05]  /*1e00*/  FADD.FTZ R25, R31, R34 ;  /* 0x000000221f197221 */ /* 0x000fca0000010000 */
[----:B------:R-:W-:-:S07]  /*1e10*/  MOV R31, R25 ;  /* 0x00000019001f7202 */ /* 0x000fce0000000f00 */
[----:B------:R-:W-:Y:S05]  /*1e20*/  WARPSYNC.COLLECTIVE R28, `(.L_x_4249) ;  /* 0x000000001c087348 */ /* 0x000fea0003c00000 */
[----:B------:R0:W1:Y:S02]  /*1e30*/  SHFL.BFLY P0, R34, R31, R30, R29 ;  /* 0x0c00001e1f227389 */ /* 0x000064000000001d */
[----:B01----:R-:W-:Y:S05]  /*1e40*/  ENDCOLLECTIVE ;  /* 0x000000000000791b */ /* 0x003fea0003800000 */
.L_x_4249:
[----:B------:R-:W-:Y:S02]  /*1e50*/  HFMA2 R30, -RZ, RZ, 0, 4.76837158203125e-07 ;  /* 0x00000008ff1e7431 */ /* 0x000fe400000001ff */
[----:B------:R-:W-:-:S05]  /*1e60*/  FADD.FTZ R26, R25, R34 ;  /* 0x00000022191a7221 */ /* 0x000fca0000010000 */
[----:B------:R-:W-:-:S07]  /*1e70*/  MOV R31, R26 ;  /* 0x0000001a001f7202 */ /* 0x000fce0000000f00 */
[----:B------:R-:W-:Y:S05]  /*1e80*/  WARPSYNC.COLLECTIVE R28, `(.L_x_4250) ;  /* 0x000000001c087348 */ /* 0x000fea0003c00000 */
[----:B------:R0:W1:Y:S02]  /*1e90*/  SHFL.BFLY P0, R34, R31, R30, R29 ;  /* 0x0c00001e1f227389 */ /* 0x000064000000001d */
[----:B01----:R-:W-:Y:S05]  /*1ea0*/  ENDCOLLECTIVE ;  /* 0x000000000000791b */ /* 0x003fea0003800000 */
.L_x_4250:
[----:B------:R-:W-:Y:S02]  /*1eb0*/  HFMA2 R30, -RZ, RZ, 0, 9.5367431640625e-07 ;  /* 0x00000010ff1e7431 */ /* 0x000fe400000001ff */
[----:B------:R-:W-:-:S05]  /*1ec0*/  FADD.FTZ R27, R26, R34 ;  /* 0x000000221a1b7221 */ /* 0x000fca0000010000 */
[----:B------:R-:W-:-:S07]  /*1ed0*/  MOV R31, R27 ;  /* 0x0000001b001f7202 */ /* 0x000fce0000000f00 */
[----:B------:R-:W-:Y:S05]  /*1ee0*/  WARPSYNC.COLLECTIVE R28, `(.L_x_4251) ;  /* 0x000000001c087348 */ /* 0x000fea0003c00000 */
[----:B------:R0:W1:Y:S02]  /*1ef0*/  SHFL.BFLY P0, R34, R31, R30, R29 ;  /* 0x0c00001e1f227389 */ /* 0x000064000000001d */
[----:B01----:R-:W-:Y:S05]  /*1f00*/  ENDCOLLECTIVE ;  /* 0x000000000000791b */ /* 0x003fea0003800000 */
.L_x_4251:
        /* <DEDUP_REMOVED lines=22> */
.L_x_4252:
[----:B------:R-:W-:Y:S02]  /*2070*/  HFMA2 R30, -RZ, RZ, 0, 1.1920928955078125e-07 ;  /* 0x00000002ff1e7431 */ /* 0x000fe400000001ff */
[----:B------:R-:W-:-:S05]  /*2080*/  FADD.FTZ R24, R31, R34 ;  /* 0x000000221f187221 */ /* 0x000fca0000010000 */
[----:B------:R-:W-:-:S07]  /*2090*/  MOV R31, R24 ;  /* 0x00000018001f7202 */ /* 0x000fce0000000f00 */
[----:B------:R-:W-:Y:S05]  /*20a0*/  WARPSYNC.COLLECTIVE R28, `(.L_x_4253) ;  /* 0x000000001c087348 */ /* 0x000fea0003c00000 */
[----:B------:R0:W1:Y:S02]  /*20b0*/  SHFL.BFLY P0, R34, R31, R30, R29 ;  /* 0x0c00001e1f227389 */ /* 0x000064000000001d */
[----:B01----:R-:W-:Y:S05]  /*20c0*/  ENDCOLLECTIVE ;  /* 0x000000000000791b */ /* 0x003fea0003800000 */
.L_x_4253:
[----:B------:R-:W-:Y:S02]  /*20d0*/  HFMA2 R30, -RZ, RZ, 0, 2.384185791015625e-07 ;  /* 0x00000004ff1e7431 */ /* 0x000fe400000001ff */
[----:B------:R-:W-:-:S05]  /*20e0*/  FADD.FTZ R25, R24, R34 ;  /* 0x0000002218197221 */ /* 0x000fca0000010000 */
[----:B------:R-:W-:-:S07]  /*20f0*/  MOV R31, R25 ;  /* 0x00000019001f7202 */ /* 0x000fce0000000f00 */
[----:B------:R-:W-:Y:S05]  /*2100*/  WARPSYNC.COLLECTIVE R28, `(.L_x_4254) ;  /* 0x000000001c087348 */ /* 0x000fea0003c00000 */
[----:B------:R0:W1:Y:S02]  /*2110*/  SHFL.BFLY P0, R34, R31, R30, R29 ;  /* 0x0c00001e1f227389 */ /* 0x000064000000001d */
[----:B01----:R-:W-:Y:S05]  /*2120*/  ENDCOLLECTIVE ;  /* 0x000000000000791b */ /* 0x003fea0003800000 */
.L_x_4254:
[----:B------:R-:W-:Y:S02]  /*2130*/  HFMA2 R30, -RZ, RZ, 0, 4.76837158203125e-07 ;  /* 0x00000008ff1e7431 */ /* 0x000fe400000001ff */
[----:B------:R-:W-:-:S05]  /*2140*/  FADD.FTZ R26, R25, R34 ;  /* 0x00000022191a7221 */ /* 0x000fca0000010000 */
[----:B------:R-:W-:-:S07]  /*2150*/  MOV R31, R26 ;  /* 0x0000001a001f7202 */ /* 0x000fce0000000f00 */
[----:B------:R-:W-:Y:S05]  /*2160*/  WARPSYNC.COLLECTIVE R28, `(.L_x_4255) ;  /* 0x000000001c087348 */ /* 0x000fea0003c00000 */
[----:B------:R0:W1:Y:S02]  /*2170*/  SHFL.BFLY P0, R34, R31, R30, R29 ;  /* 0x0c00001e1f227389 */ /* 0x000064000000001d */
[----:B01----:R-:W-:Y:S05]  /*2180*/  ENDCOLLECTIVE ;  /* 0x000000000000791b */ /* 0x003fea0003800000 */
.L_x_4255:
[----:B------:R-:W-:Y:S02]  /*2190*/  HFMA2 R30, -RZ, RZ, 0, 9.5367431640625e-07 ;  /* 0x00000010ff1e7431 */ /* 0x000fe400000001ff */
[----:B------:R-:W-:-:S05]  /*21a0*/  FADD.FTZ R27, R26, R34 ;  /* 0x000000221a1b7221 */ /* 0x000fca0000010000 */
[----:B------:R-:W-:-:S07]  /*21b0*/  MOV R31, R27 ;  /* 0x0000001b001f7202 */ /* 0x000fce0000000f00 */
[----:B------:R-:W-:Y:S05]  /*21c0*/  WARPSYNC.COLLECTIVE R28, `(.L_x_4256) ;  /* 0x000000001c087348 */ /* 0x000fea0003c00000 */
[----:B------:R0:W1:Y:S02]  /*21d0*/  SHFL.BFLY P0, R34, R31, R30, R29 ;  /* 0x0c00001e1f227389 */ /* 0x000064000000001d */
[----:B01----:R-:W-:Y:S05]  /*21e0*/  ENDCOLLECTIVE ;  /* 0x000000000000791b */ /* 0x003fea0003800000 */
.L_x_4256:
[----:B------:R-:W-:Y:S05]  /*21f0*/  BRA `(.L_x_4257) ;  /* 0xfffffff000807947 */ /* 0x000fea000383ffff */
.L_x_4258:
        /* <DEDUP_REMOVED lines=16> */
.L_x_9118:


//--------------------- .text._ZN10layer_norm13ln_fwd_kernelINS_13Kernel_traitsIf6__halfS2_S2_fjLj256ELj1ELj4ELj1ELj16ENS_18Kernel_traits_baseILj256EfS2_S2_S2_fjLj128EEEEELb0ELb1ELb0ELb0EEEvNS_9FwdParamsE --------------------------
	.section	.text._ZN10layer_norm13ln_fwd_kernelINS_13Kernel_traitsIf6__halfS2_S2_fjLj256ELj1ELj4ELj1ELj16ENS_18Kernel_traits_baseILj256EfS2_S2_S2_fjLj128EEEEELb0ELb1ELb0ELb0EEEvNS_9FwdParamsE,"ax",@progbits
	.align	128
        .global         _ZN10layer_norm13ln_fwd_kernelINS_13Kernel_traitsIf6__halfS2_S2_fjLj256ELj1ELj4ELj1ELj16ENS_18Kernel_traits_baseILj256EfS2_S2_S2_fjLj128EEEEELb0ELb1ELb0ELb0EEEvNS_9FwdParamsE
        .type           _ZN10layer_norm13ln_fwd_kernelINS_13Kernel_traitsIf6__halfS2_S2_fjLj256ELj1ELj4ELj1ELj16ENS_18Kernel_traits_baseILj256EfS2_S2_S2_fjLj128EEEEELb0ELb1ELb0ELb0EEEvNS_9FwdParamsE,@function
        .size           _ZN10layer_norm13ln_fwd_kernelINS_13Kernel_traitsIf6__halfS2_S2_fjLj256ELj1ELj4ELj1ELj16ENS_18Kernel_traits_baseILj256EfS2_S2_S2_fjLj128EEEEELb0ELb1ELb0ELb0EEEvNS_9FwdParamsE,(.L_x_9119 - _ZN10layer_norm13ln_fwd_kernelINS_13Kernel_traitsIf6__halfS2_S2_fjLj256ELj1ELj4ELj1ELj16ENS_18Kernel_traits_baseILj256EfS2_S2_S2_fjLj128EEEEELb0ELb1ELb0ELb0EEEvNS_9FwdParamsE)
        .other          _ZN10layer_norm13ln_fwd_kernelINS_13Kernel_traitsIf6__halfS2_S2_fjLj256ELj1ELj4ELj1ELj16ENS_18Kernel_traits_baseILj256EfS2_S2_S2_fjLj128EEEEELb0ELb1ELb0ELb0EEEvNS_9FwdParamsE,@"STO_CUDA_ENTRY STV_DEFAULT"
_ZN10layer_norm13ln_fwd_kernelINS_13Kernel_traitsIf6__halfS2_S2_fjLj256ELj1ELj4ELj1ELj16ENS_18Kernel_traits_baseILj256EfS2_S2_S2_fjLj128EEEEELb0ELb1ELb0ELb0EEEvNS_9FwdParamsE:
.text._ZN10layer_norm13ln_fwd_kernelINS_13Kernel_traitsIf6__halfS2_S2_fjLj256ELj1ELj4ELj1ELj16ENS_18Kernel_traits_baseILj256EfS2_S2_S2_fjLj128EEEEELb0ELb1ELb0ELb0EEEvNS_9FwdParamsE:
        /* <DEDUP_REMOVED lines=35> */
.L_x_4260:
[----:B------:R-:W-:Y:S05]  /*0230*/  BSYNC.RECONVERGENT B0 ;  /* 0x0000000000007941 */ /* 0x000fea0003800200 */
.L_x_4259:
        /* <DEDUP_REMOVED lines=11> */
.L_x_4268:
        /* <DEDUP_REMOVED lines=23> */
[--C-:B------:R-:W-:Y:S02]  /*0460*/  HADD2.F32 R37, -RZ, R29.reuse.H1_H1 ;  /* 0x3000001dff257230 */ /* 0x100fe40000004100 */
[----:B------:R-:W-:Y:S02]  /*0470*/  HADD2.F32 R44, -RZ, R30.H1_H1 ;  /* 0x3000001eff2c7230 */ /* 0x000fe40000004100 */
[----:B------:R-:W-:Y:S02]  /*0480*/  HADD2.F32 R28, -RZ, R28.H1_H1 ;  /* 0x3000001cff1c7230 */ /* 0x000fe40000004100 */
[----:B------:R-:W-:Y:S01]  /*0490*/  FMUL.FTZ R30, R37, R41 ;  /* 0x00000029251e7220 */ /* 0x000fe20000410000 */
[----:B------:R-:W-:-:S02]  /*04a0*/  HADD2.F32 R39, -RZ, R29.H0_H0 ;  /* 0x2000001dff277230 */ /* 0x000fc40000004100 */
[-C--:B------:R-:W-:Y:S01]  /*04b0*/  FMUL.FTZ R29, R43, R41.reuse ;  /* 0x000000292b1d7220 */ /* 0x080fe20000410000 */
[--C-:B------:R-:W-:Y:S02]  /*04c0*/  HADD2.F32 R38, -RZ, R31.reuse.H0_H0 ;  /* 0x2000001fff267230 */ /* 0x100fe40000004100 */
[-C--:B------:R-:W-:Y:S01]  /*04d0*/  FMUL.FTZ R28, R28, R41.reuse ;  /* 0x000000291c1c7220 */ /* 0x080fe20000410000 */
[----:B------:R-:W-:Y:S02]  /*04e0*/  HADD2.F32 R40, -RZ, R31.H1_H1 ;  /* 0x3000001fff287230 */ /* 0x000fe40000004100 */
[-C--:B------:R-:W-:Y:S01]  /*04f0*/  FMUL.FTZ R31, R42, R41.reuse ;  /* 0x000000292a1f7220 */ /* 0x080fe20000410000 */
[-C--:B------:R-:W-:Y:S01]  /*0500*/  FMUL.FTZ R42, R44, R41.reuse ;  /* 0x000000292c2a7220 */ /* 0x080fe20000410000 */
[-C--:B------:R-:W-:Y:S01]  /*0510*/  FMUL.FTZ R39, R39, R41.reuse ;  /* 0x0000002927277220 */ /* 0x080fe20000410000 */
[-C--:B------:R-:W-:Y:S01]  /*0520*/  FMUL.FTZ R37, R38, R41.reuse ;  /* 0x0000002926257220 */ /* 0x080fe20000410000 */
[----:B------:R-:W-:Y:S01]  /*0530*/  FMUL.FTZ R44, R40, R41 ;  /* 0x00000029282c7220 */ /* 0x000fe20000410000 */
[----:B--2---:R-:W-:-:S05]  /*0540*/  HADD2.F32 R41, -RZ, R32.H0_H0 ;  /* 0x20000020ff297230 */ /* 0x004fca0000004100 */
[----:B------:R-:W-:Y:S01]  /*0550*/  FFMA.FTZ R40, R20, R29, R41 ;  /* 0x0000001d14287223 */ /* 0x000fe20000010029 */
[----:B------:R-:W-:Y:S02]  /*0560*/  HADD2.F32 R29, -RZ, R33.H0_H0 ;  /* 0x20000021ff1d7230 */ /* 0x000fe40000004100 */
[----:B------:R-:W-:-:S03]  /*0570*/  HADD2.F32 R41, -RZ, R35.H0_H0 ;  /* 0x20000023ff297230 */ /* 0x000fc60000004100 */
[----:B------:R-:W-:Y:S01]  /*0580*/  FFMA.FTZ R39, R22, R39, R29 ;  /* 0x0000002716277223 */ /* 0x000fe2000001001d */
[----:B------:R-:W-:Y:S02]  /*0590*/  HADD2.F32 R29, -RZ, R34.H0_H0 ;  /* 0x20000022ff1d7230 */ /* 0x000fe40000004100 */
[----:B------:R-:W-:Y:S01]  /*05a0*/  FFMA.FTZ R37, R26, R37, R41 ;  /* 0x000000251a257223 */ /* 0x000fe20000010029 */
[----:B------:R-:W-:Y:S02]  /*05b0*/  HADD2.F32 R41, -RZ, R35.H1_H1 ;  /* 0x30000023ff297230 */ /* 0x000fe40000004100 */
[----:B------:R-:W-:Y:S02]  /*05c0*/  HADD2.F32 R35, -RZ, R32.H1_H1 ;  /* 0x30000020ff237230 */ /* 0x000fe40000004100 */
[----:B------:R-:W-:Y:S01]  /*05d0*/  FFMA.FTZ R38, R24, R31, R29 ;  /* 0x0000001f18267223 */ /* 0x000fe2000001001d */
[----:B------:R-:W-:Y:S02]  /*05e0*/  HADD2.F32 R31, -RZ, R34.H1_H1 ;  /* 0x30000022ff1f7230 */ /* 0x000fe40000004100 */
[----:B------:R-:W-:Y:S01]  /*05f0*/  FFMA.FTZ R34, R27, R44, R41 ;  /* 0x0000002c1b227223 */ /* 0x000fe20000010029 */
[----:B------:R-:W-:-:S02]  /*0600*/  HADD2.F32 R29, -RZ, R33.H1_H1 ;  /* 0x30000021ff1d7230 */ /* 0x000fc40000004100 */
[----:B------:R-:W-:Y:S01]  /*0610*/  FFMA.FTZ R35, R21, R28, R35 ;  /* 0x0000001c15237223 */ /* 0x000fe20000010023 */
[----:B------:R-:W-:Y:S01]  /*0620*/  FFMA.FTZ R33, R25, R42, R31 ;  /* 0x0000002a19217223 */ /* 0x000fe2000001001f */
[----:B------:R-:W-:Y:S01]  /*0630*/  F2FP.F16.F32.PACK_AB R31, R34, R37 ;  /* 0x00000025221f723e */ /* 0x000fe200000000ff */
[----:B------:R-:W-:Y:S02]  /*0640*/  FFMA.FTZ R32, R23, R30, R29 ;  /* 0x0000001e17207223 */ /* 0x000fe4000001001d */
[----:B------:R-:W-:Y:S02]  /*0650*/  F2FP.F16.F32.PACK_AB R28, R35, R40 ;  /* 0x00000028231c723e */ /* 0x000fe400000000ff */
[----:B------:R-:W-:Y:S02]  /*0660*/  F2FP.F16.F32.PACK_AB R30, R33, R38 ;  /* 0x00000026211e723e */ /* 0x000fe400000000ff */
[----:B------:R-:W-:Y:S01]  /*0670*/  F2FP.F16.F32.PACK_AB R29, R32, R39 ;  /* 0x00000027201d723e */ /* 0x000fe200000000ff */
[----:B------:R-:W-:Y:S06]  /*0680*/  BRA `(.L_x_4264) ;  /* 0x0000000000707947 */ /* 0x000fec0003800000 */
.L_x_4263:
[----:B-----5:R-:W-:Y:S02]  /*0690*/  HADD2.F32 R32, -RZ, R28.H0_H0 ;  /* 0x2000001cff207230 */ /* 0x020fe40000004100 */
[----:B------:R-:W-:Y:S02]  /*06a0*/  HADD2.F32 R40, -RZ, R30.H0_H0 ;  /* 0x2000001eff287230 */ /* 0x000fe40000004100 */
[----:B------:R-:W-:Y:S02]  /*06b0*/  HADD2.F32 R28, -RZ, R28.H1_H1 ;  /* 0x3000001cff1c7230 */ /* 0x000fe40000004100 */
[--C-:B------:R-:W-:Y:S02]  /*06c0*/  HADD2.F32 R34, -RZ, R29.reuse.H0_H0 ;  /* 0x2000001dff227230 */ /* 0x100fe40000004100 */
[----:B------:R-:W-:Y:S02]  /*06d0*/  HADD2.F32 R38, -RZ, R29.H1_H1 ;  /* 0x3000001dff267230 */ /* 0x000fe40000004100 */
[----:B------:R-:W-:Y:S01]  /*06e0*/  FMUL.FTZ R29, R32, R41 ;  /* 0x00000029201d7220 */ /* 0x000fe20000410000 */
[----:B------:R-:W-:-:S02]  /*06f0*/  HADD2.F32 R30, -RZ, R30.H1_H1 ;  /* 0x3000001eff1e7230 */ /* 0x000fc40000004100 */
        /* <DEDUP_REMOVED lines=16> */
[----:B------:R-:W-:-:S02]  /*0800*/  FMUL.FTZ R35, R21, R28 ;  /* 0x0000001c15237220 */ /* 0x000fc40000410000 */
[----:B------:R-:W-:Y:S02]  /*0810*/  F2FP.F16.F32.PACK_AB R31, R34, R37 ;  /* 0x00000025221f723e */ /* 0x000fe400000000ff */
[----:B------:R-:W-:Y:S02]  /*0820*/  F2FP.F16.F32.PACK_AB R30, R33, R38 ;  /* 0x00000026211e723e */ /* 0x000fe400000000ff */
[----:B------:R-:W-:Y:S02]  /*0830*/  F2FP.F16.F32.PACK_AB R29, R32, R39 ;  /* 0x00000027201d723e */ /* 0x000fe400000000ff */
[----:B------:R-:W-:-:S07]  /*0840*/  F2FP.F16.F32.PACK_AB R28, R35, R40 ;  /* 0x00000028231c723e */ /* 0x000fce00000000ff */
.L_x_4264:
[----:B------:R-:W0:Y:S02]  /*0850*/  LDC.64 R42, c[0x0][0x3a8] ;  /* 0x0000ea00ff2a7b82 */ /* 0x000e240000000a00 */
[----:B0-----:R-:W-:-:S05]  /*0860*/  IMAD.WIDE.U32 R42, R0, 0x10, R42 ;  /* 0x00000010002a7825 */ /* 0x001fca00078e002a */
[----:B------:R0:W-:Y:S02]  /*0870*/  STG.E.128 desc[UR6][R42.64], R28 ;  /* 0x0000001c2a007986 */ /* 0x0001e4000c101d06 */
.L_x_4262:
[----:B------:R-:W-:Y:S05]  /*0880*/  BSYNC.RECONVERGENT B0 ;  /* 0x0000000000007941 */ /* 0x000fea0003800200 */
.L_x_4261:
        /* <DEDUP_REMOVED lines=53> */
.L_x_4280:
        /* <DEDUP_REMOVED lines=36> */
[----:B------:R-:W-:Y:S02]  /*0e20*/  F2FP.F16.F32.PACK_AB R30, R45, R43 ;  /* 0x0000002b2d1e723e */ /* 0x000fe400000000ff */
[----:B------:R-:W-:Y:S01]  /*0e30*/  F2FP.F16.F32.PACK_AB R31, R42, R31 ;  /* 0x0000001f2a1f723e */ /* 0x000fe200000000ff */
[----:B------:R-:W-:Y:S01]  /*0e40*/  FFMA.FTZ R42, R12, R29, R4 ;  /* 0x0000001d0c2a7223 */ /* 0x000fe20000010004 */
[----:B------:R-:W-:Y:S01]  /*0e50*/  FFMA.FTZ R29, R14, R41, R6 ;  /* 0x000000290e1d7223 */ /* 0x000fe20000010006 */
[----:B------:R-:W-:-:S04]  /*0e60*/  FFMA.FTZ R41, R13, R28, R5 ;  /* 0x0000001c0d297223 */ /* 0x000fc80000010005 */
[----:B------:R-:W-:Y:S02]  /*0e70*/  F2FP.F16.F32.PACK_AB R29, R44, R29 ;  /* 0x0000001d2c1d723e */ /* 0x000fe400000000ff */
[----:B------:R-:W-:Y:S02]  /*0e80*/  F2FP.F16.F32.PACK_AB R28, R41, R42 ;  /* 0x0000002a291c723e */ /* 0x000fe400000000ff */
[----:B------:R-:W0:Y:S02]  /*0e90*/  LDC.64 R42, c[0x0][0x428] ;  /* 0x00010a00ff2a7b82 */ /* 0x000e240000000a00 */
[----:B0-----:R-:W-:-:S05]  /*0ea0*/  IMAD.WIDE.U32 R42, R0, 0x10, R42 ;  /* 0x00000010002a7825 */ /* 0x001fca00078e002a */
[----:B------:R1:W-:Y:S02]  /*0eb0*/  STG.E.128 desc[UR6][R42.64], R28 ;  /* 0x0000001c2a007986 */ /* 0x0003e4000c101d06 */
.L_x_4267:
[----:B------:R-:W-:Y:S05]  /*0ec0*/  BSYNC.RECONVERGENT B0 ;  /* 0x0000000000007941 */ /* 0x000fea0003800200 */
.L_x_4266:
[----:B01----:R-:W0:Y:S02]  /*0ed0*/  LDC.64 R28, c[0x0][0x380] ;  /* 0x0000e000ff1c7b82 */ /* 0x003e240000000a00 */
[----:B0-----:R-:W-:-:S04]  /*0ee0*/  LEA R2, R28, R2, 0x2 ;  /* 0x000000021c027211 */ /* 0x001fc800078e10ff */
[----:B------:R-:W-:-:S13]  /*0ef0*/  ISETP.GE.AND P2, PT, R2, R29, PT ;  /* 0x0000001d0200720c */ /* 0x000fda0003f46270 */
[----:B------:R-:W-:Y:S05]  /*0f00*/  @!P2 BRA `(.L_x_4268) ;  /* 0xfffffff000f8a947 */ /* 0x000fea000383ffff */
[----:B------:R-:W-:Y:S05]  /*0f10*/  EXIT ;  /* 0x000000000000794d */ /* 0x000fea0003800000 */
.L_x_4265:
        /* <DEDUP_REMOVED lines=8> */
.L_x_4270:
[----:B------:R-:W-:Y:S05]  /*0fa0*/  BSYNC B0 ;  /* 0x0000000000007941 */ /* 0x000fea0003800000 */
.L_x_4269:
        /* <DEDUP_REMOVED lines=9> */
.L_x_4271:
[----:B------:R-:W-:Y:S02]  /*1040*/  HFMA2 R31, -RZ, RZ, 0, 2.384185791015625e-07 ;  /* 0x00000004ff1f7431 */ /* 0x000fe400000001ff */
[----:B------:R-:W-:-:S07]  /*1050*/  FADD.FTZ R44, R43, R28 ;  /* 0x0000001c2b2c7221 */ /* 0x000fce0000010000 */
[----:B------:R-:W-:Y:S05]  /*1060*/  WARPSYNC.COLLECTIVE R29, `(.L_x_4272) ;  /* 0x000000001d087348 */ /* 0x000fea0003c00000 */
[----:B------:R0:W1:Y:S02]  /*1070*/  SHFL.BFLY P5, R28, R44, R31, R30 ;  /* 0x0c00001f2c1c7389 */ /* 0x00006400000a001e */
[----:B01----:R-:W-:Y:S05]  /*1080*/  ENDCOLLECTIVE ;  /* 0x000000000000791b */ /* 0x003fea0003800000 */
.L_x_4272:
[----:B------:R-:W-:Y:S02]  /*1090*/  HFMA2 R31, -RZ, RZ, 0, 4.76837158203125e-07 ;  /* 0x00000008ff1f7431 */ /* 0x000fe400000001ff */
[----:B------:R-:W-:-:S05]  /*10a0*/  FADD.FTZ R45, R44, R28 ;  /* 0x0000001c2c2d7221 */ /* 0x000fca0000010000 */
[----:B------:R-:W-:-:S07]  /*10b0*/  MOV R44, R45 ;  /* 0x0000002d002c7202 */ /* 0x000fce0000000f00 */
[----:B------:R-:W-:Y:S05]  /*10c0*/  WARPSYNC.COLLECTIVE R29, `(.L_x_4273) ;  /* 0x000000001d087348 */ /* 0x000fea0003c00000 */
[----:B------:R0:W1:Y:S02]  /*10d0*/  SHFL.BFLY P5, R28, R44, R31, R30 ;  /* 0x0c00001f2c1c7389 */ /* 0x00006400000a001e */
[----:B01----:R-:W-:Y:S05]  /*10e0*/  ENDCOLLECTIVE ;  /* 0x000000000000791b */ /* 0x003fea0003800000 */
.L_x_4273:
[----:B------:R-:W-:Y:S02]  /*10f0*/  HFMA2 R31, -RZ, RZ, 0, 9.5367431640625e-07 ;  /* 0x00000010ff1f7431 */ /* 0x000fe400000001ff */
[----:B------:R-:W-:-:S05]  /*1100*/  FADD.FTZ R45, R45, R28 ;  /* 0x0000001c2d2d7221 */ /* 0x000fca0000010000 */
[----:B------:R-:W-:-:S07]  /*1110*/  MOV R44, R45 ;  /* 0x0000002d002c7202 */ /* 0x000fce0000000f00 */
[----:B------:R-:W-:Y:S05]  /*1120*/  WARPSYNC.COLLECTIVE R29, `(.L_x_4274) ;  /* 0x000000001d087348 */ /* 0x000fea0003c00000 */
[----:B------:R0:W1:Y:S02]  /*1130*/  SHFL.BFLY P5, R28, R44, R31, R30 ;  /* 0x0c00001f2c1c7389 */ /* 0x00006400000a001e */
[----:B01----:R-:W-:Y:S05]  /*1140*/  ENDCOLLECTIVE ;  /* 0x000000000000791b */ /* 0x003fea0003800000 */
.L_x_4274:
        /* <DEDUP_REMOVED lines=26> */
.L_x_4275:
[----:B------:R-:W-:Y:S02]  /*12f0*/  HFMA2 R31, -RZ, RZ, 0, 1.1920928955078125e-07 ;  /* 0x00000002ff1f7431 */ /* 0x000fe400000001ff */
[----:B------:R-:W-:-:S07]  /*1300*/  FADD.FTZ R44, R43, R28 ;  /* 0x0000001c2b2c7221 */ /* 0x000fce0000010000 */
[----:B------:R-:W-:Y:S05]  /*1310*/  WARPSYNC.COLLECTIVE R29, `(.L_x_4276) ;  /* 0x000000001d087348 */ /* 0x000fea0003c00000 */
[----:B------:R0:W1:Y:S02]  /*1320*/  SHFL.BFLY P5, R28, R44, R31, R30 ;  /* 0x0c00001f2c1c7389 */ /* 0x00006400000a001e */
[----:B01----:R-:W-:Y:S05]  /*1330*/  ENDCOLLECTIVE ;  /* 0x000000000000791b */ /* 0x003fea0003800000 */
.L_x_4276:
[----:B------:R-:W-:Y:S02]  /*1340*/  HFMA2 R31, -RZ, RZ, 0, 2.384185791015625e-07 ;  /* 0x00000004ff1f7431 */ /* 0x000fe400000001ff */
[----:B------:R-:W-:-:S05]  /*1350*/  FADD.FTZ R45, R44, R28 ;  /* 0x0000001c2c2d7221 */ /* 0x000fca0000010000 */
[----:B------:R-:W-:-:S07]  /*1360*/  MOV R44, R45 ;  /* 0x0000002d002c7202 */ /* 0x000fce0000000f00 */
[----:B------:R-:W-:Y:S05]  /*1370*/  WARPSYNC.COLLECTIVE R29, `(.L_x_4277) ;  /* 0x000000001d087348 */ /* 0x000fea0003c00000 */
[----:B------:R0:W1:Y:S02]  /*1380*/  SHFL.BFLY P5, R28, R44, R31, R30 ;  /* 0x0c00001f2c1c7389 */ /* 0x00006400000a001e */
[----:B01----:R-:W-:Y:S05]  /*1390*/  ENDCOLLECTIVE ;  /* 0x000000000000791b */ /* 0x003fea0003800000 */
.L_x_4277:
[----:B------:R-:W-:Y:S02]  /*13a0*/  HFMA2 R31, -RZ, RZ, 0, 4.76837158203125e-07 ;  /* 0x00000008ff1f7431 */ /* 0x000fe400000001ff */
[----:B------:R-:W-:-:S05]  /*13b0*/  FADD.FTZ R45, R45, R28 ;  /* 0x0000001c2d2d7221 */ /* 0x000fca0000010000 */
[----:B------:R-:W-:-:S07]  /*13c0*/  MOV R44, R45 ;  /* 0x0000002d002c7202 */ /* 0x000fce0000000f00 */
[----:B------:R-:W-:Y:S05]  /*13d0*/  WARPSYNC.COLLECTIVE R29, `(.L_x_4278) ;  /* 0x000000001d087348 */ /* 0x000fea0003c00000 */
[----:B------:R0:W1:Y:S02]  /*13e0*/  SHFL.BFLY P5, R28, R44, R31, R30 ;  /* 0x0c00001f2c1c7389 */ /* 0x00006400000a001e */
[----:B01----:R-:W-:Y:S05]  /*13f0*/  ENDCOLLECTIVE ;  /* 0x000000000000791b */ /* 0x003fea0003800000 */
.L_x_4278:
[----:B------:R-:W-:Y:S02]  /*1400*/  HFMA2 R31, -RZ, RZ, 0, 9.5367431640625e-07 ;  /* 0x00000010ff1f7431 */ /* 0x000fe400000001ff */
[----:B------:R-:W-:-:S05]  /*1410*/  FADD.FTZ R43, R45, R28 ;  /* 0x0000001c2d2b7221 */ /* 0x000fca0000010000 */
[----:B------:R-:W-:-:S07]  /*1420*/  MOV R44, R43 ;  /* 0x0000002b002c7202 */ /* 0x000fce0000000f00 */
[----:B------:R-:W-:Y:S05]  /*1430*/  WARPSYNC.COLLECTIVE R29, `(.L_x_4279) ;  /* 0x000000001d087348 */ /* 0x000fea0003c00000 */
[----:B------:R0:W1:Y:S02]  /*1440*/  SHFL.BFLY P5, R28, R44, R31, R30 ;  /* 0x0c00001f2c1c7389 */ /* 0x00006400000a001e */
[----:B01----:R-:W-:Y:S05]  /*1450*/  ENDCOLLECTIVE ;  /* 0x000000000000791b */ /* 0x003fea0003800000 */
.L_x_4279:
[----:B------:R-:W-:Y:S05]  /*1460*/  BRA `(.L_x_4280) ;  /* 0xfffffff400dc7947 */ /* 0x000fea000383ffff */
.L_x_4281:
        /* <DEDUP_REMOVED lines=9> */
.L_x_9119:


//--------------------- .text._ZN10layer_norm13ln_fwd_kernelINS_13Kernel_traitsIf6__halfS2_S2_fjLj256ELj1ELj4ELj1ELj16ENS_18Kernel_traits_baseILj256EfS2_S2_S2_fjLj128EEEEELb0ELb1ELb0ELb1EEEvNS_9FwdParamsE --------------------------
	.section	.text._ZN10layer_norm13ln_fwd_kernelINS_13Kernel_traitsIf6__halfS2_S2_fjLj256ELj1ELj4ELj1ELj16ENS_18Kernel_traits_baseILj256EfS2_S2_S2_fjLj128EEEEELb0ELb1ELb0ELb1EEEvNS_9FwdParamsE,"ax",@progbits
	.align	128
        .global         _ZN10layer_norm13ln_fwd_kernelINS_13Kernel_traitsIf6__halfS2_S2_fjLj256ELj1ELj4ELj1ELj16ENS_18Kernel_traits_baseILj256EfS2_S2_S2_fjLj128EEEEELb0ELb1ELb0ELb1EEEvNS_9FwdParamsE
        .type           _ZN10layer_norm13ln_fwd_kernelINS_13Kernel_traitsIf6__halfS2_S2_fjLj256ELj1ELj4ELj1ELj16ENS_18Kernel_traits_baseILj256EfS2_S2_S2_fjLj128EEEEELb0ELb1ELb0ELb1EEEvNS_9FwdParamsE,@function
        .size           _ZN10layer_norm13ln_fwd_kernelINS_13Kernel_traitsIf6__halfS2_S2_fjLj256ELj1ELj4ELj1ELj16ENS_18Kernel_traits_baseILj256EfS2_S2_S2_fjLj128EEEEELb0ELb1ELb0ELb1EEEvNS_9FwdParamsE,(.L_x_9120 - _ZN10layer_norm13ln_fwd_kernelINS_13Kernel_traitsIf6__halfS2_S2_fjLj256ELj1ELj4ELj1ELj16ENS_18Kernel_traits_baseILj256EfS2_S2_S2_fjLj128EEEEELb0ELb1ELb0ELb1EEEvNS_9FwdParamsE)
        .other          _ZN10layer_norm13ln_fwd_kernelINS_13Kernel_traitsIf6__halfS2_S2_fjLj256ELj1ELj4ELj1ELj16ENS_18Kernel_traits_baseILj256EfS2_S2_S2_fjLj128EEEEELb0ELb1ELb0ELb1EEEvNS_9FwdParamsE,@"STO_CUDA_ENTRY STV_DEFAULT"
_ZN10layer_norm13ln_fwd_kernelINS_13Kernel_traitsIf6__halfS2_S2_fjLj256ELj1ELj4ELj1ELj16ENS_18Kernel_traits_baseILj256EfS2_S2_S2_fjLj128EEEEELb0ELb1ELb0ELb1EEEvNS_9FwdParamsE:
.text._ZN10layer_norm13ln_fwd_kernelINS_13Kernel_traitsIf6__halfS2_S2_fjLj256ELj1ELj4ELj1ELj16ENS_18Kernel_traits_baseILj256EfS2_S2_S2_fjLj128EEEEELb0ELb1ELb0ELb1EEEvNS_9FwdParamsE:
        /* <DEDUP_REMOVED lines=43> */
.L_x_4284:
[----:B-1----:R-:W0:Y:S01]  /*02b0*/  @P0 LDC.64 R34, c[0x0][0x3e0] ;  /* 0x0000f800ff220b82 */ /* 0x002e220000000a00 */
        /* <DEDUP_REMOVED lines=15> */
[--C-:B----4-:R-:W-:Y:S02]  /*03b0*/  HADD2.F32 R37, -RZ, R28.reuse.H1_H1 ;  /* 0x3000001cff257230 */ /* 0x110fe40000004100 */
[----:B------:R-:W-:-:S02]  /*03c0*/  HADD2.F32 R33, -RZ, R28.H0_H0 ;  /* 0x2000001cff217230 */ /* 0x000fc40000004100 */
        /* <DEDUP_REMOVED lines=14> */
[----:B-----5:R-:W-:Y:S02]  /*04b0*/  FMUL.FTZ R39, R20, R33 ;  /* 0x0000002114277220 */ /* 0x020fe40000410000 */
        /* <DEDUP_REMOVED lines=10> */
[C---:B------:R-:W-:Y:S01]  /*0560*/  FADD.FTZ R43, R32.reuse, R43 ;  /* 0x0000002b202b7221 */ /* 0x040fe20000010000 */
        /* <DEDUP_REMOVED lines=47> */
.L_x_4300:
[----:B------:R-:W-:Y:S01]  /*0860*/  FMUL.FTZ R28, R40, R40 ;  /* 0x00000028281c7220 */ /* 0x000fe20000410000 */
[----:B------:R-:W-:Y:S01]  /*0870*/  ISETP.NE.AND P2, PT, RZ, UR8, PT ;  /* 0x00000008ff007c0c */ /* 0x000fe2000bf45270 */
[----:B-1----:R-:W-:Y:S02]  /*0880*/  FADD.FTZ R43, R45, R43 ;  /* 0x0000002b2d2b7221 */ /* 0x002fe40000010000 */
[----:B0-----:R-:W0:Y:S01]  /*0890*/  @!P1 LDC.64 R44, c[0x0][0x3c0] ;  /* 0x0000f000ff2c9b82 */ /* 0x001e220000000a00 */
        /* <DEDUP_REMOVED lines=24> */
[----:B------:R-:W-:Y:S01]  /*0a20*/  F2FP.F16.F32.PACK_AB R30, R35, R30 ;  /* 0x0000001e231e723e */ /* 0x000fe200000000ff */
[----:B------:R-:W0:Y:S01]  /*0a30*/  LDC.64 R32, c[0x0][0x428] ;  /* 0x00010a00ff207b82 */ /* 0x000e220000000a00 */
[----:B------:R-:W-:Y:S01]  /*0a40*/  FFMA.FTZ R29, R14, R29, R6 ;  /* 0x0000001d0e1d7223 */ /* 0x000fe20000010006 */
[----:B------:R-:W-:Y:S01]  /*0a50*/  FFMA.FTZ R28, R15, R28, R7 ;  /* 0x0000001c0f1c7223 */ /* 0x000fe20000010007 */
[----:B------:R-:W-:Y:S01]  /*0a60*/  F2FP.F16.F32.PACK_AB R31, R36, R31 ;  /* 0x0000001f241f723e */ /* 0x000fe200000000ff */
[C---:B------:R-:W-:Y:S01]  /*0a70*/  FMUL.FTZ R39, R42.reuse, R39 ;  /* 0x000000272a277220 */ /* 0x040fe20000410000 */
[----:B------:R-:W-:Y:S01]  /*0a80*/  FMUL.FTZ R36, R42, R37 ;  /* 0x000000252a247220 */ /* 0x000fe20000410000 */
[----:B------:R1:W-:Y:S01]  /*0a90*/  @!P1 STG.E desc[UR6][R44.64], R40 ;  /* 0x000000282c009986 */ /* 0x0003e2000c101906 */
[----:B------:R-:W-:Y:S01]  /*0aa0*/  F2FP.F16.F32.PACK_AB R29, R28, R29 ;  /* 0x0000001d1c1d723e */ /* 0x000fe200000000ff */
[----:B------:R-:W2:Y:S01]  /*0ab0*/  @!P1 LDC.64 R34, c[0x0][0x3c8] ;  /* 0x0000f200ff229b82 */ /* 0x000ea20000000a00 */
[----:B------:R-:W-:Y:S01]  /*0ac0*/  FFMA.FTZ R28, R12, R39, R4 ;  /* 0x000000270c1c7223 */ /* 0x000fe20000010004 */
[----:B------:R-:W-:-:S05]  /*0ad0*/  FFMA.FTZ R39, R13, R36, R5 ;  /* 0x000000240d277223 */ /* 0x000fca0000010005 */
[----:B------:R-:W-:Y:S01]  /*0ae0*/  F2FP.F16.F32.PACK_AB R28, R39, R28 ;  /* 0x0000001c271c723e */ /* 0x000fe200000000ff */
        /* <DEDUP_REMOVED lines=9> */
.L_x_4282:
        /* <DEDUP_REMOVED lines=8> */
.L_x_4287:
        /* <DEDUP_REMOVED lines=11> */
[----:B--2---:R-:W-:-:S06]  /*0cb0*/  IMAD.WIDE.U32 R32, R0, 0x10, R32 ;  /* 0x0000001000207825 */ /* 0x004fcc00078e0020 */
[----:B------:R-:W2:Y:S01]  /*0cc0*/  LDG.E.128 R32, desc[UR6][R32.64] ;  /* 0x0000000620207981 */ /* 0x000ea2000c1e1d00 */
[----:B------:R-:W-:Y:S01]  /*0cd0*/  UMOV UR4, 0xffffffff ;  /* 0xffffffff00047882 */ /* 0x000fe20000000000 */
[----:B------:R-:W-:Y:S01]  /*0ce0*/  ISETP.NE.AND P0, PT, R3, RZ, PT ;  /* 0x000000ff0300720c */ /* 0x000fe20003f05270 */
[--C-:B---3--:R-:W-:Y:S02]  /*0cf0*/  HADD2.F32 R39, -RZ, R29.reuse.H0_H0 ;  /* 0x2000001dff277230 */ /* 0x108fe40000004100 */
[--C-:B------:R-:W-:Y:S02]  /*0d00*/  HADD2.F32 R37, -RZ, R28.reuse.H0_H0 ;  /* 0x2000001cff257230 */ /* 0x100fe40000004100 */
[----:B------:R-:W-:Y:S02]  /*0d10*/  HADD2.F32 R41, -RZ, R28.H1_H1 ;  /* 0x3000001cff297230 */ /* 0x000fe40000004100 */
[----:B------:R-:W-:Y:S02]  /*0d20*/  HADD2.F32 R29, -RZ, R29.H1_H1 ;  /* 0x3000001dff1d7230 */ /* 0x000fe40000004100 */
[----:B----4-:R-:W-:-:S02]  /*0d30*/  HADD2.F32 R36, -RZ, R36.H0_H0 ;  /* 0x20000024ff247230 */ /* 0x010fc40000004100 */
[--C-:B------:R-:W-:Y:S02]  /*0d40*/  HADD2.F32 R43, -RZ, R30.reuse.H0_H0 ;  /* 0x2000001eff2b7230 */ /* 0x100fe40000004100 */
[----:B------:R-:W-:Y:S02]  /*0d50*/  HADD2.F32 R45, -RZ, R30.H1_H1 ;  /* 0x3000001eff2d7230 */ /* 0x000fe40000004100 */
[--C-:B------:R-:W-:Y:S02]  /*0d60*/  HADD2.F32 R28, -RZ, R31.reuse.H0_H0 ;  /* 0x2000001fff1c7230 */ /* 0x100fe40000004100 */
[----:B------:R-:W-:Y:S02]  /*0d70*/  HADD2.F32 R30, -RZ, R31.H1_H1 ;  /* 0x3000001fff1e7230 */ /* 0x000fe40000004100 */
[C---:B------:R-:W-:Y:S01]  /*0d80*/  FMUL.FTZ R42, R36.reuse, R29 ;  /* 0x0000001d242a7220 */ /* 0x040fe20000410000 */
[--C-:B--2---:R-:W-:Y:S02]  /*0d90*/  HADD2.F32 R31, -RZ, R35.reuse.H0_H0 ;  /* 0x20000023ff1f7230 */ /* 0x104fe40000004100 */
[----:B------:R-:W-:Y:S01]  /*0da0*/  FMUL.FTZ R28, R36, R28 ;  /* 0x0000001c241c7220 */ /* 0x000fe20000410000 */
[----:B------:R-:W-:-:S02]  /*0db0*/  HADD2.F32 R38, -RZ, R35.H1_H1 ;  /* 0x30000023ff267230 */ /* 0x000fc40000004100 */
[----:B------:R-:W-:Y:S01]  /*0dc0*/  FMUL.FTZ R29, R36, R30 ;  /* 0x0000001e241d7220 */ /* 0x000fe20000410000 */
[----:B-----5:R-:W-:-:S03]  /*0dd0*/  FFMA.FTZ R35, R26, R28, R31 ;  /* 0x0000001c1a237223 */ /* 0x020fc6000001001f */
[----:B------:R-:W-:Y:S02]  /*0de0*/  FFMA.FTZ R38, R27, R29, R38 ;  /* 0x0000001d1b267223 */ /* 0x000fe40000010026 */
[----:B------:R-:W0:Y:S01]  /*0df0*/  LDC.64 R28, c[0x0][0x3a8] ;  /* 0x0000ea00ff1c7b82 */ /* 0x000e220000000a00 */
[----:B------:R-:W-:Y:S02]  /*0e00*/  HADD2.F32 R31, -RZ, R32.H0_H0 ;  /* 0x20000020ff1f7230 */ /* 0x000fe40000004100 */
[C---:B------:R-:W-:Y:S01]  /*0e10*/  FMUL.FTZ R37, R36.reuse, R37 ;  /* 0x0000002524257220 */ /* 0x040fe20000410000 */
[----:B------:R-:W-:Y:S01]  /*0e20*/  FMUL.FTZ R40, R36, R41 ;  /* 0x0000002924287220 */ /* 0x000fe20000410000 */
[--C-:B------:R-:W-:Y:S02]  /*0e30*/  HADD2.F32 R41, -RZ, R34.reuse.H0_H0 ;  /* 0x20000022ff297230 */ /* 0x100fe40000004100 */
[----:B------:R-:W-:Y:S01]  /*0e40*/  FFMA.FTZ R37, R20, R37, R31 ;  /* 0x0000002514257223 */ /* 0x000fe2000001001f */
[----:B------:R-:W-:-:S02]  /*0e50*/  HADD2.F32 R44, -RZ, R34.H1_H1 ;  /* 0x30000022ff2c7230 */ /* 0x000fc40000004100 */
[C---:B------:R-:W-:Y:S01]  /*0e60*/  FMUL.FTZ R39, R36.reuse, R39 ;  /* 0x0000002724277220 */ /* 0x040fe20000410000 */
[--C-:B------:R-:W-:Y:S02]  /*0e70*/  HADD2.F32 R31, -RZ, R33.reuse.H0_H0 ;  /* 0x20000021ff1f7230 */ /* 0x100fe40000004100 */
[C---:B------:R-:W-:Y:S01]  /*0e80*/  FMUL.FTZ R43, R36.reuse, R43 ;  /* 0x0000002b242b7220 */ /* 0x040fe20000410000 */
[----:B------:R-:W-:Y:S02]  /*0e90*/  HADD2.F32 R34, -RZ, R33.H1_H1 ;  /* 0x30000021ff227230 */ /* 0x000fe40000004100 */
[----:B------:R-:W-:Y:S01]  /*0ea0*/  FMUL.FTZ R30, R36, R45 ;  /* 0x0000002d241e7220 */ /* 0x000fe20000410000 */
[----:B------:R-:W-:Y:S02]  /*0eb0*/  HADD2.F32 R32, -RZ, R32.H1_H1 ;  /* 0x30000020ff207230 */ /* 0x000fe40000004100 */
[----:B------:R-:W-:Y:S01]  /*0ec0*/  FFMA.FTZ R39, R22, R39, R31 ;  /* 0x0000002716277223 */ /* 0x000fe2000001001f */
[----:B------:R-:W-:Y:S01]  /*0ed0*/  FFMA.FTZ R36, R24, R43, R41 ;  /* 0x0000002b18247223 */ /* 0x000fe20000010029 */
[----:B------:R-:W-:Y:S01]  /*0ee0*/  FFMA.FTZ R33, R25, R30, R44 ;  /* 0x0000001e19217223 */ /* 0x000fe2000001002c */
[----:B------:R-:W-:Y:S01]  /*0ef0*/  FFMA.FTZ R42, R23, R42, R34 ;  /* 0x0000002a172a7223 */ /* 0x000fe20000010022 */
[----:B------:R-:W-:Y:S01]  /*0f00*/  FFMA.FTZ R40, R21, R40, R32 ;  /* 0x0000002815287223 */ /* 0x000fe20000010020 */
[----:B------:R-:W-:Y:S01]  /*0f10*/  FADD.FTZ R41, RZ, R37 ;  /* 0x00000025ff297221 */ /* 0x000fe20000010000 */
[----:B------:R-:W-:-:S02]  /*0f20*/  F2FP.F16.F32.PACK_AB R31, R38, R35 ;  /* 0x00000023261f723e */ /* 0x000fc400000000ff */
[----:B------:R-:W-:Y:S01]  /*0f30*/  F2FP.F16.F32.PACK_AB R30, R33, R36 ;  /* 0x00000024211e723e */ /* 0x000fe200000000ff */
[----:B0-----:R-:W-:Y:S01]  /*0f40*/  IMAD.WIDE.U32 R44, R0, 0x10, R28 ;  /* 0x00000010002c7825 */ /* 0x001fe200078e001c */
[----:B------:R-:W-:-:S03]  /*0f50*/  F2FP.F16.F32.PACK_AB R29, R42, R39 ;  /* 0x000000272a1d723e */ /* 0x000fc600000000ff */
[C---:B------:R-:W-:Y:S01]  /*0f60*/  FADD.FTZ R32, R40.reuse, R41 ;  /* 0x0000002928207221 */ /* 0x040fe20000010000 */
[----:B------:R-:W-:-:S03]  /*0f70*/  F2FP.F16.F32.PACK_AB R28, R40, R37 ;  /* 0x00000025281c723e */ /* 0x000fc600000000ff */
        /* <DEDUP_REMOVED lines=45> */
.L_x_4312:
        /* <DEDUP_REMOVED lines=21> */
[--C-:B------:R-:W-:Y:S01]  /*13a0*/  FADD.FTZ R35, R42, -R28.reuse ;  /* 0x8000001c2a237221 */ /* 0x100fe20000010000 */
[----:B------:R-:W-:Y:S01]  /*13b0*/  FFMA.FTZ R36, R19, R36, R11 ;  /* 0x0000002413247223 */ /* 0x000fe2000001000b */
[----:B------:R-:W-:Y:S01]  /*13c0*/  FADD.FTZ R33, R40, -R28 ;  /* 0x8000001c28217221 */ /* 0x000fe20000010000 */
[----:B------:R-:W-:Y:S01]  /*13d0*/  F2FP.F16.F32.PACK_AB R30, R30, R29 ;  /* 0x0000001d1e1e723e */ /* 0x000fe200000000ff */
[C---:B------:R-:W-:Y:S01]  /*13e0*/  FMUL.FTZ R29, R34.reuse, R39 ;  /* 0x00000027221d7220 */ /* 0x040fe20000410000 */
[----:B------:R-:W-:Y:S01]  /*13f0*/  FMUL.FTZ R28, R34, R35 ;  /* 0x00000023221c7220 */ /* 0x000fe20000410000 */
[----:B------:R-:W1:Y:S01]  /*1400*/  @!P0 LDC.64 R42, c[0x0][0x3c0] ;  /* 0x0000f000ff2a8b82 */ /* 0x000e620000000a00 */
[----:B------:R-:W-:Y:S01]  /*1410*/  F2FP.F16.F32.PACK_AB R31, R36, R31 ;  /* 0x0000001f241f723e */ /* 0x000fe200000000ff */
[----:B------:R-:W-:Y:S01]  /*1420*/  FFMA.FTZ R29, R14, R29, R6 ;  /* 0x0000001d0e1d7223 */ /* 0x000fe20000010006 */
[----:B------:R-:W-:Y:S01]  /*1430*/  FFMA.FTZ R28, R15, R28, R7 ;  /* 0x0000001c0f1c7223 */ /* 0x000fe20000010007 */
[C---:B------:R-:W-:Y:S01]  /*1440*/  FMUL.FTZ R37, R34.reuse, R37 ;  /* 0x0000002522257220 */ /* 0x040fe20000410000 */
[----:B------:R-:W-:-:S03]  /*1450*/  FMUL.FTZ R36, R34, R33 ;  /* 0x0000002122247220 */ /* 0x000fc60000410000 */
[----:B------:R-:W2:Y:S01]  /*1460*/  @!P0 LDC.64 R40, c[0x0][0x3c8] ;  /* 0x0000f200ff288b82 */ /* 0x000ea20000000a00 */
[----:B------:R-:W-:Y:S01]  /*1470*/  F2FP.F16.F32.PACK_AB R29, R28, R29 ;  /* 0x0000001d1c1d723e */ /* 0x000fe200000000ff */
[----:B------:R-:W-:Y:S01]  /*1480*/  FFMA.FTZ R28, R12, R37, R4 ;  /* 0x000000250c1c7223 */ /* 0x000fe20000010004 */
[----:B------:R-:W-:-:S05]  /*1490*/  FFMA.FTZ R33, R13, R36, R5 ;  /* 0x000000240d217223 */ /* 0x000fca0000010005 */
[----:B------:R-:W3:Y:S01]  /*14a0*/  LDC.64 R38, c[0x0][0x428] ;  /* 0x00010a00ff267b82 */ /* 0x000ee20000000a00 */
[----:B------:R-:W-:-:S07]  /*14b0*/  F2FP.F16.F32.PACK_AB R28, R33, R28 ;  /* 0x0000001c211c723e */ /* 0x000fce00000000ff */
        /* <DEDUP_REMOVED lines=11> */
.L_x_4285:
        /* <DEDUP_REMOVED lines=11> */
[----:B------:R-:W-:Y:S01]  /*1620*/  ISETP.NE.AND P0, PT, R3, RZ, PT ;  /* 0x000000ff0300720c */ /* 0x000fe20003f05270 */
[----:B--2---:R-:W-:Y:S02]  /*1630*/  HADD2.F32 R39, -RZ, R31.H0_H0 ;  /* 0x2000001fff277230 */ /* 0x004fe40000004100 */
[--C-:B---3--:R-:W-:Y:S02]  /*1640*/  HADD2.F32 R41, -RZ, R35.reuse.H0_H0 ;  /* 0x20000023ff297230 */ /* 0x108fe40000004100 */
[----:B------:R-:W-:-:S03]  /*1650*/  HADD2.F32 R42, -RZ, R35.H1_H1 ;  /* 0x30000023ff2a7230 */ /* 0x000fc60000004100 */
[----:B-----5:R-:W-:Y:S02]  /*1660*/  FFMA.FTZ R35, R26, R39, R41 ;  /* 0x000000271a237223 */ /* 0x020fe40000010029 */
[----:B------:R-:W0:Y:S01]  /*1670*/  LDC.64 R38, c[0x0][0x3a8] ;  /* 0x0000ea00ff267b82 */ /* 0x000e220000000a00 */
[----:B------:R-:W-:Y:S02]  /*1680*/  HADD2.F32 R40, -RZ, R31.H1_H1 ;  /* 0x3000001fff287230 */ /* 0x000fe40000004100 */
[----:B------:R-:W-:Y:S02]  /*1690*/  HADD2.F32 R31, -RZ, R28.H0_H0 ;  /* 0x2000001cff1f7230 */ /* 0x000fe40000004100 */
[----:B------:R-:W-:Y:S02]  /*16a0*/  HADD2.F32 R37, -RZ, R32.H0_H0 ;  /* 0x20000020ff257230 */ /* 0x000fe40000004100 */
[----:B------:R-:W-:Y:S01]  /*16b0*/  FFMA.FTZ R40, R27, R40, R42 ;  /* 0x000000281b287223 */ /* 0x000fe2000001002a */
[----:B------:R-:W-:-:S02]  /*16c0*/  HADD2.F32 R42, -RZ, R29.H1_H1 ;  /* 0x3000001dff2a7230 */ /* 0x000fc40000004100 */
[----:B------:R-:W-:Y:S01]  /*16d0*/  FFMA.FTZ R36, R20, R31, R37 ;  /* 0x0000001f14247223 */ /* 0x000fe20000010025 */
[----:B------:R-:W-:Y:S02]  /*16e0*/  HADD2.F32 R37, -RZ, R29.H0_H0 ;  /* 0x2000001dff257230 */ /* 0x000fe40000004100 */
[----:B------:R-:W-:Y:S02]  /*16f0*/  HADD2.F32 R41, -RZ, R30.H0_H0 ;  /* 0x2000001eff297230 */ /* 0x000fe40000004100 */
[----:B------:R-:W-:Y:S02]  /*1700*/  HADD2.F32 R43, -RZ, R34.H0_H0 ;  /* 0x20000022ff2b7230 */ /* 0x000fe40000004100 */
[----:B------:R-:W-:Y:S02]  /*1710*/  HADD2.F32 R44, -RZ, R30.H1_H1 ;  /* 0x3000001eff2c7230 */ /* 0x000fe40000004100 */
[----:B------:R-:W-:Y:S02]  /*1720*/  HADD2.F32 R29, -RZ, R34.H1_H1 ;  /* 0x30000022ff1d7230 */ /* 0x000fe40000004100 */
[----:B------:R-:W-:-:S02]  /*1730*/  HADD2.F32 R31, -RZ, R33.H0_H0 ;  /* 0x20000021ff1f7230 */ /* 0x000fc40000004100 */
[----:B------:R-:W-:Y:S02]  /*1740*/  HADD2.F32 R28, -RZ, R28.H1_H1 ;  /* 0x3000001cff1c7230 */ /* 0x000fe40000004100 */
[----:B------:R-:W-:Y:S02]  /*1750*/  HADD2.F32 R34, -RZ, R33.H1_H1 ;  /* 0x30000021ff227230 */ /* 0x000fe40000004100 */
[----:B------:R-:W-:Y:S02]  /*1760*/  HADD2.F32 R30, -RZ, R32.H1_H1 ;  /* 0x30000020ff1e7230 */ /* 0x000fe40000004100 */
[----:B------:R-:W-:Y:S01]  /*1770*/  FFMA.FTZ R37, R22, R37, R31 ;  /* 0x0000002516257223 */ /* 0x000fe2000001001f */
[----:B------:R-:W-:Y:S01]  /*1780*/  FFMA.FTZ R41, R24, R41, R43 ;  /* 0x0000002918297223 */ /* 0x000fe2000001002b */
[----:B------:R-:W-:Y:S01]  /*1790*/  FFMA.FTZ R32, R25, R44, R29 ;  /* 0x0000002c19207223 */ /* 0x000fe2000001001d */
[----:B------:R-:W-:Y:S01]  /*17a0*/  FFMA.FTZ R34, R23, R42, R34 ;  /* 0x0000002a17227223 */ /* 0x000fe20000010022 */
[----:B------:R-:W-:Y:S01]  /*17b0*/  FFMA.FTZ R33, R21, R28, R30 ;  /* 0x0000001c15217223 */ /* 0x000fe2000001001e */
[----:B------:R-:W-:Y:S01]  /*17c0*/  FADD.FTZ R42, RZ, R36 ;  /* 0x00000024ff2a7221 */ /* 0x000fe20000010000 */
[----:B0-----:R-:W-:Y:S01]  /*17d0*/  IMAD.WIDE.U32 R38, R0, 0x10, R38 ;  /* 0x0000001000267825 */ /* 0x001fe200078e0026 */
        /* <DEDUP_REMOVED lines=50> */
.L_x_4324:
        /* <DEDUP_REMOVED lines=22> */
[----:B------:R-:W-:Y:S01]  /*1c60*/  FMUL.FTZ R34, R39, R34 ;  /* 0x0000002227227220 */ /* 0x000fe20000410000 */
[--C-:B------:R-:W-:Y:S01]  /*1c70*/  FADD.FTZ R32, R37, -R29.reuse ;  /* 0x8000001d25207221 */ /* 0x100fe20000010000 */
[----:B------:R-:W-:Y:S01]  /*1c80*/  FADD.FTZ R28, R33, -R29 ;  /* 0x8000001d211c7221 */ /* 0x000fe20000010000 */
[----:B------:R-:W-:Y:S01]  /*1c90*/  F2FP.F16.F32.PACK_AB R31, R40, R31 ;  /* 0x0000001f281f723e */ /* 0x000fe200000000ff */
[----:B------:R-:W-:Y:S01]  /*1ca0*/  FFMA.FTZ R42, R15, R34, R7 ;  /* 0x000000220f2a7223 */ /* 0x000fe20000010007 */
[----:B------:R-:W-:Y:S01]  /*1cb0*/  F2FP.F16.F32.PACK_AB R30, R35, R30 ;  /* 0x0000001e231e723e */ /* 0x000fe200000000ff */
[----:B------:R-:W1:Y:S01]  /*1cc0*/  @!P0 LDC.64 R40, c[0x0][0x3c0] ;  /* 0x0000f000ff288b82 */ /* 0x000e620000000a00 */
[C---:B------:R-:W-:Y:S01]  /*1cd0*/  FMUL.FTZ R29, R39.reuse, R32 ;  /* 0x00000020271d7220 */ /* 0x040fe20000410000 */
[C---:B------:R-:W-:Y:S01]  /*1ce0*/  FMUL.FTZ R37, R39.reuse, R36 ;  /* 0x0000002427257220 */ /* 0x040fe20000410000 */
[----:B------:R-:W-:-:S02]  /*1cf0*/  FMUL.FTZ R36, R39, R28 ;  /* 0x0000001c27247220 */ /* 0x000fc40000410000 */
[----:B------:R-:W-:Y:S01]  /*1d00*/  FFMA.FTZ R29, R14, R29, R6 ;  /* 0x0000001d0e1d7223 */ /* 0x000fe20000010006 */
[----:B------:R-:W-:Y:S01]  /*1d10*/  FFMA.FTZ R28, R12, R37, R4 ;  /* 0x000000250c1c7223 */ /* 0x000fe20000010004 */
[----:B------:R-:W-:Y:S01]  /*1d20*/  FFMA.FTZ R43, R13, R36, R5 ;  /* 0x000000240d2b7223 */ /* 0x000fe20000010005 */
[----:B------:R-:W2:Y:S02]  /*1d30*/  @!P0 LDC.64 R34, c[0x0][0x3c8] ;  /* 0x0000f200ff228b82 */ /* 0x000ea40000000a00 */
[----:B------:R-:W-:Y:S02]  /*1d40*/  F2FP.F16.F32.PACK_AB R29, R42, R29 ;  /* 0x0000001d2a1d723e */ /* 0x000fe400000000ff */
[----:B------:R-:W-:-:S04]  /*1d50*/  F2FP.F16.F32.PACK_AB R28, R43, R28 ;  /* 0x0000001c2b1c723e */ /* 0x000fc800000000ff */
        /* <DEDUP_REMOVED lines=12> */
.L_x_4283:
        /* <DEDUP_REMOVED lines=8> */
.L_x_4290:
[----:B------:R-:W-:Y:S05]  /*1ea0*/  BSYNC B0 ;  /* 0x0000000000007941 */ /* 0x000fea0003800000 */
.L_x_4289:
        /* <DEDUP_REMOVED lines=8> */
.L_x_4291:
[----:B------:R-:W-:Y:S02]  /*1f30*/  HFMA2 R30, -RZ, RZ, 0, 2.384185791015625e-07 ;  /* 0x00000004ff1e7431 */ /* 0x000fe400000001ff */
[----:B------:R-:W-:-:S05]  /*1f40*/  FADD.FTZ R41, R31, R43 ;  /* 0x0000002b1f297221 */ /* 0x000fca0000010000 */
[----:B------:R-:W-:-:S07]  /*1f50*/  MOV R31, R41 ;  /* 0x00000029001f7202 */ /* 0x000fce0000000f00 */
[----:B------:R-:W-:Y:S05]  /*1f60*/  WARPSYNC.COLLECTIVE R28, `(.L_x_4292) ;  /* 0x000000001c087348 */ /* 0x000fea0003c00000 */
[----:B------:R0:W1:Y:S02]  /*1f70*/  SHFL.BFLY P2, R43, R31, R30, R29 ;  /* 0x0c00001e1f2b7389 */ /* 0x000064000004001d */
[----:B01----:R-:W-:Y:S05]  /*1f80*/  ENDCOLLECTIVE ;  /* 0x000000000000791b */ /* 0x003fea0003800000 */
.L_x_4292:
[----:B------:R-:W-:Y:S02]  /*1f90*/  HFMA2 R30, -RZ, RZ, 0, 4.76837158203125e-07 ;  /* 0x00000008ff1e7431 */ /* 0x000fe400000001ff */
[----:B------:R-:W-:-:S05]  /*1fa0*/  FADD.FTZ R45, R41, R43 ;  /* 0x0000002b292d7221 */ /* 0x000fca0000010000 */
[----:B------:R-:W-:-:S07]  /*1fb0*/  MOV R31, R45 ;  /* 0x0000002d001f7202 */ /* 0x000fce0000000f00 */
[----:B------:R-:W-:Y:S05]  /*1fc0*/  WARPSYNC.COLLECTIVE R28, `(.L_x_4293) ;  /* 0x000000001c087348 */ /* 0x000fea0003c00000 */
[----:B------:R0:W1:Y:S02]  /*1fd0*/  SHFL.BFLY P2, R43, R31, R30, R29 ;  /* 0x0c00001e1f2b7389 */ /* 0x000064000004001d */
[----:B01----:R-:W-:Y:S05]  /*1fe0*/  ENDCOLLECTIVE ;  /* 0x000000000000791b */ /* 0x003fea0003800000 */
.L_x_4293:
[----:B------:R-:W-:Y:S02]  /*1ff0*/  HFMA2 R30, -RZ, RZ, 0, 9.5367431640625e-07 ;  /* 0x00000010ff1e7431 */ /* 0x000fe400000001ff */
[----:B------:R-:W-:-:S05]  /*2000*/  FADD.FTZ R45, R45, R43 ;  /* 0x0000002b2d2d7221 */ /* 0x000fca0000010000 */
[----:B------:R-:W-:-:S07]  /*2010*/  MOV R31, R45 ;  /* 0x0000002d001f7202 */ /* 0x000fce0000000f00 */
[----:B------:R-:W-:Y:S05]  /*2020*/  WARPSYNC.COLLECTIVE R28, `(.L_x_4294) ;  /* 0x000000001c087348 */ /* 0x000fea0003c00000 */
[----:B------:R0:W1:Y:S02]  /*2030*/  SHFL.BFLY P2, R43, R31, R30, R29 ;  /* 0x0c00001e1f2b7389 */ /* 0x000064000004001d */
[----:B01----:R-:W-:Y:S05]  /*2040*/  ENDCOLLECTIVE ;  /* 0x000000000000791b */ /* 0x003fea0003800000 */
.L_x_4294:
        /* <DEDUP_REMOVED lines=23> */
.L_x_4295:
[----:B------:R-:W-:Y:S02]  /*21c0*/  HFMA2 R30, -RZ, RZ, 0, 1.1920928955078125e-07 ;  /* 0x00000002ff1e7431 */ /* 0x000fe400000001ff */
[----:B------:R-:W-:-:S05]  /*21d0*/  FADD.FTZ R41, R31, R43 ;  /* 0x0000002b1f297221 */ /* 0x000fca0000010000 */
[----:B------:R-:W-:-:S07]  /*21e0*/  MOV R31, R41 ;  /* 0x00000029001f7202 */ /* 0x000fce0000000f00 */
[----:B------:R-:W-:Y:S05]  /*21f0*/  WARPSYNC.COLLECTIVE R28, `(.L_x_4296) ;  /* 0x000000001c087348 */ /* 0x000fea0003c00000 */
[----:B------:R0:W1:Y:S02]  /*2200*/  SHFL.BFLY P2, R43, R31, R30, R29 ;  /* 0x0c00001e1f2b7389 */ /* 0x000064000004001d */
[----:B01----:R-:W-:Y:S05]  /*2210*/  ENDCOLLECTIVE ;  /* 0x000000000000791b */ /* 0x003fea0003800000 */
.L_x_4296:
[----:B------:R-:W-:Y:S02]  /*2220*/  HFMA2 R30, -RZ, RZ, 0, 2.384185791015625e-07 ;  /* 0x00000004ff1e7431 */ /* 0x000fe400000001ff */
[----:B------:R-:W-:-:S05]  /*2230*/  FADD.FTZ R44, R41, R43 ;  /* 0x0000002b292c7221 */ /* 0x000fca0000010000 */
[----:B------:R-:W-:-:S07]  /*2240*/  MOV R31, R44 ;  /* 0x0000002c001f7202 */ /* 0x000fce0000000f00 */
[----:B------:R-:W-:Y:S05]  /*2250*/  WARPSYNC.COLLECTIVE R28, `(.L_x_4297) ;  /* 0x000000001c087348 */ /* 0x000fea0003c00000 */
[----:B------:R0:W1:Y:S02]  /*2260*/  SHFL.BFLY P2, R43, R31, R30, R29 ;  /* 0x0c00001e1f2b7389 */ /* 0x000064000004001d */
[----:B01----:R-:W-:Y:S05]  /*2270*/  ENDCOLLECTIVE ;  /* 0x000000000000791b */ /* 0x003fea0003800000 */
.L_x_4297:
[----:B------:R-:W-:Y:S02]  /*2280*/  HFMA2 R30, -RZ, RZ, 0, 4.76837158203125e-07 ;  /* 0x00000008ff1e7431 */ /* 0x000fe400000001ff */
[----:B------:R-:W-:-:S05]  /*2290*/  FADD.FTZ R45, R44, R43 ;  /* 0x0000002b2c2d7221 */ /* 0x000fca0000010000 */
[----:B------:R-:W-:-:S07]  /*22a0*/  MOV R31, R45 ;  /* 0x0000002d001f7202 */ /* 0x000fce0000000f00 */
[----:B------:R-:W-:Y:S05]  /*22b0*/  WARPSYNC.COLLECTIVE R28, `(.L_x_4298) ;  /* 0x000000001c087348 */ /* 0x000fea0003c00000 */
[----:B------:R0:W1:Y:S02]  /*22c0*/  SHFL.BFLY P2, R43, R31, R30, R29 ;  /* 0x0c00001e1f2b7389 */ /* 0x000064000004001d */
[----:B01----:R-:W-:Y:S05]  /*22d0*/  ENDCOLLECTIVE ;  /* 0x000000000000791b */ /* 0x003fea0003800000 */
.L_x_4298:
[----:B------:R-:W-:Y:S02]  /*22e0*/  HFMA2 R30, -RZ, RZ, 0, 9.5367431640625e-07 ;  /* 0x00000010ff1e7431 */ /* 0x000fe400000001ff */
[----:B------:R-:W-:-:S05]  /*22f0*/  FADD.FTZ R45, R45, R43 ;  /* 0x0000002b2d2d7221 */ /* 0x000fca0000010000 */
[----:B------:R-:W-:-:S07]  /*2300*/  MOV R31, R45 ;  /* 0x0000002d001f7202 */ /* 0x000fce0000000f00 */
[----:B------:R-:W-:Y:S05]  /*2310*/  WARPSYNC.COLLECTIVE R28, `(.L_x_4299) ;  /* 0x000000001c087348 */ /* 0x000fea0003c00000 */
[----:B------:R0:W1:Y:S02]  /*2320*/  SHFL.BFLY P2, R43, R31, R30, R29 ;  /* 0x0c00001e1f2b7389 */ /* 0x000064000004001d */
[----:B01----:R-:W-:Y:S05]  /*2330*/  ENDCOLLECTIVE ;  /* 0x000000000000791b */ /* 0x003fea0003800000 */
.L_x_4299:
[----:B------:R-:W-:Y:S05]  /*2340*/  BRA `(.L_x_4300) ;  /* 0xffffffe400447947 */ /* 0x000fea000383ffff */
.L_x_4286:
        /* <DEDUP_REMOVED lines=8> */
.L_x_4302:
[----:B------:R-:W-:Y:S05]  /*23d0*/  BSYNC B0 ;  /* 0x0000000000007941 */ /* 0x000fea0003800000 */
.L_x_4301:
        /* <DEDUP_REMOVED lines=8> */
.L_x_4303:
[----:B------:R-:W-:Y:S02]  /*2460*/  HFMA2 R30, -RZ, RZ, 0, 2.384185791015625e-07 ;  /* 0x00000004ff1e7431 */ /* 0x000fe400000001ff */
[----:B------:R-:W-:-:S05]  /*2470*/  FADD.FTZ R34, R31, R43 ;  /* 0x0000002b1f227221 */ /* 0x000fca0000010000 */
[----:B------:R-:W-:-:S07]  /*2480*/  MOV R31, R34 ;  /* 0x00000022001f7202 */ /* 0x000fce0000000f00 */
[----:B------:R-:W-:Y:S05]  /*2490*/  WARPSYNC.COLLECTIVE R28, `(.L_x_4304) ;  /* 0x000000001c087348 */ /* 0x000fea0003c00000 */
[----:B------:R0:W1:Y:S02]  /*24a0*/  SHFL.BFLY P2, R43, R31, R30, R29 ;  /* 0x0c00001e1f2b7389 */ /* 0x000064000004001d */
[----:B01----:R-:W-:Y:S05]  /*24b0*/  ENDCOLLECTIVE ;  /* 0x000000000000791b */ /* 0x003fea0003800000 */
.L_x_4304:
[----:B------:R-:W-:Y:S02]  /*24c0*/  HFMA2 R30, -RZ, RZ, 0, 4.76837158203125e-07 ;  /* 0x00000008ff1e7431 */ /* 0x000fe400000001ff */
[----:B------:R-:W-:-:S05]  /*24d0*/  FADD.FTZ R44, R34, R43 ;  /* 0x0000002b222c7221 */ /* 0x000fca0000010000 */
[----:B------:R-:W-:-:S07]  /*24e0*/  MOV R31, R44 ;  /* 0x0000002c001f7202 */ /* 0x000fce0000000f00 */
[----:B------:R-:W-:Y:S05]  /*24f0*/  WARPSYNC.COLLECTIVE R28, `(.L_x_4305) ;  /* 0x000000001c087348 */ /* 0x000fea0003c00000 */
[----:B------:R0:W1:Y:S02]  /*2500*/  SHFL.BFLY P2, R43, R31, R30, R29 ;  /* 0x0c00001e1f2b7389 */ /* 0x000064000004001d */
[----:B01----:R-:W-:Y:S05]  /*2510*/  ENDCOLLECTIVE ;  /* 0x000000000000791b */ /* 0x003fea0003800000 */
.L_x_4305:
[----:B------:R-:W-:Y:S02]  /*2520*/  HFMA2 R30, -RZ, RZ, 0, 9.5367431640625e-07 ;  /* 0x00000010ff1e7431 */ /* 0x000fe400000001ff */
[----:B------:R-:W-:-:S05]  /*2530*/  FADD.FTZ R45, R44, R43 ;  /* 0x0000002b2c2d7221 */ /* 0x000fca0000010000 */
[----:B------:R-:W-:-:S07]  /*2540*/  MOV R31, R45 ;  /* 0x0000002d001f7202 */ /* 0x000fce0000000f00 */
[----:B------:R-:W-:Y:S05]  /*2550*/  WARPSYNC.COLLECTIVE R28, `(.L_x_4306) ;  /* 0x000000001c087348 */ /* 0x000fea0003c00000 */
[----:B------:R0:W1:Y:S02]  /*2560*/  SHFL.BFLY P2, R43, R31, R30, R29 ;  /* 0x0c00001e1f2b7389 */ /* 0x000064000004001d */
[----:B01----:R-:W-:Y:S05]  /*2570*/  ENDCOLLECTIVE ;  /* 0x000000000000791b */ /* 0x003fea0003800000 */
.L_x_4306:
        /* <DEDUP_REMOVED lines=23> */
.L_x_4307:
[----:B------:R-:W-:Y:S02]  /*26f0*/  HFMA2 R30, -RZ, RZ, 0, 1.1920928955078125e-07 ;  /* 0x00000002ff1e7431 */ /* 0x000fe400000001ff */
[----:B------:R-:W-:-:S05]  /*2700*/  FADD.FTZ R34, R31, R43 ;  /* 0x0000002b1f227221 */ /* 0x000fca0000010000 */
[----:B------:R-:W-:-:S07]  /*2710*/  MOV R31, R34 ;  /* 0x00000022001f7202 */ /* 0x000fce0000000f00 */
[----:B------:R-:W-:Y:S05]  /*2720*/  WARPSYNC.COLLECTIVE R28, `(.L_x_4308) ;  /* 0x000000001c087348 */ /* 0x000fea0003c00000 */
[----:B------:R0:W1:Y:S02]  /*2730*/  SHFL.BFLY P2, R43, R31, R30, R29 ;  /* 0x0c00001e1f2b7389 */ /* 0x000064000004001d */
[----:B01----:R-:W-:Y:S05]  /*2740*/  ENDCOLLECTIVE ;  /* 0x000000000000791b */ /* 0x003fea0003800000 */
.L_x_4308:
[----:B------:R-:W-:Y:S02]  /*2750*/  HFMA2 R30, -RZ, RZ, 0, 2.384185791015625e-07 ;  /* 0x00000004ff1e7431 */ /* 0x000fe400000001ff */
[----:B------:R-:W-:-:S05]  /*2760*/  FADD.FTZ R44, R34, R43 ;  /* 0x0000002b222c7221 */ /* 0x000fca0000010000 */
[----:B------:R-:W-:-:S07]  /*2770*/  MOV R31, R44 ;  /* 0x0000002c001f7202 */ /* 0x000fce0000000f00 */
[----:B------:R-:W-:Y:S05]  /*2780*/  WARPSYNC.COLLECTIVE R28, `(.L_x_4309) ;  /* 0x000000001c087348 */ /* 0x000fea0003c00000 */
[----:B------:R0:W1:Y:S02]  /*2790*/  SHFL.BFLY P2, R43, R31, R30, R29 ;  /* 0x0c00001e1f2b7389 */ /* 0x000064000004001d */
[----:B01----:R-:W-:Y:S05]  /*27a0*/  ENDCOLLECTIVE ;  /* 0x000000000000791b */ /* 0x003fea0003800000 */
.L_x_4309:
[----:B------:R-:W-:Y:S02]  /*27b0*/  HFMA2 R30, -RZ, RZ, 0, 4.76837158203125e-07 ;  /* 0x00000008ff1e7431 */ /* 0x000fe400000001ff */
[----:B------:R-:W-:-:S05]  /*27c0*/  FADD.FTZ R45, R44, R43 ;  /* 0x0000002b2c2d7221 */ /* 0x000fca0000010000 */
[----:B------:R-:W-:-:S07]  /*27d0*/  MOV R31, R45 ;  /* 0x0000002d001f7202 */ /* 0x000fce0000000f00 */
[----:B------:R-:W-:Y:S05]  /*27e0*/  WARPSYNC.COLLECTIVE R28, `(.L_x_4310) ;  /* 0x000000001c087348 */ /* 0x000fea0003c00000 */
[----:B------:R0:W1:Y:S02]  /*27f0*/  SHFL.BFLY P2, R43, R31, R30, R29 ;  /* 0x0c00001e1f2b7389 */ /* 0x000064000004001d */
[----:B01----:R-:W-:Y:S05]  /*2800*/  ENDCOLLECTIVE ;  /* 0x000000000000791b */ /* 0x003fea0003800000 */
.L_x_4310:
[----:B------:R-:W-:Y:S02]  /*2810*/  HFMA2 R30, -RZ, RZ, 0, 9.5367431640625e-07 ;  /* 0x00000010ff1e7431 */ /* 0x000fe400000001ff */
[----:B------:R-:W-:-:S05]  /*2820*/  FADD.FTZ R45, R45, R43 ;  /* 0x0000002b2d2d7221 */ /* 0x000fca0000010000 */
[----:B------:R-:W-:-:S07]  /*2830*/  MOV R31, R45 ;  /* 0x0000002d001f7202 */ /* 0x000fce0000000f00 */
[----:B------:R-:W-:Y:S05]  /*2840*/  WARPSYNC.COLLECTIVE R28, `(.L_x_4311) ;  /* 0x000000001c087348 */ /* 0x000fea0003c00000 */
[----:B------:R0:W1:Y:S02]  /*2850*/  SHFL.BFLY P2, R43, R31, R30, R29 ;  /* 0x0c00001e1f2b7389 */ /* 0x000064000004001d */
[----:B01----:R-:W-:Y:S05]  /*2860*/  ENDCOLLECTIVE ;  /* 0x000000000000791b */ /* 0x003fea0003800000 */
.L_x_4311:
[----:B------:R-:W-:Y:S05]  /*2870*/  BRA `(.L_x_4312) ;  /* 0xffffffe800747947 */ /* 0x000fea000383ffff */
.L_x_4288:
        /* <DEDUP_REMOVED lines=8> */
.L_x_4314:
[----:B------:R-:W-:Y:S05]  /*2900*/  BSYNC B0 ;  /* 0x0000000000007941 */ /* 0x000fea0003800000 */
.L_x_4313:
        /* <DEDUP_REMOVED lines=8> */
.L_x_4315:
[----:B------:R-:W-:Y:S02]  /*2990*/  HFMA2 R30, -RZ, RZ, 0, 2.384185791015625e-07 ;  /* 0x00000004ff1e7431 */ /* 0x000fe400000001ff */
[----:B------:R-:W-:-:S05]  /*29a0*/  FADD.FTZ R39, R31, R43 ;  /* 0x0000002b1f277221 */ /* 0x000fca0000010000 */
[----:B------:R-:W-:-:S07]  /*29b0*/  MOV R31, R39 ;  /* 0x00000027001f7202 */ /* 0x000fce0000000f00 */
[----:B------:R-:W-:Y:S05]  /*29c0*/  WARPSYNC.COLLECTIVE R28, `(.L_x_4316) ;  /* 0x000000001c087348 */ /* 0x000fea0003c00000 */
[----:B------:R0:W1:Y:S02]  /*29d0*/  SHFL.BFLY P2, R43, R31, R30, R29 ;  /* 0x0c00001e1f2b7389 */ /* 0x000064000004001d */
[----:B01----:R-:W-:Y:S05]  /*29e0*/  ENDCOLLECTIVE ;  /* 0x000000000000791b */ /* 0x003fea0003800000 */
.L_x_4316:
[----:B------:R-:W-:Y:S02]  /*29f0*/  HFMA2 R30, -RZ, RZ, 0, 4.76837158203125e-07 ;  /* 0x00000008ff1e7431 */ /* 0x000fe400000001ff */
[----:B------:R-:W-:-:S05]  /*2a00*/  FADD.FTZ R45, R39, R43 ;  /* 0x0000002b272d7221 */ /* 0x000fca0000010000 */
[----:B------:R-:W-:-:S07]  /*2a10*/  MOV R31, R45 ;  /* 0x0000002d001f7202 */ /* 0x000fce0000000f00 */
[----:B------:R-:W-:Y:S05]  /*2a20*/  WARPSYNC.COLLECTIVE R28, `(.L_x_4317) ;  /* 0x000000001c087348 */ /* 0x000fea0003c00000 */
[----:B------:R0:W1:Y:S02]  /*2a30*/  SHFL.BFLY P2, R43, R31, R30, R29 ;  /* 0x0c00001e1f2b7389 */ /* 0x000064000004001d */
[----:B01----:R-:W-:Y:S05]  /*2a40*/  ENDCOLLECTIVE ;  /* 0x000000000000791b */ /* 0x003fea0003800000 */
.L_x_4317:
[----:B------:R-:W-:Y:S02]  /*2a50*/  HFMA2 R30, -RZ, RZ, 0, 9.5367431640625e-07 ;  /* 0x00000010ff1e7431 */ /* 0x000fe400000001ff */
[----:B------:R-:W-:-:S05]  /*2a60*/  FADD.FTZ R45, R45, R43 ;  /* 0x0000002b2d2d7221 */ /* 0x000fca0000010000 */
[----:B------:R-:W-:-:S07]  /*2a70*/  MOV R31, R45 ;  /* 0x0000002d001f7202 */ /* 0x000fce0000000f00 */
[----:B------:R-:W-:Y:S05]  /*2a80*/  WARPSYNC.COLLECTIVE R28, `(.L_x_4318) ;  /* 0x000000001c087348 */ /* 0x000fea0003c00000 */
[----:B------:R0:W1:Y:S02]  /*2a90*/  SHFL.BFLY P2, R43, R31, R30, R29 ;  /* 0x0c00001e1f2b7389 */ /* 0x000064000004001d */
[----:B01----:R-:W-:Y:S05]  /*2aa0*/  ENDCOLLECTIVE ;  /* 0x000000000000791b */ /* 0x003fea0003800000 */
.L_x_4318:
        /* <DEDUP_REMOVED lines=23> */
.L_x_4319:
[----:B------:R-:W-:Y:S02]  /*2c20*/  HFMA2 R30, -RZ, RZ, 0, 1.1920928955078125e-07 ;  /* 0x00000002ff1e7431 */ /* 0x000fe400000001ff */
[----:B------:R-:W-:-:S05]  /*2c30*/  FADD.FTZ R39, R31, R43 ;  /* 0x0000002b1f277221 */ /* 0x000fca0000010000 */
[----:B------:R-:W-:-:S07]  /*2c40*/  MOV R31, R39 ;  /* 0x00000027001f7202 */ /* 0x000fce0000000f00 */
[----:B------:R-:W-:Y:S05]  /*2c50*/  WARPSYNC.COLLECTIVE R28, `(.L_x_4320) ;  /* 0x000000001c087348 */ /* 0x000fea0003c00000 */
[----:B------:R0:W1:Y:S02]  /*2c60*/  SHFL.BFLY P2, R43, R31, R30, R29 ;  /* 0x0c00001e1f2b7389 */ /* 0x000064000004001d */
[----:B01----:R-:W-:Y:S05]  /*2c70*/  ENDCOLLECTIVE ;  /* 0x000000000000791b */ /* 0x003fea0003800000 */
.L_x_4320:
[----:B------:R-:W-:Y:S02]  /*2c80*/  HFMA2 R30, -RZ, RZ, 0, 2.384185791015625e-07 ;  /* 0x00000004ff1e7431 */ /* 0x000fe400000001ff */
[----:B------:R-:W-:-:S05]  /*2c90*/  FADD.FTZ R44, R39, R43 ;  /* 0x0000002b272c7221 */ /* 0x000fca0000010000 */
[----:B------:R-:W-:-:S07]  /*2ca0*/  MOV R31, R44 ;  /* 0x0000002c001f7202 */ /* 0x000fce0000000f00 */
[----:B------:R-:W-:Y:S05]  /*2cb0*/  WARPSYNC.COLLECTIVE R28, `(.L_x_4321) ;  /* 0x000000001c087348 */ /* 0x000fea0003c00000 */
[----:B------:R0:W1:Y:S02]  /*2cc0*/  SHFL.BFLY P2, R43, R31, R30, R29 ;  /* 0x0c00001e1f2b7389 */ /* 0x000064000004001d */
[----:B01----:R-:W-:Y:S05]  /*2cd0*/  ENDCOLLECTIVE ;  /* 0x000000000000791b */ /* 0x003fea0003800000 */
.L_x_4321:
[----:B------:R-:W-:Y:S02]  /*2ce0*/  HFMA2 R30, -RZ, RZ, 0, 4.76837158203125e-07 ;  /* 0x00000008ff1e7431 */ /* 0x000fe400000001ff */
[----:B------:R-:W-:-:S05]  /*2cf0*/  FADD.FTZ R45, R44, R43 ;  /* 0x0000002b2c2d7221 */ /* 0x000fca0000010000 */
[----:B------:R-:W-:-:S07]  /*2d00*/  MOV R31, R45 ;  /* 0x0000002d001f7202 */ /* 0x000fce0000000f00 */
[----:B------:R-:W-:Y:S05]  /*2d10*/  WARPSYNC.COLLECTIVE R28, `(.L_x_4322) ;  /* 0x000000001c087348 */ /* 0x000fea0003c00000 */
[----:B------:R0:W1:Y:S02]  /*2d20*/  SHFL.BFLY P2, R43, R31, R30, R29 ;  /* 0x0c00001e1f2b7389 */ /* 0x000064000004001d */
[----:B01----:R-:W-:Y:S05]  /*2d30*/  ENDCOLLECTIVE ;  /* 0x000000000000791b */ /* 0x003fea0003800000 */
.L_x_4322:
[----:B------:R-:W-:Y:S02]  /*2d40*/  HFMA2 R30, -RZ, RZ, 0, 9.5367431640625e-07 ;  /* 0x00000010ff1e7431 */ /* 0x000fe400000001ff */
[----:B------:R-:W-:-:S05]  /*2d50*/  FADD.FTZ R45, R45, R43 ;  /* 0x0000002b2d2d7221 */ /* 0x000fca0000010000 */
[----:B------:R-:W-:-:S07]  /*2d60*/  MOV R31, R45 ;  /* 0x0000002d001f7202 */ /* 0x000fce0000000f00 */
[----:B------:R-:W-:Y:S05]  /*2d70*/  WARPSYNC.COLLECTIVE R28, `(.L_x_4323) ;  /* 0x000000001c087348 */ /* 0x000fea0003c00000 */
[----:B------:R0:W1:Y:S02]  /*2d80*/  SHFL.BFLY P2, R43, R31, R30, R29 ;  /* 0x0c00001e1f2b7389 */ /* 0x000064000004001d */
[----:B01----:R-:W-:Y:S05]  /*2d90*/  ENDCOLLECTIVE ;  /* 0x000000000000791b */ /* 0x003fea0003800000 */
.L_x_4323:
[----:B------:R-:W-:Y:S05]  /*2da0*/  BRA `(.L_x_4324) ;  /* 0xffffffec00547947 */ /* 0x000fea000383ffff */
.L_x_4325:
        /* <DEDUP_REMOVED lines=13> */
.L_x_9120:


//--------------------- .text._ZN10layer_norm13ln_fwd_kernelINS_13Kernel_traitsIf6__halfS2_S2_fjLj256ELj1ELj4ELj1ELj16ENS_18Kernel_traits_baseILj256EfS2_S2_S2_fjLj128EEEEELb0ELb1ELb1ELb0EEEvNS_9FwdParamsE --------------------------
	.section	.text._ZN10layer_norm13ln_fwd_kernelINS_13Kernel_traitsIf6__halfS2_S2_fjLj256ELj1ELj4ELj1ELj16ENS_18Kernel_traits_baseILj256EfS2_S2_S2_fjLj128EEEEELb0ELb1ELb1ELb0EEEvNS_9FwdParamsE,"ax",@progbits
	.align	128
        .global         _ZN10layer_norm13ln_fwd_kernelINS_13Kernel_traitsIf6__halfS2_S2_fjLj256ELj1ELj4ELj1ELj16ENS_18Kernel_traits_baseILj256EfS2_S2_S2_fjLj128EEEEELb0ELb1ELb1ELb0EEEvNS_9FwdParamsE
        .type           _ZN10layer_norm13ln_fwd_kernelINS_13Kernel_traitsIf6__halfS2_S2_fjLj256ELj1ELj4ELj1ELj16ENS_18Kernel_traits_baseILj256EfS2_S2_S2_fjLj128EEEEELb0ELb1ELb1ELb0EEEvNS_9FwdParamsE,@function
        .size           _ZN10layer_norm13ln_fwd_kernelINS_13Kernel_traitsIf6__halfS2_S2_fjLj256ELj1ELj4ELj1ELj16ENS_18Kernel_traits_baseILj256EfS2_S2_S2_fjLj128EEEEELb0ELb1ELb1ELb0EEEvNS_9FwdParamsE,(.L_x_9121 - _ZN10layer_norm13ln_fwd_kernelINS_13Kernel_traitsIf6__halfS2_S2_fjLj256ELj1ELj4ELj1ELj16ENS_18Kernel_traits_baseILj256EfS2_S2_S2_fjLj128EEEEELb0ELb1ELb1ELb0EEEvNS_9FwdParamsE)
        .other          _ZN10layer_norm13ln_fwd_kernelINS_13Kernel_traitsIf6__halfS2_S2_fjLj256ELj1ELj4ELj1ELj16ENS_18Kernel_traits_baseILj256EfS2_S2_S2_fjLj128EEEEELb0ELb1ELb1ELb0EEEvNS_9FwdParamsE,@"STO_CUDA_ENTRY STV_DEFAULT"
_ZN10layer_norm13ln_fwd_kernelINS_13Kernel_traitsIf6__halfS2_S2_fjLj256ELj1ELj4ELj1ELj16ENS_18Kernel_traits_baseILj256EfS2_S2_S2_fjLj128EEEEELb0ELb1ELb1ELb0EEEvNS_9FwdParamsE:
.text._ZN10layer_norm13ln_fwd_kernelINS_13Kernel_traitsIf6__halfS2_S2_fjLj256ELj1ELj4ELj1ELj16ENS_18Kernel_traits_baseILj256EfS2_S2_S2_fjLj128EEEEELb0ELb1ELb1ELb0EEEvNS_9FwdParamsE:
        /* <DEDUP_REMOVED lines=35> */
.L_x_4327:
[----:B------:R-:W-:Y:S05]  /*0230*/  BSYNC.RECONVERGENT B0 ;  /* 0x0000000000007941 */ /* 0x000fea0003800200 */
.L_x_4326:
        /* <DEDUP_REMOVED lines=11> */
.L_x_4334:
[----:B------:R-:W0:Y:S08]  /*02f0*/  LDC.64 R44, c[0x0][0x3f0] ;  /* 0x0000fc00ff2c7b82 */ /* 0x000e300000000a00 */
[----:B------:R-:W1:Y:S08]  /*0300*/  LDC R46, c[0x0][0x388] ;  /* 0x0000e200ff2e7b82 */ /* 0x000e700000000800 */
[----:B------:R-:W2:Y:S01]  /*0310*/  LDC.64 R36, c[0x0][0x3f8] ;  /* 0x0000fe00ff247b82 */ /* 0x000ea20000000a00 */
[----:B0-----:R-:W-:-:S06]  /*0320*/  IMAD.WIDE R44, R3, 0x4, R44 ;  /* 0x00000004032c7825 */ /* 0x001fcc00078e022c */
[----:B------:R-:W3:Y:S01]  /*0330*/  LDG.E R44, desc[UR6][R44.64] ;  /* 0x000000062c2c7981 */ /* 0x000ee2000c1e1900 */
[----:B------:R-:W-:Y:S01]  /*0340*/  ISETP.GT.U32.AND P2, PT, R2, -0x21, PT ;  /* 0xffffffdf0200780c */ /* 0x000fe20003f44070 */
[C---:B-1----:R-:W-:Y:S01]  /*0350*/  IMAD R38, R3.reuse, R46, RZ ;  /* 0x0000002e03267224 */ /* 0x042fe200078e02ff */
[----:B------:R-:W-:Y:S01]  /*0360*/  BSSY.RECONVERGENT B0, `(.L_x_4329) ;  /* 0x0000047000007945 */ /* 0x000fe20003800200 */
[----:B--2---:R-:W-:-:S05]  /*0370*/  IMAD.WIDE R36, R3, 0x4, R36 ;  /* 0x0000000403247825 */ /* 0x004fca00078e0224 */
[----:B-----5:R0:W5:Y:S02]  /*0380*/  LDG.E R42, desc[UR6][R36.64] ;  /* 0x00000006242a7981 */ /* 0x020164000c1e1900 */
[----:B0-----:R-:W-:Y:S02]  /*0390*/  CS2R R36, SRZ ;  /* 0x0000000000247805 */ /* 0x001fe4000001ff00 */
[----:B---3--:R-:W-:-:S13]  /*03a0*/  ISETP.GE.AND P1, PT, R44, 0x1, PT ;  /* 0x000000012c00780c */ /* 0x008fda0003f26270 */
[----:B------:R-:W-:Y:S02]  /*03b0*/  @P1 IADD3 R39, PT, PT, R44, -0x1, RZ ;  /* 0xffffffff2c271810 */ /* 0x000fe40007ffe0ff */
[----:B------:R-:W-:-:S03]  /*03c0*/  @P1 MOV R37, RZ ;  /* 0x000000ff00251202 */ /* 0x000fc60000000f00 */
[----:B------:R-:W-:-:S05]  /*03d0*/  @P1 IMAD R39, R39, R46, RZ ;  /* 0x0000002e27271224 */ /* 0x000fca00078e02ff */
[----:B------:R-:W-:-:S04]  /*03e0*/  @P1 SHF.R.S32.HI R50, RZ, 0x1f, R39 ;  /* 0x0000001fff321819 */ /* 0x000fc80000011427 */
[----:B------:R-:W-:Y:S02]  /*03f0*/  @P1 LEA.HI R47, R50, R39, RZ, 0x3 ;  /* 0x00000027322f1211 */ /* 0x000fe400078f18ff */
[----:B------:R-:W-:Y:S02]  /*0400*/  SHF.R.S32.HI R39, RZ, 0x1f, R38 ;  /* 0x0000001fff277819 */ /* 0x000fe40000011426 */
[----:B------:R-:W-:Y:S02]  /*0410*/  @P1 LEA.HI.SX32 R47, R47, R0, 0x1d ;  /* 0x000000002f2f1211 */ /* 0x000fe400078feaff */
[----:B------:R-:W-:Y:S02]  /*0420*/  LEA.HI R39, R39, R38, RZ, 0x3 ;  /* 0x0000002627277211 */ /* 0x000fe400078f18ff */
[----:B------:R-:W-:Y:S02]  /*0430*/  @P1 MOV R36, R47 ;  /* 0x0000002f00241202 */ /* 0x000fe40000000f00 */
[----:B------:R-:W-:Y:S01]  /*0440*/  LEA.HI.SX32 R47, R39, R0, 0x1d ;  /* 0x00000000272f7211 */ /* 0x000fe200078feaff */
[----:B------:R-:W-:Y:S06]  /*0450*/  @P2 BRA `(.L_x_4330) ;  /* 0x0000000000dc2947 */ /* 0x000fec0003800000 */
        /* <DEDUP_REMOVED lines=12> */
[----:B------:R-:W4:Y:S01]  /*0520*/  @P0 LDC R40, c[0x0][0x40c] ;  /* 0x00010300ff280b82 */ /* 0x000f220000000800 */
[----:B--2---:R-:W-:-:S02]  /*0530*/  @P1 HADD2.F32 R7, -RZ, R32.H0_H0 ;  /* 0x20000020ff071230 */ /* 0x004fc40000004100 */
[----:B------:R-:W-:Y:S02]  /*0540*/  @P0 HADD2.F32 R43, -RZ, R32.H1_H1 ;  /* 0x30000020ff2b0230 */ /* 0x000fe40000004100 */
[--C-:B------:R-:W-:Y:S02]  /*0550*/  @P0 HADD2.F32 R50, -RZ, R33.reuse.H1_H1 ;  /* 0x30000021ff320230 */ /* 0x100fe40000004100 */
[----:B0-----:R-:W-:Y:S01]  /*0560*/  @P1 FMUL.FTZ R7, R7, R44 ;  /* 0x0000002c07071220 */ /* 0x001fe20000410000 */
[--C-:B---3--:R-:W-:Y:S02]  /*0570*/  HADD2.F32 R5, -RZ, R36.reuse.H0_H0 ;  /* 0x20000024ff057230 */ /* 0x108fe40000004100 */
[----:B-1----:R-:W-:Y:S01]  /*0580*/  @P0 FMUL.FTZ R43, R43, R48 ;  /* 0x000000302b2b0220 */ /* 0x002fe20000410000 */
[----:B------:R-:W-:Y:S01]  /*0590*/  HADD2.F32 R4, -RZ, R36.H1_H1 ;  /* 0x30000024ff047230 */ /* 0x000fe20000004100 */
[----:B------:R-:W0:Y:S01]  /*05a0*/  @P0 LDC R48, c[0x0][0x40c] ;  /* 0x00010300ff300b82 */ /* 0x000e220000000800 */
[----:B----4-:R-:W-:Y:S01]  /*05b0*/  @P0 FMUL.FTZ R41, R50, R41 ;  /* 0x0000002932290220 */ /* 0x010fe20000410000 */
[----:B------:R-:W-:Y:S01]  /*05c0*/  @P1 FFMA.FTZ R5, R24, R7, R5 ;  /* 0x0000000718051223 */ /* 0x000fe20000010005 */
[----:B------:R-:W-:-:S02]  /*05d0*/  @P0 HADD2.F32 R7, -RZ, R33.H0_H0 ;  /* 0x20000021ff070230 */ /* 0x000fc40000004100 */
[----:B------:R-:W-:Y:S01]  /*05e0*/  @P0 FFMA.FTZ R4, R25, R43, R4 ;  /* 0x0000002b19040223 */ /* 0x000fe20000010004 */
[--C-:B------:R-:W-:Y:S02]  /*05f0*/  @P0 HADD2.F32 R49, -RZ, R34.reuse.H1_H1 ;  /* 0x30000022ff310230 */ /* 0x100fe40000004100 */
[----:B------:R-:W1:Y:S01]  /*0600*/  @P0 LDC R36, c[0x0][0x40c] ;  /* 0x00010300ff240b82 */ /* 0x000e620000000800 */
[----:B------:R-:W-:Y:S01]  /*0610*/  @P0 FMUL.FTZ R44, R7, R6 ;  /* 0x00000006072c0220 */ /* 0x000fe20000410000 */
[--C-:B------:R-:W-:Y:S02]  /*0620*/  HADD2.F32 R7, -RZ, R37.reuse.H0_H0 ;  /* 0x20000025ff077230 */ /* 0x100fe40000004100 */
[----:B------:R-:W-:Y:S02]  /*0630*/  HADD2.F32 R6, -RZ, R37.H1_H1 ;  /* 0x30000025ff067230 */ /* 0x000fe40000004100 */
[----:B------:R-:W-:Y:S02]  /*0640*/  @P0 HADD2.F32 R37, -RZ, R34.H0_H0 ;  /* 0x20000022ff250230 */ /* 0x000fe40000004100 */
[----:B------:R-:W-:Y:S01]  /*0650*/  @P0 FFMA.FTZ R7, R26, R44, R7 ;  /* 0x0000002c1a070223 */ /* 0x000fe20000010007 */
[----:B------:R-:W2:Y:S01]  /*0660*/  @P0 LDC R43, c[0x0][0x40c] ;  /* 0x00010300ff2b0b82 */ /* 0x000ea20000000800 */
[----:B------:R-:W-:Y:S01]  /*0670*/  @P0 FFMA.FTZ R6, R27, R41, R6 ;  /* 0x000000291b060223 */ /* 0x000fe20000010006 */
[----:B------:R-:W-:-:S02]  /*0680*/  HADD2.F32 R41, -RZ, R38.H0_H0 ;  /* 0x20000026ff297230 */ /* 0x000fc40000004100 */
[----:B------:R-:W-:Y:S01]  /*0690*/  @P0 FMUL.FTZ R37, R37, R40 ;  /* 0x0000002825250220 */ /* 0x000fe20000410000 */
[----:B------:R-:W-:-:S03]  /*06a0*/  @P0 HADD2.F32 R40, -RZ, R35.H1_H1 ;  /* 0x30000023ff280230 */ /* 0x000fc60000004100 */
[----:B------:R-:W-:Y:S01]  /*06b0*/  @P0 FFMA.FTZ R41, R28, R37, R41 ;  /* 0x000000251c290223 */ /* 0x000fe20000010029 */
[----:B------:R-:W3:Y:S01]  /*06c0*/  LDC.64 R44, c[0x0][0x3a8] ;  /* 0x0000ea00ff2c7b82 */ /* 0x000ee20000000a00 */
[----:B------:R-:W-:-:S05]  /*06d0*/  @P0 HADD2.F32 R37, -RZ, R35.H0_H0 ;  /* 0x20000023ff250230 */ /* 0x000fca0000004100 */
[----:B0-----:R-:W-:Y:S01]  /*06e0*/  @P0 FMUL.FTZ R37, R37, R48 ;  /* 0x0000003025250220 */ /* 0x001fe20000410000 */
[--C-:B------:R-:W-:Y:S02]  /*06f0*/  HADD2.F32 R48, -RZ, R39.reuse.H1_H1 ;  /* 0x30000027ff307230 */ /* 0x100fe40000004100 */
[----:B-1----:R-:W-:Y:S01]  /*0700*/  @P0 FMUL.FTZ R36, R49, R36 ;  /* 0x0000002431240220 */ /* 0x002fe20000410000 */
[----:B--2---:R-:W-:Y:S01]  /*0710*/  @P0 FMUL.FTZ R49, R40, R43 ;  /* 0x0000002b28310220 */ /* 0x004fe20000410000 */
[----:B------:R-:W-:Y:S02]  /*0720*/  HADD2.F32 R40, -RZ, R38.H1_H1 ;  /* 0x30000026ff287230 */ /* 0x000fe40000004100 */
[----:B------:R-:W-:Y:S02]  /*0730*/  HADD2.F32 R43, -RZ, R39.H0_H0 ;  /* 0x20000027ff2b7230 */ /* 0x000fe40000004100 */
[----:B------:R-:W-:Y:S01]  /*0740*/  @P0 FFMA.FTZ R48, R31, R49, R48 ;  /* 0x000000311f300223 */ /* 0x000fe20000010030 */
[----:B------:R-:W-:Y:S01]  /*0750*/  @P0 FFMA.FTZ R40, R29, R36, R40 ;  /* 0x000000241d280223 */ /* 0x000fe20000010028 */
[----:B------:R-:W-:Y:S01]  /*0760*/  F2FP.F16.F32.PACK_AB R36, R4, R5 ;  /* 0x000000050424723e */ /* 0x000fe200000000ff */
[----:B------:R-:W-:Y:S01]  /*0770*/  @P0 FFMA.FTZ R43, R30, R37, R43 ;  /* 0x000000251e2b0223 */ /* 0x000fe2000001002b */
[----:B---3--:R-:W-:Y:S01]  /*0780*/  IMAD.WIDE.U32 R44, R47, 0x10, R44 ;  /* 0x000000102f2c7825 */ /* 0x008fe200078e002c */
[----:B------:R-:W-:-:S02]  /*0790*/  F2FP.F16.F32.PACK_AB R37, R6, R7 ;  /* 0x000000070625723e */ /* 0x000fc400000000ff */
[----:B------:R-:W-:Y:S02]  /*07a0*/  F2FP.F16.F32.PACK_AB R38, R40, R41 ;  /* 0x000000292826723e */ /* 0x000fe400000000ff */
[----:B------:R-:W-:-:S05]  /*07b0*/  F2FP.F16.F32.PACK_AB R39, R48, R43 ;  /* 0x0000002b3027723e */ /* 0x000fca00000000ff */
[----:B------:R0:W-:Y:S02]  /*07c0*/  STG.E.128 desc[UR6][R44.64], R36 ;  /* 0x000000242c007986 */ /* 0x0001e4000c101d06 */
.L_x_4330:
[----:B------:R-:W-:Y:S05]  /*07d0*/  BSYNC.RECONVERGENT B0 ;  /* 0x0000000000007941 */ /* 0x000fea0003800200 */
.L_x_4329:
        /* <DEDUP_REMOVED lines=54> */
.L_x_4351:
        /* <DEDUP_REMOVED lines=18> */
[----:B------:R-:W-:-:S03]  /*0c60*/  IADD3 R37, PT, PT, R42, -0x1, RZ ;  /* 0xffffffff2a257810 */ /* 0x000fc60007ffe0ff */
[--C-:B------:R-:W-:Y:S01]  /*0c70*/  FADD.FTZ R36, R5, -R45.reuse ;  /* 0x8000002d05247221 */ /* 0x100fe20000010000 */
[--C-:B------:R-:W-:Y:S01]  /*0c80*/  FADD.FTZ R42, R4, -R45.reuse ;  /* 0x8000002d042a7221 */ /* 0x100fe20000010000 */
[--C-:B------:R-:W-:Y:S01]  /*0c90*/  FADD.FTZ R39, R6, -R45.reuse ;  /* 0x8000002d06277221 */ /* 0x100fe20000010000 */
[----:B------:R-:W-:Y:S02]  /*0ca0*/  IMAD R46, R37, R46, RZ ;  /* 0x0000002e252e7224 */ /* 0x000fe400078e02ff */
        /* <DEDUP_REMOVED lines=19> */
[----:B------:R-:W-:Y:S02]  /*0de0*/  F2FP.F16.F32.PACK_AB R38, R38, R47 ;  /* 0x0000002f2626723e */ /* 0x000fe400000000ff */
[----:B------:R-:W-:Y:S02]  /*0df0*/  SHF.R.S32.HI R47, RZ, 0x1f, R46 ;  /* 0x0000001fff2f7819 */ /* 0x000fe4000001142e */
[----:B------:R-:W-:Y:S02]  /*0e00*/  F2FP.F16.F32.PACK_AB R39, R52, R39 ;  /* 0x000000273427723e */ /* 0x000fe400000000ff */
[----:B------:R-:W-:Y:S01]  /*0e10*/  LEA.HI R47, R47, R46, RZ, 0x3 ;  /* 0x0000002e2f2f7211 */ /* 0x000fe200078f18ff */
[----:B------:R-:W-:Y:S01]  /*0e20*/  FFMA.FTZ R46, R16, R37, R8 ;  /* 0x00000025102e7223 */ /* 0x000fe20000010008 */
[----:B------:R-:W-:Y:S02]  /*0e30*/  FFMA.FTZ R37, R18, R49, R10 ;  /* 0x0000003112257223 */ /* 0x000fe4000001000a */
[----:B------:R-:W-:Y:S01]  /*0e40*/  LEA.HI.SX32 R49, R47, R0, 0x1d ;  /* 0x000000002f317211 */ /* 0x000fe200078feaff */
[----:B------:R-:W-:-:S02]  /*0e50*/  FFMA.FTZ R47, R17, R36, R9 ;  /* 0x00000024112f7223 */ /* 0x000fc40000010009 */
[----:B------:R-:W-:-:S03]  /*0e60*/  F2FP.F16.F32.PACK_AB R37, R42, R37 ;  /* 0x000000252a25723e */ /* 0x000fc600000000ff */
[----:B------:R-:W-:Y:S01]  /*0e70*/  F2FP.F16.F32.PACK_AB R36, R47, R46 ;  /* 0x0000002e2f24723e */ /* 0x000fe200000000ff */
[----:B0-----:R-:W-:-:S05]  /*0e80*/  IMAD.WIDE.U32 R44, R49, 0x10, R44 ;  /* 0x00000010312c7825 */ /* 0x001fca00078e002c */
[----:B------:R0:W-:Y:S02]  /*0e90*/  STG.E.128 desc[UR6][R44.64], R36 ;  /* 0x000000242c007986 */ /* 0x0001e4000c101d06 */
.L_x_4333:
[----:B------:R-:W-:Y:S05]  /*0ea0*/  BSYNC.RECONVERGENT B0 ;  /* 0x0000000000007941 */ /* 0x000fea0003800200 */
.L_x_4332:
[----:B0-----:R-:W0:Y:S02]  /*0eb0*/  LDC.64 R36, c[0x0][0x380] ;  /* 0x0000e000ff247b82 */ /* 0x001e240000000a00 */
[----:B0-----:R-:W-:-:S04]  /*0ec0*/  LEA R3, R36, R3, 0x2 ;  /* 0x0000000324037211 */ /* 0x001fc800078e10ff */
[----:B------:R-:W-:-:S13]  /*0ed0*/  ISETP.GE.AND P0, PT, R3, R37, PT ;  /* 0x000000250300720c */ /* 0x000fda0003f06270 */
[----:B------:R-:W-:Y:S05]  /*0ee0*/  @!P0 BRA `(.L_x_4334) ;  /* 0xfffffff400008947 */ /* 0x000fea000383ffff */
[----:B------:R-:W-:Y:S05]  /*0ef0*/  EXIT ;  /* 0x000000000000794d */ /* 0x000fea0003800000 */
.L_x_4328:
[----:B0-----:R-:W0:Y:S08]  /*0f00*/  LDC.64 R36, c[0x0][0x3f0] ;  /* 0x0000fc00ff247b82 */ /* 0x001e300000000a00 */
        /* <DEDUP_REMOVED lines=26> */
[----:B------:R-:W-:Y:S01]  /*10b0*/  CS2R R40, SRZ ;  /* 0x0000000000287805 */ /* 0x000fe2000001ff00 */
[----:B------:R-:W-:Y:S01]  /*10c0*/  HFMA2 R45, -RZ, RZ, 0, 0 ;  /* 0x00000000ff2d7431 */ /* 0x000fe200000001ff */
[----:B------:R-:W-:-:S03]  /*10d0*/  MOV R48, RZ ;  /* 0x000000ff00307202 */ /* 0x000fc60000000f00 */
[----:B------:R-:W0:Y:S08]  /*10e0*/  @P0 LDC R44, c[0x0][0x40c] ;  /* 0x00010300ff2c0b82 */ /* 0x000e300000000800 */
[----:B-1----:R-:W1:Y:S01]  /*10f0*/  @P0 LDC R34, c[0x0][0x40c] ;  /* 0x00010300ff220b82 */ /* 0x002e620000000800 */
[--C-:B---3--:R-:W-:Y:S02]  /*1100*/  @P0 HADD2.F32 R32, -RZ, R6.reuse.H0_H0 ;  /* 0x20000006ff200230 */ /* 0x108fe40000004100 */
[----:B------:R-:W-:-:S02]  /*1110*/  @P0 HADD2.F32 R33, -RZ, R6.H1_H1 ;  /* 0x30000006ff210230 */ /* 0x000fc40000004100 */
[--C-:B------:R-:W-:Y:S02]  /*1120*/  @P0 HADD2.F32 R35, -RZ, R7.reuse.H0_H0 ;  /* 0x20000007ff230230 */ /* 0x100fe40000004100 */
[----:B------:R-:W-:Y:S01]  /*1130*/  @P0 FMUL.FTZ R37, R32, R37 ;  /* 0x0000002520250220 */ /* 0x000fe20000410000 */
[----:B------:R-:W-:Y:S02]  /*1140*/  @P0 HADD2.F32 R38, -RZ, R7.H1_H1 ;  /* 0x30000007ff260230 */ /* 0x000fe40000004100 */
[----:B--2---:R-:W-:Y:S01]  /*1150*/  @P0 FMUL.FTZ R36, R33, R36 ;  /* 0x0000002421240220 */ /* 0x004fe20000410000 */
[----:B------:R-:W2:Y:S01]  /*1160*/  @P0 LDC R32, c[0x0][0x40c] ;  /* 0x00010300ff200b82 */ /* 0x000ea20000000800 */
[----:B------:R-:W-:Y:S01]  /*1170*/  @P0 FMUL.FTZ R40, R24, R37 ;  /* 0x0000002518280220 */ /* 0x000fe20000410000 */
[----:B----4-:R-:W-:Y:S02]  /*1180*/  @P0 HADD2.F32 R39, -RZ, R4.H0_H0 ;  /* 0x20000004ff270230 */ /* 0x010fe40000004100 */
[----:B------:R-:W-:Y:S01]  /*1190*/  @P0 FMUL.FTZ R41, R25, R36 ;  /* 0x0000002419290220 */ /* 0x000fe20000410000 */
[----:B0-----:R-:W-:Y:S01]  /*11a0*/  @P0 FMUL.FTZ R35, R35, R42 ;  /* 0x0000002a23230220 */ /* 0x001fe20000410000 */
[----:B------:R-:W-:Y:S01]  /*11b0*/  @P0 FMUL.FTZ R38, R38, R43 ;  /* 0x0000002b26260220 */ /* 0x000fe20000410000 */
[----:B------:R-:W-:Y:S01]  /*11c0*/  CS2R R42, SRZ ;  /* 0x00000000002a7805 */ /* 0x000fe2000001ff00 */
[----:B------:R-:W-:Y:S01]  /*11d0*/  @P0 FMUL.FTZ R39, R39, R44 ;  /* 0x0000002c27270220 */ /* 0x000fe20000410000 */
[----:B------:R-:W0:Y:S01]  /*11e0*/  @P0 LDC R33, c[0x0][0x40c] ;  /* 0x00010300ff210b82 */ /* 0x000e220000000800 */
[----:B------:R-:W-:-:S02]  /*11f0*/  IMAD R44, R3, UR11, RZ ;  /* 0x0000000b032c7c24 */ /* 0x000fc4000f8e02ff */
[----:B------:R-:W-:Y:S01]  /*1200*/  @P0 FMUL.FTZ R42, R26, R35 ;  /* 0x000000231a2a0220 */ /* 0x000fe20000410000 */
[----:B------:R-:W-:Y:S01]  /*1210*/  @P0 FMUL.FTZ R43, R27, R38 ;  /* 0x000000261b2b0220 */ /* 0x000fe20000410000 */
[----:B------:R-:W-:Y:S01]  /*1220*/  @P0 FMUL.FTZ R45, R28, R39 ;  /* 0x000000271c2d0220 */ /* 0x000fe20000410000 */
[----:B------:R-:W-:Y:S01]  /*1230*/  @P0 HADD2.F32 R35, -RZ, R4.H1_H1 ;  /* 0x30000004ff230230 */ /* 0x000fe20000004100 */
[----:B------:R-:W-:Y:S01]  /*1240*/  SHF.R.S32.HI R47, RZ, 0x1f, R44 ;  /* 0x0000001fff2f7819 */ /* 0x000fe2000001142c */
[--C-:B------:R-:W-:Y:S01]  /*1250*/  @P0 HADD2.F32 R38, -RZ, R5.reuse.H0_H0 ;  /* 0x20000005ff260230 */ /* 0x100fe20000004100 */
[----:B------:R-:W3:Y:S01]  /*1260*/  LDC.64 R36, c[0x0][0x3a8] ;  /* 0x0000ea00ff247b82 */ /* 0x000ee20000000a00 */
[----:B------:R-:W-:Y:S01]  /*1270*/  @P0 HADD2.F32 R39, -RZ, R5.H1_H1 ;  /* 0x30000005ff270230 */ /* 0x000fe20000004100 */
[----:B------:R-:W-:Y:S01]  /*1280*/  LEA.HI R51, R47, R44, RZ, 0x3 ;  /* 0x0000002c2f337211 */ /* 0x000fe200078f18ff */
[----:B-1----:R-:W-:Y:S01]  /*1290*/  @P0 FMUL.FTZ R34, R35, R34 ;  /* 0x0000002223220220 */ /* 0x002fe20000410000 */
[----:B------:R-:W-:-:S02]  /*12a0*/  CS2R R46, SRZ ;  /* 0x00000000002e7805 */ /* 0x000fc4000001ff00 */
[----:B------:R-:W-:Y:S01]  /*12b0*/  LEA.HI.SX32 R51, R51, R0, 0x1d ;  /* 0x0000000033337211 */ /* 0x000fe200078feaff */
[----:B------:R-:W-:Y:S01]  /*12c0*/  @P0 FMUL.FTZ R46, R29, R34 ;  /* 0x000000221d2e0220 */ /* 0x000fe20000410000 */
[----:B--2---:R-:W-:-:S04]  /*12d0*/  @P0 FMUL.FTZ R32, R39, R32 ;  /* 0x0000002027200220 */ /* 0x004fc80000410000 */
[----:B------:R-:W-:Y:S01]  /*12e0*/  @P0 FMUL.FTZ R48, R31, R32 ;  /* 0x000000201f300220 */ /* 0x000fe20000410000 */
[----:B------:R-:W-:Y:S02]  /*12f0*/  F2FP.F16.F32.PACK_AB R32, R41, R40 ;  /* 0x000000282920723e */ /* 0x000fe400000000ff */
[----:B------:R-:W-:Y:S01]  /*1300*/  F2FP.F16.F32.PACK_AB R34, R46, R45 ;  /* 0x0000002d2e22723e */ /* 0x000fe200000000ff */
[----:B0-----:R-:W-:-:S04]  /*1310*/  @P0 FMUL.FTZ R33, R38, R33 ;  /* 0x0000002126210220 */ /* 0x001fc80000410000 */
[----:B------:R-:W-:Y:S01]  /*1320*/  @P0 FMUL.FTZ R47, R30, R33 ;  /* 0x000000211e2f0220 */ /* 0x000fe20000410000 */
[----:B------:R-:W-:Y:S01]  /*1330*/  F2FP.F16.F32.PACK_AB R33, R43, R42 ;  /* 0x0000002a2b21723e */ /* 0x000fe200000000ff */
[----:B---3--:R-:W-:-:S03]  /*1340*/  IMAD.WIDE.U32 R36, R51, 0x10, R36 ;  /* 0x0000001033247825 */ /* 0x008fc600078e0024 */
[----:B------:R-:W-:-:S05]  /*1350*/  F2FP.F16.F32.PACK_AB R35, R48, R47 ;  /* 0x0000002f3023723e */ /* 0x000fca00000000ff */
[----:B------:R0:W-:Y:S02]  /*1360*/  STG.E.128 desc[UR6][R36.64], R32 ;  /* 0x0000002024007986 */ /* 0x0001e4000c101d06 */
.L_x_4336:
[----:B------:R-:W-:Y:S05]  /*1370*/  BSYNC.RECONVERGENT B0 ;  /* 0x0000000000007941 */ /* 0x000fea0003800200 */
.L_x_4335:
        /* <DEDUP_REMOVED lines=54> */
.L_x_4363:
        /* <DEDUP_REMOVED lines=17> */
[----:B0-----:R-:W-:Y:S02]  /*17f0*/  FSEL R50, R51, RZ, !P2 ;  /* 0x000000ff33327208 */ /* 0x001fe40005000000 */
        /* <DEDUP_REMOVED lines=17> */
[----:B------:R-:W-:Y:S01]  /*1910*/  IMAD R49, R49, UR11, RZ ;  /* 0x0000000b31317c24 */ /* 0x000fe2000f8e02ff */
[----:B------:R-:W0:Y:S01]  /*1920*/  LDC.64 R36, c[0x0][0x428] ;  /* 0x00010a00ff247b82 */ /* 0x000e220000000a00 */
[----:B------:R-:W-:Y:S01]  /*1930*/  FFMA.FTZ R34, R20, R35, R12 ;  /* 0x0000002314227223 */ /* 0x000fe2000001000c */
[----:B------:R-:W-:Y:S01]  /*1940*/  FFMA.FTZ R35, R22, R51, R14 ;  /* 0x0000003316237223 */ /* 0x000fe2000001000e */
[----:B------:R-:W-:Y:S01]  /*1950*/  FFMA.FTZ R51, R21, R44, R13 ;  /* 0x0000002c15337223 */ /* 0x000fe2000001000d */
[----:B------:R-:W-:Y:S01]  /*1960*/  SHF.R.S32.HI R44, RZ, 0x1f, R49 ;  /* 0x0000001fff2c7819 */ /* 0x000fe20000011431 */
[----:B------:R-:W-:Y:S01]  /*1970*/  FFMA.FTZ R50, R23, R50, R15 ;  /* 0x0000003217327223 */ /* 0x000fe2000001000f */
[----:B------:R-:W-:-:S02]  /*1980*/  FFMA.FTZ R38, R19, R38, R11 ;  /* 0x0000002613267223 */ /* 0x000fc4000001000b */
[----:B------:R-:W-:Y:S01]  /*1990*/  LEA.HI R49, R44, R49, RZ, 0x3 ;  /* 0x000000312c317211 */ /* 0x000fe200078f18ff */
[----:B------:R-:W-:Y:S01]  /*19a0*/  FFMA.FTZ R44, R16, R33, R8 ;  /* 0x00000021102c7223 */ /* 0x000fe20000010008 */
[----:B------:R-:W-:Y:S01]  /*19b0*/  FFMA.FTZ R33, R18, R39, R10 ;  /* 0x0000002712217223 */ /* 0x000fe2000001000a */
[----:B------:R-:W-:Y:S01]  /*19c0*/  FFMA.FTZ R39, R17, R32, R9 ;  /* 0x0000002011277223 */ /* 0x000fe20000010009 */
[----:B------:R-:W-:Y:S02]  /*19d0*/  LEA.HI.SX32 R49, R49, R0, 0x1d ;  /* 0x0000000031317211 */ /* 0x000fe400078feaff */
[----:B------:R-:W-:Y:S02]  /*19e0*/  F2FP.F16.F32.PACK_AB R35, R50, R35 ;  /* 0x000000233223723e */ /* 0x000fe400000000ff */
[----:B------:R-:W-:Y:S02]  /*19f0*/  F2FP.F16.F32.PACK_AB R34, R51, R34 ;  /* 0x000000223322723e */ /* 0x000fe400000000ff */
[----:B------:R-:W-:-:S02]  /*1a00*/  F2FP.F16.F32.PACK_AB R33, R38, R33 ;  /* 0x000000212621723e */ /* 0x000fc400000000ff */
[----:B------:R-:W-:Y:S01]  /*1a10*/  F2FP.F16.F32.PACK_AB R32, R39, R44 ;  /* 0x0000002c2720723e */ /* 0x000fe200000000ff */
[----:B0-----:R-:W-:-:S05]  /*1a20*/  IMAD.WIDE.U32 R36, R49, 0x10, R36 ;  /* 0x0000001031247825 */ /* 0x001fca00078e0024 */
[----:B------:R2:W-:Y:S02]  /*1a30*/  STG.E.128 desc[UR6][R36.64], R32 ;  /* 0x0000002024007986 */ /* 0x0005e4000c101d06 */
.L_x_4339:
[----:B------:R-:W-:Y:S05]  /*1a40*/  BSYNC.RECONVERGENT B0 ;  /* 0x0000000000007941 */ /* 0x000fea0003800200 */
.L_x_4338:
[----:B-12---:R-:W1:Y:S02]  /*1a50*/  LDC.64 R32, c[0x0][0x380] ;  /* 0x0000e000ff207b82 */ /* 0x006e640000000a00 */
[----:B-1----:R-:W-:-:S04]  /*1a60*/  LEA R3, R32, R3, 0x2 ;  /* 0x0000000320037211 */ /* 0x002fc800078e10ff */
[----:B------:R-:W-:-:S13]  /*1a70*/  ISETP.GE.AND P0, PT, R3, R33, PT ;  /* 0x000000210300720c */ /* 0x000fda0003f06270 */
[----:B------:R-:W-:Y:S05]  /*1a80*/  @!P0 BRA `(.L_x_4328) ;  /* 0xfffffff4001c8947 */ /* 0x000fea000383ffff */
[----:B------:R-:W-:Y:S05]  /*1a90*/  EXIT ;  /* 0x000000000000794d */ /* 0x000fea0003800000 */
.L_x_4331:
[----:B------:R-:W-:Y:S01]  /*1aa0*/  HFMA2 R38, -RZ, RZ, 0, 5.9604644775390625e-08 ;  /* 0x00000001ff267431 */ /* 0x000fe200000001ff */
[----:B------:R-:W-:Y:S01]  /*1ab0*/  BSSY B0, `(.L_x_4340) ;  /* 0x0000006000007945 */ /* 0x000fe20003800000 */
[----:B------:R-:W-:Y:S02]  /*1ac0*/  MOV R37, 0x1f ;  /* 0x0000001f00257802 */ /* 0x000fe40000000f00 */
[----:B------:R-:W-:-:S07]  /*1ad0*/  MOV R36, 0xffffffff ;  /* 0xffffffff00247802 */ /* 0x000fce0000000f00 */
[----:B-----5:R-:W-:Y:S05]  /*1ae0*/  WARPSYNC.COLLECTIVE R36, `(.L_x_4341) ;  /* 0x0000000024087348 */ /* 0x020fea0003c00000 */
[----:B------:R0:W1:Y:S02]  /*1af0*/  SHFL.BFLY P0, R44, R39, R38, R37 ;  /* 0x0c000026272c7389 */ /* 0x0000640000000025 */
[----:B01---5:R-:W-:Y:S05]  /*1b00*/  ENDCOLLECTIVE ;  /* 0x000000000000791b */ /* 0x023fea0003800000 */
.L_x_4341:
[----:B------:R-:W-:Y:S05]  /*1b10*/  BSYNC B0 ;  /* 0x0000000000007941 */ /* 0x000fea0003800000 */
.L_x_4340:
        /* <DEDUP_REMOVED lines=8> */
.L_x_4342:
[----:B------:R-:W-:Y:S02]  /*1ba0*/  HFMA2 R38, -RZ, RZ, 0, 2.384185791015625e-07 ;  /* 0x00000004ff267431 */ /* 0x000fe400000001ff */
[----:B------:R-:W-:-:S05]  /*1bb0*/  FADD.FTZ R49, R39, R44 ;  /* 0x0000002c27317221 */ /* 0x000fca0000010000 */
[----:B------:R-:W-:-:S07]  /*1bc0*/  MOV R39, R49 ;  /* 0x0000003100277202 */ /* 0x000fce0000000f00 */
[----:B------:R-:W-:Y:S05]  /*1bd0*/  WARPSYNC.COLLECTIVE R36, `(.L_x_4343) ;  /* 0x0000000024087348 */ /* 0x000fea0003c00000 */
[----:B------:R0:W1:Y:S02]  /*1be0*/  SHFL.BFLY P0, R44, R39, R38, R37 ;  /* 0x0c000026272c7389 */ /* 0x0000640000000025 */
[----:B01----:R-:W-:Y:S05]  /*1bf0*/  ENDCOLLECTIVE ;  /* 0x000000000000791b */ /* 0x003fea0003800000 */
.L_x_4343:
[----:B------:R-:W-:Y:S02]  /*1c00*/  HFMA2 R38, -RZ, RZ, 0, 4.76837158203125e-07 ;  /* 0x00000008ff267431 */ /* 0x000fe400000001ff */
[----:B------:R-:W-:-:S05]  /*1c10*/  FADD.FTZ R50, R49, R44 ;  /* 0x0000002c31327221 */ /* 0x000fca0000010000 */
[----:B------:R-:W-:-:S07]  /*1c20*/  MOV R39, R50 ;  /* 0x0000003200277202 */ /* 0x000fce0000000f00 */
[----:B------:R-:W-:Y:S05]  /*1c30*/  WARPSYNC.COLLECTIVE R36, `(.L_x_4344) ;  /* 0x0000000024087348 */ /* 0x000fea0003c00000 */
[----:B------:R0:W1:Y:S02]  /*1c40*/  SHFL.BFLY P0, R44, R39, R38, R37 ;  /* 0x0c000026272c7389 */ /* 0x0000640000000025 */
[----:B01----:R-:W-:Y:S05]  /*1c50*/  ENDCOLLECTIVE ;  /* 0x000000000000791b */ /* 0x003fea0003800000 */
.L_x_4344:
[----:B------:R-:W-:Y:S02]  /*1c60*/  HFMA2 R38, -RZ, RZ, 0, 9.5367431640625e-07 ;  /* 0x00000010ff267431 */ /* 0x000fe400000001ff */
[----:B------:R-:W-:-:S05]  /*1c70*/  FADD.FTZ R51, R50, R44 ;  /* 0x0000002c32337221 */ /* 0x000fca0000010000 */
[----:B------:R-:W-:-:S07]  /*1c80*/  MOV R39, R51 ;  /* 0x0000003300277202 */ /* 0x000fce0000000f00 */
[----:B------:R-:W-:Y:S05]  /*1c90*/  WARPSYNC.COLLECTIVE R36, `(.L_x_4345) ;  /* 0x0000000024087348 */ /* 0x000fea0003c00000 */
[----:B------:R0:W1:Y:S02]  /*1ca0*/  SHFL.BFLY P0, R44, R39, R38, R37 ;  /* 0x0c000026272c7389 */ /* 0x0000640000000025 */
[----:B01----:R-:W-:Y:S05]  /*1cb0*/  ENDCOLLECTIVE ;  /* 0x000000000000791b */ /* 0x003fea0003800000 */
.L_x_4345:
        /* <DEDUP_REMOVED lines=25> */
.L_x_4346:
[----:B------:R-:W-:Y:S02]  /*1e50*/  HFMA2 R38, -RZ, RZ, 0, 1.1920928955078125e-07 ;  /* 0x00000002ff267431 */ /* 0x000fe400000001ff */
[----:B------:R-:W-:-:S05]  /*1e60*/  FADD.FTZ R49, R39, R44 ;  /* 0x0000002c27317221 */ /* 0x000fca0000010000 */
[----:B------:R-:W-:-:S07]  /*1e70*/  MOV R39, R49 ;  /* 0x0000003100277202 */ /* 0x000fce0000000f00 */
[----:B------:R-:W-:Y:S05]  /*1e80*/  WARPSYNC.COLLECTIVE R36, `(.L_x_4347) ;  /* 0x0000000024087348 */ /* 0x000fea0003c00000 */
[----:B------:R0:W1:Y:S02]  /*1e90*/  SHFL.BFLY P0, R44, R39, R38, R37 ;  /* 0x0c000026272c7389 */ /* 0x0000640000000025 */
[----:B01----:R-:W-:Y:S05]  /*1ea0*/  ENDCOLLECTIVE ;  /* 0x000000000000791b */ /* 0x003fea0003800000 */
.L_x_4347:
[----:B------:R-:W-:Y:S02]  /*1eb0*/  HFMA2 R38, -RZ, RZ, 0, 2.384185791015625e-07 ;  /* 0x00000004ff267431 */ /* 0x000fe400000001ff */
[----:B------:R-:W-:-:S05]  /*1ec0*/  FADD.FTZ R50, R49, R44 ;  /* 0x0000002c31327221 */ /* 0x000fca0000010000 */
[----:B------:R-:W-:-:S07]  /*1ed0*/  MOV R39, R50 ;  /* 0x0000003200277202 */ /* 0x000fce0000000f00 */
[----:B------:R-:W-:Y:S05]  /*1ee0*/  WARPSYNC.COLLECTIVE R36, `(.L_x_4348) ;  /* 0x0000000024087348 */ /* 0x000fea0003c00000 */
[----:B------:R0:W1:Y:S02]  /*1ef0*/  SHFL.BFLY P0, R44, R39, R38, R37 ;  /* 0x0c000026272c7389 */ /* 0x0000640000000025 */
[----:B01----:R-:W-:Y:S05]  /*1f00*/  ENDCOLLECTIVE ;  /* 0x000000000000791b */ /* 0x003fea0003800000 */
.L_x_4348:
[----:B------:R-:W-:Y:S02]  /*1f10*/  HFMA2 R38, -RZ, RZ, 0, 4.76837158203125e-07 ;  /* 0x00000008ff267431 */ /* 0x000fe400000001ff */
[----:B------:R-:W-:-:S05]  /*1f20*/  FADD.FTZ R51, R50, R44 ;  /* 0x0000002c32337221 */ /* 0x000fca0000010000 */
[----:B------:R-:W-:-:S07]  /*1f30*/  MOV R39, R51 ;  /* 0x0000003300277202 */ /* 0x000fce0000000f00 */
[----:B------:R-:W-:Y:S05]  /*1f40*/  WARPSYNC.COLLECTIVE R36, `(.L_x_4349) ;  /* 0x0000000024087348 */ /* 0x000fea0003c00000 */
[----:B------:R0:W1:Y:S02]  /*1f50*/  SHFL.BFLY P0, R44, R39, R38, R37 ;  /* 0x0c000026272c7389 */ /* 0x0000640000000025 */
[----:B01----:R-:W-:Y:S05]  /*1f60*/  ENDCOLLECTIVE ;  /* 0x000000000000791b */ /* 0x003fea0003800000 */
.L_x_4349:
[----:B------:R-:W-:Y:S02]  /*1f70*/  HFMA2 R38, -RZ, RZ, 0, 9.5367431640625e-07 ;  /* 0x00000010ff267431 */ /* 0x000fe400000001ff */
[----:B------:R-:W-:-:S05]  /*1f80*/  FADD.FTZ R52, R51, R44 ;  /* 0x0000002c33347221 */ /* 0x000fca0000010000 */
[----:B------:R-:W-:-:S07]  /*1f90*/  MOV R39, R52 ;  /* 0x0000003400277202 */ /* 0x000fce0000000f00 */
[----:B------:R-:W-:Y:S05]  /*1fa0*/  WARPSYNC.COLLECTIVE R36, `(.L_x_4350) ;  /* 0x0000000024087348 */ /* 0x000fea0003c00000 */
[----:B------:R0:W1:Y:S02]  /*1fb0*/  SHFL.BFLY P0, R44, R39, R38, R37 ;  /* 0x0c000026272c7389 */ /* 0x0000640000000025 */
[----:B01----:R-:W-:Y:S05]  /*1fc0*/  ENDCOLLECTIVE ;  /* 0x000000000000791b */ /* 0x003fea0003800000 */
.L_x_4350:
[----:B------:R-:W-:Y:S05]  /*1fd0*/  BRA `(.L_x_4351) ;  /* 0xffffffe800d87947 */ /* 0x000fea000383ffff */
.L_x_4337:
[----:B------:R-:W-:Y:S01]  /*1fe0*/  HFMA2 R37, -RZ, RZ, 0, 1.847743988037109375e-06 ;  /* 0x0000001fff257431 */ /* 0x000fe200000001ff */
[----:B------:R-:W-:Y:S01]  /*1ff0*/  BSSY B0, `(.L_x_4352) ;  /* 0x0000006000007945 */ /* 0x000fe20003800000 */
[----:B------:R-:W-:Y:S02]  /*2000*/  MOV R38, 0x1 ;  /* 0x0000000100267802 */ /* 0x000fe40000000f00 */
[----:B------:R-:W-:-:S07]  /*2010*/  MOV R36, 0xffffffff ;  /* 0xffffffff00247802 */ /* 0x000fce0000000f00 */
[----:B-----5:R-:W-:Y:S05]  /*2020*/  WARPSYNC.COLLECTIVE R36, `(.L_x_4353) ;  /* 0x0000000024087348 */ /* 0x020fea0003c00000 */
[----:B------:R0:W1:Y:S02]  /*2030*/  SHFL.BFLY P0, R44, R39, R38, R37 ;  /* 0x0c000026272c7389 */ /* 0x0000640000000025 */
[----:B01---5:R-:W-:Y:S05]  /*2040*/  ENDCOLLECTIVE ;  /* 0x000000000000791b */ /* 0x023fea0003800000 */
.L_x_4353:
[----:B------:R-:W-:Y:S05]  /*2050*/  BSYNC B0 ;  /* 0x0000000000007941 */ /* 0x000fea0003800000 */
.L_x_4352:
        /* <DEDUP_REMOVED lines=8> */
.L_x_4354:
[----:B------:R-:W-:Y:S02]  /*20e0*/  HFMA2 R38, -RZ, RZ, 0, 2.384185791015625e-07 ;  /* 0x00000004ff267431 */ /* 0x000fe400000001ff */
[----:B------:R-:W-:-:S05]  /*20f0*/  FADD.FTZ R34, R39, R44 ;  /* 0x0000002c27227221 */ /* 0x000fca0000010000 */
[----:B------:R-:W-:-:S07]  /*2100*/  MOV R39, R34 ;  /* 0x0000002200277202 */ /* 0x000fce0000000f00 */
[----:B------:R-:W-:Y:S05]  /*2110*/  WARPSYNC.COLLECTIVE R36, `(.L_x_4355) ;  /* 0x0000000024087348 */ /* 0x000fea0003c00000 */
[----:B------:R0:W1:Y:S02]  /*2120*/  SHFL.BFLY P0, R44, R39, R38, R37 ;  /* 0x0c000026272c7389 */ /* 0x0000640000000025 */
[----:B01----:R-:W-:Y:S05]  /*2130*/  ENDCOLLECTIVE ;  /* 0x000000000000791b */ /* 0x003fea0003800000 */
.L_x_4355:
[----:B------:R-:W-:Y:S02]  /*2140*/  HFMA2 R38, -RZ, RZ, 0, 4.76837158203125e-07 ;  /* 0x00000008ff267431 */ /* 0x000fe400000001ff */
[----:B------:R-:W-:-:S05]  /*2150*/  FADD.FTZ R35, R34, R44 ;  /* 0x0000002c22237221 */ /* 0x000fca0000010000 */
[----:B------:R-:W-:-:S07]  /*2160*/  MOV R39, R35 ;  /* 0x0000002300277202 */ /* 0x000fce0000000f00 */
[----:B------:R-:W-:Y:S05]  /*2170*/  WARPSYNC.COLLECTIVE R36, `(.L_x_4356) ;  /* 0x0000000024087348 */ /* 0x000fea0003c00000 */
[----:B------:R0:W1:Y:S02]  /*2180*/  SHFL.BFLY P0, R44, R39, R38, R37 ;  /* 0x0c000026272c7389 */ /* 0x0000640000000025 */
[----:B01----:R-:W-:Y:S05]  /*2190*/  ENDCOLLECTIVE ;  /* 0x000000000000791b */ /* 0x003fea0003800000 */
.L_x_4356:
[----:B------:R-:W-:Y:S02]  /*21a0*/  HFMA2 R38, -RZ, RZ, 0, 9.5367431640625e-07 ;  /* 0x00000010ff267431 */ /* 0x000fe400000001ff */
[----:B------:R-:W-:-:S05]  /*21b0*/  FADD.FTZ R50, R35, R44 ;  /* 0x0000002c23327221 */ /* 0x000fca0000010000 */
[----:B------:R-:W-:-:S07]  /*21c0*/  MOV R39, R50 ;  /* 0x0000003200277202 */ /* 0x000fce0000000f00 */
[----:B------:R-:W-:Y:S05]  /*21d0*/  WARPSYNC.COLLECTIVE R36, `(.L_x_4357) ;  /* 0x0000000024087348 */ /* 0x000fea0003c00000 */
[----:B------:R0:W1:Y:S02]  /*21e0*/  SHFL.BFLY P0, R44, R39, R38, R37 ;  /* 0x0c000026272c7389 */ /* 0x0000640000000025 */
[----:B01----:R-:W-:Y:S05]  /*21f0*/  ENDCOLLECTIVE ;  /* 0x000000000000791b */ /* 0x003fea0003800000 */
.L_x_4357:
        /* <DEDUP_REMOVED lines=23> */
.L_x_4358:
[----:B------:R-:W-:Y:S02]  /*2370*/  HFMA2 R38, -RZ, RZ, 0, 1.1920928955078125e-07 ;  /* 0x00000002ff267431 */ /* 0x000fe400000001ff */
[----:B------:R-:W-:-:S05]  /*2380*/  FADD.FTZ R32, R39, R44 ;  /* 0x0000002c27207221 */ /* 0x000fca0000010000 */
[----:B------:R-:W-:-:S07]  /*2390*/  MOV R39, R32 ;  /* 0x0000002000277202 */ /* 0x000fce0000000f00 */
[----:B------:R-:W-:Y:S05]  /*23a0*/  WARPSYNC.COLLECTIVE R36, `(.L_x_4359) ;  /* 0x0000000024087348 */ /* 0x000fea0003c00000 */
[----:B------:R0:W1:Y:S02]  /*23b0*/  SHFL.BFLY P0, R44, R39, R38, R37 ;  /* 0x0c000026272c7389 */ /* 0x0000640000000025 */
[----:B01----:R-:W-:Y:S05]  /*23c0*/  ENDCOLLECTIVE ;  /* 0x000000000000791b */ /* 0x003fea0003800000 */
.L_x_4359:
[----:B------:R-:W-:Y:S02]  /*23d0*/  HFMA2 R38, -RZ, RZ, 0, 2.384185791015625e-07 ;  /* 0x00000004ff267431 */ /* 0x000fe400000001ff */
[----:B------:R-:W-:-:S05]  /*23e0*/  FADD.FTZ R34, R32, R44 ;  /* 0x0000002c20227221 */ /* 0x000fca0000010000 */
[----:B------:R-:W-:-:S07]  /*23f0*/  MOV R39, R34 ;  /* 0x0000002200277202 */ /* 0x000fce0000000f00 */
[----:B------:R-:W-:Y:S05]  /*2400*/  WARPSYNC.COLLECTIVE R36, `(.L_x_4360) ;  /* 0x0000000024087348 */ /* 0x000fea0003c00000 */
[----:B------:R0:W1:Y:S02]  /*2410*/  SHFL.BFLY P0, R44, R39, R38, R37 ;  /* 0x0c000026272c7389 */ /* 0x0000640000000025 */
[----:B01----:R-:W-:Y:S05]  /*2420*/  ENDCOLLECTIVE ;  /* 0x000000000000791b */ /* 0x003fea0003800000 */
.L_x_4360:
[----:B------:R-:W-:Y:S02]  /*2430*/  HFMA2 R38, -RZ, RZ, 0, 4.76837158203125e-07 ;  /* 0x00000008ff267431 */ /* 0x000fe400000001ff */
[----:B------:R-:W-:-:S05]  /*2440*/  FADD.FTZ R35, R34, R44 ;  /* 0x0000002c22237221 */ /* 0x000fca0000010000 */
[----:B------:R-:W-:-:S07]  /*2450*/  MOV R39, R35 ;  /* 0x0000002300277202 */ /* 0x000fce0000000f00 */
[----:B------:R-:W-:Y:S05]  /*2460*/  WARPSYNC.COLLECTIVE R36, `(.L_x_4361) ;  /* 0x0000000024087348 */ /* 0x000fea0003c00000 */
[----:B------:R0:W1:Y:S02]  /*2470*/  SHFL.BFLY P0, R44, R39, R38, R37 ;  /* 0x0c000026272c7389 */ /* 0x0000640000000025 */
[----:B01----:R-:W-:Y:S05]  /*2480*/  ENDCOLLECTIVE ;  /* 0x000000000000791b */ /* 0x003fea0003800000 */
.L_x_4361:
[----:B------:R-:W-:Y:S02]  /*2490*/  HFMA2 R38, -RZ, RZ, 0, 9.5367431640625e-07 ;  /* 0x00000010ff267431 */ /* 0x000fe400000001ff */
[----:B------:R-:W-:-:S05]  /*24a0*/  FADD.FTZ R50, R35, R44 ;  /* 0x0000002c23327221 */ /* 0x000fca0000010000 */
[----:B------:R-:W-:-:S07]  /*24b0*/  MOV R39, R50 ;  /* 0x0000003200277202 */ /* 0x000fce0000000f00 */
[----:B------:R-:W-:Y:S05]  /*24c0*/  WARPSYNC.COLLECTIVE R36, `(.L_x_4362) ;  /* 0x0000000024087348 */ /* 0x000fea0003c00000 */
[----:B------:R0:W1:Y:S02]  /*24d0*/  SHFL.BFLY P0, R44, R39, R38, R37 ;  /* 0x0c000026272c7389 */ /* 0x0000640000000025 */
[----:B01----:R-:W-:Y:S05]  /*24e0*/  ENDCOLLECTIVE ;  /* 0x000000000000791b */ /* 0x003fea0003800000 */
.L_x_4362:
[----:B------:R-:W-:Y:S05]  /*24f0*/  BRA `(.L_x_4363) ;  /* 0xfffffff000787947 */ /* 0x000fea000383ffff */
.L_x_4364:
        /* <DEDUP_REMOVED lines=16> */
.L_x_9121:


//--------------------- .text._ZN10layer_norm13ln_fwd_kernelINS_13Kernel_traitsIf6__halfS2_S2_fjLj256ELj1ELj4ELj1ELj16ENS_18Kernel_traits_baseILj256EfS2_S2_S2_fjLj128EEEEELb0ELb1ELb1ELb1EEEvNS_9FwdParamsE --------------------------
	.section	.text._ZN10layer_norm13ln_fwd_kernelINS_13Kernel_traitsIf6__halfS2_S2_fjLj256ELj1ELj4ELj1ELj16ENS_18Kernel_traits_baseILj256EfS2_S2_S2_fjLj128EEEEELb0ELb1ELb1ELb1EEEvNS_9FwdParamsE,"ax",@progbits
	.align	128
        .global         _ZN10layer_norm13ln_fwd_kernelINS_13Kernel_traitsIf6__halfS2_S2_fjLj256ELj1ELj4ELj1ELj16ENS_18Kernel_traits_baseILj256EfS2_S2_S2_fjLj128EEEEELb0ELb1ELb1ELb1EEEvNS_9FwdParamsE
        .type           _ZN10layer_norm13ln_fwd_kernelINS_13Kernel_traitsIf6__halfS2_S2_fjLj256ELj1ELj4ELj1ELj16ENS_18Kernel_traits_baseILj256EfS2_S2_S2_fjLj128EEEEELb0ELb1ELb1ELb1EEEvNS_9FwdParamsE,@function
        .size           _ZN10layer_norm13ln_fwd_kernelINS_13Kernel_traitsIf6__halfS2_S2_fjLj256ELj1ELj4ELj1ELj16ENS_18Kernel_traits_baseILj256EfS2_S2_S2_fjLj128EEEEELb0ELb1ELb1ELb1EEEvNS_9FwdParamsE,(.L_x_9122 - _ZN10layer_norm13ln_fwd_kernelINS_13Kernel_traitsIf6__halfS2_S2_fjLj256ELj1ELj4ELj1ELj16ENS_18Kernel_traits_baseILj256EfS2_S2_S2_fjLj128EEEEELb0ELb1ELb1ELb1EEEvNS_9FwdParamsE)
        .other          _ZN10layer_norm13ln_fwd_kernelINS_13Kernel_traitsIf6__halfS2_S2_fjLj256ELj1ELj4ELj1ELj16ENS_18Kernel_traits_baseILj256EfS2_S2_S2_fjLj128EEEEELb0ELb1ELb1ELb1EEEvNS_9FwdParamsE,@"STO_CUDA_ENTRY STV_DEFAULT"
_ZN10layer_norm13ln_fwd_kernelINS_13Kernel_traitsIf6__halfS2_S2_fjLj256ELj1ELj4ELj1ELj16ENS_18Kernel_traits_baseILj256EfS2_S2_S2_fjLj128EEEEELb0ELb1ELb1ELb1EEEvNS_9FwdParamsE:
.text._ZN10layer_norm13ln_fwd_kernelINS_13Kernel_traitsIf6__halfS2_S2_fjLj256ELj1ELj4ELj1ELj16ENS_18Kernel_traits_baseILj256EfS2_S2_S2_fjLj128EEEEELb0ELb1ELb1ELb1EEEvNS_9FwdParamsE:
        /* <DEDUP_REMOVED lines=40> */
.L_x_4369:
[----:B0-----:R-:W0:Y:S08]  /*0280*/  LDC.64 R4, c[0x0][0x3f0] ;  /* 0x0000fc00ff047b82 */ /* 0x001e300000000a00 */
[----:B------:R-:W1:Y:S01]  /*0290*/  LDC R3, c[0x0][0x388] ;  /* 0x0000e200ff037b82 */ /* 0x000e620000000800 */
[----:B0-----:R-:W-:-:S06]  /*02a0*/  IMAD.WIDE R4, R2, 0x4, R4 ;  /* 0x0000000402047825 */ /* 0x001fcc00078e0204 */
[----:B------:R1:W2:Y:S02]  /*02b0*/  LDG.E R5, desc[UR6][R4.64] ;  /* 0x0000000604057981 */ /* 0x0002a4000c1e1900 */
[----:B-1----:R-:W-:Y:S01]  /*02c0*/  IMAD R4, R2, R3, RZ ;  /* 0x0000000302047224 */ /* 0x002fe200078e02ff */
        /* <DEDUP_REMOVED lines=10> */
[----:B------:R-:W-:Y:S02]  /*0370*/  @P0 LEA.HI.SX32 R38, R41, R0, 0x1d ;  /* 0x0000000029260211 */ /* 0x000fe400078feaff */
[----:B------:R-:W-:Y:S02]  /*0380*/  SHF.R.S32.HI R41, RZ, 0x1f, R4 ;  /* 0x0000001fff297819 */ /* 0x000fe40000011404 */
[----:B0-----:R-:W-:-:S02]  /*0390*/  @P0 LEA R40, P1, R38, R6, 0x4 ;  /* 0x0000000626280211 */ /* 0x001fc400078220ff */
[----:B------:R-:W-:Y:S02]  /*03a0*/  LEA.HI R47, R41, R4, RZ, 0x3 ;  /* 0x00000004292f7211 */ /* 0x000fe400078f18ff */
[----:B------:R-:W-:Y:S02]  /*03b0*/  @P0 LEA.HI.X R41, R38, R7, R39, 0x4, P1 ;  /* 0x0000000726290211 */ /* 0x000fe400008f2427 */
[----:B------:R-:W-:Y:S01]  /*03c0*/  LEA.HI.SX32 R47, R47, R0, 0x1d ;  /* 0x000000002f2f7211 */ /* 0x000fe200078feaff */
[----:B------:R-:W0:Y:S02]  /*03d0*/  LDC.64 R6, c[0x0][0x3f8] ;  /* 0x0000fe00ff067b82 */ /* 0x000e240000000a00 */
[----:B------:R3:W4:Y:S02]  /*03e0*/  @P0 LDG.E.128 R32, desc[UR6][R40.64] ;  /* 0x0000000628200981 */ /* 0x000724000c1e1d00 */
[----:B-1----:R-:W-:-:S06]  /*03f0*/  IMAD.WIDE.U32 R36, R47, 0x10, R36 ;  /* 0x000000102f247825 */ /* 0x002fcc00078e0024 */
[----:B------:R-:W2:Y:S01]  /*0400*/  LDG.E.128 R36, desc[UR6][R36.64] ;  /* 0x0000000624247981 */ /* 0x000ea2000c1e1d00 */
[----:B------:R-:W-:-:S13]  /*0410*/  ISETP.GT.AND P1, PT, R5, RZ, PT ;  /* 0x000000ff0500720c */ /* 0x000fda0003f24270 */
[----:B------:R-:W1:Y:S01]  /*0420*/  @P1 LDC R44, c[0x0][0x40c] ;  /* 0x00010300ff2c1b82 */ /* 0x000e620000000800 */
[----:B0-----:R-:W-:-:S05]  /*0430*/  IMAD.WIDE R6, R2, 0x4, R6 ;  /* 0x0000000402067825 */ /* 0x001fca00078e0206 */
[----:B-----5:R0:W5:Y:S01]  /*0440*/  LDG.E R4, desc[UR6][R6.64] ;  /* 0x0000000606047981 */ /* 0x020162000c1e1900 */
[----:B------:R-:W-:Y:S01]  /*0450*/  UMOV UR4, 0xffffffff ;  /* 0xffffffff00047882 */ /* 0x000fe20000000000 */
[----:B------:R-:W1:Y:S08]  /*0460*/  @P1 LDC R45, c[0x0][0x40c] ;  /* 0x00010300ff2d1b82 */ /* 0x000e700000000800 */
[----:B---3--:R-:W3:Y:S08]  /*0470*/  @P1 LDC R40, c[0x0][0x40c] ;  /* 0x00010300ff281b82 */ /* 0x008ef00000000800 */
[----:B------:R-:W3:Y:S08]  /*0480*/  @P1 LDC R41, c[0x0][0x40c] ;  /* 0x00010300ff291b82 */ /* 0x000ef00000000800 */
[----:B------:R-:W3:Y:S01]  /*0490*/  @P1 LDC R46, c[0x0][0x40c] ;  /* 0x00010300ff2e1b82 */ /* 0x000ee20000000800 */
[----:B----4-:R-:W-:-:S02]  /*04a0*/  @P0 HADD2.F32 R5, -RZ, R32.H0_H0 ;  /* 0x20000020ff050230 */ /* 0x010fc40000004100 */
[----:B------:R-:W-:Y:S02]  /*04b0*/  @P1 HADD2.F32 R43, -RZ, R32.H1_H1 ;  /* 0x30000020ff2b1230 */ /* 0x000fe40000004100 */
[--C-:B0-----:R-:W-:Y:S02]  /*04c0*/  @P1 HADD2.F32 R6, -RZ, R33.reuse.H0_H0 ;  /* 0x20000021ff061230 */ /* 0x101fe40000004100 */
[----:B--2---:R-:W-:Y:S01]  /*04d0*/  @P0 FMUL.FTZ R42, R5, R42 ;  /* 0x0000002a052a0220 */ /* 0x004fe20000410000 */
[----:B------:R-:W-:Y:S02]  /*04e0*/  @P1 HADD2.F32 R49, -RZ, R33.H1_H1 ;  /* 0x30000021ff311230 */ /* 0x000fe40000004100 */
[----:B-1----:R-:W-:Y:S01]  /*04f0*/  @P1 FMUL.FTZ R43, R43, R44 ;  /* 0x0000002c2b2b1220 */ /* 0x002fe20000410000 */
[----:B------:R-:W-:Y:S01]  /*0500*/  HADD2.F32 R5, -RZ, R36.H0_H0 ;  /* 0x20000024ff057230 */ /* 0x000fe20000004100 */
[----:B------:R-:W0:Y:S01]  /*0510*/  @P1 LDC R44, c[0x0][0x40c] ;  /* 0x00010300ff2c1b82 */ /* 0x000e220000000800 */
[----:B------:R-:W-:-:S02]  /*0520*/  HADD2.F32 R7, -RZ, R37.H0_H0 ;  /* 0x20000025ff077230 */ /* 0x000fc40000004100 */
[----:B---3--:R-:W-:Y:S01]  /*0530*/  @P1 FMUL.FTZ R49, R49, R40 ;  /* 0x0000002831311220 */ /* 0x008fe20000410000 */
[----:B------:R-:W-:Y:S02]  /*0540*/  HADD2.F32 R40, -RZ, R37.H1_H1 ;  /* 0x30000025ff287230 */ /* 0x000fe40000004100 */
[----:B------:R-:W-:Y:S01]  /*0550*/  @P0 FFMA.FTZ R5, R24, R42, R5 ;  /* 0x0000002a18050223 */ /* 0x000fe20000010005 */
[----:B------:R-:W-:Y:S01]  /*0560*/  @P1 FMUL.FTZ R42, R6, R45 ;  /* 0x0000002d062a1220 */ /* 0x000fe20000410000 */
[----:B------:R-:W-:Y:S01]  /*0570*/  HADD2.F32 R6, -RZ, R36.H1_H1 ;  /* 0x30000024ff067230 */ /* 0x000fe20000004100 */
[----:B------:R-:W1:Y:S02]  /*0580*/  @P1 LDC R45, c[0x0][0x40c] ;  /* 0x00010300ff2d1b82 */ /* 0x000e640000000800 */
[----:B------:R-:W-:Y:S01]  /*0590*/  @P1 FFMA.FTZ R7, R26, R42, R7 ;  /* 0x0000002a1a071223 */ /* 0x000fe20000010007 */
[--C-:B------:R-:W-:Y:S02]  /*05a0*/  @P1 HADD2.F32 R36, -RZ, R34.reuse.H0_H0 ;  /* 0x20000022ff241230 */ /* 0x100fe40000004100 */
[----:B------:R-:W-:Y:S01]  /*05b0*/  @P1 FFMA.FTZ R6, R25, R43, R6 ;  /* 0x0000002b19061223 */ /* 0x000fe20000010006 */
[----:B------:R-:W-:-:S02]  /*05c0*/  @P1 HADD2.F32 R48, -RZ, R34.H1_H1 ;  /* 0x30000022ff301230 */ /* 0x000fc40000004100 */
[----:B------:R-:W-:Y:S01]  /*05d0*/  @P1 FFMA.FTZ R40, R27, R49, R40 ;  /* 0x000000311b281223 */ /* 0x000fe20000010028 */
[--C-:B------:R-:W-:Y:S02]  /*05e0*/  @P1 HADD2.F32 R37, -RZ, R35.reuse.H0_H0 ;  /* 0x20000023ff251230 */ /* 0x100fe40000004100 */
[----:B------:R-:W-:Y:S01]  /*05f0*/  @P1 FMUL.FTZ R36, R36, R41 ;  /* 0x0000002924241220 */ /* 0x000fe20000410000 */
[----:B------:R-:W2:Y:S01]  /*0600*/  LDC.64 R42, c[0x0][0x3a8] ;  /* 0x0000ea00ff2a7b82 */ /* 0x000ea20000000a00 */
[----:B------:R-:W-:-:S05]  /*0610*/  @P1 HADD2.F32 R41, -RZ, R35.H1_H1 ;  /* 0x30000023ff291230 */ /* 0x000fca0000004100 */
[----:B------:R-:W-:Y:S01]  /*0620*/  @P1 FMUL.FTZ R49, R41, R46 ;  /* 0x0000002e29311220 */ /* 0x000fe20000410000 */
[--C-:B------:R-:W-:Y:S02]  /*0630*/  HADD2.F32 R41, -RZ, R38.reuse.H0_H0 ;  /* 0x20000026ff297230 */ /* 0x100fe40000004100 */
[----:B0-----:R-:W-:Y:S01]  /*0640*/  @P1 FMUL.FTZ R37, R37, R44 ;  /* 0x0000002c25251220 */ /* 0x001fe20000410000 */
[----:B------:R-:W-:Y:S02]  /*0650*/  HADD2.F32 R44, -RZ, R38.H1_H1 ;  /* 0x30000026ff2c7230 */ /* 0x000fe40000004100 */
[--C-:B------:R-:W-:Y:S02]  /*0660*/  HADD2.F32 R46, -RZ, R39.reuse.H1_H1 ;  /* 0x30000027ff2e7230 */ /* 0x100fe40000004100 */
[----:B------:R-:W-:Y:S01]  /*0670*/  @P1 FFMA.FTZ R41, R28, R36, R41 ;  /* 0x000000241c291223 */ /* 0x000fe20000010029 */
[----:B------:R-:W-:Y:S01]  /*0680*/  F2FP.F16.F32.PACK_AB R36, R6, R5 ;  /* 0x000000050624723e */ /* 0x000fe200000000ff */
[----:B-1----:R-:W-:Y:S01]  /*0690*/  @P1 FMUL.FTZ R48, R48, R45 ;  /* 0x0000002d30301220 */ /* 0x002fe20000410000 */
[----:B------:R-:W-:-:S02]  /*06a0*/  HADD2.F32 R45, -RZ, R39.H0_H0 ;  /* 0x20000027ff2d7230 */ /* 0x000fc40000004100 */
[----:B------:R-:W-:Y:S01]  /*06b0*/  @P1 FFMA.FTZ R46, R31, R49, R46 ;  /* 0x000000311f2e1223 */ /* 0x000fe2000001002e */
[----:B------:R-:W-:Y:S01]  /*06c0*/  FADD.FTZ R39, RZ, R5 ;  /* 0x00000005ff277221 */ /* 0x000fe20000010000 */
[----:B------:R-:W-:Y:S01]  /*06d0*/  @P1 FFMA.FTZ R44, R29, R48, R44 ;  /* 0x000000301d2c1223 */ /* 0x000fe2000001002c */
[----:B------:R-:W-:Y:S02]  /*06e0*/  @P1 FFMA.FTZ R45, R30, R37, R45 ;  /* 0x000000251e2d1223 */ /* 0x000fe4000001002d */
[----:B------:R-:W-:Y:S01]  /*06f0*/  FADD.FTZ R48, R39, R6 ;  /* 0x0000000627307221 */ /* 0x000fe20000010000 */
[----:B--2---:R-:W-:Y:S01]  /*0700*/  IMAD.WIDE.U32 R42, R47, 0x10, R42 ;  /* 0x000000102f2a7825 */ /* 0x004fe200078e002a */
[----:B------:R-:W-:Y:S02]  /*0710*/  F2FP.F16.F32.PACK_AB R37, R40, R7 ;  /* 0x000000072825723e */ /* 0x000fe400000000ff */
[----:B------:R-:W-:Y:S01]  /*0720*/  F2FP.F16.F32.PACK_AB R38, R44, R41 ;  /* 0x000000292c26723e */ /* 0x000fe200000000ff */
[----:B------:R-:W-:Y:S01]  /*0730*/  FADD.FTZ R47, R48, R7 ;  /* 0x00000007302f7221 */ /* 0x000fe20000010000 */
[----:B------:R-:W-:-:S02]  /*0740*/  F2FP.F16.F32.PACK_AB R39, R46, R45 ;  /* 0x0000002d2e27723e */ /* 0x000fc400000000ff */
        /* <DEDUP_REMOVED lines=45> */
.L_x_4384:
        /* <DEDUP_REMOVED lines=10> */
[----:B-1----:R-:W-:-:S04]  /*0ac0*/  @!P1 IMAD.WIDE R38, R2, 0x4, R38 ;  /* 0x0000000402269825 */ /* 0x002fc800078e0226 */
[----:B--2---:R-:W-:-:S05]  /*0ad0*/  @!P1 IMAD.WIDE R36, R2, 0x4, R36 ;  /* 0x0000000402249825 */ /* 0x004fca00078e0224 */
[----:B------:R1:W-:Y:S04]  /*0ae0*/  @!P1 STG.E desc[UR6][R36.64], R43 ;  /* 0x0000002b24009986 */ /* 0x0003e8000c101906 */
[----:B---3--:R1:W-:Y:S01]  /*0af0*/  @!P1 STG.E desc[UR6][R38.64], R47 ;  /* 0x0000002f26009986 */ /* 0x0083e2000c101906 */
[----:B-----5:R-:W-:-:S13]  /*0b00*/  ISETP.GE.AND P1, PT, R4, 0x1, PT ;  /* 0x000000010400780c */ /* 0x020fda0003f26270 */
[----:B-1----:R-:W-:Y:S05]  /*0b10*/  @!P1 BRA `(.L_x_4368) ;  /* 0x0000000000949947 */ /* 0x002fea0003800000 */
[----:B------:R-:W1:Y:S01]  /*0b20*/  LDC.64 R36, c[0x0][0x428] ;  /* 0x00010a00ff247b82 */ /* 0x000e620000000a00 */
        /* <DEDUP_REMOVED lines=36> */
.L_x_4368:
[----:B------:R-:W-:Y:S05]  /*0d70*/  BSYNC.RECONVERGENT B0 ;  /* 0x0000000000007941 */ /* 0x000fea0003800200 */
.L_x_4367:
[----:B-1----:R-:W1:Y:S02]  /*0d80*/  LDC.64 R4, c[0x0][0x380] ;  /* 0x0000e000ff047b82 */ /* 0x002e640000000a00 */
[----:B-1----:R-:W-:-:S04]  /*0d90*/  LEA R2, R4, R2, 0x2 ;  /* 0x0000000204027211 */ /* 0x002fc800078e10ff */
[----:B------:R-:W-:-:S13]  /*0da0*/  ISETP.GE.AND P0, PT, R2, R5, PT ;  /* 0x000000050200720c */ /* 0x000fda0003f06270 */
[----:B------:R-:W-:Y:S05]  /*0db0*/  @!P0 BRA `(.L_x_4369) ;  /* 0xfffffff400308947 */ /* 0x000fea000383ffff */
[----:B------:R-:W-:Y:S05]  /*0dc0*/  EXIT ;  /* 0x000000000000794d */ /* 0x000fea0003800000 */
.L_x_4365:
        /* <DEDUP_REMOVED lines=21> */
[----:B------:R-:W0:Y:S08]  /*0f20*/  @P0 LDC R45, c[0x0][0x40c] ;  /* 0x00010300ff2d0b82 */ /* 0x000e300000000800 */
[----:B------:R-:W0:Y:S01]  /*0f30*/  @P0 LDC R35, c[0x0][0x40c] ;  /* 0x00010300ff230b82 */ /* 0x000e220000000800 */
[----:B----4-:R-:W-:-:S05]  /*0f40*/  IMAD.WIDE R32, R2, 0x4, R32 ;  /* 0x0000000402207825 */ /* 0x010fca00078e0220 */
[----:B-----5:R4:W5:Y:S01]  /*0f50*/  LDG.E R4, desc[UR6][R32.64] ;  /* 0x0000000620047981 */ /* 0x020962000c1e1900 */
[----:B------:R-:W-:Y:S01]  /*0f60*/  MOV R44, RZ ;  /* 0x000000ff002c7202 */ /* 0x000fe20000000f00 */
[----:B------:R-:W-:Y:S01]  /*0f70*/  IMAD R47, R2, R3, RZ ;  /* 0x00000003022f7224 */ /* 0x000fe200078e02ff */
[----:B------:R-:W-:Y:S01]  /*0f80*/  MOV R46, RZ ;  /* 0x000000ff002e7202 */ /* 0x000fe20000000f00 */
[----:B------:R-:W-:Y:S01]  /*0f90*/  UMOV UR4, 0xffffffff ;  /* 0xffffffff00047882 */ /* 0x000fe20000000000 */
[----:B------:R-:W-:Y:S02]  /*0fa0*/  MOV R48, RZ ;  /* 0x000000ff00307202 */ /* 0x000fe40000000f00 */
[----:B------:R-:W-:Y:S02]  /*0fb0*/  MOV R50, RZ ;  /* 0x000000ff00327202 */ /* 0x000fe40000000f00 */
[----:B------:R-:W-:Y:S01]  /*0fc0*/  ISETP.NE.AND P1, PT, R0, RZ, PT ;  /* 0x000000ff0000720c */ /* 0x000fe20003f25270 */
[----:B----4-:R-:W4:Y:S08]  /*0fd0*/  @P0 LDC R33, c[0x0][0x40c] ;  /* 0x00010300ff210b82 */ /* 0x010f300000000800 */
[----:B------:R-:W4:Y:S01]  /*0fe0*/  @P0 LDC R32, c[0x0][0x40c] ;  /* 0x00010300ff200b82 */ /* 0x000f220000000800 */
[----:B---3--:R-:W-:-:S02]  /*0ff0*/  @P0 HADD2.F32 R34, -RZ, R40.H1_H1 ;  /* 0x30000028ff220230 */ /* 0x008fc40000004100 */
[----:B------:R-:W-:Y:S02]  /*1000*/  @P0 HADD2.F32 R5, -RZ, R40.H0_H0 ;  /* 0x20000028ff050230 */ /* 0x000fe40000004100 */
[--C-:B------:R-:W-:Y:S02]  /*1010*/  @P0 HADD2.F32 R42, -RZ, R41.reuse.H1_H1 ;  /* 0x30000029ff2a0230 */ /* 0x100fe40000004100 */
[----:B-1----:R-:W-:Y:S02]  /*1020*/  @P0 FMUL.FTZ R36, R34, R39 ;  /* 0x0000002722240220 */ /* 0x002fe40000410000 */
[----:B------:R-:W1:Y:S01]  /*1030*/  @P0 LDC R34, c[0x0][0x40c] ;  /* 0x00010300ff220b82 */ /* 0x000e620000000800 */
[----:B--2---:R-:W-:Y:S01]  /*1040*/  @P0 FMUL.FTZ R37, R5, R38 ;  /* 0x0000002605250220 */ /* 0x004fe20000410000 */
[----:B------:R-:W-:Y:S02]  /*1050*/  HFMA2 R5, -RZ, RZ, 0, 0 ;  /* 0x00000000ff057431 */ /* 0x000fe400000001ff */
[----:B------:R-:W-:-:S02]  /*1060*/  @P0 HADD2.F32 R38, -RZ, R41.H0_H0 ;  /* 0x20000029ff260230 */ /* 0x000fc40000004100 */
[----:B------:R-:W-:Y:S01]  /*1070*/  @P0 FMUL.FTZ R44, R25, R36 ;  /* 0x00000024192c0220 */ /* 0x000fe20000410000 */
[----:B0-----:R-:W-:Y:S01]  /*1080*/  @P0 FMUL.FTZ R42, R42, R45 ;  /* 0x0000002d2a2a0220 */ /* 0x001fe20000410000 */
[----:B------:R-:W-:Y:S02]  /*1090*/  HFMA2 R45, -RZ, RZ, 0, 0 ;  /* 0x00000000ff2d7431 */ /* 0x000fe400000001ff */
[----:B------:R-:W-:Y:S01]  /*10a0*/  @P0 FMUL.FTZ R5, R24, R37 ;  /* 0x0000002518050220 */ /* 0x000fe20000410000 */
[----:B------:R-:W-:Y:S01]  /*10b0*/  @P0 FMUL.FTZ R39, R38, R43 ;  /* 0x0000002b26270220 */ /* 0x000fe20000410000 */
[----:B------:R-:W-:Y:S01]  /*10c0*/  @P0 HADD2.F32 R38, -RZ, R6.H0_H0 ;  /* 0x20000006ff260230 */ /* 0x000fe20000004100 */
[----:B------:R-:W0:Y:S01]  /*10d0*/  LDC.64 R36, c[0x0][0x3a8] ;  /* 0x0000ea00ff247b82 */ /* 0x000e220000000a00 */
[----:B------:R-:W-:Y:S02]  /*10e0*/  HFMA2 R43, -RZ, RZ, 0, 0 ;  /* 0x00000000ff2b7431 */ /* 0x000fe400000001ff */
[----:B------:R-:W-:Y:S01]  /*10f0*/  @P0 FMUL.FTZ R46, R27, R42 ;  /* 0x0000002a1b2e0220 */ /* 0x000fe20000410000 */
[----:B------:R-:W-:Y:S01]  /*1100*/  SHF.R.S32.HI R42, RZ, 0x1f, R47 ;  /* 0x0000001fff2a7819 */ /* 0x000fe2000001142f */
[----:B------:R-:W-:Y:S01]  /*1110*/  @P0 FMUL.FTZ R35, R38, R35 ;  /* 0x0000002326230220 */ /* 0x000fe20000410000 */
[----:B------:R-:W-:-:S02]  /*1120*/  @P0 HADD2.F32 R38, -RZ, R7.H0_H0 ;  /* 0x20000007ff260230 */ /* 0x000fc40000004100 */
[----:B------:R-:W-:Y:S01]  /*1130*/  @P0 FMUL.FTZ R43, R26, R39 ;  /* 0x000000271a2b0220 */ /* 0x000fe20000410000 */
[----:B------:R-:W-:Y:S01]  /*1140*/  @P0 FMUL.FTZ R45, R28, R35 ;  /* 0x000000231c2d0220 */ /* 0x000fe20000410000 */
[----:B------:R-:W-:Y:S01]  /*1150*/  @P0 HADD2.F32 R39, -RZ, R6.H1_H1 ;  /* 0x30000006ff270230 */ /* 0x000fe20000004100 */
[----:B------:R-:W-:Y:S01]  /*1160*/  LEA.HI R49, R42, R47, RZ, 0x3 ;  /* 0x0000002f2a317211 */ /* 0x000fe200078f18ff */
[----:B------:R-:W-:Y:S02]  /*1170*/  @P0 HADD2.F32 R35, -RZ, R7.H1_H1 ;  /* 0x30000007ff230230 */ /* 0x000fe40000004100 */
[----:B------:R-:W-:Y:S02]  /*1180*/  HFMA2 R47, -RZ, RZ, 0, 0 ;  /* 0x00000000ff2f7431 */ /* 0x000fe400000001ff */
[----:B----4-:R-:W-:Y:S01]  /*1190*/  @P0 FMUL.FTZ R33, R38, R33 ;  /* 0x0000002126210220 */ /* 0x010fe20000410000 */
[----:B-1----:R-:W-:Y:S01]  /*11a0*/  @P0 FMUL.FTZ R34, R39, R34 ;  /* 0x0000002227220220 */ /* 0x002fe20000410000 */
[----:B------:R-:W-:Y:S01]  /*11b0*/  LEA.HI.SX32 R49, R49, R0, 0x1d ;  /* 0x0000000031317211 */ /* 0x000fe200078feaff */
[----:B------:R-:W-:Y:S01]  /*11c0*/  @P0 FMUL.FTZ R32, R35, R32 ;  /* 0x0000002023200220 */ /* 0x000fe20000410000 */
[----:B------:R-:W-:Y:S01]  /*11d0*/  FADD.FTZ R35, RZ, R5 ;  /* 0x00000005ff237221 */ /* 0x000fe20000010000 */
[----:B------:R-:W-:Y:S01]  /*11e0*/  @P0 FMUL.FTZ R48, R29, R34 ;  /* 0x000000221d300220 */ /* 0x000fe20000410000 */
[----:B------:R-:W-:Y:S01]  /*11f0*/  @P0 FMUL.FTZ R47, R30, R33 ;  /* 0x000000211e2f0220 */ /* 0x000fe20000410000 */
[----:B------:R-:W-:Y:S01]  /*1200*/  @P0 FMUL.FTZ R50, R31, R32 ;  /* 0x000000201f320220 */ /* 0x000fe20000410000 */
[----:B------:R-:W-:Y:S01]  /*1210*/  FADD.FTZ R38, R35, R44 ;  /* 0x0000002c23267221 */ /* 0x000fe20000010000 */
[----:B------:R-:W-:Y:S01]  /*1220*/  F2FP.F16.F32.PACK_AB R32, R44, R5 ;  /* 0x000000052c20723e */ /* 0x000fe200000000ff */
[----:B0-----:R-:W-:Y:S01]  /*1230*/  IMAD.WIDE.U32 R36, R49, 0x10, R36 ;  /* 0x0000001031247825 */ /* 0x001fe200078e0024 */
[----:B------:R-:W-:-:S03]  /*1240*/  F2FP.F16.F32.PACK_AB R33, R46, R43 ;  /* 0x0000002b2e21723e */ /* 0x000fc600000000ff */
        /* <DEDUP_REMOVED lines=47> */
.L_x_4396:
        /* <DEDUP_REMOVED lines=17> */
[----:B-1----:R-:W1:Y:S01]  /*1650*/  LDC.64 R32, c[0x0][0x428] ;  /* 0x00010a00ff207b82 */ /* 0x002e620000000a00 */
        /* <DEDUP_REMOVED lines=36> */
.L_x_4372:
[----:B------:R-:W-:Y:S05]  /*18a0*/  BSYNC.RECONVERGENT B0 ;  /* 0x0000000000007941 */ /* 0x000fea0003800200 */
.L_x_4371:
[----:B--2---:R-:W2:Y:S02]  /*18b0*/  LDC.64 R4, c[0x0][0x380] ;  /* 0x0000e000ff047b82 */ /* 0x004ea40000000a00 */
[----:B--2---:R-:W-:-:S04]  /*18c0*/  LEA R2, R4, R2, 0x2 ;  /* 0x0000000204027211 */ /* 0x004fc800078e10ff */
[----:B------:R-:W-:-:S13]  /*18d0*/  ISETP.GE.AND P0, PT, R2, R5, PT ;  /* 0x000000050200720c */ /* 0x000fda0003f06270 */
[----:B------:R-:W-:Y:S05]  /*18e0*/  @!P0 BRA `(.L_x_4365) ;  /* 0xfffffff400388947 */ /* 0x000fea000383ffff */
[----:B------:R-:W-:Y:S05]  /*18f0*/  EXIT ;  /* 0x000000000000794d */ /* 0x000fea0003800000 */
.L_x_4366:
        /* <DEDUP_REMOVED lines=8> */
.L_x_4374:
[----:B------:R-:W-:Y:S05]  /*1980*/  BSYNC B0 ;  /* 0x0000000000007941 */ /* 0x000fea0003800000 */
.L_x_4373:
        /* <DEDUP_REMOVED lines=8> */
.L_x_4375:
[----:B------:R-:W-:Y:S02]  /*1a10*/  HFMA2 R38, -RZ, RZ, 0, 2.384185791015625e-07 ;  /* 0x00000004ff267431 */ /* 0x000fe400000001ff */
[----:B------:R-:W-:-:S05]  /*1a20*/  FADD.FTZ R49, R39, R42 ;  /* 0x0000002a27317221 */ /* 0x000fca0000010000 */
[----:B------:R-:W-:-:S07]  /*1a30*/  MOV R39, R49 ;  /* 0x0000003100277202 */ /* 0x000fce0000000f00 */
[----:B------:R-:W-:Y:S05]  /*1a40*/  WARPSYNC.COLLECTIVE R36, `(.L_x_4376) ;  /* 0x0000000024087348 */ /* 0x000fea0003c00000 */
[----:B------:R0:W1:Y:S02]  /*1a50*/  SHFL.BFLY P0, R42, R39, R38, R37 ;  /* 0x0c000026272a7389 */ /* 0x0000640000000025 */
[----:B01----:R-:W-:Y:S05]  /*1a60*/  ENDCOLLECTIVE ;  /* 0x000000000000791b */ /* 0x003fea0003800000 */
.L_x_4376:
[----:B------:R-:W-:Y:S02]  /*1a70*/  HFMA2 R38, -RZ, RZ, 0, 4.76837158203125e-07 ;  /* 0x00000008ff267431 */ /* 0x000fe400000001ff */
[----:B------:R-:W-:-:S05]  /*1a80*/  FADD.FTZ R50, R49, R42 ;  /* 0x0000002a31327221 */ /* 0x000fca0000010000 */
[----:B------:R-:W-:-:S07]  /*1a90*/  MOV R39, R50 ;  /* 0x0000003200277202 */ /* 0x000fce0000000f00 */
[----:B------:R-:W-:Y:S05]  /*1aa0*/  WARPSYNC.COLLECTIVE R36, `(.L_x_4377) ;  /* 0x0000000024087348 */ /* 0x000fea0003c00000 */
[----:B------:R0:W1:Y:S02]  /*1ab0*/  SHFL.BFLY P0, R42, R39, R38, R37 ;  /* 0x0c000026272a7389 */ /* 0x0000640000000025 */
[----:B01----:R-:W-:Y:S05]  /*1ac0*/  ENDCOLLECTIVE ;  /* 0x000000000000791b */ /* 0x003fea0003800000 */
.L_x_4377:
[----:B------:R-:W-:Y:S02]  /*1ad0*/  HFMA2 R38, -RZ, RZ, 0, 9.5367431640625e-07 ;  /* 0x00000010ff267431 */ /* 0x000fe400000001ff */
[----:B------:R-:W-:-:S05]  /*1ae0*/  FADD.FTZ R51, R50, R42 ;  /* 0x0000002a32337221 */ /* 0x000fca0000010000 */
[----:B------:R-:W-:-:S07]  /*1af0*/  MOV R39, R51 ;  /* 0x0000003300277202 */ /* 0x000fce0000000f00 */
[----:B------:R-:W-:Y:S05]  /*1b00*/  WARPSYNC.COLLECTIVE R36, `(.L_x_4378) ;  /* 0x0000000024087348 */ /* 0x000fea0003c00000 */
[----:B------:R0:W1:Y:S02]  /*1b10*/  SHFL.BFLY P0, R42, R39, R38, R37 ;  /* 0x0c000026272a7389 */ /* 0x0000640000000025 */
[----:B01----:R-:W-:Y:S05]  /*1b20*/  ENDCOLLECTIVE ;  /* 0x000000000000791b */ /* 0x003fea0003800000 */
.L_x_4378:
        /* <DEDUP_REMOVED lines=23> */
.L_x_4379:
[----:B------:R-:W-:Y:S02]  /*1ca0*/  HFMA2 R38, -RZ, RZ, 0, 1.1920928955078125e-07 ;  /* 0x00000002ff267431 */ /* 0x000fe400000001ff */
[----:B------:R-:W-:-:S05]  /*1cb0*/  FADD.FTZ R48, R39, R42 ;  /* 0x0000002a27307221 */ /* 0x000fca0000010000 */
[----:B------:R-:W-:-:S07]  /*1cc0*/  MOV R39, R48 ;  /* 0x0000003000277202 */ /* 0x000fce0000000f00 */
[----:B------:R-:W-:Y:S05]  /*1cd0*/  WARPSYNC.COLLECTIVE R36, `(.L_x_4380) ;  /* 0x0000000024087348 */ /* 0x000fea0003c00000 */
[----:B------:R0:W1:Y:S02]  /*1ce0*/  SHFL.BFLY P0, R42, R39, R38, R37 ;  /* 0x0c000026272a7389 */ /* 0x0000640000000025 */
[----:B01----:R-:W-:Y:S05]  /*1cf0*/  ENDCOLLECTIVE ;  /* 0x000000000000791b */ /* 0x003fea0003800000 */
.L_x_4380:
[----:B------:R-:W-:Y:S02]  /*1d00*/  HFMA2 R38, -RZ, RZ, 0, 2.384185791015625e-07 ;  /* 0x00000004ff267431 */ /* 0x000fe400000001ff */
[----:B------:R-:W-:-:S05]  /*1d10*/  FADD.FTZ R49, R48, R42 ;  /* 0x0000002a30317221 */ /* 0x000fca0000010000 */
[----:B------:R-:W-:-:S07]  /*1d20*/  MOV R39, R49 ;  /* 0x0000003100277202 */ /* 0x000fce0000000f00 */
[----:B------:R-:W-:Y:S05]  /*1d30*/  WARPSYNC.COLLECTIVE R36, `(.L_x_4381) ;  /* 0x0000000024087348 */ /* 0x000fea0003c00000 */
[----:B------:R0:W1:Y:S02]  /*1d40*/  SHFL.BFLY P0, R42, R39, R38, R37 ;  /* 0x0c000026272a7389 */ /* 0x0000640000000025 */
[----:B01----:R-:W-:Y:S05]  /*1d50*/  ENDCOLLECTIVE ;  /* 0x000000000000791b */ /* 0x003fea0003800000 */
.L_x_4381:
[----:B------:R-:W-:Y:S02]  /*1d60*/  HFMA2 R38, -RZ, RZ, 0, 4.76837158203125e-07 ;  /* 0x00000008ff267431 */ /* 0x000fe400000001ff */
[----:B------:R-:W-:-:S05]  /*1d70*/  FADD.FTZ R50, R49, R42 ;  /* 0x0000002a31327221 */ /* 0x000fca0000010000 */
[----:B------:R-:W-:-:S07]  /*1d80*/  MOV R39, R50 ;  /* 0x0000003200277202 */ /* 0x000fce0000000f00 */
[----:B------:R-:W-:Y:S05]  /*1d90*/  WARPSYNC.COLLECTIVE R36, `(.L_x_4382) ;  /* 0x0000000024087348 */ /* 0x000fea0003c00000 */
[----:B------:R0:W1:Y:S02]  /*1da0*/  SHFL.BFLY P0, R42, R39, R38, R37 ;  /* 0x0c000026272a7389 */ /* 0x0000640000000025 */
[----:B01----:R-:W-:Y:S05]  /*1db0*/  ENDCOLLECTIVE ;  /* 0x000000000000791b */ /* 0x003fea0003800000 */
.L_x_4382:
[----:B------:R-:W-:Y:S02]  /*1dc0*/  HFMA2 R38, -RZ, RZ, 0, 9.5367431640625e-07 ;  /* 0x00000010ff267431 */ /* 0x000fe400000001ff */
[----:B------:R-:W-:-:S05]  /*1dd0*/  FADD.FTZ R51, R50, R42 ;  /* 0x0000002a32337221 */ /* 0x000fca0000010000 */
[----:B------:R-:W-:-:S07]  /*1de0*/  MOV R39, R51 ;  /* 0x0000003300277202 */ /* 0x000fce0000000f00 */
[----:B------:R-:W-:Y:S05]  /*1df0*/  WARPSYNC.COLLECTIVE R36, `(.L_x_4383) ;  /* 0x0000000024087348 */ /* 0x000fea0003c00000 */
[----:B------:R0:W1:Y:S02]  /*1e00*/  SHFL.BFLY P0, R42, R39, R38, R37 ;  /* 0x0c000026272a7389 */ /* 0x0000640000000025 */
[----:B01----:R-:W-:Y:S05]  /*1e10*/  ENDCOLLECTIVE ;  /* 0x000000000000791b */ /* 0x003fea0003800000 */
.L_x_4383:
[----:B------:R-:W-:Y:S05]  /*1e20*/  BRA `(.L_x_4384) ;  /* 0xffffffe800fc7947 */ /* 0x000fea000383ffff */
.L_x_4370:
[----:B------:R-:W-:Y:S01]  /*1e30*/  BSSY B0, `(.L_x_4385) ;  /* 0x0000007000007945 */ /* 0x000fe20003800000 */
[----:B------:R-:W-:Y:S02]  /*1e40*/  MOV R38, 0x1 ;  /* 0x0000000100267802 */ /* 0x000fe40000000f00 */
[----:B0-----:R-:W-:Y:S02]  /*1e50*/  MOV R37, 0x1f ;  /* 0x0000001f00257802 */ /* 0x001fe40000000f00 */
[----:B------:R-:W-:-:S07]  /*1e60*/  MOV R36, 0xffffffff ;  /* 0xffffffff00247802 */ /* 0x000fce0000000f00 */
[----:B-----5:R-:W-:Y:S05]  /*1e70*/  WARPSYNC.COLLECTIVE R36, `(.L_x_4386) ;  /* 0x0000000024087348 */ /* 0x020fea0003c00000 */
[----:B------:R0:W1:Y:S02]  /*1e80*/  SHFL.BFLY P0, R42, R39, R38, R37 ;  /* 0x0c000026272a7389 */ /* 0x0000640000000025 */
[----:B01---5:R-:W-:Y:S05]  /*1e90*/  ENDCOLLECTIVE ;  /* 0x000000000000791b */ /* 0x023fea0003800000 */
.L_x_4386:
[----:B------:R-:W-:Y:S05]  /*1ea0*/  BSYNC B0 ;  /* 0x0000000000007941 */ /* 0x000fea0003800000 */
.L_x_4385:
        /* <DEDUP_REMOVED lines=8> */
.L_x_4387:
[----:B------:R-:W-:Y:S02]  /*1f30*/  HFMA2 R38, -RZ, RZ, 0, 2.384185791015625e-07 ;  /* 0x00000004ff267431 */ /* 0x000fe400000001ff */
[----:B------:R-:W-:-:S05]  /*1f40*/  FADD.FTZ R34, R39, R42 ;  /* 0x0000002a27227221 */ /* 0x000fca0000010000 */
[----:B------:R-:W-:-:S07]  /*1f50*/  MOV R39, R34 ;  /* 0x0000002200277202 */ /* 0x000fce0000000f00 */
[----:B------:R-:W-:Y:S05]  /*1f60*/  WARPSYNC.COLLECTIVE R36, `(.L_x_4388) ;  /* 0x0000000024087348 */ /* 0x000fea0003c00000 */
[----:B------:R0:W1:Y:S02]  /*1f70*/  SHFL.BFLY P0, R42, R39, R38, R37 ;  /* 0x0c000026272a7389 */ /* 0x0000640000000025 */
[----:B01----:R-:W-:Y:S05]  /*1f80*/  ENDCOLLECTIVE ;  /* 0x000000000000791b */ /* 0x003fea0003800000 */
.L_x_4388:
[----:B------:R-:W-:Y:S02]  /*1f90*/  HFMA2 R38, -RZ, RZ, 0, 4.76837158203125e-07 ;  /* 0x00000008ff267431 */ /* 0x000fe400000001ff */
[----:B------:R-:W-:-:S05]  /*1fa0*/  FADD.FTZ R35, R34, R42 ;  /* 0x0000002a22237221 */ /* 0x000fca0000010000 */
[----:B------:R-:W-:-:S07]  /*1fb0*/  MOV R39, R35 ;  /* 0x0000002300277202 */ /* 0x000fce0000000f00 */
[----:B------:R-:W-:Y:S05]  /*1fc0*/  WARPSYNC.COLLECTIVE R36, `(.L_x_4389) ;  /* 0x0000000024087348 */ /* 0x000fea0003c00000 */
[----:B------:R0:W1:Y:S02]  /*1fd0*/  SHFL.BFLY P0, R42, R39, R38, R37 ;  /* 0x0c000026272a7389 */ /* 0x0000640000000025 */
[----:B01----:R-:W-:Y:S05]  /*1fe0*/  ENDCOLLECTIVE ;  /* 0x000000000000791b */ /* 0x003fea0003800000 */
.L_x_4389:
[----:B------:R-:W-:Y:S02]  /*1ff0*/  HFMA2 R38, -RZ, RZ, 0, 9.5367431640625e-07 ;  /* 0x00000010ff267431 */ /* 0x000fe400000001ff */
[----:B------:R-:W-:-:S05]  /*2000*/  FADD.FTZ R51, R35, R42 ;  /* 0x0000002a23337221 */ /* 0x000fca0000010000 */
[----:B------:R-:W-:-:S07]  /*2010*/  MOV R39, R51 ;  /* 0x0000003300277202 */ /* 0x000fce0000000f00 */
[----:B------:R-:W-:Y:S05]  /*2020*/  WARPSYNC.COLLECTIVE R36, `(.L_x_4390) ;  /* 0x0000000024087348 */ /* 0x000fea0003c00000 */
[----:B------:R0:W1:Y:S02]  /*2030*/  SHFL.BFLY P0, R42, R39, R38, R37 ;  /* 0x0c000026272a7389 */ /* 0x0000640000000025 */
[----:B01----:R-:W-:Y:S05]  /*2040*/  ENDCOLLECTIVE ;  /* 0x000000000000791b */ /* 0x003fea0003800000 */
.L_x_4390:
        /* <DEDUP_REMOVED lines=22> */
.L_x_4391:
[----:B------:R-:W-:Y:S02]  /*21b0*/  HFMA2 R38, -RZ, RZ, 0, 1.1920928955078125e-07 ;  /* 0x00000002ff267431 */ /* 0x000fe400000001ff */
[----:B------:R-:W-:-:S05]  /*21c0*/  FADD.FTZ R32, R39, R42 ;  /* 0x0000002a27207221 */ /* 0x000fca0000010000 */
[----:B------:R-:W-:-:S07]  /*21d0*/  MOV R39, R32 ;  /* 0x0000002000277202 */ /* 0x000fce0000000f00 */
[----:B------:R-:W-:Y:S05]  /*21e0*/  WARPSYNC.COLLECTIVE R36, `(.L_x_4392) ;  /* 0x0000000024087348 */ /* 0x000fea0003c00000 */
[----:B------:R0:W1:Y:S02]  /*21f0*/  SHFL.BFLY P0, R42, R39, R38, R37 ;  /* 0x0c000026272a7389 */ /* 0x0000640000000025 */
[----:B01----:R-:W-:Y:S05]  /*2200*/  ENDCOLLECTIVE ;  /* 0x000000000000791b */ /* 0x003fea0003800000 */
.L_x_4392:
[----:B------:R-:W-:Y:S02]  /*2210*/  HFMA2 R38, -RZ, RZ, 0, 2.384185791015625e-07 ;  /* 0x00000004ff267431 */ /* 0x000fe400000001ff */
[----:B------:R-:W-:-:S05]  /*2220*/  FADD.FTZ R34, R32, R42 ;  /* 0x0000002a20227221 */ /* 0x000fca0000010000 */
[----:B------:R-:W-:-:S07]  /*2230*/  MOV R39, R34 ;  /* 0x0000002200277202 */ /* 0x000fce0000000f00 */
[----:B------:R-:W-:Y:S05]  /*2240*/  WARPSYNC.COLLECTIVE R36, `(.L_x_4393) ;  /* 0x0000000024087348 */ /* 0x000fea0003c00000 */
[----:B------:R0:W1:Y:S02]  /*2250*/  SHFL.BFLY P0, R42, R39, R38, R37 ;  /* 0x0c000026272a7389 */ /* 0x0000640000000025 */
[----:B01----:R-:W-:Y:S05]  /*2260*/  ENDCOLLECTIVE ;  /* 0x000000000000791b */ /* 0x003fea0003800000 */
.L_x_4393:
[----:B------:R-:W-:Y:S02]  /*2270*/  HFMA2 R38, -RZ, RZ, 0, 4.76837158203125e-07 ;  /* 0x00000008ff267431 */ /* 0x000fe400000001ff */
[----:B------:R-:W-:-:S05]  /*2280*/  FADD.FTZ R35, R34, R42 ;  /* 0x0000002a22237221 */ /* 0x000fca0000010000 */
[----:B------:R-:W-:-:S07]  /*2290*/  MOV R39, R35 ;  /* 0x0000002300277202 */ /* 0x000fce0000000f00 */
[----:B------:R-:W-:Y:S05]  /*22a0*/  WARPSYNC.COLLECTIVE R36, `(.L_x_4394) ;  /* 0x0000000024087348 */ /* 0x000fea0003c00000 */
[----:B------:R0:W1:Y:S02]  /*22b0*/  SHFL.BFLY P0, R42, R39, R38, R37 ;  /* 0x0c000026272a7389 */ /* 0x0000640000000025 */
[----:B01----:R-:W-:Y:S05]  /*22c0*/  ENDCOLLECTIVE ;  /* 0x000000000000791b */ /* 0x003fea0003800000 */
.L_x_4394:
[----:B------:R-:W-:Y:S02]  /*22d0*/  HFMA2 R38, -RZ, RZ, 0, 9.5367431640625e-07 ;  /* 0x00000010ff267431 */ /* 0x000fe400000001ff */
[----:B------:R-:W-:-:S05]  /*22e0*/  FADD.FTZ R51, R35, R42 ;  /* 0x0000002a23337221 */ /* 0x000fca0000010000 */
[----:B------:R-:W-:-:S07]  /*22f0*/  MOV R39, R51 ;  /* 0x0000003300277202 */ /* 0x000fce0000000f00 */
[----:B------:R-:W-:Y:S05]  /*2300*/  WARPSYNC.COLLECTIVE R36, `(.L_x_4395) ;  /* 0x0000000024087348 */ /* 0x000fea0003c00000 */
[----:B------:R0:W1:Y:S02]  /*2310*/  SHFL.BFLY P0, R42, R39, R38, R37 ;  /* 0x0c000026272a7389 */ /* 0x0000640000000025 */
[----:B01----:R-:W-:Y:S05]  /*2320*/  ENDCOLLECTIVE ;  /* 0x000000000000791b */ /* 0x003fea0003800000 */
.L_x_4395:
[----:B------:R-:W-:Y:S05]  /*2330*/  BRA `(.L_x_4396) ;  /* 0xfffffff000807947 */ /* 0x000fea000383ffff */
.L_x_4397:
        /* <DEDUP_REMOVED lines=12> */
.L_x_9122:


//--------------------- .text._ZN10layer_norm13ln_fwd_kernelINS_13Kernel_traitsIf6__halfS2_S2_fjLj256ELj1ELj4ELj1ELj16ENS_18Kernel_traits_baseILj256EfS2_S2_S2_fjLj128EEEEELb1ELb0ELb0ELb0EEEvNS_9FwdParamsE --------------------------
	.section	.text._ZN10layer_norm13ln_fwd_kernelINS_13Kernel_traitsIf6__halfS2_S2_fjLj256ELj1ELj4ELj1ELj16ENS_18Kernel_traits_baseILj256EfS2_S2_S2_fjLj128EEEEELb1ELb0ELb0ELb0EEEvNS_9FwdParamsE,"ax",@progbits
	.align	128
        .global         _ZN10layer_norm13ln_fwd_kernelINS_13Kernel_traitsIf6__halfS2_S2_fjLj256ELj1ELj4ELj1ELj16ENS_18Kernel_traits_baseILj256EfS2_S2_S2_fjLj128EEEEELb1ELb0ELb0ELb0EEEvNS_9FwdParamsE
        .type           _ZN10layer_norm13ln_fwd_kernelINS_13Kernel_traitsIf6__halfS2_S2_fjLj256ELj1ELj4ELj1ELj16ENS_18Kernel_traits_baseILj256EfS2_S2_S2_fjLj128EEEEELb1ELb0ELb0ELb0EEEvNS_9FwdParamsE,@function
        .size           _ZN10layer_norm13ln_fwd_kernelINS_13Kernel_traitsIf6__halfS2_S2_fjLj256ELj1ELj4ELj1ELj16ENS_18Kernel_traits_baseILj256EfS2_S2_S2_fjLj128EEEEELb1ELb0ELb0ELb0EEEvNS_9FwdParamsE,(.L_x_9123 - _ZN10layer_norm13ln_fwd_kernelINS_13Kernel_traitsIf6__halfS2_S2_fjLj256ELj1ELj4ELj1ELj16ENS_18Kernel_traits_baseILj256EfS2_S2_S2_fjLj128EEEEELb1ELb0ELb0ELb0EEEvNS_9FwdParamsE)
        .other          _ZN10layer_norm13ln_fwd_kernelINS_13Kernel_traitsIf6__halfS2_S2_fjLj256ELj1ELj4ELj1ELj16ENS_18Kernel_traits_baseILj256EfS2_S2_S2_fjLj128EEEEELb1ELb0ELb0ELb0EEEvNS_9FwdParamsE,@"STO_CUDA_ENTRY STV_DEFAULT"
_ZN10layer_norm13ln_fwd_kernelINS_13Kernel_traitsIf6__halfS2_S2_fjLj256ELj1ELj4ELj1ELj16ENS_18Kernel_traits_baseILj256EfS2_S2_S2_fjLj128EEEEELb1ELb0ELb0ELb0EEEvNS_9FwdParamsE:
.text._ZN10layer_norm13ln_fwd_kernelINS_13Kernel_traitsIf6__halfS2_S2_fjLj256ELj1ELj4ELj1ELj16ENS_18Kernel_traits_baseILj256EfS2_S2_S2_fjLj128EEEEELb1ELb0ELb0ELb0EEEvNS_9FwdParamsE:
        /* <DEDUP_REMOVED lines=51> */
.L_x_4399:
[----:B------:R-:W-:Y:S05]  /*0330*/  BSYNC.RECONVERGENT B0 ;  /* 0x0000000000007941 */ /* 0x000fea0003800200 */
.L_x_4398:
        /* <DEDUP_REMOVED lines=90> */
.L_x_4446:
        /* <DEDUP_REMOVED lines=37> */
.L_x_4405:
        /* <DEDUP_REMOVED lines=13> */
.L_x_4407:
[----:B------:R-:W-:Y:S05]  /*0c00*/  BSYNC.RECONVERGENT B3 ;  /* 0x0000000000037941 */ /* 0x000fea0003800200 */
.L_x_4406:
        /* <DEDUP_REMOVED lines=42> */
.L_x_4404:
[----:B------:R-:W-:Y:S05]  /*0eb0*/  BSYNC.RECONVERGENT B2 ;  /* 0x0000000000027941 */ /* 0x000fea0003800200 */
.L_x_4403:
[----:B------:R-:W0:Y:S01]  /*0ec0*/  LDC R46, c[0x0][0x408] ;  /* 0x00010200ff2e7b82 */ /* 0x000e220000000800 */
[----:B------:R-:W-:Y:S01]  /*0ed0*/  HFMA2 R48, -RZ, RZ, 0.1171875, 0 ;  /* 0x2f800000ff307431 */ /* 0x000fe200000001ff */
[----:B------:R-:W-:Y:S01]  /*0ee0*/  I2FP.F32.U32 R35, R35 ;  /* 0x0000002300237245 */ /* 0x000fe20000201000 */
[----:B-----5:R-:W-:Y:S01]  /*0ef0*/  HADD2.F32 R38, -RZ, R28.H0_H0 ;  /* 0x2000001cff267230 */ /* 0x020fe20000004100 */
[----:B------:R-:W-:Y:S01]  /*0f00*/  ISETP.NE.AND P2, PT, R37, 0x1, PT ;  /* 0x000000012500780c */ /* 0x000fe20003f45270 */
[----:B------:R-:W-:Y:S01]  /*0f10*/  BSSY.RECONVERGENT B2, `(.L_x_4408) ;  /* 0x000004d000027945 */ /* 0x000fe20003800200 */
[----:B------:R-:W-:Y:S02]  /*0f20*/  MOV R39, R36 ;  /* 0x0000002400277202 */ /* 0x000fe40000000f00 */
[----:B------:R-:W1:Y:S01]  /*0f30*/  LDC R47, c[0x0][0x404] ;  /* 0x00010100ff2f7b82 */ /* 0x000e620000000800 */
[----:B------:R-:W-:Y:S01]  /*0f40*/  FFMA.FTZ R40, R35, R48, 1.1641532182693481445e-10 ;  /* 0x2f00000023287423 */ /* 0x000fe20000010030 */
[----:B------:R-:W-:Y:S01]  /*0f50*/  FMUL.FTZ R35, R38, R45 ;  /* 0x0000002d26237220 */ /* 0x000fe20000410000 */
[----:B------:R-:W-:-:S03]  /*0f60*/  @P1 HADD2.F32 R38, -RZ, R24.H0_H0 ;  /* 0x20000018ff261230 */ /* 0x000fc60000004100 */
[----:B0-----:R-:W-:Y:S01]  /*0f70*/  FMUL.FTZ R35, R35, R46 ;  /* 0x0000002e23237220 */ /* 0x001fe20000410000 */
[----:B-1----:R-:W-:Y:S01]  /*0f80*/  FSETP.GTU.FTZ.AND P3, PT, R40, R47, PT ;  /* 0x0000002f2800720b */ /* 0x002fe20003f7c000 */
        /* <DEDUP_REMOVED lines=13> */
.L_x_4410:
        /* <DEDUP_REMOVED lines=13> */
.L_x_4412:
[----:B------:R-:W-:Y:S05]  /*1130*/  BSYNC.RECONVERGENT B3 ;  /* 0x0000000000037941 */ /* 0x000fea0003800200 */
.L_x_4411:
        /* <DEDUP_REMOVED lines=42> */
.L_x_4409:
[----:B------:R-:W-:Y:S05]  /*13e0*/  BSYNC.RECONVERGENT B2 ;  /* 0x0000000000027941 */ /* 0x000fea0003800200 */
.L_x_4408:
[----:B------:R-:W-:Y:S01]  /*13f0*/  I2FP.F32.U32 R37, R39 ;  /* 0x0000002700257245 */ /* 0x000fe20000201000 */
[----:B------:R-:W-:Y:S01]  /*1400*/  HADD2.F32 R28, -RZ, R28.H1_H1 ;  /* 0x3000001cff1c7230 */ /* 0x000fe20000004100 */
[----:B------:R-:W-:Y:S01]  /*1410*/  ISETP.NE.AND P2, PT, R40, 0x1, PT ;  /* 0x000000012800780c */ /* 0x000fe20003f45270 */
[----:B------:R-:W-:Y:S01]  /*1420*/  @P1 HADD2.F32 R39, -RZ, R24.H1_H1 ;  /* 0x30000018ff271230 */ /* 0x000fe20000004100 */
[----:B------:R-:W-:Y:S01]  /*1430*/  BSSY.RECONVERGENT B2, `(.L_x_4413) ;  /* 0x000004b000027945 */ /* 0x000fe20003800200 */
[----:B------:R-:W-:Y:S01]  /*1440*/  FFMA.FTZ R38, R37, R48, 1.1641532182693481445e-10 ;  /* 0x2f00000025267423 */ /* 0x000fe20000010030 */
[----:B------:R-:W-:Y:S01]  /*1450*/  FMUL.FTZ R37, R28, R45 ;  /* 0x0000002d1c257220 */ /* 0x000fe20000410000 */
[----:B------:R-:W-:Y:S01]  /*1460*/  IMAD.MOV.U32 R42, RZ, RZ, 0x2 ;  /* 0x00000002ff2a7424 */ /* 0x000fe200078e00ff */
[----:B------:R-:W-:Y:S02]  /*1470*/  MOV R28, R36 ;  /* 0x00000024001c7202 */ /* 0x000fe40000000f00 */
        /* <DEDUP_REMOVED lines=14> */
.L_x_4415:
        /* <DEDUP_REMOVED lines=13> */
.L_x_4417:
[----:B------:R-:W-:Y:S05]  /*1630*/  BSYNC.RECONVERGENT B3 ;  /* 0x0000000000037941 */ /* 0x000fea0003800200 */
.L_x_4416:
        /* <DEDUP_REMOVED lines=42> */
.L_x_4414:
[----:B------:R-:W-:Y:S05]  /*18e0*/  BSYNC.RECONVERGENT B2 ;  /* 0x0000000000027941 */ /* 0x000fea0003800200 */
.L_x_4413:
        /* <DEDUP_REMOVED lines=23> */
.L_x_4420:
        /* <DEDUP_REMOVED lines=13> */
.L_x_4422:
[----:B------:R-:W-:Y:S05]  /*1b30*/  BSYNC.RECONVERGENT B3 ;  /* 0x0000000000037941 */ /* 0x000fea0003800200 */
.L_x_4421:
        /* <DEDUP_REMOVED lines=43> */
.L_x_4419:
[----:B------:R-:W-:Y:S05]  /*1df0*/  BSYNC.RECONVERGENT B2 ;  /* 0x0000000000027941 */ /* 0x000fea0003800200 */
.L_x_4418:
        /* <DEDUP_REMOVED lines=22> */
.L_x_4425:
        /* <DEDUP_REMOVED lines=13> */
.L_x_4427:
[----:B------:R-:W-:Y:S05]  /*2030*/  BSYNC.RECONVERGENT B3 ;  /* 0x0000000000037941 */ /* 0x000fea0003800200 */
.L_x_4426:
        /* <DEDUP_REMOVED lines=43> */
.L_x_4424:
[----:B------:R-:W-:Y:S05]  /*22f0*/  BSYNC.RECONVERGENT B2 ;  /* 0x0000000000027941 */ /* 0x000fea0003800200 */
.L_x_4423:
        /* <DEDUP_REMOVED lines=22> */
.L_x_4430:
        /* <DEDUP_REMOVED lines=13> */
.L_x_4432:
[----:B------:R-:W-:Y:S05]  /*2530*/  BSYNC.RECONVERGENT B3 ;  /* 0x0000000000037941 */ /* 0x000fea0003800200 */
.L_x_4431:
        /* <DEDUP_REMOVED lines=43> */
.L_x_4429:
[----:B------:R-:W-:Y:S05]  /*27f0*/  BSYNC.RECONVERGENT B2 ;  /* 0x0000000000027941 */ /* 0x000fea0003800200 */
.L_x_4428:
[----:B------:R-:W-:Y:S01]  /*2800*/  I2FP.F32.U32 R29, R29 ;  /* 0x0000001d001d7245 */ /* 0x000fe20000201000 */
[----:B------:R-:W-:Y:S01]  /*2810*/  HADD2.F32 R30, -RZ, R30.H1_H1 ;  /* 0x3000001eff1e7230 */ /* 0x000fe20000004100 */
[----:B------:R-:W-:Y:S01]  /*2820*/  ISETP.NE.AND P5, PT, R43, 0x1, PT ;  /* 0x000000012b00780c */ /* 0x000fe20003fa5270 */
[----:B------:R-:W-:Y:S01]  /*2830*/  @P1 HADD2.F32 R53, -RZ, R26.H1_H1 ;  /* 0x3000001aff351230 */ /* 0x000fe20000004100 */
[----:B------:R-:W-:Y:S01]  /*2840*/  BSSY.RECONVERGENT B2, `(.L_x_4433) ;  /* 0x000004b000027945 */ /* 0x000fe20003800200 */
[----:B------:R-:W-:Y:S01]  /*2850*/  FFMA.FTZ R28, R29, R48, 1.1641532182693481445e-10 ;  /* 0x2f0000001d1c7423 */ /* 0x000fe20000010030 */
[----:B------:R-:W-:-:S04]  /*2860*/  FMUL.FTZ R29, R30, R45 ;  /* 0x0000002d1e1d7220 */ /* 0x000fc80000410000 */
[----:B------:R-:W-:Y:S01]  /*2870*/  FMUL.FTZ R29, R29, R46 ;  /* 0x0000002e1d1d7220 */ /* 0x000fe20000410000 */
[----:B------:R-:W-:Y:S02]  /*2880*/  FSETP.GTU.FTZ.AND P4, PT, R28, R47, PT ;  /* 0x0000002f1c00720b */ /* 0x000fe40003f9c000 */
[----:B------:R-:W-:Y:S02]  /*2890*/  MOV R28, 0x2 ;  /* 0x00000002001c7802 */ /* 0x000fe40000000f00 */
        /* <DEDUP_REMOVED lines=12> */
.L_x_4435:
        /* <DEDUP_REMOVED lines=13> */
.L_x_4437:
[----:B------:R-:W-:Y:S05]  /*2a30*/  BSYNC.RECONVERGENT B3 ;  /* 0x0000000000037941 */ /* 0x000fea0003800200 */
.L_x_4436:
        /* <DEDUP_REMOVED lines=43> */
.L_x_4434:
[----:B------:R-:W-:Y:S05]  /*2cf0*/  BSYNC.RECONVERGENT B2 ;  /* 0x0000000000027941 */ /* 0x000fea0003800200 */
.L_x_4433:
[----:B------:R-:W-:Y:S01]  /*2d00*/  HADD2.F32 R30, -RZ, R31.H0_H0 ;  /* 0x2000001fff1e7230 */ /* 0x000fe20000004100 */
[----:B------:R-:W-:Y:S01]  /*2d10*/  I2FP.F32.U32 R29, R29 ;  /* 0x0000001d001d7245 */ /* 0x000fe20000201000 */
[----:B------:R-:W-:Y:S01]  /*2d20*/  BSSY.RECONVERGENT B2, `(.L_x_4438) ;  /* 0x000004f000027945 */ /* 0x000fe20003800200 */
[----:B------:R-:W-:Y:S02]  /*2d30*/  ISETP.NE.AND P6, PT, R28, 0x1, PT ;  /* 0x000000011c00780c */ /* 0x000fe40003fc5270 */
[----:B------:R-:W-:Y:S01]  /*2d40*/  FMUL.FTZ R43, R30, R45 ;  /* 0x0000002d1e2b7220 */ /* 0x000fe20000410000 */
[----:B------:R-:W-:Y:S01]  /*2d50*/  FFMA.FTZ R42, R29, R48, 1.1641532182693481445e-10 ;  /* 0x2f0000001d2a7423 */ /* 0x000fe20000010030 */
[----:B------:R-:W-:Y:S01]  /*2d60*/  @P1 HADD2.F32 R30, -RZ, R27.H0_H0 ;  /* 0x2000001bff1e1230 */ /* 0x000fe20000004100 */
[----:B------:R-:W-:Y:S01]  /*2d70*/  MOV R29, R36 ;  /* 0x00000024001d7202 */ /* 0x000fe20000000f00 */
[----:B------:R-:W-:Y:S02]  /*2d80*/  FMUL.FTZ R43, R43, R46 ;  /* 0x0000002e2b2b7220 */ /* 0x000fe40000410000 */
[----:B------:R-:W-:Y:S01]  /*2d90*/  FSETP.GTU.FTZ.AND P5, PT, R42, R47, PT ;  /* 0x0000002f2a00720b */ /* 0x000fe20003fbc000 */
[----:B------:R-:W-:-:S03]  /*2da0*/  HFMA2 R42, -RZ, RZ, 0, 1.1920928955078125e-07 ;  /* 0x00000002ff2a7431 */ /* 0x000fc600000001ff */
        /* <DEDUP_REMOVED lines=11> */
.L_x_4440:
        /* <DEDUP_REMOVED lines=15> */
.L_x_4442:
[----:B------:R-:W-:Y:S05]  /*2f50*/  BSYNC.RECONVERGENT B3 ;  /* 0x0000000000037941 */ /* 0x000fea0003800200 */
.L_x_4441:
        /* <DEDUP_REMOVED lines=43> */
.L_x_4439:
[----:B------:R-:W-:Y:S05]  /*3210*/  BSYNC.RECONVERGENT B2 ;  /* 0x0000000000027941 */ /* 0x000fea0003800200 */
.L_x_4438:
[----:B------:R-:W-:Y:S01]  /*3220*/  HADD2.F32 R28, -RZ, R31.H1_H1 ;  /* 0x3000001fff1c7230 */ /* 0x000fe20000004100 */
[----:B------:R-:W-:Y:S01]  /*3230*/  I2FP.F32.U32 R29, R29 ;  /* 0x0000001d001d7245 */ /* 0x000fe20000201000 */
[----:B------:R-:W0:Y:S01]  /*3240*/  LDC.64 R54, c[0x0][0x3b0] ;  /* 0x0000ec00ff367b82 */ /* 0x000e220000000a00 */
[----:B------:R-:W-:Y:S02]  /*3250*/  ISETP.NE.AND P6, PT, R49, RZ, PT ;  /* 0x000000ff3100720c */ /* 0x000fe40003fc5270 */
[----:B------:R-:W-:Y:S01]  /*3260*/  SEL R49, RZ, 0x1000000, P2 ;  /* 0x01000000ff317807 */ /* 0x000fe20001000000 */
[----:B------:R-:W-:Y:S01]  /*3270*/  FMUL.FTZ R45, R28, R45 ;  /* 0x0000002d1c2d7220 */ /* 0x000fe20000410000 */
[----:B------:R-:W-:Y:S01]  /*3280*/  ISETP.NE.AND P2, PT, R51, RZ, PT ;  /* 0x000000ff3300720c */ /* 0x000fe20003f45270 */
[----:B------:R-:W-:Y:S01]  /*3290*/  FFMA.FTZ R48, R29, R48, 1.1641532182693481445e-10 ;  /* 0x2f0000001d307423 */ /* 0x000fe20000010030 */
[----:B------:R-:W-:Y:S02]  /*32a0*/  @P1 HADD2.F32 R29, -RZ, R27.H1_H1 ;  /* 0x3000001bff1d1230 */ /* 0x000fe40000004100 */
[----:B------:R-:W-:Y:S01]  /*32b0*/  FMUL.FTZ R45, R45, R46 ;  /* 0x0000002e2d2d7220 */ /* 0x000fe20000410000 */
[----:B------:R-:W-:-:S02]  /*32c0*/  SEL R52, RZ, 0x10000, P2 ;  /* 0x00010000ff347807 */ /* 0x000fc40001000000 */
[----:B------:R-:W-:Y:S02]  /*32d0*/  FSETP.GTU.FTZ.AND P2, PT, R48, R47, PT ;  /* 0x0000002f3000720b */ /* 0x000fe40003f5c000 */
[----:B------:R-:W-:Y:S02]  /*32e0*/  SEL R48, RZ, 0x1, P6 ;  /* 0x00000001ff307807 */ /* 0x000fe40003000000 */
[----:B------:R-:W-:Y:S02]  /*32f0*/  FSEL R46, R45, RZ, !P2 ;  /* 0x000000ff2d2e7208 */ /* 0x000fe40005000000 */
[----:B------:R-:W-:Y:S02]  /*3300*/  SEL R47, RZ, 0x1000000, P2 ;  /* 0x01000000ff2f7807 */ /* 0x000fe40001000000 */
[----:B------:R-:W-:Y:S01]  /*3310*/  F2FP.F16.F32.PACK_AB R28, R38, R35 ;  /* 0x00000023261c723e */ /* 0x000fe200000000ff */
[----:B------:R-:W-:Y:S01]  /*3320*/  @P1 FADD.FTZ R46, R29, R46 ;  /* 0x0000002e1d2e1221 */ /* 0x000fe20000010000 */
[----:B------:R-:W-:-:S02]  /*3330*/  ISETP.NE.AND P1, PT, R50, RZ, PT ;  /* 0x000000ff3200720c */ /* 0x000fc40003f25270 */
[----:B------:R-:W1:Y:S01]  /*3340*/  LDC.64 R50, c[0x0][0x3a8] ;  /* 0x0000ea00ff327b82 */ /* 0x000e620000000a00 */
[----:B------:R-:W-:Y:S01]  /*3350*/  F2FP.F16.F32.PACK_AB R29, R40, R37 ;  /* 0x00000025281d723e */ /* 0x000fe200000000ff */
[----:B0-----:R-:W-:Y:S01]  /*3360*/  IMAD.WIDE.U32 R54, R41, 0x8, R54 ;  /* 0x0000000829367825 */ /* 0x001fe200078e0036 */
[----:B------:R-:W-:Y:S02]  /*3370*/  SEL R45, RZ, 0x100, P1 ;  /* 0x00000100ff2d7807 */ /* 0x000fe40000800000 */
[----:B------:R-:W-:Y:S02]  /*3380*/  F2FP.F16.F32.PACK_AB R30, R44, R39 ;  /* 0x000000272c1e723e */ /* 0x000fe400000000ff */
[----:B------:R-:W-:Y:S02]  /*3390*/  LOP3.LUT R49, R45, R49, R52, 0xfe, !PT ;  /* 0x000000312d317212 */ /* 0x000fe400078efe34 */
[----:B------:R-:W-:Y:S02]  /*33a0*/  SEL R45, RZ, 0x10000, P5 ;  /* 0x00010000ff2d7807 */ /* 0x000fe40002800000 */
[----:B------:R-:W-:-:S02]  /*33b0*/  SEL R52, RZ, 0x100, P4 ;  /* 0x00000100ff347807 */ /* 0x000fc40002000000 */
[----:B------:R-:W-:Y:S02]  /*33c0*/  F2FP.F16.F32.PACK_AB R31, R46, R43 ;  /* 0x0000002b2e1f723e */ /* 0x000fe400000000ff */
[----:B------:R-:W-:Y:S02]  /*33d0*/  LOP3.LUT R52, R52, R47, R45, 0xfe, !PT ;  /* 0x0000002f34347212 */ /* 0x000fe400078efe2d */
[----:B------:R-:W-:Y:S02]  /*33e0*/  SEL R45, RZ, 0x1, P3 ;  /* 0x00000001ff2d7807 */ /* 0x000fe40001800000 */
[----:B------:R-:W-:Y:S02]  /*33f0*/  LOP3.LUT R48, R49, R48, RZ, 0xfc, !PT ;  /* 0x0000003031307212 */ /* 0x000fe400078efcff */
[----:B------:R-:W-:Y:S01]  /*3400*/  LOP3.LUT R49, R52, R45, RZ, 0xfc, !PT ;  /* 0x0000002d34317212 */ /* 0x000fe200078efcff */
[----:B-1----:R-:W-:-:S05]  /*3410*/  IMAD.WIDE.U32 R50, R41, 0x10, R50 ;  /* 0x0000001029327825 */ /* 0x002fca00078e0032 */
[----:B------:R0:W-:Y:S04]  /*3420*/  STG.E.128 desc[UR8][R50.64], R28 ;  /* 0x0000001c32007986 */ /* 0x0001e8000c101d08 */
[----:B------:R0:W-:Y:S02]  /*3430*/  STG.E.64 desc[UR8][R54.64], R48 ;  /* 0x0000003036007986 */ /* 0x0001e4000c101b08 */
.L_x_4402:
[----:B------:R-:W-:Y:S05]  /*3440*/  BSYNC.RECONVERGENT B0 ;  /* 0x0000000000007941 */ /* 0x000fea0003800200 */
.L_x_4401:
        /* <DEDUP_REMOVED lines=53> */
.L_x_4458:
        /* <DEDUP_REMOVED lines=31> */
[----:B------:R-:W-:Y:S01]  /*3990*/  F2FP.F16.F32.PACK_AB R31, R48, R31 ;  /* 0x0000001f301f723e */ /* 0x000fe200000000ff */
        /* <DEDUP_REMOVED lines=11> */
[----:B------:R-:W-:Y:S02]  /*3a50*/  F2FP.F16.F32.PACK_AB R30, R52, R51 ;  /* 0x00000033341e723e */ /* 0x000fe400000000ff */
[----:B------:R-:W-:Y:S02]  /*3a60*/  F2FP.F16.F32.PACK_AB R29, R50, R29 ;  /* 0x0000001d321d723e */ /* 0x000fe400000000ff */
[----:B------:R-:W-:Y:S01]  /*3a70*/  F2FP.F16.F32.PACK_AB R28, R28, R45 ;  /* 0x0000002d1c1c723e */ /* 0x000fe200000000ff */
[----:B0-----:R-:W-:-:S05]  /*3a80*/  IMAD.WIDE.U32 R48, R41, 0x10, R48 ;  /* 0x0000001029307825 */ /* 0x001fca00078e0030 */
[----:B------:R2:W-:Y:S02]  /*3a90*/  STG.E.128 desc[UR8][R48.64], R28 ;  /* 0x0000001c30007986 */ /* 0x0005e4000c101d08 */
.L_x_4445:
[----:B------:R-:W-:Y:S05]  /*3aa0*/  BSYNC.RECONVERGENT B0 ;  /* 0x0000000000007941 */ /* 0x000fea0003800200 */
.L_x_4444:
[----:B-12---:R-:W1:Y:S02]  /*3ab0*/  LDC.64 R28, c[0x0][0x380] ;  /* 0x0000e000ff1c7b82 */ /* 0x006e640000000a00 */
[----:B-1----:R-:W-:-:S05]  /*3ac0*/  IMAD R5, R28, 0x4, R5 ;  /* 0x000000041c057824 */ /* 0x002fca00078e0205 */
[----:B------:R-:W-:-:S13]  /*3ad0*/  ISETP.GE.AND P0, PT, R5, R29, PT ;  /* 0x0000001d0500720c */ /* 0x000fda0003f06270 */
[----:B------:R-:W-:Y:S05]  /*3ae0*/  @!P0 BRA `(.L_x_4446) ;  /* 0xffffffcc007c8947 */ /* 0x000fea000383ffff */
[----:B------:R-:W-:Y:S05]  /*3af0*/  BSYNC B1 ;  /* 0x0000000000017941 */ /* 0x000fea0003800000 */
.L_x_4400:
[----:B------:R-:W-:Y:S05]  /*3b00*/  EXIT ;  /* 0x000000000000794d */ /* 0x000fea0003800000 */
.L_x_4443:
        /* <DEDUP_REMOVED lines=8> */
.L_x_4448:
[----:B------:R-:W-:Y:S05]  /*3b90*/  BSYNC B0 ;  /* 0x0000000000007941 */ /* 0x000fea0003800000 */
.L_x_4447:
        /* <DEDUP_REMOVED lines=8> */
.L_x_4449:
[----:B------:R-:W-:Y:S02]  /*3c20*/  IMAD.MOV.U32 R45, RZ, RZ, 0x4 ;  /* 0x00000004ff2d7424 */ /* 0x000fe400078e00ff */
[----:B------:R-:W-:-:S05]  /*3c30*/  FADD.FTZ R49, R48, R28 ;  /* 0x0000001c30317221 */ /* 0x000fca0000010000 */
[----:B------:R-:W-:-:S07]  /*3c40*/  MOV R48, R49 ;  /* 0x0000003100307202 */ /* 0x000fce0000000f00 */
[----:B------:R-:W-:Y:S05]  /*3c50*/  WARPSYNC.COLLECTIVE R30, `(.L_x_4450) ;  /* 0x000000001e087348 */ /* 0x000fea0003c00000 */
[----:B------:R0:W1:Y:S02]  /*3c60*/  SHFL.BFLY P3, R28, R48, R45, R31 ;  /* 0x0c00002d301c7389 */ /* 0x000064000006001f */
[----:B01----:R-:W-:Y:S05]  /*3c70*/  ENDCOLLECTIVE ;  /* 0x000000000000791b */ /* 0x003fea0003800000 */
.L_x_4450:
[----:B------:R-:W-:Y:S02]  /*3c80*/  HFMA2 R45, -RZ, RZ, 0, 4.76837158203125e-07 ;  /* 0x00000008ff2d7431 */ /* 0x000fe400000001ff */
[----:B------:R-:W-:-:S05]  /*3c90*/  FADD.FTZ R50, R49, R28 ;  /* 0x0000001c31327221 */ /* 0x000fca0000010000 */
[----:B------:R-:W-:-:S07]  /*3ca0*/  MOV R48, R50 ;  /* 0x0000003200307202 */ /* 0x000fce0000000f00 */
[----:B------:R-:W-:Y:S05]  /*3cb0*/  WARPSYNC.COLLECTIVE R30, `(.L_x_4451) ;  /* 0x000000001e087348 */ /* 0x000fea0003c00000 */
[----:B------:R0:W1:Y:S02]  /*3cc0*/  SHFL.BFLY P3, R28, R48, R45, R31 ;  /* 0x0c00002d301c7389 */ /* 0x000064000006001f */
[----:B01----:R-:W-:Y:S05]  /*3cd0*/  ENDCOLLECTIVE ;  /* 0x000000000000791b */ /* 0x003fea0003800000 */
.L_x_4451:
[----:B------:R-:W-:Y:S01]  /*3ce0*/  MOV R45, 0x10 ;  /* 0x00000010002d7802 */ /* 0x000fe20000000f00 */
[----:B------:R-:W-:-:S04]  /*3cf0*/  FADD.FTZ R51, R50, R28 ;  /* 0x0000001c32337221 */ /* 0x000fc80000010000 */
[----:B------:R-:W-:-:S07]  /*3d00*/  IMAD.MOV.U32 R48, RZ, RZ, R51 ;  /* 0x000000ffff307224 */ /* 0x000fce00078e0033 */
[----:B------:R-:W-:Y:S05]  /*3d10*/  WARPSYNC.COLLECTIVE R30, `(.L_x_4452) ;  /* 0x000000001e087348 */ /* 0x000fea0003c00000 */
[----:B------:R0:W1:Y:S02]  /*3d20*/  SHFL.BFLY P3, R28, R48, R45, R31 ;  /* 0x0c00002d301c7389 */ /* 0x000064000006001f */
[----:B01----:R-:W-:Y:S05]  /*3d30*/  ENDCOLLECTIVE ;  /* 0x000000000000791b */ /* 0x003fea0003800000 */
.L_x_4452:
        /* <DEDUP_REMOVED lines=25> */
.L_x_4453:
[----:B------:R-:W-:Y:S02]  /*3ed0*/  HFMA2 R45, -RZ, RZ, 0, 1.1920928955078125e-07 ;  /* 0x00000002ff2d7431 */ /* 0x000fe400000001ff */
[----:B------:R-:W-:-:S05]  /*3ee0*/  FADD.FTZ R49, R48, R28 ;  /* 0x0000001c30317221 */ /* 0x000fca0000010000 */
[----:B------:R-:W-:-:S07]  /*3ef0*/  MOV R48, R49 ;  /* 0x0000003100307202 */ /* 0x000fce0000000f00 */
[----:B------:R-:W-:Y:S05]  /*3f00*/  WARPSYNC.COLLECTIVE R30, `(.L_x_4454) ;  /* 0x000000001e087348 */ /* 0x000fea0003c00000 */
[----:B------:R0:W1:Y:S02]  /*3f10*/  SHFL.BFLY P3, R28, R48, R45, R31 ;  /* 0x0c00002d301c7389 */ /* 0x000064000006001f */
[----:B01----:R-:W-:Y:S05]  /*3f20*/  ENDCOLLECTIVE ;  /* 0x000000000000791b */ /* 0x003fea0003800000 */
.L_x_4454:
[----:B------:R-:W-:Y:S01]  /*3f30*/  MOV R45, 0x4 ;  /* 0x00000004002d7802 */ /* 0x000fe20000000f00 */
[----:B------:R-:W-:-:S04]  /*3f40*/  FADD.FTZ R50, R49, R28 ;  /* 0x0000001c31327221 */ /* 0x000fc80000010000 */
[----:B------:R-:W-:-:S07]  /*3f50*/  IMAD.MOV.U32 R48, RZ, RZ, R50 ;  /* 0x000000ffff307224 */ /* 0x000fce00078e0032 */
[----:B------:R-:W-:Y:S05]  /*3f60*/  WARPSYNC.COLLECTIVE R30, `(.L_x_4455) ;  /* 0x000000001e087348 */ /* 0x000fea0003c00000 */
[----:B------:R0:W1:Y:S02]  /*3f70*/  SHFL.BFLY P3, R28, R48, R45, R31 ;  /* 0x0c00002d301c7389 */ /* 0x000064000006001f */
[----:B01----:R-:W-:Y:S05]  /*3f80*/  ENDCOLLECTIVE ;  /* 0x000000000000791b */ /* 0x003fea0003800000 */
.L_x_4455:
[----:B------:R-:W-:Y:S02]  /*3f90*/  IMAD.MOV.U32 R45, RZ, RZ, 0x8 ;  /* 0x00000008ff2d7424 */ /* 0x000fe400078e00ff */
[----:B------:R-:W-:-:S05]  /*3fa0*/  FADD.FTZ R51, R50, R28 ;  /* 0x0000001c32337221 */ /* 0x000fca0000010000 */
[----:B------:R-:W-:-:S07]  /*3fb0*/  MOV R48, R51 ;  /* 0x0000003300307202 */ /* 0x000fce0000000f00 */
[----:B------:R-:W-:Y:S05]  /*3fc0*/  WARPSYNC.COLLECTIVE R30, `(.L_x_4456) ;  /* 0x000000001e087348 */ /* 0x000fea0003c00000 */
[----:B------:R0:W1:Y:S02]  /*3fd0*/  SHFL.BFLY P3, R28, R48, R45, R31 ;  /* 0x0c00002d301c7389 */ /* 0x000064000006001f */
[----:B01----:R-:W-:Y:S05]  /*3fe0*/  ENDCOLLECTIVE ;  /* 0x000000000000791b */ /* 0x003fea0003800000 */
.L_x_4456:
[----:B------:R-:W-:Y:S02]  /*3ff0*/  HFMA2 R45, -RZ, RZ, 0, 9.5367431640625e-07 ;  /* 0x00000010ff2d7431 */ /* 0x000fe400000001ff */
[----:B------:R-:W-:-:S05]  /*4000*/  FADD.FTZ R52, R51, R28 ;  /* 0x0000001c33347221 */ /* 0x000fca0000010000 */
[----:B------:R-:W-:-:S07]  /*4010*/  MOV R48, R52 ;  /* 0x0000003400307202 */ /* 0x000fce0000000f00 */
[----:B------:R-:W-:Y:S05]  /*4020*/  WARPSYNC.COLLECTIVE R30, `(.L_x_4457) ;  /* 0x000000001e087348 */ /* 0x000fea0003c00000 */
[----:B------:R0:W1:Y:S02]  /*4030*/  SHFL.BFLY P3, R28, R48, R45, R31 ;  /* 0x0c00002d301c7389 */ /* 0x000064000006001f */
[----:B01----:R-:W-:Y:S05]  /*4040*/  ENDCOLLECTIVE ;  /* 0x000000000000791b */ /* 0x003fea0003800000 */
.L_x_4457:
[----:B------:R-:W-:Y:S05]  /*4050*/  BRA `(.L_x_4458) ;  /* 0xfffffff400d07947 */ /* 0x000fea000383ffff */
.L_x_4459:
        /* <DEDUP_REMOVED lines=10> */
.L_x_9123:


//--------------------- .text._ZN10layer_norm13ln_fwd_kernelINS_13Kernel_traitsIf6__halfS2_S2_fjLj256ELj1ELj4ELj1ELj16ENS_18Kernel_traits_baseILj256EfS2_S2_S2_fjLj128EEEEELb1ELb0ELb0ELb1EEEvNS_9FwdParamsE --------------------------
	.section	.text._ZN10layer_norm13ln_fwd_kernelINS_13Kernel_traitsIf6__halfS2_S2_fjLj256ELj1ELj4ELj1ELj16ENS_18Kernel_traits_baseILj256EfS2_S2_S2_fjLj128EEEEELb1ELb0ELb0ELb1EEEvNS_9FwdParamsE,"ax",@progbits
	.align	128
        .global         _ZN10layer_norm13ln_fwd_kernelINS_13Kernel_traitsIf6__halfS2_S2_fjLj256ELj1ELj4ELj1ELj16ENS_18Kernel_traits_baseILj256EfS2_S2_S2_fjLj128EEEEELb1ELb0ELb0ELb1EEEvNS_9FwdParamsE
        .type           _ZN10layer_norm13ln_fwd_kernelINS_13Kernel_traitsIf6__halfS2_S2_fjLj256ELj1ELj4ELj1ELj16ENS_18Kernel_traits_baseILj256EfS2_S2_S2_fjLj128EEEEELb1ELb0ELb0ELb1EEEvNS_9FwdParamsE,@function
        .size           _ZN10layer_norm13ln_fwd_kernelINS_13Kernel_traitsIf6__halfS2_S2_fjLj256ELj1ELj4ELj1ELj16ENS_18Kernel_traits_baseILj256EfS2_S2_S2_fjLj128EEEEELb1ELb0ELb0ELb1EEEvNS_9FwdParamsE,(.L_x_9124 - _ZN10layer_norm13ln_fwd_kernelINS_13Kernel_traitsIf6__halfS2_S2_fjLj256ELj1ELj4ELj1ELj16ENS_18Kernel_traits_baseILj256EfS2_S2_S2_fjLj128EEEEELb1ELb0ELb0ELb1EEEvNS_9FwdParamsE)
        .other          _ZN10layer_norm13ln_fwd_kernelINS_13Kernel_traitsIf6__halfS2_S2_fjLj256ELj1ELj4ELj1ELj16ENS_18Kernel_traits_baseILj256EfS2_S2_S2_fjLj128EEEEELb1ELb0ELb0ELb1EEEvNS_9FwdParamsE,@"STO_CUDA_ENTRY STV_DEFAULT"
_ZN10layer_norm13ln_fwd_kernelINS_13Kernel_traitsIf6__halfS2_S2_fjLj256ELj1ELj4ELj1ELj16ENS_18Kernel_traits_baseILj256EfS2_S2_S2_fjLj128EEEEELb1ELb0ELb0ELb1EEEvNS_9FwdParamsE:
.text._ZN10layer_norm13ln_fwd_kernelINS_13Kernel_traitsIf6__halfS2_S2_fjLj256ELj1ELj4ELj1ELj16ENS_18Kernel_traits_baseILj256EfS2_S2_S2_fjLj128EEEEELb1ELb0ELb0ELb1EEEvNS_9FwdParamsE:
        /* <DEDUP_REMOVED lines=136> */
.L_x_4502:
        /* <DEDUP_REMOVED lines=23> */
[----:B------:R-:W-:Y:S01]  /*09f0*/  IMAD.MOV.U32 R37, RZ, RZ, R0 ;  /* 0x000000ffff257224 */ /* 0x000fe200078e0000 */
[----:B------:R-:W-:Y:S02]  /*0a00*/  MOV R38, 0x2 ;  /* 0x0000000200267802 */ /* 0x000fe40000000f00 */
[----:B------:R-:W-:-:S06]  /*0a10*/  IADD3 R51, PT, PT, R51, -0x61c88647, RZ ;  /* 0x9e3779b933337810 */ /* 0x000fcc0007ffe0ff */
[----:B---3--:R-:W-:Y:S01]  /*0a20*/  @P2 HADD2.F32 R45, -RZ, R40.H0_H0 ;  /* 0x20000028ff2d2230 */ /* 0x008fe20000004100 */
        /* <DEDUP_REMOVED lines=9> */
.L_x_4463:
        /* <DEDUP_REMOVED lines=13> */
.L_x_4465:
[----:B------:R-:W-:Y:S05]  /*0b90*/  BSYNC.RECONVERGENT B2 ;  /* 0x0000000000027941 */ /* 0x000fea0003800200 */
.L_x_4464:
        /* <DEDUP_REMOVED lines=43> */
.L_x_4462:
[----:B------:R-:W-:Y:S05]  /*0e50*/  BSYNC.RECONVERGENT B1 ;  /* 0x0000000000017941 */ /* 0x000fea0003800200 */
.L_x_4461:
[----:B------:R-:W0:Y:S01]  /*0e60*/  LDC R46, c[0x0][0x408] ;  /* 0x00010200ff2e7b82 */ /* 0x000e220000000800 */
[----:B------:R-:W-:Y:S01]  /*0e70*/  HFMA2 R48, -RZ, RZ, 0.1171875, 0 ;  /* 0x2f800000ff307431 */ /* 0x000fe200000001ff */
[----:B------:R-:W-:Y:S01]  /*0e80*/  I2FP.F32.U32 R35, R37 ;  /* 0x0000002500237245 */ /* 0x000fe20000201000 */
[----:B-----5:R-:W-:Y:S01]  /*0e90*/  HADD2.F32 R40, -RZ, R28.H0_H0 ;  /* 0x2000001cff287230 */ /* 0x020fe20000004100 */
[----:B------:R-:W-:Y:S01]  /*0ea0*/  ISETP.NE.AND P1, PT, R38, 0x1, PT ;  /* 0x000000012600780c */ /* 0x000fe20003f25270 */
[----:B------:R-:W-:Y:S01]  /*0eb0*/  BSSY.RECONVERGENT B1, `(.L_x_4466) ;  /* 0x000004e000017945 */ /* 0x000fe20003800200 */
[----:B------:R-:W-:Y:S02]  /*0ec0*/  IMAD.MOV.U32 R41, RZ, RZ, 0x2 ;  /* 0x00000002ff297424 */ /* 0x000fe400078e00ff */
[----:B------:R-:W1:Y:S01]  /*0ed0*/  LDC R47, c[0x0][0x404] ;  /* 0x00010100ff2f7b82 */ /* 0x000e620000000800 */
[----:B------:R-:W-:Y:S01]  /*0ee0*/  FFMA.FTZ R42, R35, R48, 1.1641532182693481445e-10 ;  /* 0x2f000000232a7423 */ /* 0x000fe20000010030 */
[----:B------:R-:W-:Y:S01]  /*0ef0*/  FMUL.FTZ R35, R40, R45 ;  /* 0x0000002d28237220 */ /* 0x000fe20000410000 */
[----:B------:R-:W-:-:S03]  /*0f00*/  @P0 HADD2.F32 R40, -RZ, R24.H0_H0 ;  /* 0x20000018ff280230 */ /* 0x000fc60000004100 */
[----:B0-----:R-:W-:Y:S01]  /*0f10*/  FMUL.FTZ R35, R35, R46 ;  /* 0x0000002e23237220 */ /* 0x001fe20000410000 */
[----:B-1----:R-:W-:-:S04]  /*0f20*/  FSETP.GTU.FTZ.AND P2, PT, R42, R47, PT ;  /* 0x0000002f2a00720b */ /* 0x002fc80003f5c000 */
        /* <DEDUP_REMOVED lines=13> */
.L_x_4468:
        /* <DEDUP_REMOVED lines=13> */
.L_x_4470:
[----:B------:R-:W-:Y:S05]  /*10d0*/  BSYNC.RECONVERGENT B2 ;  /* 0x0000000000027941 */ /* 0x000fea0003800200 */
.L_x_4469:
        /* <DEDUP_REMOVED lines=39> */
[----:B------:R-:W-:Y:S01]  /*1350*/  MOV R0, R40 ;  /* 0x0000002800007202 */ /* 0x000fe20000000f00 */
[----:B------:R-:W-:Y:S01]  /*1360*/  IMAD.MOV.U32 R41, RZ, RZ, RZ ;  /* 0x000000ffff297224 */ /* 0x000fe200078e00ff */
[----:B------:R-:W-:Y:S02]  /*1370*/  LOP3.LUT R34, R34, UR32, R39, 0x96, !PT ;  /* 0x0000002022227c12 */ /* 0x000fe4000f8e9627 */
[----:B------:R-:W-:-:S07]  /*1380*/  MOV R2, R38 ;  /* 0x0000002600027202 */ /* 0x000fce0000000f00 */
.L_x_4467:
[----:B------:R-:W-:Y:S05]  /*1390*/  BSYNC.RECONVERGENT B1 ;  /* 0x0000000000017941 */ /* 0x000fea0003800200 */
.L_x_4466:
[----:B------:R-:W-:Y:S01]  /*13a0*/  I2FP.F32.U32 R35, R35 ;  /* 0x0000002300237245 */ /* 0x000fe20000201000 */
[----:B------:R-:W-:Y:S01]  /*13b0*/  HADD2.F32 R28, -RZ, R28.H1_H1 ;  /* 0x3000001cff1c7230 */ /* 0x000fe20000004100 */
[----:B------:R-:W-:Y:S01]  /*13c0*/  ISETP.NE.AND P1, PT, R41, 0x1, PT ;  /* 0x000000012900780c */ /* 0x000fe20003f25270 */
[----:B------:R-:W-:Y:S01]  /*13d0*/  @P0 HADD2.F32 R39, -RZ, R24.H1_H1 ;  /* 0x30000018ff270230 */ /* 0x000fe20000004100 */
[----:B------:R-:W-:Y:S01]  /*13e0*/  BSSY.RECONVERGENT B1, `(.L_x_4471) ;  /* 0x000004c000017945 */ /* 0x000fe20003800200 */
[----:B------:R-:W-:Y:S01]  /*13f0*/  FFMA.FTZ R38, R35, R48, 1.1641532182693481445e-10 ;  /* 0x2f00000023267423 */ /* 0x000fe20000010030 */
[----:B------:R-:W-:Y:S01]  /*1400*/  FMUL.FTZ R35, R28, R45 ;  /* 0x0000002d1c237220 */ /* 0x000fe20000410000 */
[----:B------:R-:W-:Y:S02]  /*1410*/  HFMA2 R40, -RZ, RZ, 0, 1.1920928955078125e-07 ;  /* 0x00000002ff287431 */ /* 0x000fe400000001ff */
[----:B------:R-:W-:Y:S02]  /*1420*/  IMAD.MOV.U32 R28, RZ, RZ, R0 ;  /* 0x000000ffff1c7224 */ /* 0x000fe400078e0000 */
        /* <DEDUP_REMOVED lines=14> */
.L_x_4473:
        /* <DEDUP_REMOVED lines=13> */
.L_x_4475:
[----:B------:R-:W-:Y:S05]  /*15e0*/  BSYNC.RECONVERGENT B2 ;  /* 0x0000000000027941 */ /* 0x000fea0003800200 */
.L_x_4474:
        /* <DEDUP_REMOVED lines=43> */
.L_x_4472:
[----:B------:R-:W-:Y:S05]  /*18a0*/  BSYNC.RECONVERGENT B1 ;  /* 0x0000000000017941 */ /* 0x000fea0003800200 */
.L_x_4471:
        /* <DEDUP_REMOVED lines=22> */
.L_x_4478:
        /* <DEDUP_REMOVED lines=13> */
.L_x_4480:
[----:B------:R-:W-:Y:S05]  /*1ae0*/  BSYNC.RECONVERGENT B2 ;  /* 0x0000000000027941 */ /* 0x000fea0003800200 */
.L_x_4479:
        /* <DEDUP_REMOVED lines=43> */
.L_x_4477:
[----:B------:R-:W-:Y:S05]  /*1da0*/  BSYNC.RECONVERGENT B1 ;  /* 0x0000000000017941 */ /* 0x000fea0003800200 */
.L_x_4476:
        /* <DEDUP_REMOVED lines=22> */
.L_x_4483:
        /* <DEDUP_REMOVED lines=13> */
.L_x_4485:
[----:B------:R-:W-:Y:S05]  /*1fe0*/  BSYNC.RECONVERGENT B2 ;  /* 0x0000000000027941 */ /* 0x000fea0003800200 */
.L_x_4484:
        /* <DEDUP_REMOVED lines=43> */
.L_x_4482:
[----:B------:R-:W-:Y:S05]  /*22a0*/  BSYNC.RECONVERGENT B1 ;  /* 0x0000000000017941 */ /* 0x000fea0003800200 */
.L_x_4481:
[----:B------:R-:W-:Y:S01]  /*22b0*/  I2FP.F32.U32 R29, R29 ;  /* 0x0000001d001d7245 */ /* 0x000fe20000201000 */
[----:B------:R-:W-:Y:S01]  /*22c0*/  HADD2.F32 R28, -RZ, R30.H0_H0 ;  /* 0x2000001eff1c7230 */ /* 0x000fe20000004100 */
[----:B------:R-:W-:Y:S01]  /*22d0*/  ISETP.NE.AND P4, PT, R42, 0x1, PT ;  /* 0x000000012a00780c */ /* 0x000fe20003f85270 */
[----:B------:R-:W-:Y:S01]  /*22e0*/  BSSY.RECONVERGENT B1, `(.L_x_4486) ;  /* 0x000004c000017945 */ /* 0x000fe20003800200 */
[----:B------:R-:W-:Y:S02]  /*22f0*/  HFMA2 R35, -RZ, RZ, 0, 1.1920928955078125e-07 ;  /* 0x00000002ff237431 */ /* 0x000fe400000001ff */
        /* <DEDUP_REMOVED lines=17> */
.L_x_4488:
        /* <DEDUP_REMOVED lines=13> */
.L_x_4490:
[----:B------:R-:W-:Y:S05]  /*24e0*/  BSYNC.RECONVERGENT B2 ;  /* 0x0000000000027941 */ /* 0x000fea0003800200 */
.L_x_4489:
        /* <DEDUP_REMOVED lines=43> */
.L_x_4487:
[----:B------:R-:W-:Y:S05]  /*27a0*/  BSYNC.RECONVERGENT B1 ;  /* 0x0000000000017941 */ /* 0x000fea0003800200 */
.L_x_4486:
[----:B------:R-:W-:Y:S01]  /*27b0*/  I2FP.F32.U32 R29, R29 ;  /* 0x0000001d001d7245 */ /* 0x000fe20000201000 */
[----:B------:R-:W-:Y:S01]  /*27c0*/  HADD2.F32 R30, -RZ, R30.H1_H1 ;  /* 0x3000001eff1e7230 */ /* 0x000fe20000004100 */
[----:B------:R-:W-:Y:S01]  /*27d0*/  ISETP.NE.AND P5, PT, R35, 0x1, PT ;  /* 0x000000012300780c */ /* 0x000fe20003fa5270 */
[----:B------:R-:W-:Y:S01]  /*27e0*/  @P0 HADD2.F32 R53, -RZ, R26.H1_H1 ;  /* 0x3000001aff350230 */ /* 0x000fe20000004100 */
        /* <DEDUP_REMOVED lines=18> */
.L_x_4493:
        /* <DEDUP_REMOVED lines=13> */
.L_x_4495:
[----:B------:R-:W-:Y:S05]  /*29e0*/  BSYNC.RECONVERGENT B2 ;  /* 0x0000000000027941 */ /* 0x000fea0003800200 */
.L_x_4494:
        /* <DEDUP_REMOVED lines=43> */
.L_x_4492:
[----:B------:R-:W-:Y:S05]  /*2ca0*/  BSYNC.RECONVERGENT B1 ;  /* 0x0000000000017941 */ /* 0x000fea0003800200 */
.L_x_4491:
[----:B------:R-:W-:Y:S01]  /*2cb0*/  HADD2.F32 R28, -RZ, R31.H0_H0 ;  /* 0x2000001fff1c7230 */ /* 0x000fe20000004100 */
[----:B------:R-:W-:Y:S01]  /*2cc0*/  I2FP.F32.U32 R29, R29 ;  /* 0x0000001d001d7245 */ /* 0x000fe20000201000 */
[----:B------:R-:W-:Y:S01]  /*2cd0*/  BSSY.RECONVERGENT B1, `(.L_x_4496) ;  /* 0x000004f000017945 */ /* 0x000fe20003800200 */
[----:B------:R-:W-:Y:S02]  /*2ce0*/  ISETP.NE.AND P6, PT, R30, 0x1, PT ;  /* 0x000000011e00780c */ /* 0x000fe40003fc5270 */
[----:B------:R-:W-:Y:S01]  /*2cf0*/  FMUL.FTZ R35, R28, R45 ;  /* 0x0000002d1c237220 */ /* 0x000fe20000410000 */
[----:B------:R-:W-:Y:S01]  /*2d00*/  FFMA.FTZ R28, R29, R48, 1.1641532182693481445e-10 ;  /* 0x2f0000001d1c7423 */ /* 0x000fe20000010030 */
[----:B------:R-:W-:Y:S02]  /*2d10*/  @P0 HADD2.F32 R29, -RZ, R27.H0_H0 ;  /* 0x2000001bff1d0230 */ /* 0x000fe40000004100 */
[----:B------:R-:W-:Y:S02]  /*2d20*/  FMUL.FTZ R35, R35, R46 ;  /* 0x0000002e23237220 */ /* 0x000fe40000410000 */
[----:B------:R-:W-:-:S04]  /*2d30*/  FSETP.GTU.FTZ.AND P5, PT, R28, R47, PT ;  /* 0x0000002f1c00720b */ /* 0x000fc80003fbc000 */
[----:B------:R-:W-:Y:S02]  /*2d40*/  FSEL R42, R35, RZ, !P5 ;  /* 0x000000ff232a7208 */ /* 0x000fe40006800000 */
[----:B------:R-:W-:-:S03]  /*2d50*/  MOV R35, 0x2 ;  /* 0x0000000200237802 */ /* 0x000fc60000000f00 */
        /* <DEDUP_REMOVED lines=11> */
.L_x_4498:
        /* <DEDUP_REMOVED lines=15> */
.L_x_4500:
[----:B------:R-:W-:Y:S05]  /*2f00*/  BSYNC.RECONVERGENT B2 ;  /* 0x0000000000027941 */ /* 0x000fea0003800200 */
.L_x_4499:
        /* <DEDUP_REMOVED lines=43> */
.L_x_4497:
[----:B------:R-:W-:Y:S05]  /*31c0*/  BSYNC.RECONVERGENT B1 ;  /* 0x0000000000017941 */ /* 0x000fea0003800200 */
.L_x_4496:
[----:B------:R-:W-:Y:S01]  /*31d0*/  HADD2.F32 R28, -RZ, R31.H1_H1 ;  /* 0x3000001fff1c7230 */ /* 0x000fe20000004100 */
[----:B------:R-:W-:Y:S01]  /*31e0*/  I2FP.F32.U32 R29, R29 ;  /* 0x0000001d001d7245 */ /* 0x000fe20000201000 */
[----:B------:R-:W-:Y:S01]  /*31f0*/  UMOV UR4, 0xffffffff ;  /* 0xffffffff00047882 */ /* 0x000fe20000000000 */
[----:B------:R-:W-:Y:S02]  /*3200*/  ISETP.NE.AND P6, PT, R43, RZ, PT ;  /* 0x000000ff2b00720c */ /* 0x000fe40003fc5270 */
[----:B------:R-:W-:Y:S01]  /*3210*/  FMUL.FTZ R45, R28, R45 ;  /* 0x0000002d1c2d7220 */ /* 0x000fe20000410000 */
[----:B------:R-:W-:Y:S01]  /*3220*/  FFMA.FTZ R48, R29, R48, 1.1641532182693481445e-10 ;  /* 0x2f0000001d307423 */ /* 0x000fe20000010030 */
[----:B------:R-:W-:Y:S01]  /*3230*/  SEL R43, RZ, 0x10000, P5 ;  /* 0x00010000ff2b7807 */ /* 0x000fe20002800000 */
[----:B------:R-:W-:Y:S02]  /*3240*/  @P0 HADD2.F32 R28, -RZ, R27.H1_H1 ;  /* 0x3000001bff1c0230 */ /* 0x000fe40000004100 */
[----:B------:R-:W-:Y:S01]  /*3250*/  FMUL.FTZ R45, R45, R46 ;  /* 0x0000002e2d2d7220 */ /* 0x000fe20000410000 */
[----:B------:R-:W-:-:S02]  /*3260*/  SEL R52, RZ, 0x1000000, P2 ;  /* 0x01000000ff347807 */ /* 0x000fc40001000000 */
[----:B------:R-:W-:Y:S02]  /*3270*/  FSETP.GTU.FTZ.AND P5, PT, R48, R47, PT ;  /* 0x0000002f3000720b */ /* 0x000fe40003fbc000 */
[----:B------:R-:W0:Y:S01]  /*3280*/  LDC.64 R46, c[0x0][0x3b0] ;  /* 0x0000ec00ff2e7b82 */ /* 0x000e220000000a00 */
[----:B------:R-:W-:Y:S02]  /*3290*/  SEL R51, RZ, 0x10000, P1 ;  /* 0x00010000ff337807 */ /* 0x000fe40000800000 */
[----:B------:R-:W-:Y:S02]  /*32a0*/  FSEL R45, R45, RZ, !P5 ;  /* 0x000000ff2d2d7208 */ /* 0x000fe40006800000 */
[----:B------:R-:W-:Y:S02]  /*32b0*/  SEL R54, RZ, 0x100, P4 ;  /* 0x00000100ff367807 */ /* 0x000fe40002000000 */
[----:B------:R-:W-:Y:S01]  /*32c0*/  SEL R53, RZ, 0x1000000, P5 ;  /* 0x01000000ff357807 */ /* 0x000fe20002800000 */
[----:B------:R-:W-:Y:S01]  /*32d0*/  @P0 FADD.FTZ R45, R45, R28 ;  /* 0x0000001c2d2d0221 */ /* 0x000fe20000010000 */
[----:B------:R-:W-:-:S02]  /*32e0*/  ISETP.NE.AND P0, PT, R49, RZ, PT ;  /* 0x000000ff3100720c */ /* 0x000fc40003f05270 */
[----:B------:R-:W1:Y:S01]  /*32f0*/  LDC.64 R48, c[0x0][0x3a8] ;  /* 0x0000ea00ff307b82 */ /* 0x000e620000000a00 */
[----:B------:R-:W-:Y:S02]  /*3300*/  F2FP.F16.F32.PACK_AB R28, R38, R37 ;  /* 0x00000025261c723e */ /* 0x000fe400000000ff */
[----:B------:R-:W-:Y:S02]  /*3310*/  SEL R50, RZ, 0x100, P0 ;  /* 0x00000100ff327807 */ /* 0x000fe40000000000 */
[----:B------:R-:W-:Y:S02]  /*3320*/  F2FP.F16.F32.PACK_AB R29, R40, R39 ;  /* 0x00000027281d723e */ /* 0x000fe400000000ff */
[----:B------:R-:W-:Y:S02]  /*3330*/  F2FP.F16.F32.PACK_AB R30, R44, R41 ;  /* 0x000000292c1e723e */ /* 0x000fe400000000ff */
[----:B------:R-:W-:Y:S02]  /*3340*/  F2FP.F16.F32.PACK_AB R31, R45, R42 ;  /* 0x0000002a2d1f723e */ /* 0x000fe400000000ff */
[----:B------:R-:W-:-:S02]  /*3350*/  LOP3.LUT R50, R50, R52, R51, 0xfe, !PT ;  /* 0x0000003432327212 */ /* 0x000fc400078efe33 */
[----:B------:R-:W-:Y:S01]  /*3360*/  LOP3.LUT R53, R54, R53, R43, 0xfe, !PT ;  /* 0x0000003536357212 */ /* 0x000fe200078efe2b */
[----:B------:R-:W-:Y:S01]  /*3370*/  FADD.FTZ R43, RZ, R37 ;  /* 0x00000025ff2b7221 */ /* 0x000fe20000010000 */
[----:B------:R-:W-:Y:S01]  /*3380*/  SEL R51, RZ, 0x1, P6 ;  /* 0x00000001ff337807 */ /* 0x000fe20003000000 */
[----:B0-----:R-:W-:Y:S01]  /*3390*/  IMAD.WIDE.U32 R46, R36, 0x8, R46 ;  /* 0x00000008242e7825 */ /* 0x001fe200078e002e */
        /* <DEDUP_REMOVED lines=52> */
.L_x_4514:
        /* <DEDUP_REMOVED lines=51> */
.L_x_4460:
[----:B------:R-:W-:Y:S05]  /*3a10*/  EXIT ;  /* 0x000000000000794d */ /* 0x000fea0003800000 */
.L_x_4501:
        /* <DEDUP_REMOVED lines=8> */
.L_x_4504:
[----:B------:R-:W-:Y:S05]  /*3aa0*/  BSYNC B1 ;  /* 0x0000000000017941 */ /* 0x000fea0003800000 */
.L_x_4503:
        /* <DEDUP_REMOVED lines=9> */
.L_x_4505:
[----:B------:R-:W-:Y:S01]  /*3b40*/  HFMA2 R43, -RZ, RZ, 0, 2.384185791015625e-07 ;  /* 0x00000004ff2b7431 */ /* 0x000fe200000001ff */
[----:B------:R-:W-:-:S05]  /*3b50*/  MOV R29, R53 ;  /* 0x00000035001d7202 */ /* 0x000fca0000000f00 */
[----:B------:R-:W-:-:S04]  /*3b60*/  FADD.FTZ R49, R46, R29 ;  /* 0x0000001d2e317221 */ /* 0x000fc80000010000 */
[----:B------:R-:W-:-:S07]  /*3b70*/  IMAD.MOV.U32 R52, RZ, RZ, R49 ;  /* 0x000000ffff347224 */ /* 0x000fce00078e0031 */
[----:B------:R-:W-:Y:S05]  /*3b80*/  WARPSYNC.COLLECTIVE R30, `(.L_x_4506) ;  /* 0x000000001e087348 */ /* 0x000fea0003c00000 */
[----:B------:R0:W1:Y:S02]  /*3b90*/  SHFL.BFLY P1, R53, R52, R43, R31 ;  /* 0x0c00002b34357389 */ /* 0x000064000002001f */
[----:B01----:R-:W-:Y:S05]  /*3ba0*/  ENDCOLLECTIVE ;  /* 0x000000000000791b */ /* 0x003fea0003800000 */
.L_x_4506:
[----:B------:R-:W-:Y:S01]  /*3bb0*/  HFMA2 R43, -RZ, RZ, 0, 4.76837158203125e-07 ;  /* 0x00000008ff2b7431 */ /* 0x000fe200000001ff */
[----:B------:R-:W-:-:S05]  /*3bc0*/  MOV R28, R53 ;  /* 0x00000035001c7202 */ /* 0x000fca0000000f00 */
[----:B------:R-:W-:-:S04]  /*3bd0*/  FADD.FTZ R50, R49, R28 ;  /* 0x0000001c31327221 */ /* 0x000fc80000010000 */
[----:B------:R-:W-:-:S07]  /*3be0*/  IMAD.MOV.U32 R52, RZ, RZ, R50 ;  /* 0x000000ffff347224 */ /* 0x000fce00078e0032 */
[----:B------:R-:W-:Y:S05]  /*3bf0*/  WARPSYNC.COLLECTIVE R30, `(.L_x_4507) ;  /* 0x000000001e087348 */ /* 0x000fea0003c00000 */
[----:B------:R0:W1:Y:S02]  /*3c00*/  SHFL.BFLY P1, R53, R52, R43, R31 ;  /* 0x0c00002b34357389 */ /* 0x000064000002001f */
[----:B01----:R-:W-:Y:S05]  /*3c10*/  ENDCOLLECTIVE ;  /* 0x000000000000791b */ /* 0x003fea0003800000 */
.L_x_4507:
        /* <DEDUP_REMOVED lines=8> */
.L_x_4508:
        /* <DEDUP_REMOVED lines=25> */
.L_x_4509:
[----:B------:R-:W-:Y:S02]  /*3e30*/  HFMA2 R43, -RZ, RZ, 0, 1.1920928955078125e-07 ;  /* 0x00000002ff2b7431 */ /* 0x000fe400000001ff */
[----:B------:R-:W-:-:S04]  /*3e40*/  IMAD.MOV.U32 R49, RZ, RZ, R53 ;  /* 0x000000ffff317224 */ /* 0x000fc800078e0035 */
[----:B------:R-:W-:-:S05]  /*3e50*/  FADD.FTZ R49, R28, R49 ;  /* 0x000000311c317221 */ /* 0x000fca0000010000 */
[----:B------:R-:W-:-:S07]  /*3e60*/  MOV R52, R49 ;  /* 0x0000003100347202 */ /* 0x000fce0000000f00 */
[----:B------:R-:W-:Y:S05]  /*3e70*/  WARPSYNC.COLLECTIVE R30, `(.L_x_4510) ;  /* 0x000000001e087348 */ /* 0x000fea0003c00000 */
[----:B------:R0:W1:Y:S02]  /*3e80*/  SHFL.BFLY P1, R53, R52, R43, R31 ;  /* 0x0c00002b34357389 */ /* 0x000064000002001f */
[----:B01----:R-:W-:Y:S05]  /*3e90*/  ENDCOLLECTIVE ;  /* 0x000000000000791b */ /* 0x003fea0003800000 */
.L_x_4510:
[----:B------:R-:W-:Y:S02]  /*3ea0*/  HFMA2 R43, -RZ, RZ, 0, 2.384185791015625e-07 ;  /* 0x00000004ff2b7431 */ /* 0x000fe400000001ff */
[----:B------:R-:W-:-:S04]  /*3eb0*/  IMAD.MOV.U32 R46, RZ, RZ, R53 ;  /* 0x000000ffff2e7224 */ /* 0x000fc800078e0035 */
[----:B------:R-:W-:-:S05]  /*3ec0*/  FADD.FTZ R46, R49, R46 ;  /* 0x0000002e312e7221 */ /* 0x000fca0000010000 */
[----:B------:R-:W-:-:S07]  /*3ed0*/  MOV R52, R46 ;  /* 0x0000002e00347202 */ /* 0x000fce0000000f00 */
[----:B------:R-:W-:Y:S05]  /*3ee0*/  WARPSYNC.COLLECTIVE R30, `(.L_x_4511) ;  /* 0x000000001e087348 */ /* 0x000fea0003c00000 */
[----:B------:R0:W1:Y:S02]  /*3ef0*/  SHFL.BFLY P1, R53, R52, R43, R31 ;  /* 0x0c00002b34357389 */ /* 0x000064000002001f */
[----:B01----:R-:W-:Y:S05]  /*3f00*/  ENDCOLLECTIVE ;  /* 0x000000000000791b */ /* 0x003fea0003800000 */
.L_x_4511:
[----:B------:R-:W-:Y:S02]  /*3f10*/  HFMA2 R43, -RZ, RZ, 0, 4.76837158203125e-07 ;  /* 0x00000008ff2b7431 */ /* 0x000fe400000001ff */
[----:B------:R-:W-:-:S04]  /*3f20*/  IMAD.MOV.U32 R51, RZ, RZ, R53 ;  /* 0x000000ffff337224 */ /* 0x000fc800078e0035 */
[----:B------:R-:W-:-:S05]  /*3f30*/  FADD.FTZ R51, R46, R51 ;  /* 0x000000332e337221 */ /* 0x000fca0000010000 */
[----:B------:R-:W-:-:S07]  /*3f40*/  MOV R52, R51 ;  /* 0x0000003300347202 */ /* 0x000fce0000000f00 */
[----:B------:R-:W-:Y:S05]  /*3f50*/  WARPSYNC.COLLECTIVE R30, `(.L_x_4512) ;  /* 0x000000001e087348 */ /* 0x000fea0003c00000 */
[----:B------:R0:W1:Y:S02]  /*3f60*/  SHFL.BFLY P1, R53, R52, R43, R31 ;  /* 0x0c00002b34357389 */ /* 0x000064000002001f */
[----:B01----:R-:W-:Y:S05]  /*3f70*/  ENDCOLLECTIVE ;  /* 0x000000000000791b */ /* 0x003fea0003800000 */
.L_x_4512:
[----:B------:R-:W-:Y:S02]  /*3f80*/  HFMA2 R43, -RZ, RZ, 0, 9.5367431640625e-07 ;  /* 0x00000010ff2b7431 */ /* 0x000fe400000001ff */
[----:B------:R-:W-:-:S04]  /*3f90*/  IMAD.MOV.U32 R48, RZ, RZ, R53 ;  /* 0x000000ffff307224 */ /* 0x000fc800078e0035 */
[----:B------:R-:W-:-:S05]  /*3fa0*/  FADD.FTZ R48, R51, R48 ;  /* 0x0000003033307221 */ /* 0x000fca0000010000 */
[----:B------:R-:W-:-:S07]  /*3fb0*/  MOV R52, R48 ;  /* 0x0000003000347202 */ /* 0x000fce0000000f00 */
[----:B------:R-:W-:Y:S05]  /*3fc0*/  WARPSYNC.COLLECTIVE R30, `(.L_x_4513) ;  /* 0x000000001e087348 */ /* 0x000fea0003c00000 */
[----:B------:R0:W1:Y:S02]  /*3fd0*/  SHFL.BFLY P1, R53, R52, R43, R31 ;  /* 0x0c00002b34357389 */ /* 0x000064000002001f */
[----:B01----:R-:W-:Y:S05]  /*3fe0*/  ENDCOLLECTIVE ;  /* 0x000000000000791b */ /* 0x003fea0003800000 */
.L_x_4513:
[----:B------:R-:W-:Y:S05]  /*3ff0*/  BRA `(.L_x_4514) ;  /* 0xfffffff400b87947 */ /* 0x000fea000383ffff */
.L_x_4515:
        /* <DEDUP_REMOVED lines=16> */
.L_x_9124:


//--------------------- .text._ZN10layer_norm13ln_fwd_kernelINS_13Kernel_traitsIf6__halfS2_S2_fjLj256ELj1ELj4ELj1ELj16ENS_18Kernel_traits_baseILj256EfS2_S2_S2_fjLj128EEEEELb1ELb0ELb1ELb0EEEvNS_9FwdParamsE --------------------------
	.section	.text._ZN10layer_norm13ln_fwd_kernelINS_13Kernel_traitsIf6__halfS2_S2_fjLj256ELj1ELj4ELj1ELj16ENS_18Kernel_traits_baseILj256EfS2_S2_S2_fjLj128EEEEELb1ELb0ELb1ELb0EEEvNS_9FwdParamsE,"ax",@progbits
	.align	128
        .global         _ZN10layer_norm13ln_fwd_kernelINS_13Kernel_traitsIf6__halfS2_S2_fjLj256ELj1ELj4ELj1ELj16ENS_18Kernel_traits_baseILj256EfS2_S2_S2_fjLj128EEEEELb1ELb0ELb1ELb0EEEvNS_9FwdParamsE
        .type           _ZN10layer_norm13ln_fwd_kernelINS_13Kernel_traitsIf6__halfS2_S2_fjLj256ELj1ELj4ELj1ELj16ENS_18Kernel_traits_baseILj256EfS2_S2_S2_fjLj128EEEEELb1ELb0ELb1ELb0EEEvNS_9FwdParamsE,@function
        .size           _ZN10layer_norm13ln_fwd_kernelINS_13Kernel_traitsIf6__halfS2_S2_fjLj256ELj1ELj4ELj1ELj16ENS_18Kernel_traits_baseILj256EfS2_S2_S2_fjLj128EEEEELb1ELb0ELb1ELb0EEEvNS_9FwdParamsE,(.L_x_9125 - _ZN10layer_norm13ln_fwd_kernelINS_13Kernel_traitsIf6__halfS2_S2_fjLj256ELj1ELj4ELj1ELj16ENS_18Kernel_traits_baseILj256EfS2_S2_S2_fjLj128EEEEELb1ELb0ELb1ELb0EEEvNS_9FwdParamsE)
        .other          _ZN10layer_norm13ln_fwd_kernelINS_13Kernel_traitsIf6__halfS2_S2_fjLj256ELj1ELj4ELj1ELj16ENS_18Kernel_traits_baseILj256EfS2_S2_S2_fjLj128EEEEELb1ELb0ELb1ELb0EEEvNS_9FwdParamsE,@"STO_CUDA_ENTRY STV_DEFAULT"
_ZN10layer_norm13ln_fwd_kernelINS_13Kernel_traitsIf6__halfS2_S2_fjLj256ELj1ELj4ELj1ELj16ENS_18Kernel_traits_baseILj256EfS2_S2_S2_fjLj128EEEEELb1ELb0ELb1ELb0EEEvNS_9FwdParamsE:
.text._ZN10layer_norm13ln_fwd_kernelINS_13Kernel_traitsIf6__halfS2_S2_fjLj256ELj1ELj4ELj1ELj16ENS_18Kernel_traits_baseILj256EfS2_S2_S2_fjLj128EEEEELb1ELb0ELb1ELb0EEEvNS_9FwdParamsE:
        /* <DEDUP_REMOVED lines=52> */
.L_x_4517:
[----:B------:R-:W-:Y:S05]  /*0340*/  BSYNC.RECONVERGENT B0 ;  /* 0x0000000000007941 */ /* 0x000fea0003800200 */
.L_x_4516:
        /* <DEDUP_REMOVED lines=88> */
.L_x_4588:
        /* <DEDUP_REMOVED lines=49> */
.L_x_4525:
        /* <DEDUP_REMOVED lines=13> */
.L_x_4527:
[----:B------:R-:W-:Y:S05]  /*0cb0*/  BSYNC.RECONVERGENT B4 ;  /* 0x0000000000047941 */ /* 0x000fea0003800200 */
.L_x_4526:
        /* <DEDUP_REMOVED lines=42> */
.L_x_4524:
[----:B------:R-:W-:Y:S05]  /*0f60*/  BSYNC.RECONVERGENT B3 ;  /* 0x0000000000037941 */ /* 0x000fea0003800200 */
.L_x_4523:
        /* <DEDUP_REMOVED lines=13> */
.L_x_4522:
[----:B------:R-:W-:Y:S01]  /*1040*/  HFMA2 R11, -RZ, RZ, 0, 0 ;  /* 0x00000000ff0b7431 */ /* 0x000fe200000001ff */
[----:B------:R-:W-:Y:S01]  /*1050*/  MOV R48, R40 ;  /* 0x0000002800307202 */ /* 0x000fe20000000f00 */
[----:B0-----:R-:W-:Y:S01]  /*1060*/  IMAD.MOV.U32 R36, RZ, RZ, R9 ;  /* 0x000000ffff247224 */ /* 0x001fe200078e0009 */
[----:B------:R-:W-:Y:S01]  /*1070*/  @P0 MOV R36, R9 ;  /* 0x0000000900240202 */ /* 0x000fe20000000f00 */
[----:B------:R-:W-:Y:S02]  /*1080*/  @P0 IMAD.MOV.U32 R48, RZ, RZ, R40 ;  /* 0x000000ffff300224 */ /* 0x000fe400078e0028 */
[----:B-----5:R-:W-:-:S07]  /*1090*/  @P0 HADD2.F32 R11, -RZ, R32.H0_H0 ;  /* 0x20000020ff0b0230 */ /* 0x020fce0000004100 */
.L_x_4528:
[----:B------:R-:W-:Y:S05]  /*10a0*/  BSYNC.RECONVERGENT B2 ;  /* 0x0000000000027941 */ /* 0x000fea0003800200 */
.L_x_4521:
        /* <DEDUP_REMOVED lines=11> */
.L_x_4530:
        /* <DEDUP_REMOVED lines=16> */
.L_x_4534:
        /* <DEDUP_REMOVED lines=13> */
.L_x_4536:
[----:B------:R-:W-:Y:S05]  /*1330*/  BSYNC.RECONVERGENT B4 ;  /* 0x0000000000047941 */ /* 0x000fea0003800200 */
.L_x_4535:
        /* <DEDUP_REMOVED lines=42> */
.L_x_4533:
[----:B------:R-:W-:Y:S05]  /*15e0*/  BSYNC.RECONVERGENT B3 ;  /* 0x0000000000037941 */ /* 0x000fea0003800200 */
.L_x_4532:
        /* <DEDUP_REMOVED lines=11> */
.L_x_4531:
[----:B------:R-:W-:Y:S05]  /*16a0*/  BSYNC.RECONVERGENT B2 ;  /* 0x0000000000027941 */ /* 0x000fea0003800200 */
.L_x_4529:
        /* <DEDUP_REMOVED lines=10> */
.L_x_4538:
        /* <DEDUP_REMOVED lines=16> */
.L_x_4542:
        /* <DEDUP_REMOVED lines=13> */
.L_x_4544:
[----:B------:R-:W-:Y:S05]  /*1920*/  BSYNC.RECONVERGENT B4 ;  /* 0x0000000000047941 */ /* 0x000fea0003800200 */
.L_x_4543:
        /* <DEDUP_REMOVED lines=42> */
.L_x_4541:
[----:B------:R-:W-:Y:S05]  /*1bd0*/  BSYNC.RECONVERGENT B3 ;  /* 0x0000000000037941 */ /* 0x000fea0003800200 */
.L_x_4540:
        /* <DEDUP_REMOVED lines=11> */
.L_x_4539:
[----:B------:R-:W-:Y:S05]  /*1c90*/  BSYNC.RECONVERGENT B2 ;  /* 0x0000000000027941 */ /* 0x000fea0003800200 */
.L_x_4537:
        /* <DEDUP_REMOVED lines=10> */
.L_x_4546:
        /* <DEDUP_REMOVED lines=16> */
.L_x_4550:
        /* <DEDUP_REMOVED lines=13> */
.L_x_4552:
[----:B------:R-:W-:Y:S05]  /*1f10*/  BSYNC.RECONVERGENT B4 ;  /* 0x0000000000047941 */ /* 0x000fea0003800200 */
.L_x_4551:
        /* <DEDUP_REMOVED lines=43> */
.L_x_4549:
[----:B------:R-:W-:Y:S05]  /*21d0*/  BSYNC.RECONVERGENT B3 ;  /* 0x0000000000037941 */ /* 0x000fea0003800200 */
.L_x_4548:
        /* <DEDUP_REMOVED lines=11> */
.L_x_4547:
[----:B------:R-:W-:Y:S05]  /*2290*/  BSYNC.RECONVERGENT B2 ;  /* 0x0000000000027941 */ /* 0x000fea0003800200 */
.L_x_4545:
        /* <DEDUP_REMOVED lines=8> */
[----:B------:R-:W-:Y:S01]  /*2320*/  HADD2.F32 R49, -RZ, R34.H0_H0 ;  /* 0x20000022ff317230 */ /* 0x000fe20000004100 */
[----:B------:R-:W-:Y:S06]  /*2330*/  BRA `(.L_x_4555) ;  /* 0x0000000400547947 */ /* 0x000fec0003800000 */
.L_x_4554:
        /* <DEDUP_REMOVED lines=16> */
.L_x_4558:
        /* <DEDUP_REMOVED lines=13> */
.L_x_4560:
[----:B------:R-:W-:Y:S05]  /*2510*/  BSYNC.RECONVERGENT B4 ;  /* 0x0000000000047941 */ /* 0x000fea0003800200 */
.L_x_4559:
        /* <DEDUP_REMOVED lines=43> */
.L_x_4557:
[----:B------:R-:W-:Y:S05]  /*27d0*/  BSYNC.RECONVERGENT B3 ;  /* 0x0000000000037941 */ /* 0x000fea0003800200 */
.L_x_4556:
        /* <DEDUP_REMOVED lines=11> */
.L_x_4555:
[----:B------:R-:W-:Y:S05]  /*2890*/  BSYNC.RECONVERGENT B2 ;  /* 0x0000000000027941 */ /* 0x000fea0003800200 */
.L_x_4553:
        /* <DEDUP_REMOVED lines=10> */
.L_x_4562:
        /* <DEDUP_REMOVED lines=16> */
.L_x_4566:
        /* <DEDUP_REMOVED lines=13> */
.L_x_4568:
[----:B------:R-:W-:Y:S05]  /*2b10*/  BSYNC.RECONVERGENT B4 ;  /* 0x0000000000047941 */ /* 0x000fea0003800200 */
.L_x_4567:
        /* <DEDUP_REMOVED lines=43> */
.L_x_4565:
[----:B------:R-:W-:Y:S05]  /*2dd0*/  BSYNC.RECONVERGENT B3 ;  /* 0x0000000000037941 */ /* 0x000fea0003800200 */
.L_x_4564:
        /* <DEDUP_REMOVED lines=11> */
.L_x_4563:
[----:B------:R-:W-:Y:S05]  /*2e90*/  BSYNC.RECONVERGENT B2 ;  /* 0x0000000000027941 */ /* 0x000fea0003800200 */
.L_x_4561:
        /* <DEDUP_REMOVED lines=10> */
.L_x_4570:
        /* <DEDUP_REMOVED lines=16> */
.L_x_4574:
        /* <DEDUP_REMOVED lines=13> */
.L_x_4576:
[----:B------:R-:W-:Y:S05]  /*3110*/  BSYNC.RECONVERGENT B4 ;  /* 0x0000000000047941 */ /* 0x000fea0003800200 */
.L_x_4575:
        /* <DEDUP_REMOVED lines=43> */
.L_x_4573:
[----:B------:R-:W-:Y:S05]  /*33d0*/  BSYNC.RECONVERGENT B3 ;  /* 0x0000000000037941 */ /* 0x000fea0003800200 */
.L_x_4572:
        /* <DEDUP_REMOVED lines=11> */
.L_x_4571:
[----:B------:R-:W-:Y:S05]  /*3490*/  BSYNC.RECONVERGENT B2 ;  /* 0x0000000000027941 */ /* 0x000fea0003800200 */
.L_x_4569:
        /* <DEDUP_REMOVED lines=10> */
.L_x_4578:
        /* <DEDUP_REMOVED lines=16> */
.L_x_4582:
        /* <DEDUP_REMOVED lines=13> */
.L_x_4584:
[----:B------:R-:W-:Y:S05]  /*3710*/  BSYNC.RECONVERGENT B4 ;  /* 0x0000000000047941 */ /* 0x000fea0003800200 */
.L_x_4583:
        /* <DEDUP_REMOVED lines=43> */
.L_x_4581:
[----:B------:R-:W-:Y:S05]  /*39d0*/  BSYNC.RECONVERGENT B3 ;  /* 0x0000000000037941 */ /* 0x000fea0003800200 */
.L_x_4580:
        /* <DEDUP_REMOVED lines=11> */
.L_x_4579:
[----:B------:R-:W-:Y:S05]  /*3a90*/  BSYNC.RECONVERGENT B2 ;  /* 0x0000000000027941 */ /* 0x000fea0003800200 */
.L_x_4577:
        /* <DEDUP_REMOVED lines=24> */
.L_x_4520:
[----:B------:R-:W-:Y:S05]  /*3c20*/  BSYNC.RECONVERGENT B0 ;  /* 0x0000000000007941 */ /* 0x000fea0003800200 */
.L_x_4519:
        /* <DEDUP_REMOVED lines=53> */
.L_x_4600:
        /* <DEDUP_REMOVED lines=53> */
.L_x_4587:
[----:B------:R-:W-:Y:S05]  /*42d0*/  BSYNC.RECONVERGENT B0 ;  /* 0x0000000000007941 */ /* 0x000fea0003800200 */
.L_x_4586:
[----:B-12---:R-:W1:Y:S02]  /*42e0*/  LDC.64 R36, c[0x0][0x380] ;  /* 0x0000e000ff247b82 */ /* 0x006e640000000a00 */
[----:B-1----:R-:W-:-:S04]  /*42f0*/  LEA R4, R36, R4, 0x2 ;  /* 0x0000000424047211 */ /* 0x002fc800078e10ff */
[----:B------:R-:W-:-:S13]  /*4300*/  ISETP.GE.AND P0, PT, R4, R37, PT ;  /* 0x000000250400720c */ /* 0x000fda0003f06270 */
[----:B------:R-:W-:Y:S05]  /*4310*/  @!P0 BRA `(.L_x_4588) ;  /* 0xffffffc4006c8947 */ /* 0x000fea000383ffff */
[----:B------:R-:W-:Y:S05]  /*4320*/  BSYNC B1 ;  /* 0x0000000000017941 */ /* 0x000fea0003800000 */
.L_x_4518:
[----:B------:R-:W-:Y:S05]  /*4330*/  EXIT ;  /* 0x000000000000794d */ /* 0x000fea0003800000 */
.L_x_4585:
[----:B------:R-:W-:Y:S01]  /*4340*/  HFMA2 R39, -RZ, RZ, 0, 1.847743988037109375e-06 ;  /* 0x0000001fff277431 */ /* 0x000fe200000001ff */
[----:B------:R-:W-:Y:S01]  /*4350*/  BSSY B0, `(.L_x_4589) ;  /* 0x0000007000007945 */ /* 0x000fe20003800000 */
[----:B------:R-:W-:Y:S01]  /*4360*/  MOV R69, R36 ;  /* 0x0000002400457202 */ /* 0x000fe20000000f00 */
[----:B------:R-:W-:Y:S01]  /*4370*/  IMAD.MOV.U32 R38, RZ, RZ, 0x1 ;  /* 0x00000001ff267424 */ /* 0x000fe200078e00ff */
[----:B------:R-:W-:-:S07]  /*4380*/  MOV R50, 0xffffffff ;  /* 0xffffffff00327802 */ /* 0x000fce0000000f00 */
[----:B-----5:R-:W-:Y:S05]  /*4390*/  WARPSYNC.COLLECTIVE R50, `(.L_x_4590) ;  /* 0x0000000032087348 */ /* 0x020fea0003c00000 */
[----:B------:R0:W1:Y:S02]  /*43a0*/  SHFL.BFLY P4, R67, R69, R38, R39 ;  /* 0x0c00002645437389 */ /* 0x0000640000080027 */
[----:B01---5:R-:W-:Y:S05]  /*43b0*/  ENDCOLLECTIVE ;  /* 0x000000000000791b */ /* 0x023fea0003800000 */
.L_x_4590:
[----:B------:R-:W-:Y:S05]  /*43c0*/  BSYNC B0 ;  /* 0x0000000000007941 */ /* 0x000fea0003800000 */
.L_x_4589:
        /* <DEDUP_REMOVED lines=9> */
.L_x_4591:
[----:B------:R-:W-:Y:S01]  /*4460*/  HFMA2 R38, -RZ, RZ, 0, 2.384185791015625e-07 ;  /* 0x00000004ff267431 */ /* 0x000fe200000001ff */
[----:B------:R-:W-:-:S05]  /*4470*/  MOV R37, R67 ;  /* 0x0000004300257202 */ /* 0x000fca0000000f00 */
[----:B------:R-:W-:-:S04]  /*4480*/  FADD.FTZ R61, R60, R37 ;  /* 0x000000253c3d7221 */ /* 0x000fc80000010000 */
[----:B------:R-:W-:-:S07]  /*4490*/  IMAD.MOV.U32 R69, RZ, RZ, R61 ;  /* 0x000000ffff457224 */ /* 0x000fce00078e003d */
[----:B------:R-:W-:Y:S05]  /*44a0*/  WARPSYNC.COLLECTIVE R50, `(.L_x_4592) ;  /* 0x0000000032087348 */ /* 0x000fea0003c00000 */
[----:B------:R0:W1:Y:S02]  /*44b0*/  SHFL.BFLY P4, R67, R69, R38, R39 ;  /* 0x0c00002645437389 */ /* 0x0000640000080027 */
[----:B01----:R-:W-:Y:S05]  /*44c0*/  ENDCOLLECTIVE ;  /* 0x000000000000791b */ /* 0x003fea0003800000 */
.L_x_4592:
[----:B------:R-:W-:Y:S01]  /*44d0*/  HFMA2 R38, -RZ, RZ, 0, 4.76837158203125e-07 ;  /* 0x00000008ff267431 */ /* 0x000fe200000001ff */
[----:B------:R-:W-:-:S05]  /*44e0*/  MOV R62, R67 ;  /* 0x00000043003e7202 */ /* 0x000fca0000000f00 */
[----:B------:R-:W-:-:S04]  /*44f0*/  FADD.FTZ R62, R61, R62 ;  /* 0x0000003e3d3e7221 */ /* 0x000fc80000010000 */
[----:B------:R-:W-:-:S07]  /*4500*/  IMAD.MOV.U32 R69, RZ, RZ, R62 ;  /* 0x000000ffff457224 */ /* 0x000fce00078e003e */
[----:B------:R-:W-:Y:S05]  /*4510*/  WARPSYNC.COLLECTIVE R50, `(.L_x_4593) ;  /* 0x0000000032087348 */ /* 0x000fea0003c00000 */
[----:B------:R0:W1:Y:S02]  /*4520*/  SHFL.BFLY P4, R67, R69, R38, R39 ;  /* 0x0c00002645437389 */ /* 0x0000640000080027 */
[----:B01----:R-:W-:Y:S05]  /*4530*/  ENDCOLLECTIVE ;  /* 0x000000000000791b */ /* 0x003fea0003800000 */
.L_x_4593:
        /* <DEDUP_REMOVED lines=8> */
.L_x_4594:
        /* <DEDUP_REMOVED lines=27> */
.L_x_4595:
[----:B------:R-:W-:Y:S02]  /*4770*/  HFMA2 R38, -RZ, RZ, 0, 1.1920928955078125e-07 ;  /* 0x00000002ff267431 */ /* 0x000fe400000001ff */
[----:B------:R-:W-:-:S04]  /*4780*/  IMAD.MOV.U32 R61, RZ, RZ, R67 ;  /* 0x000000ffff3d7224 */ /* 0x000fc800078e0043 */
[----:B------:R-:W-:-:S05]  /*4790*/  FADD.FTZ R61, R36, R61 ;  /* 0x0000003d243d7221 */ /* 0x000fca0000010000 */
[----:B------:R-:W-:-:S07]  /*47a0*/  MOV R69, R61 ;  /* 0x0000003d00457202 */ /* 0x000fce0000000f00 */
[----:B------:R-:W-:Y:S05]  /*47b0*/  WARPSYNC.COLLECTIVE R50, `(.L_x_4596) ;  /* 0x0000000032087348 */ /* 0x000fea0003c00000 */
[----:B------:R0:W1:Y:S02]  /*47c0*/  SHFL.BFLY P4, R67, R69, R38, R39 ;  /* 0x0c00002645437389 */ /* 0x0000640000080027 */
[----:B01----:R-:W-:Y:S05]  /*47d0*/  ENDCOLLECTIVE ;  /* 0x000000000000791b */ /* 0x003fea0003800000 */
.L_x_4596:
[----:B------:R-:W-:Y:S02]  /*47e0*/  HFMA2 R38, -RZ, RZ, 0, 2.384185791015625e-07 ;  /* 0x00000004ff267431 */ /* 0x000fe400000001ff */
[----:B------:R-:W-:-:S04]  /*47f0*/  IMAD.MOV.U32 R60, RZ, RZ, R67 ;  /* 0x000000ffff3c7224 */ /* 0x000fc800078e0043 */
[----:B------:R-:W-:-:S05]  /*4800*/  FADD.FTZ R60, R61, R60 ;  /* 0x0000003c3d3c7221 */ /* 0x000fca0000010000 */
[----:B------:R-:W-:-:S07]  /*4810*/  MOV R69, R60 ;  /* 0x0000003c00457202 */ /* 0x000fce0000000f00 */
[----:B------:R-:W-:Y:S05]  /*4820*/  WARPSYNC.COLLECTIVE R50, `(.L_x_4597) ;  /* 0x0000000032087348 */ /* 0x000fea0003c00000 */
[----:B------:R0:W1:Y:S02]  /*4830*/  SHFL.BFLY P4, R67, R69, R38, R39 ;  /* 0x0c00002645437389 */ /* 0x0000640000080027 */
[----:B01----:R-:W-:Y:S05]  /*4840*/  ENDCOLLECTIVE ;  /* 0x000000000000791b */ /* 0x003fea0003800000 */
.L_x_4597:
[----:B------:R-:W-:Y:S02]  /*4850*/  HFMA2 R38, -RZ, RZ, 0, 4.76837158203125e-07 ;  /* 0x00000008ff267431 */ /* 0x000fe400000001ff */
[----:B------:R-:W-:-:S04]  /*4860*/  IMAD.MOV.U32 R65, RZ, RZ, R67 ;  /* 0x000000ffff417224 */ /* 0x000fc800078e0043 */
[----:B------:R-:W-:-:S05]  /*4870*/  FADD.FTZ R65, R60, R65 ;  /* 0x000000413c417221 */ /* 0x000fca0000010000 */
[----:B------:R-:W-:-:S07]  /*4880*/  MOV R69, R65 ;  /* 0x0000004100457202 */ /* 0x000fce0000000f00 */
[----:B------:R-:W-:Y:S05]  /*4890*/  WARPSYNC.COLLECTIVE R50, `(.L_x_4598) ;  /* 0x0000000032087348 */ /* 0x000fea0003c00000 */
[----:B------:R0:W1:Y:S02]  /*48a0*/  SHFL.BFLY P4, R67, R69, R38, R39 ;  /* 0x0c00002645437389 */ /* 0x0000640000080027 */
[----:B01----:R-:W-:Y:S05]  /*48b0*/  ENDCOLLECTIVE ;  /* 0x000000000000791b */ /* 0x003fea0003800000 */
.L_x_4598:
[----:B------:R-:W-:Y:S02]  /*48c0*/  HFMA2 R38, -RZ, RZ, 0, 9.5367431640625e-07 ;  /* 0x00000010ff267431 */ /* 0x000fe400000001ff */
[----:B------:R-:W-:-:S04]  /*48d0*/  IMAD.MOV.U32 R62, RZ, RZ, R67 ;  /* 0x000000ffff3e7224 */ /* 0x000fc800078e0043 */
[----:B------:R-:W-:-:S05]  /*48e0*/  FADD.FTZ R62, R65, R62 ;  /* 0x0000003e413e7221 */ /* 0x000fca0000010000 */
[----:B------:R-:W-:-:S07]  /*48f0*/  MOV R69, R62 ;  /* 0x0000003e00457202 */ /* 0x000fce0000000f00 */
[----:B------:R-:W-:Y:S05]  /*4900*/  WARPSYNC.COLLECTIVE R50, `(.L_x_4599) ;  /* 0x0000000032087348 */ /* 0x000fea0003c00000 */
[----:B------:R0:W1:Y:S02]  /*4910*/  SHFL.BFLY P4, R67, R69, R38, R39 ;  /* 0x0c00002645437389 */ /* 0x0000640000080027 */
[----:B01----:R-:W-:Y:S05]  /*4920*/  ENDCOLLECTIVE ;  /* 0x000000000000791b */ /* 0x003fea0003800000 */
.L_x_4599:
[----:B------:R-:W-:Y:S05]  /*4930*/  BRA `(.L_x_4600) ;  /* 0xfffffff400907947 */ /* 0x000fea000383ffff */
.L_x_4601:
        /* <DEDUP_REMOVED lines=12> */
.L_x_9125:


//--------------------- .text._ZN10layer_norm13ln_fwd_kernelINS_13Kernel_traitsIf6__halfS2_S2_fjLj256ELj1ELj4ELj1ELj16ENS_18Kernel_traits_baseILj256EfS2_S2_S2_fjLj128EEEEELb1ELb0ELb1ELb1EEEvNS_9FwdParamsE --------------------------
	.section	.text._ZN10layer_norm13ln_fwd_kernelINS_13Kernel_traitsIf6__halfS2_S2_fjLj256ELj1ELj4ELj1ELj16ENS_18Kernel_traits_baseILj256EfS2_S2_S2_fjLj128EEEEELb1ELb0ELb1ELb1EEEvNS_9FwdParamsE,"ax",@progbits
	.align	128
        .global         _ZN10layer_norm13ln_fwd_kernelINS_13Kernel_traitsIf6__halfS2_S2_fjLj256ELj1ELj4ELj1ELj16ENS_18Kernel_traits_baseILj256EfS2_S2_S2_fjLj128EEEEELb1ELb0ELb1ELb1EEEvNS_9FwdParamsE
        .type           _ZN10layer_norm13ln_fwd_kernelINS_13Kernel_traitsIf6__halfS2_S2_fjLj256ELj1ELj4ELj1ELj16ENS_18Kernel_traits_baseILj256EfS2_S2_S2_fjLj128EEEEELb1ELb0ELb1ELb1EEEvNS_9FwdParamsE,@function
        .size           _ZN10layer_norm13ln_fwd_kernelINS_13Kernel_traitsIf6__halfS2_S2_fjLj256ELj1ELj4ELj1ELj16ENS_18Kernel_traits_baseILj256EfS2_S2_S2_fjLj128EEEEELb1ELb0ELb1ELb1EEEvNS_9FwdParamsE,(.L_x_9126 - _ZN10layer_norm13ln_fwd_kernelINS_13Kernel_traitsIf6__halfS2_S2_fjLj256ELj1ELj4ELj1ELj16ENS_18Kernel_traits_baseILj256EfS2_S2_S2_fjLj128EEEEELb1ELb0ELb1ELb1EEEvNS_9FwdParamsE)
        .other          _ZN10layer_norm13ln_fwd_kernelINS_13Kernel_traitsIf6__halfS2_S2_fjLj256ELj1ELj4ELj1ELj16ENS_18Kernel_traits_baseILj256EfS2_S2_S2_fjLj128EEEEELb1ELb0ELb1ELb1EEEvNS_9FwdParamsE,@"STO_CUDA_ENTRY STV_DEFAULT"
_ZN10layer_norm13ln_fwd_kernelINS_13Kernel_traitsIf6__halfS2_S2_fjLj256ELj1ELj4ELj1ELj16ENS_18Kernel_traits_baseILj256EfS2_S2_S2_fjLj128EEEEELb1ELb0ELb1ELb1EEEvNS_9FwdParamsE:
.text._ZN10layer_norm13ln_fwd_kernelINS_13Kernel_traitsIf6__halfS2_S2_fjLj256ELj1ELj4ELj1ELj16ENS_18Kernel_traits_baseILj256EfS2_S2_S2_fjLj128EEEEELb1ELb0ELb1ELb1EEEvNS_9FwdParamsE:
        /* <DEDUP_REMOVED lines=134> */
.L_x_4672:
        /* <DEDUP_REMOVED lines=46> */
.L_x_4607:
        /* <DEDUP_REMOVED lines=13> */
.L_x_4609:
[----:B------:R-:W-:Y:S05]  /*0c10*/  BSYNC.RECONVERGENT B3 ;  /* 0x0000000000037941 */ /* 0x000fea0003800200 */
.L_x_4608:
        /* <DEDUP_REMOVED lines=42> */
.L_x_4606:
[----:B------:R-:W-:Y:S05]  /*0ec0*/  BSYNC.RECONVERGENT B2 ;  /* 0x0000000000027941 */ /* 0x000fea0003800200 */
.L_x_4605:
        /* <DEDUP_REMOVED lines=13> */
.L_x_4604:
[----:B--2---:R-:W-:Y:S01]  /*0fa0*/  MOV R54, RZ ;  /* 0x000000ff00367202 */ /* 0x004fe20000000f00 */
[----:B------:R-:W-:Y:S01]  /*0fb0*/  IMAD.MOV.U32 R38, RZ, RZ, R8 ;  /* 0x000000ffff267224 */ /* 0x000fe200078e0008 */
[----:B------:R-:W-:Y:S01]  /*0fc0*/  MOV R36, R7 ;  /* 0x0000000700247202 */ /* 0x000fe20000000f00 */
[----:B-----5:R-:W-:-:S07]  /*0fd0*/  @P0 HADD2.F32 R54, -RZ, R28.H0_H0 ;  /* 0x2000001cff360230 */ /* 0x020fce0000004100 */
.L_x_4610:
[----:B------:R-:W-:Y:S05]  /*0fe0*/  BSYNC.RECONVERGENT B1 ;  /* 0x0000000000017941 */ /* 0x000fea0003800200 */
.L_x_4603:
        /* <DEDUP_REMOVED lines=11> */
.L_x_4612:
        /* <DEDUP_REMOVED lines=16> */
.L_x_4616:
        /* <DEDUP_REMOVED lines=13> */
.L_x_4618:
[----:B------:R-:W-:Y:S05]  /*1270*/  BSYNC.RECONVERGENT B3 ;  /* 0x0000000000037941 */ /* 0x000fea0003800200 */
.L_x_4617:
        /* <DEDUP_REMOVED lines=41> */
.L_x_4615:
[----:B------:R-:W-:Y:S05]  /*1510*/  BSYNC.RECONVERGENT B2 ;  /* 0x0000000000027941 */ /* 0x000fea0003800200 */
.L_x_4614:
        /* <DEDUP_REMOVED lines=11> */
.L_x_4613:
[----:B------:R-:W-:Y:S05]  /*15d0*/  BSYNC.RECONVERGENT B1 ;  /* 0x0000000000017941 */ /* 0x000fea0003800200 */
.L_x_4611:
        /* <DEDUP_REMOVED lines=10> */
.L_x_4620:
        /* <DEDUP_REMOVED lines=16> */
.L_x_4624:
        /* <DEDUP_REMOVED lines=13> */
.L_x_4626:
[----:B------:R-:W-:Y:S05]  /*1850*/  BSYNC.RECONVERGENT B3 ;  /* 0x0000000000037941 */ /* 0x000fea0003800200 */
.L_x_4625:
        /* <DEDUP_REMOVED lines=42> */
.L_x_4623:
[----:B------:R-:W-:Y:S05]  /*1b00*/  BSYNC.RECONVERGENT B2 ;  /* 0x0000000000027941 */ /* 0x000fea0003800200 */
.L_x_4622:
        /* <DEDUP_REMOVED lines=11> */
.L_x_4621:
[----:B------:R-:W-:Y:S05]  /*1bc0*/  BSYNC.RECONVERGENT B1 ;  /* 0x0000000000017941 */ /* 0x000fea0003800200 */
.L_x_4619:
        /* <DEDUP_REMOVED lines=8> */
[----:B------:R-:W-:Y:S01]  /*1c50*/  HADD2.F32 R57, -RZ, R29.H1_H1 ;  /* 0x3000001dff397230 */ /* 0x000fe20000004100 */
[----:B------:R-:W-:Y:S06]  /*1c60*/  BRA `(.L_x_4629) ;  /* 0x00000004004c7947 */ /* 0x000fec0003800000 */
.L_x_4628:
        /* <DEDUP_REMOVED lines=16> */
.L_x_4632:
        /* <DEDUP_REMOVED lines=13> */
.L_x_4634:
[----:B------:R-:W-:Y:S05]  /*1e40*/  BSYNC.RECONVERGENT B3 ;  /* 0x0000000000037941 */ /* 0x000fea0003800200 */
.L_x_4633:
        /* <DEDUP_REMOVED lines=41> */
.L_x_4631:
[----:B------:R-:W-:Y:S05]  /*20e0*/  BSYNC.RECONVERGENT B2 ;  /* 0x0000000000027941 */ /* 0x000fea0003800200 */
.L_x_4630:
        /* <DEDUP_REMOVED lines=11> */
.L_x_4629:
[----:B------:R-:W-:Y:S05]  /*21a0*/  BSYNC.RECONVERGENT B1 ;  /* 0x0000000000017941 */ /* 0x000fea0003800200 */
.L_x_4627:
        /* <DEDUP_REMOVED lines=10> */
.L_x_4636:
        /* <DEDUP_REMOVED lines=16> */
.L_x_4640:
        /* <DEDUP_REMOVED lines=13> */
.L_x_4642:
[----:B------:R-:W-:Y:S05]  /*2420*/  BSYNC.RECONVERGENT B3 ;  /* 0x0000000000037941 */ /* 0x000fea0003800200 */
.L_x_4641:
        /* <DEDUP_REMOVED lines=42> */
.L_x_4639:
[----:B------:R-:W-:Y:S05]  /*26d0*/  BSYNC.RECONVERGENT B2 ;  /* 0x0000000000027941 */ /* 0x000fea0003800200 */
.L_x_4638:
        /* <DEDUP_REMOVED lines=11> */
.L_x_4637:
[----:B------:R-:W-:Y:S05]  /*2790*/  BSYNC.RECONVERGENT B1 ;  /* 0x0000000000017941 */ /* 0x000fea0003800200 */
.L_x_4635:
        /* <DEDUP_REMOVED lines=10> */
.L_x_4644:
        /* <DEDUP_REMOVED lines=16> */
.L_x_4648:
        /* <DEDUP_REMOVED lines=13> */
.L_x_4650:
[----:B------:R-:W-:Y:S05]  /*2a10*/  BSYNC.RECONVERGENT B3 ;  /* 0x0000000000037941 */ /* 0x000fea0003800200 */
.L_x_4649:
        /* <DEDUP_REMOVED lines=41> */
.L_x_4647:
[----:B------:R-:W-:Y:S05]  /*2cb0*/  BSYNC.RECONVERGENT B2 ;  /* 0x0000000000027941 */ /* 0x000fea0003800200 */
.L_x_4646:
[----:B------:R-:W-:Y:S01]  /*2cc0*/  I2FP.F32.U32 R8, R36 ;  /* 0x0000002400087245 */ /* 0x000fe20000201000 */
[----:B------:R-:W-:Y:S02]  /*2cd0*/  HADD2.F32 R36, -RZ, R34.H1_H1 ;  /* 0x30000022ff247230 */ /* 0x000fe40000004100 */
[----:B------:R-:W-:-:S03]  /*2ce0*/  IMAD.MOV.U32 R37, RZ, RZ, 0x2f800000 ;  /* 0x2f800000ff257424 */ /* 0x000fc600078e00ff */
        /* <DEDUP_REMOVED lines=8> */
.L_x_4645:
[----:B------:R-:W-:Y:S05]  /*2d70*/  BSYNC.RECONVERGENT B1 ;  /* 0x0000000000017941 */ /* 0x000fea0003800200 */
.L_x_4643:
        /* <DEDUP_REMOVED lines=10> */
.L_x_4652:
        /* <DEDUP_REMOVED lines=16> */
.L_x_4656:
        /* <DEDUP_REMOVED lines=13> */
.L_x_4658:
[----:B------:R-:W-:Y:S05]  /*2ff0*/  BSYNC.RECONVERGENT B3 ;  /* 0x0000000000037941 */ /* 0x000fea0003800200 */
.L_x_4657:
        /* <DEDUP_REMOVED lines=40> */
[----:B------:R-:W-:Y:S01]  /*3280*/  IMAD.MOV.U32 R36, RZ, RZ, RZ ;  /* 0x000000ffff247224 */ /* 0x000fe200078e00ff */
[----:B------:R-:W-:-:S07]  /*3290*/  MOV R8, R62 ;  /* 0x0000003e00087202 */ /* 0x000fce0000000f00 */
.L_x_4655:
[----:B------:R-:W-:Y:S05]  /*32a0*/  BSYNC.RECONVERGENT B2 ;  /* 0x0000000000027941 */ /* 0x000fea0003800200 */
.L_x_4654:
        /* <DEDUP_REMOVED lines=11> */
.L_x_4653:
[----:B------:R-:W-:Y:S05]  /*3360*/  BSYNC.RECONVERGENT B1 ;  /* 0x0000000000017941 */ /* 0x000fea0003800200 */
.L_x_4651:
        /* <DEDUP_REMOVED lines=10> */
.L_x_4660:
        /* <DEDUP_REMOVED lines=16> */
.L_x_4664:
        /* <DEDUP_REMOVED lines=13> */
.L_x_4666:
[----:B------:R-:W-:Y:S05]  /*35e0*/  BSYNC.RECONVERGENT B3 ;  /* 0x0000000000037941 */ /* 0x000fea0003800200 */
.L_x_4665:
        /* <DEDUP_REMOVED lines=42> */
.L_x_4663:
[----:B------:R-:W-:Y:S05]  /*3890*/  BSYNC.RECONVERGENT B2 ;  /* 0x0000000000027941 */ /* 0x000fea0003800200 */
.L_x_4662:
        /* <DEDUP_REMOVED lines=11> */
.L_x_4661:
[----:B------:R-:W-:Y:S05]  /*3950*/  BSYNC.RECONVERGENT B1 ;  /* 0x0000000000017941 */ /* 0x000fea0003800200 */
.L_x_4659:
[----:B------:R-:W0:Y:S01]  /*3960*/  LDC.64 R50, c[0x0][0x3a8] ;  /* 0x0000ea00ff327b82 */ /* 0x000e220000000a00 */
[----:B------:R-:W-:Y:S01]  /*3970*/  F2FP.F16.F32.PACK_AB R36, R55, R54 ;  /* 0x000000363724723e */ /* 0x000fe200000000ff */
[----:B------:R-:W-:Y:S01]  /*3980*/  FADD.FTZ R62, RZ, R54 ;  /* 0x00000036ff3e7221 */ /* 0x000fe20000010000 */
[----:B------:R-:W-:Y:S01]  /*3990*/  F2FP.F16.F32.PACK_AB R37, R57, R56 ;  /* 0x000000383925723e */ /* 0x000fe200000000ff */
[----:B------:R-:W-:Y:S01]  /*39a0*/  BSSY.RECONVERGENT B1, `(.L_x_4667) ;  /* 0x000001d000017945 */ /* 0x000fe20003800200 */
[----:B------:R-:W-:Y:S01]  /*39b0*/  F2FP.F16.F32.PACK_AB R38, R59, R58 ;  /* 0x0000003a3b26723e */ /* 0x000fe200000000ff */
[----:B------:R-:W-:Y:S01]  /*39c0*/  FADD.FTZ R63, R62, R55 ;  /* 0x000000373e3f7221 */ /* 0x000fe20000010000 */
[----:B------:R-:W-:-:S03]  /*39d0*/  ISETP.NE.AND P0, PT, R42, RZ, PT ;  /* 0x000000ff2a00720c */ /* 0x000fc60003f05270 */
[----:B------:R-:W-:-:S04]  /*39e0*/  FADD.FTZ R62, R63, R56 ;  /* 0x000000383f3e7221 */ /* 0x000fc80000010000 */
[----:B------:R-:W-:-:S04]  /*39f0*/  FADD.FTZ R63, R62, R57 ;  /* 0x000000393e3f7221 */ /* 0x000fc80000010000 */
[----:B------:R-:W-:-:S04]  /*3a00*/  FADD.FTZ R62, R63, R58 ;  /* 0x0000003a3f3e7221 */ /* 0x000fc80000010000 */
[----:B------:R-:W-:Y:S01]  /*3a10*/  FADD.FTZ R63, R62, R59 ;  /* 0x0000003b3e3f7221 */ /* 0x000fe20000010000 */
[----:B0-----:R-:W-:Y:S01]  /*3a20*/  IMAD.WIDE.U32 R50, R39, 0x10, R50 ;  /* 0x0000001027327825 */ /* 0x001fe200078e0032 */
[----:B------:R-:W-:-:S03]  /*3a30*/  F2FP.F16.F32.PACK_AB R39, R61, R60 ;  /* 0x0000003c3d27723e */ /* 0x000fc600000000ff */
        /* <DEDUP_REMOVED lines=19> */
.L_x_4668:
[----:B------:R-:W-:Y:S05]  /*3b70*/  BSYNC.RECONVERGENT B1 ;  /* 0x0000000000017941 */ /* 0x000fea0003800200 */
.L_x_4667:
        /* <DEDUP_REMOVED lines=40> */
.L_x_4684:
        /* <DEDUP_REMOVED lines=52> */
.L_x_4671:
[----:B------:R-:W-:Y:S05]  /*4140*/  BSYNC.RECONVERGENT B1 ;  /* 0x0000000000017941 */ /* 0x000fea0003800200 */
.L_x_4670:
[----:B0-----:R-:W0:Y:S02]  /*4150*/  LDC.64 R36, c[0x0][0x380] ;  /* 0x0000e000ff247b82 */ /* 0x001e240000000a00 */
[----:B0-----:R-:W-:-:S05]  /*4160*/  IMAD R43, R36, 0x4, R43 ;  /* 0x00000004242b7824 */ /* 0x001fca00078e022b */
[----:B------:R-:W-:-:S13]  /*4170*/  ISETP.GE.AND P0, PT, R43, R37, PT ;  /* 0x000000252b00720c */ /* 0x000fda0003f06270 */
[----:B------:R-:W-:Y:S05]  /*4180*/  @!P0 BRA `(.L_x_4672) ;  /* 0xffffffc400b48947 */ /* 0x000fea000383ffff */
[----:B------:R-:W-:Y:S05]  /*4190*/  BSYNC B0 ;  /* 0x0000000000007941 */ /* 0x000fea0003800000 */
.L_x_4602:
[----:B------:R-:W-:Y:S05]  /*41a0*/  EXIT ;  /* 0x000000000000794d */ /* 0x000fea0003800000 */
.L_x_4669:
[----:B------:R-:W-:Y:S01]  /*41b0*/  HFMA2 R64, -RZ, RZ, 0, 5.9604644775390625e-08 ;  /* 0x00000001ff407431 */ /* 0x000fe200000001ff */
[----:B------:R-:W-:Y:S01]  /*41c0*/  BSSY B1, `(.L_x_4673) ;  /* 0x0000006000017945 */ /* 0x000fe20003800000 */
[----:B------:R-:W-:Y:S01]  /*41d0*/  MOV R65, 0x1f ;  /* 0x0000001f00417802 */ /* 0x000fe20000000f00 */
[----:B------:R-:W-:-:S07]  /*41e0*/  IMAD.MOV.U32 R63, RZ, RZ, -0x1 ;  /* 0xffffffffff3f7424 */ /* 0x000fce00078e00ff */
[----:B01----:R-:W-:Y:S05]  /*41f0*/  WARPSYNC.COLLECTIVE R63, `(.L_x_4674) ;  /* 0x000000003f087348 */ /* 0x003fea0003c00000 */
[----:B0-----:R0:W2:Y:S02]  /*4200*/  SHFL.BFLY P2, R51, R62, R64, R65 ;  /* 0x0c0000403e337389 */ /* 0x0010a40000040041 */
[----:B012---:R-:W-:Y:S05]  /*4210*/  ENDCOLLECTIVE ;  /* 0x000000000000791b */ /* 0x007fea0003800000 */
.L_x_4674:
[----:B------:R-:W-:Y:S05]  /*4220*/  BSYNC B1 ;  /* 0x0000000000017941 */ /* 0x000fea0003800000 */
.L_x_4673:
        /* <DEDUP_REMOVED lines=10> */
.L_x_4675:
[----:B------:R-:W-:Y:S02]  /*42d0*/  HFMA2 R64, -RZ, RZ, 0, 2.384185791015625e-07 ;  /* 0x00000004ff407431 */ /* 0x000fe400000001ff */
[----:B------:R-:W-:-:S04]  /*42e0*/  IMAD.MOV.U32 R36, RZ, RZ, R51 ;  /* 0x000000ffff247224 */ /* 0x000fc800078e0033 */
[----:B------:R-:W-:-:S05]  /*42f0*/  FADD.FTZ R38, R37, R36 ;  /* 0x0000002425267221 */ /* 0x000fca0000010000 */
[----:B------:R-:W-:-:S07]  /*4300*/  MOV R62, R38 ;  /* 0x00000026003e7202 */ /* 0x000fce0000000f00 */
[----:B------:R-:W-:Y:S05]  /*4310*/  WARPSYNC.COLLECTIVE R63, `(.L_x_4676) ;  /* 0x000000003f087348 */ /* 0x000fea0003c00000 */
[----:B------:R0:W1:Y:S02]  /*4320*/  SHFL.BFLY P2, R51, R62, R64, R65 ;  /* 0x0c0000403e337389 */ /* 0x0000640000040041 */
[----:B01----:R-:W-:Y:S05]  /*4330*/  ENDCOLLECTIVE ;  /* 0x000000000000791b */ /* 0x003fea0003800000 */
.L_x_4676:
[----:B------:R-:W-:Y:S02]  /*4340*/  HFMA2 R64, -RZ, RZ, 0, 4.76837158203125e-07 ;  /* 0x00000008ff407431 */ /* 0x000fe400000001ff */
[----:B------:R-:W-:-:S04]  /*4350*/  IMAD.MOV.U32 R39, RZ, RZ, R51 ;  /* 0x000000ffff277224 */ /* 0x000fc800078e0033 */
[----:B------:R-:W-:-:S05]  /*4360*/  FADD.FTZ R39, R38, R39 ;  /* 0x0000002726277221 */ /* 0x000fca0000010000 */
[----:B------:R-:W-:-:S07]  /*4370*/  MOV R62, R39 ;  /* 0x00000027003e7202 */ /* 0x000fce0000000f00 */
[----:B------:R-:W-:Y:S05]  /*4380*/  WARPSYNC.COLLECTIVE R63, `(.L_x_4677) ;  /* 0x000000003f087348 */ /* 0x000fea0003c00000 */
[----:B------:R0:W1:Y:S02]  /*4390*/  SHFL.BFLY P2, R51, R62, R64, R65 ;  /* 0x0c0000403e337389 */ /* 0x0000640000040041 */
[----:B01----:R-:W-:Y:S05]  /*43a0*/  ENDCOLLECTIVE ;  /* 0x000000000000791b */ /* 0x003fea0003800000 */
.L_x_4677:
[----:B------:R-:W-:Y:S02]  /*43b0*/  HFMA2 R64, -RZ, RZ, 0, 9.5367431640625e-07 ;  /* 0x00000010ff407431 */ /* 0x000fe400000001ff */
[----:B------:R-:W-:-:S04]  /*43c0*/  IMAD.MOV.U32 R36, RZ, RZ, R51 ;  /* 0x000000ffff247224 */ /* 0x000fc800078e0033 */
[----:B------:R-:W-:-:S05]  /*43d0*/  FADD.FTZ R50, R39, R36 ;  /* 0x0000002427327221 */ /* 0x000fca0000010000 */
[----:B------:R-:W-:-:S07]  /*43e0*/  MOV R62, R50 ;  /* 0x00000032003e7202 */ /* 0x000fce0000000f00 */
[----:B------:R-:W-:Y:S05]  /*43f0*/  WARPSYNC.COLLECTIVE R63, `(.L_x_4678) ;  /* 0x000000003f087348 */ /* 0x000fea0003c00000 */
[----:B------:R0:W1:Y:S02]  /*4400*/  SHFL.BFLY P2, R51, R62, R64, R65 ;  /* 0x0c0000403e337389 */ /* 0x0000640000040041 */
[----:B01----:R-:W-:Y:S05]  /*4410*/  ENDCOLLECTIVE ;  /* 0x000000000000791b */ /* 0x003fea0003800000 */
.L_x_4678:
        /* <DEDUP_REMOVED lines=24> */
.L_x_4679:
[----:B------:R-:W-:Y:S02]  /*45a0*/  HFMA2 R64, -RZ, RZ, 0, 1.1920928955078125e-07 ;  /* 0x00000002ff407431 */ /* 0x000fe400000001ff */
[----:B------:R-:W-:-:S04]  /*45b0*/  IMAD.MOV.U32 R37, RZ, RZ, R51 ;  /* 0x000000ffff257224 */ /* 0x000fc800078e0033 */
[----:B------:R-:W-:-:S05]  /*45c0*/  FADD.FTZ R37, R36, R37 ;  /* 0x0000002524257221 */ /* 0x000fca0000010000 */
[----:B------:R-:W-:-:S07]  /*45d0*/  MOV R62, R37 ;  /* 0x00000025003e7202 */ /* 0x000fce0000000f00 */
[----:B------:R-:W-:Y:S05]  /*45e0*/  WARPSYNC.COLLECTIVE R63, `(.L_x_4680) ;  /* 0x000000003f087348 */ /* 0x000fea0003c00000 */
[----:B------:R0:W1:Y:S02]  /*45f0*/  SHFL.BFLY P2, R51, R62, R64, R65 ;  /* 0x0c0000403e337389 */ /* 0x0000640000040041 */
[----:B01----:R-:W-:Y:S05]  /*4600*/  ENDCOLLECTIVE ;  /* 0x000000000000791b */ /* 0x003fea0003800000 */
.L_x_4680:
[----:B------:R-:W-:Y:S02]  /*4610*/  HFMA2 R64, -RZ, RZ, 0, 2.384185791015625e-07 ;  /* 0x00000004ff407431 */ /* 0x000fe400000001ff */
[----:B------:R-:W-:-:S04]  /*4620*/  IMAD.MOV.U32 R38, RZ, RZ, R51 ;  /* 0x000000ffff267224 */ /* 0x000fc800078e0033 */
[----:B------:R-:W-:-:S05]  /*4630*/  FADD.FTZ R38, R37, R38 ;  /* 0x0000002625267221 */ /* 0x000fca0000010000 */
[----:B------:R-:W-:-:S07]  /*4640*/  MOV R62, R38 ;  /* 0x00000026003e7202 */ /* 0x000fce0000000f00 */
[----:B------:R-:W-:Y:S05]  /*4650*/  WARPSYNC.COLLECTIVE R63, `(.L_x_4681) ;  /* 0x000000003f087348 */ /* 0x000fea0003c00000 */
[----:B------:R0:W1:Y:S02]  /*4660*/  SHFL.BFLY P2, R51, R62, R64, R65 ;  /* 0x0c0000403e337389 */ /* 0x0000640000040041 */
[----:B01----:R-:W-:Y:S05]  /*4670*/  ENDCOLLECTIVE ;  /* 0x000000000000791b */ /* 0x003fea0003800000 */
.L_x_4681:
[----:B------:R-:W-:Y:S02]  /*4680*/  HFMA2 R64, -RZ, RZ, 0, 4.76837158203125e-07 ;  /* 0x00000008ff407431 */ /* 0x000fe400000001ff */
[----:B------:R-:W-:-:S04]  /*4690*/  IMAD.MOV.U32 R39, RZ, RZ, R51 ;  /* 0x000000ffff277224 */ /* 0x000fc800078e0033 */
[----:B------:R-:W-:-:S05]  /*46a0*/  FADD.FTZ R39, R38, R39 ;  /* 0x0000002726277221 */ /* 0x000fca0000010000 */
[----:B------:R-:W-:-:S07]  /*46b0*/  MOV R62, R39 ;  /* 0x00000027003e7202 */ /* 0x000fce0000000f00 */
[----:B------:R-:W-:Y:S05]  /*46c0*/  WARPSYNC.COLLECTIVE R63, `(.L_x_4682) ;  /* 0x000000003f087348 */ /* 0x000fea0003c00000 */
[----:B------:R0:W1:Y:S02]  /*46d0*/  SHFL.BFLY P2, R51, R62, R64, R65 ;  /* 0x0c0000403e337389 */ /* 0x0000640000040041 */
[----:B01----:R-:W-:Y:S05]  /*46e0*/  ENDCOLLECTIVE ;  /* 0x000000000000791b */ /* 0x003fea0003800000 */
.L_x_4682:
[----:B------:R-:W-:Y:S02]  /*46f0*/  HFMA2 R64, -RZ, RZ, 0, 9.5367431640625e-07 ;  /* 0x00000010ff407431 */ /* 0x000fe400000001ff */
[----:B------:R-:W-:-:S04]  /*4700*/  IMAD.MOV.U32 R50, RZ, RZ, R51 ;  /* 0x000000ffff327224 */ /* 0x000fc800078e0033 */
[----:B------:R-:W-:-:S05]  /*4710*/  FADD.FTZ R50, R39, R50 ;  /* 0x0000003227327221 */ /* 0x000fca0000010000 */
[----:B------:R-:W-:-:S07]  /*4720*/  MOV R62, R50 ;  /* 0x00000032003e7202 */ /* 0x000fce0000000f00 */
[----:B------:R-:W-:Y:S05]  /*4730*/  WARPSYNC.COLLECTIVE R63, `(.L_x_4683) ;  /* 0x000000003f087348 */ /* 0x000fea0003c00000 */
[----:B------:R0:W1:Y:S02]  /*4740*/  SHFL.BFLY P2, R51, R62, R64, R65 ;  /* 0x0c0000403e337389 */ /* 0x0000640000040041 */
[----:B01----:R-:W-:Y:S05]  /*4750*/  ENDCOLLECTIVE ;  /* 0x000000000000791b */ /* 0x003fea0003800000 */
.L_x_4683:
[----:B------:R-:W-:Y:S05]  /*4760*/  BRA `(.L_x_4684) ;  /* 0xfffffff400a47947 */ /* 0x000fea000383ffff */
.L_x_4685:
        /* <DEDUP_REMOVED lines=9> */
.L_x_9126:


//--------------------- .text._ZN10layer_norm13ln_fwd_kernelINS_13Kernel_traitsIf6__halfS2_S2_fjLj256ELj1ELj4ELj1ELj16ENS_18Kernel_traits_baseILj256EfS2_S2_S2_fjLj128EEEEELb1ELb1ELb0ELb0EEEvNS_9FwdParamsE --------------------------
	.section	.text._ZN10layer_norm13ln_fwd_kernelINS_13Kernel_traitsIf6__halfS2_S2_fjLj256ELj1ELj4ELj1ELj16ENS_18Kernel_traits_baseILj256EfS2_S2_S2_fjLj128EEEEELb1ELb1ELb0ELb0EEEvNS_9FwdParamsE,"ax",@progbits
	.align	128
        .global         _ZN10layer_norm13ln_fwd_kernelINS_13Kernel_traitsIf6__halfS2_S2_fjLj256ELj1ELj4ELj1ELj16ENS_18Kernel_traits_baseILj256EfS2_S2_S2_fjLj128EEEEELb1ELb1ELb0ELb0EEEvNS_9FwdParamsE
        .type           _ZN10layer_norm13ln_fwd_kernelINS_13Kernel_traitsIf6__halfS2_S2_fjLj256ELj1ELj4ELj1ELj16ENS_18Kernel_traits_baseILj256EfS2_S2_S2_fjLj128EEEEELb1ELb1ELb0ELb0EEEvNS_9FwdParamsE,@function
        .size           _ZN10layer_norm13ln_fwd_kernelINS_13Kernel_traitsIf6__halfS2_S2_fjLj256ELj1ELj4ELj1ELj16ENS_18Kernel_traits_baseILj256EfS2_S2_S2_fjLj128EEEEELb1ELb1ELb0ELb0EEEvNS_9FwdParamsE,(.L_x_9127 - _ZN10layer_norm13ln_fwd_kernelINS_13Kernel_traitsIf6__halfS2_S2_fjLj256ELj1ELj4ELj1ELj16ENS_18Kernel_traits_baseILj256EfS2_S2_S2_fjLj128EEEEELb1ELb1ELb0ELb0EEEvNS_9FwdParamsE)
        .other          _ZN10layer_norm13ln_fwd_kernelINS_13Kernel_traitsIf6__halfS2_S2_fjLj256ELj1ELj4ELj1ELj16ENS_18Kernel_traits_baseILj256EfS2_S2_S2_fjLj128EEEEELb1ELb1ELb0ELb0EEEvNS_9FwdParamsE,@"STO_CUDA_ENTRY STV_DEFAULT"
_ZN10layer_norm13ln_fwd_kernelINS_13Kernel_traitsIf6__halfS2_S2_fjLj256ELj1ELj4ELj1ELj16ENS_18Kernel_traits_baseILj256EfS2_S2_S2_fjLj128EEEEELb1ELb1ELb0ELb0EEEvNS_9FwdParamsE:
.text._ZN10layer_norm13ln_fwd_kernelINS_13Kernel_traitsIf6__halfS2_S2_fjLj256ELj1ELj4ELj1ELj16ENS_18Kernel_traits_baseILj256EfS2_S2_S2_fjLj128EEEEELb1ELb1ELb0ELb0EEEvNS_9FwdParamsE:
        /* <DEDUP_REMOVED lines=55> */
.L_x_4687:
[----:B------:R-:W-:Y:S05]  /*0370*/  BSYNC.RECONVERGENT B0 ;  /* 0x0000000000007941 */ /* 0x000fea0003800200 */
.L_x_4686:
        /* <DEDUP_REMOVED lines=90> */
.L_x_4734:
        /* <DEDUP_REMOVED lines=37> */
.L_x_4693:
        /* <DEDUP_REMOVED lines=13> */
.L_x_4695:
[----:B------:R-:W-:Y:S05]  /*0c40*/  BSYNC.RECONVERGENT B3 ;  /* 0x0000000000037941 */ /* 0x000fea0003800200 */
.L_x_4694:
        /* <DEDUP_REMOVED lines=42> */
.L_x_4692:
[----:B------:R-:W-:Y:S05]  /*0ef0*/  BSYNC.RECONVERGENT B2 ;  /* 0x0000000000027941 */ /* 0x000fea0003800200 */
.L_x_4691:
[----:B------:R-:W0:Y:S01]  /*0f00*/  LDC R54, c[0x0][0x408] ;  /* 0x00010200ff367b82 */ /* 0x000e220000000800 */
[----:B------:R-:W-:Y:S01]  /*0f10*/  HFMA2 R56, -RZ, RZ, 0.1171875, 0 ;  /* 0x2f800000ff387431 */ /* 0x000fe200000001ff */
[----:B------:R-:W-:Y:S01]  /*0f20*/  I2FP.F32.U32 R43, R43 ;  /* 0x0000002b002b7245 */ /* 0x000fe20000201000 */
[----:B-----5:R-:W-:Y:S01]  /*0f30*/  HADD2.F32 R46, -RZ, R36.H0_H0 ;  /* 0x20000024ff2e7230 */ /* 0x020fe20000004100 */
[----:B------:R-:W-:Y:S01]  /*0f40*/  BSSY.RECONVERGENT B2, `(.L_x_4696) ;  /* 0x000004f000027945 */ /* 0x000fe20003800200 */
[----:B------:R-:W-:-:S03]  /*0f50*/  MOV R47, R44 ;  /* 0x0000002c002f7202 */ /* 0x000fc60000000f00 */
[----:B------:R-:W1:Y:S01]  /*0f60*/  LDC R55, c[0x0][0x404] ;  /* 0x00010100ff377b82 */ /* 0x000e620000000800 */
[----:B------:R-:W-:Y:S01]  /*0f70*/  FFMA.FTZ R48, R43, R56, 1.1641532182693481445e-10 ;  /* 0x2f0000002b307423 */ /* 0x000fe20000010038 */
[----:B------:R-:W-:Y:S01]  /*0f80*/  FMUL.FTZ R43, R46, R53 ;  /* 0x000000352e2b7220 */ /* 0x000fe20000410000 */
[----:B------:R-:W-:-:S03]  /*0f90*/  @P1 HADD2.F32 R46, -RZ, R32.H0_H0 ;  /* 0x20000020ff2e1230 */ /* 0x000fc60000004100 */
[----:B0-----:R-:W-:Y:S01]  /*0fa0*/  FMUL.FTZ R43, R43, R54 ;  /* 0x000000362b2b7220 */ /* 0x001fe20000410000 */
[----:B-1----:R-:W-:Y:S01]  /*0fb0*/  FSETP.GTU.FTZ.AND P2, PT, R48, R55, PT ;  /* 0x000000373000720b */ /* 0x002fe20003f5c000 */
[----:B------:R-:W-:-:S03]  /*0fc0*/  IMAD.MOV.U32 R48, RZ, RZ, 0x2 ;  /* 0x00000002ff307424 */ /* 0x000fc600078e00ff */
        /* <DEDUP_REMOVED lines=14> */
.L_x_4698:
        /* <DEDUP_REMOVED lines=13> */
.L_x_4700:
[----:B------:R-:W-:Y:S05]  /*1180*/  BSYNC.RECONVERGENT B3 ;  /* 0x0000000000037941 */ /* 0x000fea0003800200 */
.L_x_4699:
        /* <DEDUP_REMOVED lines=42> */
.L_x_4697:
[----:B------:R-:W-:Y:S05]  /*1430*/  BSYNC.RECONVERGENT B2 ;  /* 0x0000000000027941 */ /* 0x000fea0003800200 */
.L_x_4696:
[----:B------:R-:W-:Y:S01]  /*1440*/  I2FP.F32.U32 R45, R47 ;  /* 0x0000002f002d7245 */ /* 0x000fe20000201000 */
[----:B------:R-:W-:Y:S01]  /*1450*/  HADD2.F32 R36, -RZ, R36.H1_H1 ;  /* 0x30000024ff247230 */ /* 0x000fe20000004100 */
[----:B------:R-:W-:Y:S01]  /*1460*/  BSSY.RECONVERGENT B2, `(.L_x_4701) ;  /* 0x000004e000027945 */ /* 0x000fe20003800200 */
[----:B------:R-:W-:Y:S02]  /*1470*/  IMAD.MOV.U32 R47, RZ, RZ, 0x2 ;  /* 0x00000002ff2f7424 */ /* 0x000fe400078e00ff */
[----:B------:R-:W-:Y:S01]  /*1480*/  FFMA.FTZ R46, R45, R56, 1.1641532182693481445e-10 ;  /* 0x2f0000002d2e7423 */ /* 0x000fe20000010038 */
[----:B------:R-:W-:Y:S01]  /*1490*/  FMUL.FTZ R45, R36, R53 ;  /* 0x00000035242d7220 */ /* 0x000fe20000410000 */
[----:B------:R-:W-:-:S03]  /*14a0*/  MOV R36, R44 ;  /* 0x0000002c00247202 */ /* 0x000fc60000000f00 */
[----:B------:R-:W-:Y:S01]  /*14b0*/  FMUL.FTZ R45, R45, R54 ;  /* 0x000000362d2d7220 */ /* 0x000fe20000410000 */
[----:B------:R-:W-:-:S04]  /*14c0*/  FSETP.GTU.FTZ.AND P2, PT, R46, R55, PT ;  /* 0x000000372e00720b */ /* 0x000fc80003f5c000 */
[----:B------:R-:W-:Y:S02]  /*14d0*/  P2R R58, PR, RZ, 0x4 ;  /* 0x00000004ff3a7803 */ /* 0x000fe40000000000 */
[----:B------:R-:W-:Y:S01]  /*14e0*/  FSEL R46, R45, RZ, !P2 ;  /* 0x000000ff2d2e7208 */ /* 0x000fe20005000000 */
[----:B------:R-:W-:Y:S01]  /*14f0*/  @P1 HADD2.F32 R45, -RZ, R32.H1_H1 ;  /* 0x30000020ff2d1230 */ /* 0x000fe20000004100 */
        /* <DEDUP_REMOVED lines=12> */
.L_x_4703:
        /* <DEDUP_REMOVED lines=13> */
.L_x_4705:
[----:B------:R-:W-:Y:S05]  /*1690*/  BSYNC.RECONVERGENT B3 ;  /* 0x0000000000037941 */ /* 0x000fea0003800200 */
.L_x_4704:
        /* <DEDUP_REMOVED lines=42> */
.L_x_4702:
[----:B------:R-:W-:Y:S05]  /*1940*/  BSYNC.RECONVERGENT B2 ;  /* 0x0000000000027941 */ /* 0x000fea0003800200 */
.L_x_4701:
[----:B------:R-:W-:Y:S01]  /*1950*/  I2FP.F32.U32 R45, R36 ;  /* 0x00000024002d7245 */ /* 0x000fe20000201000 */
[----:B------:R-:W-:Y:S01]  /*1960*/  HADD2.F32 R36, -RZ, R37.H0_H0 ;  /* 0x20000025ff247230 */ /* 0x000fe20000004100 */
[----:B------:R-:W-:Y:S01]  /*1970*/  BSSY.RECONVERGENT B2, `(.L_x_4706) ;  /* 0x000004f000027945 */ /* 0x000fe20003800200 */
[----:B------:R-:W-:Y:S02]  /*1980*/  IMAD.MOV.U32 R50, RZ, RZ, 0x2 ;  /* 0x00000002ff327424 */ /* 0x000fe400078e00ff */
[----:B------:R-:W-:Y:S01]  /*1990*/  FFMA.FTZ R48, R45, R56, 1.1641532182693481445e-10 ;  /* 0x2f0000002d307423 */ /* 0x000fe20000010038 */
[----:B------:R-:W-:Y:S01]  /*19a0*/  FMUL.FTZ R45, R36, R53 ;  /* 0x00000035242d7220 */ /* 0x000fe20000410000 */
[----:B------:R-:W-:-:S03]  /*19b0*/  @P1 HADD2.F32 R36, -RZ, R33.H0_H0 ;  /* 0x20000021ff241230 */ /* 0x000fc60000004100 */
[----:B------:R-:W-:Y:S01]  /*19c0*/  FMUL.FTZ R45, R45, R54 ;  /* 0x000000362d2d7220 */ /* 0x000fe20000410000 */
[----:B------:R-:W-:-:S04]  /*19d0*/  FSETP.GTU.FTZ.AND P2, PT, R48, R55, PT ;  /* 0x000000373000720b */ /* 0x000fc80003f5c000 */
[----:B------:R-:W-:Y:S02]  /*19e0*/  P2R R59, PR, RZ, 0x4 ;  /* 0x00000004ff3b7803 */ /* 0x000fe40000000000 */
[----:B------:R-:W-:Y:S02]  /*19f0*/  FSEL R45, R45, RZ, !P2 ;  /* 0x000000ff2d2d7208 */ /* 0x000fe40005000000 */
[----:B------:R-:W-:-:S03]  /*1a00*/  ISETP.NE.AND P2, PT, R47, 0x1, PT ;  /* 0x000000012f00780c */ /* 0x000fc60003f45270 */
        /* <DEDUP_REMOVED lines=12> */
.L_x_4708:
        /* <DEDUP_REMOVED lines=13> */
.L_x_4710:
[----:B------:R-:W-:Y:S05]  /*1ba0*/  BSYNC.RECONVERGENT B3 ;  /* 0x0000000000037941 */ /* 0x000fea0003800200 */
.L_x_4709:
        /* <DEDUP_REMOVED lines=41> */
[----:B------:R-:W-:Y:S01]  /*1e40*/  IMAD.MOV.U32 R50, RZ, RZ, RZ ;  /* 0x000000ffff327224 */ /* 0x000fe200078e00ff */
[----:B------:R-:W-:-:S07]  /*1e50*/  LOP3.LUT R2, R60, UR32, R51, 0x96, !PT ;  /* 0x000000203c027c12 */ /* 0x000fce000f8e9633 */
.L_x_4707:
[----:B------:R-:W-:Y:S05]  /*1e60*/  BSYNC.RECONVERGENT B2 ;  /* 0x0000000000027941 */ /* 0x000fea0003800200 */
.L_x_4706:
[----:B------:R-:W-:Y:S01]  /*1e70*/  I2FP.F32.U32 R47, R36 ;  /* 0x00000024002f7245 */ /* 0x000fe20000201000 */
[----:B------:R-:W-:Y:S01]  /*1e80*/  HADD2.F32 R36, -RZ, R37.H1_H1 ;  /* 0x30000025ff247230 */ /* 0x000fe20000004100 */
[----:B------:R-:W-:Y:S01]  /*1e90*/  ISETP.NE.AND P3, PT, R50, 0x1, PT ;  /* 0x000000013200780c */ /* 0x000fe20003f65270 */
[----:B------:R-:W-:Y:S01]  /*1ea0*/  BSSY.RECONVERGENT B2, `(.L_x_4711) ;  /* 0x000004d000027945 */ /* 0x000fe20003800200 */
[----:B------:R-:W-:Y:S02]  /*1eb0*/  HFMA2 R51, -RZ, RZ, 0, 1.1920928955078125e-07 ;  /* 0x00000002ff337431 */ /* 0x000fe400000001ff */
[----:B------:R-:W-:Y:S01]  /*1ec0*/  FFMA.FTZ R48, R47, R56, 1.1641532182693481445e-10 ;  /* 0x2f0000002f307423 */ /* 0x000fe20000010038 */
[----:B------:R-:W-:-:S04]  /*1ed0*/  FMUL.FTZ R37, R36, R53 ;  /* 0x0000003524257220 */ /* 0x000fc80000410000 */
[----:B------:R-:W-:Y:S01]  /*1ee0*/  FMUL.FTZ R37, R37, R54 ;  /* 0x0000003625257220 */ /* 0x000fe20000410000 */
[----:B------:R-:W-:-:S04]  /*1ef0*/  FSETP.GTU.FTZ.AND P2, PT, R48, R55, PT ;  /* 0x000000373000720b */ /* 0x000fc80003f5c000 */
[----:B------:R-:W-:Y:S01]  /*1f00*/  FSEL R48, R37, RZ, !P2 ;  /* 0x000000ff25307208 */ /* 0x000fe20005000000 */
[----:B------:R-:W-:-:S04]  /*1f10*/  @P1 HADD2.F32 R37, -RZ, R33.H1_H1 ;  /* 0x30000021ff251230 */ /* 0x000fc80000004100 */
        /* <DEDUP_REMOVED lines=12> */
.L_x_4713:
        /* <DEDUP_REMOVED lines=13> */
.L_x_4715:
[----:B------:R-:W-:Y:S05]  /*20b0*/  BSYNC.RECONVERGENT B3 ;  /* 0x0000000000037941 */ /* 0x000fea0003800200 */
.L_x_4714:
        /* <DEDUP_REMOVED lines=43> */
.L_x_4712:
[----:B------:R-:W-:Y:S05]  /*2370*/  BSYNC.RECONVERGENT B2 ;  /* 0x0000000000027941 */ /* 0x000fea0003800200 */
.L_x_4711:
[----:B------:R-:W-:Y:S01]  /*2380*/  I2FP.F32.U32 R37, R37 ;  /* 0x0000002500257245 */ /* 0x000fe20000201000 */
[----:B------:R-:W-:Y:S01]  /*2390*/  HADD2.F32 R36, -RZ, R38.H0_H0 ;  /* 0x20000026ff247230 */ /* 0x000fe20000004100 */
[----:B------:R-:W-:Y:S01]  /*23a0*/  ISETP.NE.AND P4, PT, R51, 0x1, PT ;  /* 0x000000013300780c */ /* 0x000fe20003f85270 */
[----:B------:R-:W-:Y:S02]  /*23b0*/  BSSY.RECONVERGENT B2, `(.L_x_4716) ;  /* 0x000004d000027945 */ /* 0x000fe40003800200 */
[----:B------:R-:W-:Y:S01]  /*23c0*/  FFMA.FTZ R50, R37, R56, 1.1641532182693481445e-10 ;  /* 0x2f00000025327423 */ /* 0x000fe20000010038 */
[----:B------:R-:W-:Y:S01]  /*23d0*/  FMUL.FTZ R37, R36, R53 ;  /* 0x0000003524257220 */ /* 0x000fe20000410000 */
[----:B------:R-:W-:-:S03]  /*23e0*/  @P1 HADD2.F32 R36, -RZ, R34.H0_H0 ;  /* 0x20000022ff241230 */ /* 0x000fc60000004100 */
        /* <DEDUP_REMOVED lines=16> */
.L_x_4718:
        /* <DEDUP_REMOVED lines=13> */
.L_x_4720:
[----:B------:R-:W-:Y:S05]  /*25c0*/  BSYNC.RECONVERGENT B3 ;  /* 0x0000000000037941 */ /* 0x000fea0003800200 */
.L_x_4719:
        /* <DEDUP_REMOVED lines=41> */
[----:B------:R-:W-:Y:S01]  /*2860*/  MOV R37, R42 ;  /* 0x0000002a00257202 */ /* 0x000fe20000000f00 */
[----:B------:R-:W-:-:S07]  /*2870*/  IMAD.MOV.U32 R42, RZ, RZ, R36 ;  /* 0x000000ffff2a7224 */ /* 0x000fce00078e0024 */
.L_x_4717:
[----:B------:R-:W-:Y:S05]  /*2880*/  BSYNC.RECONVERGENT B2 ;  /* 0x0000000000027941 */ /* 0x000fea0003800200 */
.L_x_4716:
[----:B------:R-:W-:Y:S01]  /*2890*/  I2FP.F32.U32 R37, R37 ;  /* 0x0000002500257245 */ /* 0x000fe20000201000 */
[----:B------:R-:W-:Y:S01]  /*28a0*/  HADD2.F32 R38, -RZ, R38.H1_H1 ;  /* 0x30000026ff267230 */ /* 0x000fe20000004100 */
[----:B------:R-:W-:Y:S01]  /*28b0*/  ISETP.NE.AND P5, PT, R50, 0x1, PT ;  /* 0x000000013200780c */ /* 0x000fe20003fa5270 */
[----:B------:R-:W-:Y:S02]  /*28c0*/  BSSY.RECONVERGENT B2, `(.L_x_4721) ;  /* 0x000004d000027945 */ /* 0x000fe40003800200 */
[----:B------:R-:W-:Y:S01]  /*28d0*/  FFMA.FTZ R36, R37, R56, 1.1641532182693481445e-10 ;  /* 0x2f00000025247423 */ /* 0x000fe20000010038 */
[----:B------:R-:W-:-:S04]  /*28e0*/  FMUL.FTZ R37, R38, R53 ;  /* 0x0000003526257220 */ /* 0x000fc80000410000 */
[----:B------:R-:W-:Y:S01]  /*28f0*/  FMUL.FTZ R37, R37, R54 ;  /* 0x0000003625257220 */ /* 0x000fe20000410000 */
[----:B------:R-:W-:Y:S02]  /*2900*/  FSETP.GTU.FTZ.AND P4, PT, R36, R55, PT ;  /* 0x000000372400720b */ /* 0x000fe40003f9c000 */
[----:B------:R-:W-:Y:S02]  /*2910*/  MOV R36, 0x2 ;  /* 0x0000000200247802 */ /* 0x000fe40000000f00 */
[----:B------:R-:W-:Y:S01]  /*2920*/  FSEL R52, R37, RZ, !P4 ;  /* 0x000000ff25347208 */ /* 0x000fe20006000000 */
[----:B------:R-:W-:-:S04]  /*2930*/  @P1 HADD2.F32 R37, -RZ, R34.H1_H1 ;  /* 0x30000022ff251230 */ /* 0x000fc80000004100 */
        /* <DEDUP_REMOVED lines=12> */
.L_x_4723:
        /* <DEDUP_REMOVED lines=13> */
.L_x_4725:
[----:B------:R-:W-:Y:S05]  /*2ad0*/  BSYNC.RECONVERGENT B3 ;  /* 0x0000000000037941 */ /* 0x000fea0003800200 */
.L_x_4724:
        /* <DEDUP_REMOVED lines=43> */
.L_x_4722:
[----:B------:R-:W-:Y:S05]  /*2d90*/  BSYNC.RECONVERGENT B2 ;  /* 0x0000000000027941 */ /* 0x000fea0003800200 */
.L_x_4721:
        /* <DEDUP_REMOVED lines=23> */
.L_x_4728:
        /* <DEDUP_REMOVED lines=15> */
.L_x_4730:
[----:B------:R-:W-:Y:S05]  /*3000*/  BSYNC.RECONVERGENT B3 ;  /* 0x0000000000037941 */ /* 0x000fea0003800200 */
.L_x_4729:
        /* <DEDUP_REMOVED lines=43> */
.L_x_4727:
[----:B------:R-:W-:Y:S05]  /*32c0*/  BSYNC.RECONVERGENT B2 ;  /* 0x0000000000027941 */ /* 0x000fea0003800200 */
.L_x_4726:
[----:B------:R-:W-:Y:S01]  /*32d0*/  I2FP.F32.U32 R37, R37 ;  /* 0x0000002500257245 */ /* 0x000fe20000201000 */
[----:B------:R-:W-:Y:S01]  /*32e0*/  HADD2.F32 R36, -RZ, R39.H1_H1 ;  /* 0x30000027ff247230 */ /* 0x000fe20000004100 */
[----:B------:R-:W-:Y:S01]  /*32f0*/  ISETP.NE.AND P6, PT, R57, RZ, PT ;  /* 0x000000ff3900720c */ /* 0x000fe20003fc5270 */
[----:B------:R-:W0:Y:S01]  /*3300*/  LDC.64 R62, c[0x0][0x3b0] ;  /* 0x0000ec00ff3e7b82 */ /* 0x000e220000000a00 */
[----:B------:R-:W-:Y:S01]  /*3310*/  SEL R57, RZ, 0x1000000, P2 ;  /* 0x01000000ff397807 */ /* 0x000fe20001000000 */
[----:B------:R-:W-:Y:S01]  /*3320*/  FFMA.FTZ R56, R37, R56, 1.1641532182693481445e-10 ;  /* 0x2f00000025387423 */ /* 0x000fe20000010038 */
[----:B------:R-:W-:Y:S01]  /*3330*/  ISETP.NE.AND P2, PT, R59, RZ, PT ;  /* 0x000000ff3b00720c */ /* 0x000fe20003f45270 */
[----:B------:R-:W-:Y:S01]  /*3340*/  FMUL.FTZ R53, R36, R53 ;  /* 0x0000003524357220 */ /* 0x000fe20000410000 */
[----:B------:R-:W-:Y:S01]  /*3350*/  @P1 HADD2.F32 R37, -RZ, R35.H1_H1 ;  /* 0x30000023ff251230 */ /* 0x000fe20000004100 */
[----:B------:R-:W-:Y:S02]  /*3360*/  F2FP.F16.F32.PACK_AB R36, R46, R43 ;  /* 0x0000002b2e24723e */ /* 0x000fe400000000ff */
[----:B------:R-:W-:Y:S01]  /*3370*/  SEL R60, RZ, 0x10000, P2 ;  /* 0x00010000ff3c7807 */ /* 0x000fe20001000000 */
[----:B------:R-:W-:Y:S01]  /*3380*/  FMUL.FTZ R53, R53, R54 ;  /* 0x0000003635357220 */ /* 0x000fe20000410000 */
[----:B------:R-:W-:-:S02]  /*3390*/  FSETP.GTU.FTZ.AND P2, PT, R56, R55, PT ;  /* 0x000000373800720b */ /* 0x000fc40003f5c000 */
[----:B------:R-:W-:Y:S02]  /*33a0*/  SEL R56, RZ, 0x1, P6 ;  /* 0x00000001ff387807 */ /* 0x000fe40003000000 */
[----:B------:R-:W-:Y:S02]  /*33b0*/  FSEL R54, R53, RZ, !P2 ;  /* 0x000000ff35367208 */ /* 0x000fe40005000000 */
[----:B------:R-:W-:Y:S02]  /*33c0*/  SEL R55, RZ, 0x1000000, P2 ;  /* 0x01000000ff377807 */ /* 0x000fe40001000000 */
[----:B------:R-:W-:Y:S01]  /*33d0*/  F2FP.F16.F32.PACK_AB R38, R52, R47 ;  /* 0x0000002f3426723e */ /* 0x000fe200000000ff */
[----:B------:R-:W-:-:S04]  /*33e0*/  FMUL.FTZ R54, R31, R54 ;  /* 0x000000361f367220 */ /* 0x000fc80000410000 */
[----:B------:R-:W-:Y:S01]  /*33f0*/  @P1 FADD.FTZ R54, R37, R54 ;  /* 0x0000003625361221 */ /* 0x000fe20000010000 */
[----:B------:R-:W-:Y:S01]  /*3400*/  ISETP.NE.AND P1, PT, R58, RZ, PT ;  /* 0x000000ff3a00720c */ /* 0x000fe20003f25270 */
[----:B0-----:R-:W-:Y:S01]  /*3410*/  IMAD.WIDE.U32 R62, R49, 0x8, R62 ;  /* 0x00000008313e7825 */ /* 0x001fe200078e003e */
[----:B------:R-:W0:Y:S01]  /*3420*/  LDC.64 R58, c[0x0][0x3a8] ;  /* 0x0000ea00ff3a7b82 */ /* 0x000e220000000a00 */
[----:B------:R-:W-:Y:S02]  /*3430*/  F2FP.F16.F32.PACK_AB R37, R48, R45 ;  /* 0x0000002d3025723e */ /* 0x000fe400000000ff */
[----:B------:R-:W-:Y:S02]  /*3440*/  SEL R53, RZ, 0x100, P1 ;  /* 0x00000100ff357807 */ /* 0x000fe40000800000 */
[----:B------:R-:W-:Y:S02]  /*3450*/  F2FP.F16.F32.PACK_AB R39, R54, R51 ;  /* 0x000000333627723e */ /* 0x000fe400000000ff */
[----:B------:R-:W-:-:S02]  /*3460*/  LOP3.LUT R57, R53, R57, R60, 0xfe, !PT ;  /* 0x0000003935397212 */ /* 0x000fc400078efe3c */
[----:B------:R-:W-:Y:S02]  /*3470*/  SEL R53, RZ, 0x10000, P5 ;  /* 0x00010000ff357807 */ /* 0x000fe40002800000 */
[----:B------:R-:W-:Y:S02]  /*3480*/  SEL R60, RZ, 0x100, P4 ;  /* 0x00000100ff3c7807 */ /* 0x000fe40002000000 */
[----:B------:R-:W-:Y:S02]  /*3490*/  LOP3.LUT R56, R57, R56, RZ, 0xfc, !PT ;  /* 0x0000003839387212 */ /* 0x000fe400078efcff */
[----:B------:R-:W-:Y:S02]  /*34a0*/  LOP3.LUT R60, R60, R55, R53, 0xfe, !PT ;  /* 0x000000373c3c7212 */ /* 0x000fe400078efe35 */
[----:B------:R-:W-:-:S04]  /*34b0*/  SEL R53, RZ, 0x1, P3 ;  /* 0x00000001ff357807 */ /* 0x000fc80001800000 */
[----:B------:R-:W-:Y:S01]  /*34c0*/  LOP3.LUT R57, R60, R53, RZ, 0xfc, !PT ;  /* 0x000000353c397212 */ /* 0x000fe200078efcff */
[----:B0-----:R-:W-:-:S05]  /*34d0*/  IMAD.WIDE.U32 R58, R49, 0x10, R58 ;  /* 0x00000010313a7825 */ /* 0x001fca00078e003a */
[----:B------:R0:W-:Y:S04]  /*34e0*/  STG.E.128 desc[UR8][R58.64], R36 ;  /* 0x000000243a007986 */ /* 0x0001e8000c101d08 */
[----:B------:R0:W-:Y:S02]  /*34f0*/  STG.E.64 desc[UR8][R62.64], R56 ;  /* 0x000000383e007986 */ /* 0x0001e4000c101b08 */
.L_x_4690:
[----:B------:R-:W-:Y:S05]  /*3500*/  BSYNC.RECONVERGENT B0 ;  /* 0x0000000000007941 */ /* 0x000fea0003800200 */
.L_x_4689:
        /* <DEDUP_REMOVED lines=53> */
.L_x_4746:
        /* <DEDUP_REMOVED lines=48> */
.L_x_4733:
[----:B------:R-:W-:Y:S05]  /*3b60*/  BSYNC.RECONVERGENT B0 ;  /* 0x0000000000007941 */ /* 0x000fea0003800200 */
.L_x_4732:
[----:B-12---:R-:W1:Y:S02]  /*3b70*/  LDC.64 R36, c[0x0][0x380] ;  /* 0x0000e000ff247b82 */ /* 0x006e640000000a00 */
[----:B-1----:R-:W-:-:S05]  /*3b80*/  IMAD R5, R36, 0x4, R5 ;  /* 0x0000000424057824 */ /* 0x002fca00078e0205 */
[----:B------:R-:W-:-:S13]  /*3b90*/  ISETP.GE.AND P0, PT, R5, R37, PT ;  /* 0x000000250500720c */ /* 0x000fda0003f06270 */
[----:B------:R-:W-:Y:S05]  /*3ba0*/  @!P0 BRA `(.L_x_4734) ;  /* 0xffffffcc005c8947 */ /* 0x000fea000383ffff */
[----:B------:R-:W-:Y:S05]  /*3bb0*/  BSYNC B1 ;  /* 0x0000000000017941 */ /* 0x000fea0003800000 */
.L_x_4688:
[----:B------:R-:W-:Y:S05]  /*3bc0*/  EXIT ;  /* 0x000000000000794d */ /* 0x000fea0003800000 */
.L_x_4731:
        /* <DEDUP_REMOVED lines=8> */
.L_x_4736:
[----:B------:R-:W-:Y:S05]  /*3c50*/  BSYNC B0 ;  /* 0x0000000000007941 */ /* 0x000fea0003800000 */
.L_x_4735:
        /* <DEDUP_REMOVED lines=8> */
.L_x_4737:
[----:B------:R-:W-:Y:S02]  /*3ce0*/  IMAD.MOV.U32 R53, RZ, RZ, 0x4 ;  /* 0x00000004ff357424 */ /* 0x000fe400078e00ff */
[----:B------:R-:W-:-:S05]  /*3cf0*/  FADD.FTZ R57, R56, R36 ;  /* 0x0000002438397221 */ /* 0x000fca0000010000 */
[----:B------:R-:W-:-:S07]  /*3d00*/  MOV R56, R57 ;  /* 0x0000003900387202 */ /* 0x000fce0000000f00 */
[----:B------:R-:W-:Y:S05]  /*3d10*/  WARPSYNC.COLLECTIVE R38, `(.L_x_4738) ;  /* 0x0000000026087348 */ /* 0x000fea0003c00000 */
[----:B------:R0:W1:Y:S02]  /*3d20*/  SHFL.BFLY P3, R36, R56, R53, R39 ;  /* 0x0c00003538247389 */ /* 0x0000640000060027 */
[----:B01----:R-:W-:Y:S05]  /*3d30*/  ENDCOLLECTIVE ;  /* 0x000000000000791b */ /* 0x003fea0003800000 */
.L_x_4738:
[----:B------:R-:W-:Y:S02]  /*3d40*/  HFMA2 R53, -RZ, RZ, 0, 4.76837158203125e-07 ;  /* 0x00000008ff357431 */ /* 0x000fe400000001ff */
[----:B------:R-:W-:-:S05]  /*3d50*/  FADD.FTZ R58, R57, R36 ;  /* 0x00000024393a7221 */ /* 0x000fca0000010000 */
[----:B------:R-:W-:-:S07]  /*3d60*/  MOV R56, R58 ;  /* 0x0000003a00387202 */ /* 0x000fce0000000f00 */
[----:B------:R-:W-:Y:S05]  /*3d70*/  WARPSYNC.COLLECTIVE R38, `(.L_x_4739) ;  /* 0x0000000026087348 */ /* 0x000fea0003c00000 */
[----:B------:R0:W1:Y:S02]  /*3d80*/  SHFL.BFLY P3, R36, R56, R53, R39 ;  /* 0x0c00003538247389 */ /* 0x0000640000060027 */
[----:B01----:R-:W-:Y:S05]  /*3d90*/  ENDCOLLECTIVE ;  /* 0x000000000000791b */ /* 0x003fea0003800000 */
.L_x_4739:
[----:B------:R-:W-:Y:S01]  /*3da0*/  MOV R53, 0x10 ;  /* 0x0000001000357802 */ /* 0x000fe20000000f00 */
[----:B------:R-:W-:-:S04]  /*3db0*/  FADD.FTZ R59, R58, R36 ;  /* 0x000000243a3b7221 */ /* 0x000fc80000010000 */
[----:B------:R-:W-:-:S07]  /*3dc0*/  IMAD.MOV.U32 R56, RZ, RZ, R59 ;  /* 0x000000ffff387224 */ /* 0x000fce00078e003b */
[----:B------:R-:W-:Y:S05]  /*3dd0*/  WARPSYNC.COLLECTIVE R38, `(.L_x_4740) ;  /* 0x0000000026087348 */ /* 0x000fea0003c00000 */
[----:B------:R0:W1:Y:S02]  /*3de0*/  SHFL.BFLY P3, R36, R56, R53, R39 ;  /* 0x0c00003538247389 */ /* 0x0000640000060027 */
[----:B01----:R-:W-:Y:S05]  /*3df0*/  ENDCOLLECTIVE ;  /* 0x000000000000791b */ /* 0x003fea0003800000 */
.L_x_4740:
        /* <DEDUP_REMOVED lines=25> */
.L_x_4741:
[----:B------:R-:W-:Y:S02]  /*3f90*/  HFMA2 R53, -RZ, RZ, 0, 1.1920928955078125e-07 ;  /* 0x00000002ff357431 */ /* 0x000fe400000001ff */
[----:B------:R-:W-:-:S05]  /*3fa0*/  FADD.FTZ R57, R56, R36 ;  /* 0x0000002438397221 */ /* 0x000fca0000010000 */
[----:B------:R-:W-:-:S07]  /*3fb0*/  MOV R56, R57 ;  /* 0x0000003900387202 */ /* 0x000fce0000000f00 */
[----:B------:R-:W-:Y:S05]  /*3fc0*/  WARPSYNC.COLLECTIVE R38, `(.L_x_4742) ;  /* 0x0000000026087348 */ /* 0x000fea0003c00000 */
[----:B------:R0:W1:Y:S02]  /*3fd0*/  SHFL.BFLY P3, R36, R56, R53, R39 ;  /* 0x0c00003538247389 */ /* 0x0000640000060027 */
[----:B01----:R-:W-:Y:S05]  /*3fe0*/  ENDCOLLECTIVE ;  /* 0x000000000000791b */ /* 0x003fea0003800000 */
.L_x_4742:
[----:B------:R-:W-:Y:S01]  /*3ff0*/  MOV R53, 0x4 ;  /* 0x0000000400357802 */ /* 0x000fe20000000f00 */
[----:B------:R-:W-:-:S04]  /*4000*/  FADD.FTZ R58, R57, R36 ;  /* 0x00000024393a7221 */ /* 0x000fc80000010000 */
[----:B------:R-:W-:-:S07]  /*4010*/  IMAD.MOV.U32 R56, RZ, RZ, R58 ;  /* 0x000000ffff387224 */ /* 0x000fce00078e003a */
[----:B------:R-:W-:Y:S05]  /*4020*/  WARPSYNC.COLLECTIVE R38, `(.L_x_4743) ;  /* 0x0000000026087348 */ /* 0x000fea0003c00000 */
[----:B------:R0:W1:Y:S02]  /*4030*/  SHFL.BFLY P3, R36, R56, R53, R39 ;  /* 0x0c00003538247389 */ /* 0x0000640000060027 */
[----:B01----:R-:W-:Y:S05]  /*4040*/  ENDCOLLECTIVE ;  /* 0x000000000000791b */ /* 0x003fea0003800000 */
.L_x_4743:
[----:B------:R-:W-:Y:S02]  /*4050*/  IMAD.MOV.U32 R53, RZ, RZ, 0x8 ;  /* 0x00000008ff357424 */ /* 0x000fe400078e00ff */
[----:B------:R-:W-:-:S05]  /*4060*/  FADD.FTZ R59, R58, R36 ;  /* 0x000000243a3b7221 */ /* 0x000fca0000010000 */
[----:B------:R-:W-:-:S07]  /*4070*/  MOV R56, R59 ;  /* 0x0000003b00387202 */ /* 0x000fce0000000f00 */
[----:B------:R-:W-:Y:S05]  /*4080*/  WARPSYNC.COLLECTIVE R38, `(.L_x_4744) ;  /* 0x0000000026087348 */ /* 0x000fea0003c00000 */
[----:B------:R0:W1:Y:S02]  /*4090*/  SHFL.BFLY P3, R36, R56, R53, R39 ;  /* 0x0c00003538247389 */ /* 0x0000640000060027 */
[----:B01----:R-:W-:Y:S05]  /*40a0*/  ENDCOLLECTIVE ;  /* 0x000000000000791b */ /* 0x003fea0003800000 */
.L_x_4744:
[----:B------:R-:W-:Y:S02]  /*40b0*/  HFMA2 R53, -RZ, RZ, 0, 9.5367431640625e-07 ;  /* 0x00000010ff357431 */ /* 0x000fe400000001ff */
[----:B------:R-:W-:-:S05]  /*40c0*/  FADD.FTZ R60, R59, R36 ;  /* 0x000000243b3c7221 */ /* 0x000fca0000010000 */
[----:B------:R-:W-:-:S07]  /*40d0*/  MOV R56, R60 ;  /* 0x0000003c00387202 */ /* 0x000fce0000000f00 */
[----:B------:R-:W-:Y:S05]  /*40e0*/  WARPSYNC.COLLECTIVE R38, `(.L_x_4745) ;  /* 0x0000000026087348 */ /* 0x000fea0003c00000 */
[----:B------:R0:W1:Y:S02]  /*40f0*/  SHFL.BFLY P3, R36, R56, R53, R39 ;  /* 0x0c00003538247389 */ /* 0x0000640000060027 */
[----:B01----:R-:W-:Y:S05]  /*4100*/  ENDCOLLECTIVE ;  /* 0x000000000000791b */ /* 0x003fea0003800000 */
.L_x_4745:
[----:B------:R-:W-:Y:S05]  /*4110*/  BRA `(.L_x_4746) ;  /* 0xfffffff400d07947 */ /* 0x000fea000383ffff */
.L_x_4747:
        /* <DEDUP_REMOVED lines=14> */
.L_x_9127:


//--------------------- .text._ZN10layer_norm13ln_fwd_kernelINS_13Kernel_traitsIf6__halfS2_S2_fjLj256ELj1ELj4ELj1ELj16ENS_18Kernel_traits_baseILj256EfS2_S2_S2_fjLj128EEEEELb1ELb1ELb0ELb1EEEvNS_9FwdParamsE --------------------------
	.section	.text._ZN10layer_norm13ln_fwd_kernelINS_13Kernel_traitsIf6__halfS2_S2_fjLj256ELj1ELj4ELj1ELj16ENS_18Kernel_traits_baseILj256EfS2_S2_S2_fjLj128EEEEELb1ELb1ELb0ELb1EEEvNS_9FwdParamsE,"ax",@progbits
	.align	128
        .global         _ZN10layer_norm13ln_fwd_kernelINS_13Kernel_traitsIf6__halfS2_S2_fjLj256ELj1ELj4ELj1ELj16ENS_18Kernel_traits_baseILj256EfS2_S2_S2_fjLj128EEEEELb1ELb1ELb0ELb1EEEvNS_9FwdParamsE
        .type           _ZN10layer_norm13ln_fwd_kernelINS_13Kernel_traitsIf6__halfS2_S2_fjLj256ELj1ELj4ELj1ELj16ENS_18Kernel_traits_baseILj256EfS2_S2_S2_fjLj128EEEEELb1ELb1ELb0ELb1EEEvNS_9FwdParamsE,@function
        .size           _ZN10layer_norm13ln_fwd_kernelINS_13Kernel_traitsIf6__halfS2_S2_fjLj256ELj1ELj4ELj1ELj16ENS_18Kernel_traits_baseILj256EfS2_S2_S2_fjLj128EEEEELb1ELb1ELb0ELb1EEEvNS_9FwdParamsE,(.L_x_9128 - _ZN10layer_norm13ln_fwd_kernelINS_13Kernel_traitsIf6__halfS2_S2_fjLj256ELj1ELj4ELj1ELj16ENS_18Kernel_traits_baseILj256EfS2_S2_S2_fjLj128EEEEELb1ELb1ELb0ELb1EEEvNS_9FwdParamsE)
        .other          _ZN10layer_norm13ln_fwd_kernelINS_13Kernel_traitsIf6__halfS2_S2_fjLj256ELj1ELj4ELj1ELj16ENS_18Kernel_traits_baseILj256EfS2_S2_S2_fjLj128EEEEELb1ELb1ELb0ELb1EEEvNS_9FwdParamsE,@"STO_CUDA_ENTRY STV_DEFAULT"
_ZN10layer_norm13ln_fwd_kernelINS_13Kernel_traitsIf6__halfS2_S2_fjLj256ELj1ELj4ELj1ELj16ENS_18Kernel_traits_baseILj256EfS2_S2_S2_fjLj128EEEEELb1ELb1ELb0ELb1EEEvNS_9FwdParamsE:
.text._ZN10layer_norm13ln_fwd_kernelINS_13Kernel_traitsIf6__halfS2_S2_fjLj256ELj1ELj4ELj1ELj16ENS_18Kernel_traits_baseILj256EfS2_S2_S2_fjLj128EEEEELb1ELb1ELb0ELb1EEEvNS_9FwdParamsE:
        /* <DEDUP_REMOVED lines=140> */
.L_x_4790:
        /* <DEDUP_REMOVED lines=22> */
[----:B------:R-:W-:Y:S01]  /*0a20*/  IMAD.MOV.U32 R50, RZ, RZ, 0x2 ;  /* 0x00000002ff327424 */ /* 0x000fe200078e00ff */
        /* <DEDUP_REMOVED lines=11> */
.L_x_4751:
        /* <DEDUP_REMOVED lines=13> */
.L_x_4753:
[----:B------:R-:W-:Y:S05]  /*0bb0*/  BSYNC.RECONVERGENT B2 ;  /* 0x0000000000027941 */ /* 0x000fea0003800200 */
.L_x_4752:
        /* <DEDUP_REMOVED lines=43> */
.L_x_4750:
[----:B------:R-:W-:Y:S05]  /*0e70*/  BSYNC.RECONVERGENT B1 ;  /* 0x0000000000017941 */ /* 0x000fea0003800200 */
.L_x_4749:
[----:B------:R-:W0:Y:S01]  /*0e80*/  LDC R54, c[0x0][0x408] ;  /* 0x00010200ff367b82 */ /* 0x000e220000000800 */
[----:B------:R-:W-:Y:S01]  /*0e90*/  HFMA2 R56, -RZ, RZ, 0.1171875, 0 ;  /* 0x2f800000ff387431 */ /* 0x000fe200000001ff */
[----:B------:R-:W-:Y:S01]  /*0ea0*/  I2FP.F32.U32 R43, R45 ;  /* 0x0000002d002b7245 */ /* 0x000fe20000201000 */
[----:B-----5:R-:W-:Y:S01]  /*0eb0*/  HADD2.F32 R46, -RZ, R36.H0_H0 ;  /* 0x20000024ff2e7230 */ /* 0x020fe20000004100 */
[----:B------:R-:W-:Y:S01]  /*0ec0*/  BSSY.RECONVERGENT B1, `(.L_x_4754) ;  /* 0x0000050000017945 */ /* 0x000fe20003800200 */
[----:B------:R-:W-:-:S03]  /*0ed0*/  IMAD.MOV.U32 R47, RZ, RZ, 0x2 ;  /* 0x00000002ff2f7424 */ /* 0x000fc600078e00ff */
[----:B------:R-:W1:Y:S01]  /*0ee0*/  LDC R55, c[0x0][0x404] ;  /* 0x00010100ff377b82 */ /* 0x000e620000000800 */
[----:B------:R-:W-:Y:S01]  /*0ef0*/  FFMA.FTZ R48, R43, R56, 1.1641532182693481445e-10 ;  /* 0x2f0000002b307423 */ /* 0x000fe20000010038 */
[----:B------:R-:W-:Y:S01]  /*0f00*/  FMUL.FTZ R43, R46, R53 ;  /* 0x000000352e2b7220 */ /* 0x000fe20000410000 */
[----:B------:R-:W-:-:S03]  /*0f10*/  @P0 HADD2.F32 R46, -RZ, R32.H0_H0 ;  /* 0x20000020ff2e0230 */ /* 0x000fc60000004100 */
        /* <DEDUP_REMOVED lines=17> */
.L_x_4756:
        /* <DEDUP_REMOVED lines=13> */
.L_x_4758:
[----:B------:R-:W-:Y:S05]  /*1100*/  BSYNC.RECONVERGENT B2 ;  /* 0x0000000000027941 */ /* 0x000fea0003800200 */
.L_x_4757:
        /* <DEDUP_REMOVED lines=43> */
.L_x_4755:
[----:B------:R-:W-:Y:S05]  /*13c0*/  BSYNC.RECONVERGENT B1 ;  /* 0x0000000000017941 */ /* 0x000fea0003800200 */
.L_x_4754:
[----:B------:R-:W-:Y:S01]  /*13d0*/  I2FP.F32.U32 R43, R43 ;  /* 0x0000002b002b7245 */ /* 0x000fe20000201000 */
[----:B------:R-:W-:Y:S01]  /*13e0*/  HADD2.F32 R36, -RZ, R36.H1_H1 ;  /* 0x30000024ff247230 */ /* 0x000fe20000004100 */
[----:B------:R-:W-:Y:S01]  /*13f0*/  BSSY.RECONVERGENT B1, `(.L_x_4759) ;  /* 0x000004f000017945 */ /* 0x000fe20003800200 */
[----:B------:R-:W-:Y:S02]  /*1400*/  HFMA2 R48, -RZ, RZ, 0, 1.1920928955078125e-07 ;  /* 0x00000002ff307431 */ /* 0x000fe400000001ff */
        /* <DEDUP_REMOVED lines=20> */
.L_x_4761:
        /* <DEDUP_REMOVED lines=13> */
.L_x_4763:
[----:B------:R-:W-:Y:S05]  /*1620*/  BSYNC.RECONVERGENT B2 ;  /* 0x0000000000027941 */ /* 0x000fea0003800200 */
.L_x_4762:
        /* <DEDUP_REMOVED lines=43> */
.L_x_4760:
[----:B------:R-:W-:Y:S05]  /*18e0*/  BSYNC.RECONVERGENT B1 ;  /* 0x0000000000017941 */ /* 0x000fea0003800200 */
.L_x_4759:
        /* <DEDUP_REMOVED lines=11> */
[----:B------:R-:W-:-:S04]  /*19a0*/  FMUL.FTZ R47, R26, R43 ;  /* 0x0000002b1a2f7220 */ /* 0x000fc80000410000 */
        /* <DEDUP_REMOVED lines=11> */
.L_x_4766:
        /* <DEDUP_REMOVED lines=13> */
.L_x_4768:
[----:B------:R-:W-:Y:S05]  /*1b30*/  BSYNC.RECONVERGENT B2 ;  /* 0x0000000000027941 */ /* 0x000fea0003800200 */
.L_x_4767:
        /* <DEDUP_REMOVED lines=43> */
.L_x_4765:
[----:B------:R-:W-:Y:S05]  /*1df0*/  BSYNC.RECONVERGENT B1 ;  /* 0x0000000000017941 */ /* 0x000fea0003800200 */
.L_x_4764:
        /* <DEDUP_REMOVED lines=8> */
[----:B------:R-:W-:-:S04]  /*1e80*/  FSETP.GTU.FTZ.AND P2, PT, R48, R55, PT ;  /* 0x000000373000720b */ /* 0x000fc80003f5c000 */
        /* <DEDUP_REMOVED lines=14> */
.L_x_4771:
        /* <DEDUP_REMOVED lines=13> */
.L_x_4773:
[----:B------:R-:W-:Y:S05]  /*2040*/  BSYNC.RECONVERGENT B2 ;  /* 0x0000000000027941 */ /* 0x000fea0003800200 */
.L_x_4772:
        /* <DEDUP_REMOVED lines=43> */
.L_x_4770:
[----:B------:R-:W-:Y:S05]  /*2300*/  BSYNC.RECONVERGENT B1 ;  /* 0x0000000000017941 */ /* 0x000fea0003800200 */
.L_x_4769:
        /* <DEDUP_REMOVED lines=23> */
.L_x_4776:
        /* <DEDUP_REMOVED lines=13> */
.L_x_4778:
[----:B------:R-:W-:Y:S05]  /*2550*/  BSYNC.RECONVERGENT B2 ;  /* 0x0000000000027941 */ /* 0x000fea0003800200 */
.L_x_4777:
        /* <DEDUP_REMOVED lines=43> */
.L_x_4775:
[----:B------:R-:W-:Y:S05]  /*2810*/  BSYNC.RECONVERGENT B1 ;  /* 0x0000000000017941 */ /* 0x000fea0003800200 */
.L_x_4774:
[----:B------:R-:W-:Y:S01]  /*2820*/  I2FP.F32.U32 R37, R37 ;  /* 0x0000002500257245 */ /* 0x000fe20000201000 */
[----:B------:R-:W-:Y:S01]  /*2830*/  HADD2.F32 R38, -RZ, R38.H1_H1 ;  /* 0x30000026ff267230 */ /* 0x000fe20000004100 */
[----:B------:R-:W-:Y:S01]  /*2840*/  ISETP.NE.AND P5, PT, R50, 0x1, PT ;  /* 0x000000013200780c */ /* 0x000fe20003fa5270 */
[----:B------:R-:W-:Y:S01]  /*2850*/  BSSY.RECONVERGENT B1, `(.L_x_4779) ;  /* 0x000004d000017945 */ /* 0x000fe20003800200 */
[----:B------:R-:W-:Y:S02]  /*2860*/  IMAD.MOV.U32 R58, RZ, RZ, 0x2 ;  /* 0x00000002ff3a7424 */ /* 0x000fe400078e00ff */
[----:B------:R-:W-:Y:S01]  /*2870*/  FFMA.FTZ R36, R37, R56, 1.1641532182693481445e-10 ;  /* 0x2f00000025247423 */ /* 0x000fe20000010038 */
[----:B------:R-:W-:Y:S01]  /*2880*/  FMUL.FTZ R37, R38, R53 ;  /* 0x0000003526257220 */ /* 0x000fe20000410000 */
[----:B------:R-:W-:-:S03]  /*2890*/  MOV R38, R0 ;  /* 0x0000000000267202 */ /* 0x000fc60000000f00 */
[----:B------:R-:W-:Y:S01]  /*28a0*/  FMUL.FTZ R37, R37, R54 ;  /* 0x0000003625257220 */ /* 0x000fe20000410000 */
[----:B------:R-:W-:-:S04]  /*28b0*/  FSETP.GTU.FTZ.AND P4, PT, R36, R55, PT ;  /* 0x000000372400720b */ /* 0x000fc80003f9c000 */
[----:B------:R-:W-:Y:S01]  /*28c0*/  FSEL R52, R37, RZ, !P4 ;  /* 0x000000ff25347208 */ /* 0x000fe20006000000 */
[----:B------:R-:W-:-:S04]  /*28d0*/  @P0 HADD2.F32 R37, -RZ, R34.H1_H1 ;  /* 0x30000022ff250230 */ /* 0x000fc80000004100 */
        /* <DEDUP_REMOVED lines=11> */
.L_x_4781:
        /* <DEDUP_REMOVED lines=13> */
.L_x_4783:
[----:B------:R-:W-:Y:S05]  /*2a60*/  BSYNC.RECONVERGENT B2 ;  /* 0x0000000000027941 */ /* 0x000fea0003800200 */
.L_x_4782:
        /* <DEDUP_REMOVED lines=40> */
[----:B------:R-:W-:Y:S01]  /*2cf0*/  LOP3.LUT R4, R60, UR32, R59, 0x96, !PT ;  /* 0x000000203c047c12 */ /* 0x000fe2000f8e963b */
[----:B------:R-:W-:Y:S01]  /*2d00*/  IMAD.MOV.U32 R2, RZ, RZ, R36 ;  /* 0x000000ffff027224 */ /* 0x000fe200078e0024 */
[----:B------:R-:W-:-:S07]  /*2d10*/  LOP3.LUT R42, R42, UR33, R37, 0x96, !PT ;  /* 0x000000212a2a7c12 */ /* 0x000fce000f8e9625 */
.L_x_4780:
[----:B------:R-:W-:Y:S05]  /*2d20*/  BSYNC.RECONVERGENT B1 ;  /* 0x0000000000017941 */ /* 0x000fea0003800200 */
.L_x_4779:
[----:B------:R-:W-:Y:S01]  /*2d30*/  I2FP.F32.U32 R37, R38 ;  /* 0x0000002600257245 */ /* 0x000fe20000201000 */
[----:B------:R-:W-:Y:S01]  /*2d40*/  HADD2.F32 R36, -RZ, R39.H0_H0 ;  /* 0x20000027ff247230 */ /* 0x000fe20000004100 */
[----:B------:R-:W-:Y:S01]  /*2d50*/  ISETP.NE.AND P6, PT, R58, 0x1, PT ;  /* 0x000000013a00780c */ /* 0x000fe20003fc5270 */
[----:B------:R-:W-:Y:S01]  /*2d60*/  @P0 HADD2.F32 R59, -RZ, R35.H0_H0 ;  /* 0x20000023ff3b0230 */ /* 0x000fe20000004100 */
[----:B------:R-:W-:Y:S01]  /*2d70*/  BSSY.RECONVERGENT B1, `(.L_x_4784) ;  /* 0x000004e000017945 */ /* 0x000fe20003800200 */
[----:B------:R-:W-:Y:S01]  /*2d80*/  FFMA.FTZ R38, R37, R56, 1.1641532182693481445e-10 ;  /* 0x2f00000025267423 */ /* 0x000fe20000010038 */
[----:B------:R-:W-:Y:S01]  /*2d90*/  FMUL.FTZ R37, R36, R53 ;  /* 0x0000003524257220 */ /* 0x000fe20000410000 */
[----:B------:R-:W-:-:S03]  /*2da0*/  MOV R43, 0x2 ;  /* 0x00000002002b7802 */ /* 0x000fc60000000f00 */
        /* <DEDUP_REMOVED lines=15> */
.L_x_4786:
        /* <DEDUP_REMOVED lines=15> */
.L_x_4788:
[----:B------:R-:W-:Y:S05]  /*2f90*/  BSYNC.RECONVERGENT B2 ;  /* 0x0000000000027941 */ /* 0x000fea0003800200 */
.L_x_4787:
        /* <DEDUP_REMOVED lines=43> */
.L_x_4785:
[----:B------:R-:W-:Y:S05]  /*3250*/  BSYNC.RECONVERGENT B1 ;  /* 0x0000000000017941 */ /* 0x000fea0003800200 */
.L_x_4784:
[----:B------:R-:W-:Y:S01]  /*3260*/  I2FP.F32.U32 R37, R37 ;  /* 0x0000002500257245 */ /* 0x000fe20000201000 */
[----:B------:R-:W-:Y:S01]  /*3270*/  HADD2.F32 R36, -RZ, R39.H1_H1 ;  /* 0x30000027ff247230 */ /* 0x000fe20000004100 */
[----:B------:R-:W-:Y:S01]  /*3280*/  ISETP.NE.AND P6, PT, R51, RZ, PT ;  /* 0x000000ff3300720c */ /* 0x000fe20003fc5270 */
[----:B------:R-:W-:Y:S01]  /*3290*/  @P0 HADD2.F32 R38, -RZ, R35.H1_H1 ;  /* 0x30000023ff260230 */ /* 0x000fe20000004100 */
[----:B------:R-:W-:Y:S01]  /*32a0*/  SEL R51, RZ, 0x10000, P5 ;  /* 0x00010000ff337807 */ /* 0x000fe20002800000 */
[----:B------:R-:W-:Y:S01]  /*32b0*/  FFMA.FTZ R56, R37, R56, 1.1641532182693481445e-10 ;  /* 0x2f00000025387423 */ /* 0x000fe20000010038 */
[----:B------:R-:W-:Y:S01]  /*32c0*/  FMUL.FTZ R53, R36, R53 ;  /* 0x0000003524357220 */ /* 0x000fe20000410000 */
[----:B------:R-:W-:Y:S01]  /*32d0*/  F2FP.F16.F32.PACK_AB R37, R48, R47 ;  /* 0x0000002f3025723e */ /* 0x000fe200000000ff */
[----:B------:R-:W-:Y:S01]  /*32e0*/  UMOV UR4, 0xffffffff ;  /* 0xffffffff00047882 */ /* 0x000fe20000000000 */
[----:B------:R-:W-:Y:S01]  /*32f0*/  SEL R60, RZ, 0x1000000, P2 ;  /* 0x01000000ff3c7807 */ /* 0x000fe20001000000 */
[----:B------:R-:W-:Y:S01]  /*3300*/  FMUL.FTZ R53, R53, R54 ;  /* 0x0000003635357220 */ /* 0x000fe20000410000 */
[----:B------:R-:W-:-:S02]  /*3310*/  FSETP.GTU.FTZ.AND P5, PT, R56, R55, PT ;  /* 0x000000373800720b */ /* 0x000fc40003fbc000 */
[----:B------:R-:W0:Y:S01]  /*3320*/  LDC.64 R54, c[0x0][0x3b0] ;  /* 0x0000ec00ff367b82 */ /* 0x000e220000000a00 */
[----:B------:R-:W-:Y:S02]  /*3330*/  SEL R59, RZ, 0x10000, P1 ;  /* 0x00010000ff3b7807 */ /* 0x000fe40000800000 */
[----:B------:R-:W-:Y:S02]  /*3340*/  FSEL R36, R53, RZ, !P5 ;  /* 0x000000ff35247208 */ /* 0x000fe40006800000 */
[----:B------:R-:W-:-:S03]  /*3350*/  SEL R61, RZ, 0x100, P4 ;  /* 0x00000100ff3d7807 */ /* 0x000fc60002000000 */
[----:B------:R-:W-:Y:S01]  /*3360*/  FMUL.FTZ R53, R31, R36 ;  /* 0x000000241f357220 */ /* 0x000fe20000410000 */
[----:B------:R-:W-:-:S03]  /*3370*/  F2FP.F16.F32.PACK_AB R36, R46, R45 ;  /* 0x0000002d2e24723e */ /* 0x000fc600000000ff */
[----:B------:R-:W-:Y:S01]  /*3380*/  @P0 FADD.FTZ R53, R53, R38 ;  /* 0x0000002635350221 */ /* 0x000fe20000010000 */
[----:B------:R-:W-:Y:S02]  /*3390*/  ISETP.NE.AND P0, PT, R57, RZ, PT ;  /* 0x000000ff3900720c */ /* 0x000fe40003f05270 */
[----:B------:R-:W1:Y:S01]  /*33a0*/  LDC.64 R56, c[0x0][0x3a8] ;  /* 0x0000ea00ff387b82 */ /* 0x000e620000000a00 */
[----:B------:R-:W-:Y:S02]  /*33b0*/  F2FP.F16.F32.PACK_AB R38, R52, R49 ;  /* 0x000000313426723e */ /* 0x000fe400000000ff */
[----:B------:R-:W-:Y:S02]  /*33c0*/  F2FP.F16.F32.PACK_AB R39, R53, R50 ;  /* 0x000000323527723e */ /* 0x000fe400000000ff */
        /* <DEDUP_REMOVED lines=59> */
.L_x_4802:
        /* <DEDUP_REMOVED lines=51> */
.L_x_4748:
[----:B------:R-:W-:Y:S05]  /*3ab0*/  EXIT ;  /* 0x000000000000794d */ /* 0x000fea0003800000 */
.L_x_4789:
        /* <DEDUP_REMOVED lines=8> */
.L_x_4792:
[----:B------:R-:W-:Y:S05]  /*3b40*/  BSYNC B1 ;  /* 0x0000000000017941 */ /* 0x000fea0003800000 */
.L_x_4791:
        /* <DEDUP_REMOVED lines=9> */
.L_x_4793:
[----:B------:R-:W-:Y:S01]  /*3be0*/  HFMA2 R51, -RZ, RZ, 0, 2.384185791015625e-07 ;  /* 0x00000004ff337431 */ /* 0x000fe200000001ff */
[----:B------:R-:W-:-:S05]  /*3bf0*/  MOV R37, R61 ;  /* 0x0000003d00257202 */ /* 0x000fca0000000f00 */
[----:B------:R-:W-:-:S04]  /*3c00*/  FADD.FTZ R57, R54, R37 ;  /* 0x0000002536397221 */ /* 0x000fc80000010000 */
[----:B------:R-:W-:-:S07]  /*3c10*/  IMAD.MOV.U32 R60, RZ, RZ, R57 ;  /* 0x000000ffff3c7224 */ /* 0x000fce00078e0039 */
[----:B------:R-:W-:Y:S05]  /*3c20*/  WARPSYNC.COLLECTIVE R38, `(.L_x_4794) ;  /* 0x0000000026087348 */ /* 0x000fea0003c00000 */
[----:B------:R0:W1:Y:S02]  /*3c30*/  SHFL.BFLY P1, R61, R60, R51, R39 ;  /* 0x0c0000333c3d7389 */ /* 0x0000640000020027 */
[----:B01----:R-:W-:Y:S05]  /*3c40*/  ENDCOLLECTIVE ;  /* 0x000000000000791b */ /* 0x003fea0003800000 */
.L_x_4794:
[----:B------:R-:W-:Y:S01]  /*3c50*/  HFMA2 R51, -RZ, RZ, 0, 4.76837158203125e-07 ;  /* 0x00000008ff337431 */ /* 0x000fe200000001ff */
[----:B------:R-:W-:-:S05]  /*3c60*/  MOV R36, R61 ;  /* 0x0000003d00247202 */ /* 0x000fca0000000f00 */
[----:B------:R-:W-:-:S04]  /*3c70*/  FADD.FTZ R58, R57, R36 ;  /* 0x00000024393a7221 */ /* 0x000fc80000010000 */
[----:B------:R-:W-:-:S07]  /*3c80*/  IMAD.MOV.U32 R60, RZ, RZ, R58 ;  /* 0x000000ffff3c7224 */ /* 0x000fce00078e003a */
[----:B------:R-:W-:Y:S05]  /*3c90*/  WARPSYNC.COLLECTIVE R38, `(.L_x_4795) ;  /* 0x0000000026087348 */ /* 0x000fea0003c00000 */
[----:B------:R0:W1:Y:S02]  /*3ca0*/  SHFL.BFLY P1, R61, R60, R51, R39 ;  /* 0x0c0000333c3d7389 */ /* 0x0000640000020027 */
[----:B01----:R-:W-:Y:S05]  /*3cb0*/  ENDCOLLECTIVE ;  /* 0x000000000000791b */ /* 0x003fea0003800000 */
.L_x_4795:
        /* <DEDUP_REMOVED lines=8> */
.L_x_4796:
        /* <DEDUP_REMOVED lines=25> */
.L_x_4797:
[----:B------:R-:W-:Y:S02]  /*3ed0*/  HFMA2 R51, -RZ, RZ, 0, 1.1920928955078125e-07 ;  /* 0x00000002ff337431 */ /* 0x000fe400000001ff */
[----:B------:R-:W-:-:S04]  /*3ee0*/  IMAD.MOV.U32 R57, RZ, RZ, R61 ;  /* 0x000000ffff397224 */ /* 0x000fc800078e003d */
[----:B------:R-:W-:-:S05]  /*3ef0*/  FADD.FTZ R57, R36, R57 ;  /* 0x0000003924397221 */ /* 0x000fca0000010000 */
[----:B------:R-:W-:-:S07]  /*3f00*/  MOV R60, R57 ;  /* 0x00000039003c7202 */ /* 0x000fce0000000f00 */
[----:B------:R-:W-:Y:S05]  /*3f10*/  WARPSYNC.COLLECTIVE R38, `(.L_x_4798) ;  /* 0x0000000026087348 */ /* 0x000fea0003c00000 */
[----:B------:R0:W1:Y:S02]  /*3f20*/  SHFL.BFLY P1, R61, R60, R51, R39 ;  /* 0x0c0000333c3d7389 */ /* 0x0000640000020027 */
[----:B01----:R-:W-:Y:S05]  /*3f30*/  ENDCOLLECTIVE ;  /* 0x000000000000791b */ /* 0x003fea0003800000 */
.L_x_4798:
[----:B------:R-:W-:Y:S02]  /*3f40*/  HFMA2 R51, -RZ, RZ, 0, 2.384185791015625e-07 ;  /* 0x00000004ff337431 */ /* 0x000fe400000001ff */
[----:B------:R-:W-:-:S04]  /*3f50*/  IMAD.MOV.U32 R54, RZ, RZ, R61 ;  /* 0x000000ffff367224 */ /* 0x000fc800078e003d */
[----:B------:R-:W-:-:S05]  /*3f60*/  FADD.FTZ R54, R57, R54 ;  /* 0x0000003639367221 */ /* 0x000fca0000010000 */
[----:B------:R-:W-:-:S07]  /*3f70*/  MOV R60, R54 ;  /* 0x00000036003c7202 */ /* 0x000fce0000000f00 */
[----:B------:R-:W-:Y:S05]  /*3f80*/  WARPSYNC.COLLECTIVE R38, `(.L_x_4799) ;  /* 0x0000000026087348 */ /* 0x000fea0003c00000 */
[----:B------:R0:W1:Y:S02]  /*3f90*/  SHFL.BFLY P1, R61, R60, R51, R39 ;  /* 0x0c0000333c3d7389 */ /* 0x0000640000020027 */
[----:B01----:R-:W-:Y:S05]  /*3fa0*/  ENDCOLLECTIVE ;  /* 0x000000000000791b */ /* 0x003fea0003800000 */
.L_x_4799:
[----:B------:R-:W-:Y:S02]  /*3fb0*/  HFMA2 R51, -RZ, RZ, 0, 4.76837158203125e-07 ;  /* 0x00000008ff337431 */ /* 0x000fe400000001ff */
[----:B------:R-:W-:-:S04]  /*3fc0*/  IMAD.MOV.U32 R59, RZ, RZ, R61 ;  /* 0x000000ffff3b7224 */ /* 0x000fc800078e003d */
[----:B------:R-:W-:-:S05]  /*3fd0*/  FADD.FTZ R59, R54, R59 ;  /* 0x0000003b363b7221 */ /* 0x000fca0000010000 */
[----:B------:R-:W-:-:S07]  /*3fe0*/  MOV R60, R59 ;  /* 0x0000003b003c7202 */ /* 0x000fce0000000f00 */
[----:B------:R-:W-:Y:S05]  /*3ff0*/  WARPSYNC.COLLECTIVE R38, `(.L_x_4800) ;  /* 0x0000000026087348 */ /* 0x000fea0003c00000 */
[----:B------:R0:W1:Y:S02]  /*4000*/  SHFL.BFLY P1, R61, R60, R51, R39 ;  /* 0x0c0000333c3d7389 */ /* 0x0000640000020027 */
[----:B01----:R-:W-:Y:S05]  /*4010*/  ENDCOLLECTIVE ;  /* 0x000000000000791b */ /* 0x003fea0003800000 */
.L_x_4800:
[----:B------:R-:W-:Y:S02]  /*4020*/  HFMA2 R51, -RZ, RZ, 0, 9.5367431640625e-07 ;  /* 0x00000010ff337431 */ /* 0x000fe400000001ff */
[----:B------:R-:W-:-:S04]  /*4030*/  IMAD.MOV.U32 R56, RZ, RZ, R61 ;  /* 0x000000ffff387224 */ /* 0x000fc800078e003d */
[----:B------:R-:W-:-:S05]  /*4040*/  FADD.FTZ R56, R59, R56 ;  /* 0x000000383b387221 */ /* 0x000fca0000010000 */
[----:B------:R-:W-:-:S07]  /*4050*/  MOV R60, R56 ;  /* 0x00000038003c7202 */ /* 0x000fce0000000f00 */
[----:B------:R-:W-:Y:S05]  /*4060*/  WARPSYNC.COLLECTIVE R38, `(.L_x_4801) ;  /* 0x0000000026087348 */ /* 0x000fea0003c00000 */
[----:B------:R0:W1:Y:S02]  /*4070*/  SHFL.BFLY P1, R61, R60, R51, R39 ;  /* 0x0c0000333c3d7389 */ /* 0x0000640000020027 */
[----:B01----:R-:W-:Y:S05]  /*4080*/  ENDCOLLECTIVE ;  /* 0x000000000000791b */ /* 0x003fea0003800000 */
.L_x_4801:
[----:B------:R-:W-:Y:S05]  /*4090*/  BRA `(.L_x_4802) ;  /* 0xfffffff400b87947 */ /* 0x000fea000383ffff */
.L_x_4803:
        /* <DEDUP_REMOVED lines=14> */
.L_x_9128:


//--------------------- .text._ZN10layer_norm13ln_fwd_kernelINS_13Kernel_traitsIf6__halfS2_S2_fjLj256ELj1ELj4ELj1ELj16ENS_18Kernel_traits_baseILj256EfS2_S2_S2_fjLj128EEEEELb1ELb1ELb1ELb0EEEvNS_9FwdParamsE --------------------------
	.section	.text._ZN10layer_norm13ln_fwd_kernelINS_13Kernel_traitsIf6__halfS2_S2_fjLj256ELj1ELj4ELj1ELj16ENS_18Kernel_traits_baseILj256EfS2_S2_S2_fjLj128EEEEELb1ELb1ELb1ELb0EEEvNS_9FwdParamsE,"ax",@progbits
	.align	128
        .global         _ZN10layer_norm13ln_fwd_kernelINS_13Kernel_traitsIf6__halfS2_S2_fjLj256ELj1ELj4ELj1ELj16ENS_18Kernel_traits_baseILj256EfS2_S2_S2_fjLj128EEEEELb1ELb1ELb1ELb0EEEvNS_9FwdParamsE
        .type           _ZN10layer_norm13ln_fwd_kernelINS_13Kernel_traitsIf6__halfS2_S2_fjLj256ELj1ELj4ELj1ELj16ENS_18Kernel_traits_baseILj256EfS2_S2_S2_fjLj128EEEEELb1ELb1ELb1ELb0EEEvNS_9FwdParamsE,@function
        .size           _ZN10layer_norm13ln_fwd_kernelINS_13Kernel_traitsIf6__halfS2_S2_fjLj256ELj1ELj4ELj1ELj16ENS_18Kernel_traits_baseILj256EfS2_S2_S2_fjLj128EEEEELb1ELb1ELb1ELb0EEEvNS_9FwdParamsE,(.L_x_9129 - _ZN10layer_norm13ln_fwd_kernelINS_13Kernel_traitsIf6__halfS2_S2_fjLj256ELj1ELj4ELj1ELj16ENS_18Kernel_traits_baseILj256EfS2_S2_S2_fjLj128EEEEELb1ELb1ELb1ELb0EEEvNS_9FwdParamsE)
        .other          _ZN10layer_norm13ln_fwd_kernelINS_13Kernel_traitsIf6__halfS2_S2_fjLj256ELj1ELj4ELj1ELj16ENS_18Kernel_traits_baseILj256EfS2_S2_S2_fjLj128EEEEELb1ELb1ELb1ELb0EEEvNS_9FwdParamsE,@"STO_CUDA_ENTRY STV_DEFAULT"
_ZN10layer_norm13ln_fwd_kernelINS_13Kernel_traitsIf6__halfS2_S2_fjLj256ELj1ELj4ELj1ELj16ENS_18Kernel_traits_baseILj256EfS2_S2_S2_fjLj128EEEEELb1ELb1ELb1ELb0EEEvNS_9FwdParamsE:
.text._ZN10layer_norm13ln_fwd_kernelINS_13Kernel_traitsIf6__halfS2_S2_fjLj256ELj1ELj4ELj1ELj16ENS_18Kernel_traits_baseILj256EfS2_S2_S2_fjLj128EEEEELb1ELb1ELb1ELb0EEEvNS_9FwdParamsE:
        /* <DEDUP_REMOVED lines=21> */
[----:B--2---:R-:W-:Y:S02]  /*0150*/  @P1 R2UR UR7, R3 ;  /* 0x00000000030712ca */ /* 0x004fe400000e0000 */
[----:B------:R-:W-:Y:S02]  /*0160*/  LOP3.LUT R3, RZ, R20, RZ, 0x33, !PT ;  /* 0x00000014ff037212 */ /* 0x000fe400078e33ff */
[----:B------:R-:W-:Y:S01]  /*0170*/  @P1 R2UR UR6, R2 ;  /* 0x00000000020612ca */ /* 0x000fe200000e0000 */
[----:B---3--:R-:W-:Y:S01]  /*0180*/  IMAD R2, R7, UR5, R6 ;  /* 0x0000000507027c24 */ /* 0x008fe2000f8e0206 */
[----:B------:R-:W-:-:S02]  /*0190*/  LEA.HI.SX32 R0, R0, R3, 0x1d ;  /* 0x0000000300007211 */ /* 0x000fc400078feaff */
[----:B------:R-:W-:Y:S02]  /*01a0*/  SHF.R.U32.HI R3, RZ, 0x5, R6 ;  /* 0x00000005ff037819 */ /* 0x000fe40000011606 */
[----:B------:R-:W-:Y:S02]  /*01b0*/  ISETP.GT.U32.AND P0, PT, R0, -0x21, PT ;  /* 0xffffffdf0000780c */ /* 0x000fe40003f04070 */
[----:B------:R-:W-:Y:S01]  /*01c0*/  LOP3.LUT R3, R3, UR4, RZ, 0xfc, !PT ;  /* 0x0000000403037c12 */ /* 0x000fe2000f8efcff */
[----:B------:R-:W-:Y:S02]  /*01d0*/  UIADD3 UR17, UPT, UPT, UR7, -0x4498517b, URZ ;  /* 0xbb67ae8507117890 */ /* 0x000fe4000fffe0ff */
[----:B------:R-:W-:Y:S02]  /*01e0*/  UIADD3 UR19, UPT, UPT, UR7, 0x76cf5d0a, URZ ;  /* 0x76cf5d0a07137890 */ /* 0x000fe4000fffe0ff */
[----:B------:R-:W-:Y:S02]  /*01f0*/  UIADD3 UR10, UPT, UPT, UR6, -0x61c88647, URZ ;  /* 0x9e3779b9060a7890 */ /* 0x000fe4000fffe0ff */
[----:B------:R-:W-:-:S02]  /*0200*/  UIADD3 UR18, UPT, UPT, UR6, 0x3c6ef372, URZ ;  /* 0x3c6ef37206127890 */ /* 0x000fc4000fffe0ff */
[----:B------:R-:W-:Y:S02]  /*0210*/  UIADD3 UR20, UPT, UPT, UR6, -0x255992d5, URZ ;  /* 0xdaa66d2b06147890 */ /* 0x000fe4000fffe0ff */
[----:B------:R-:W-:Y:S02]  /*0220*/  UIADD3 UR21, UPT, UPT, UR7, 0x32370b8f, URZ ;  /* 0x32370b8f07157890 */ /* 0x000fe4000fffe0ff */
        /* <DEDUP_REMOVED lines=13> */
[----:B--2---:R-:W-:-:S06]  /*0300*/  IMAD.WIDE.U32 R32, R20, 0x20, R32 ;  /* 0x0000002014207825 */ /* 0x004fcc00078e0020 */
[----:B------:R-:W1:Y:S01]  /*0310*/  @P0 LDC.64 R10, c[0x0][0x438] ;  /* 0x00010e00ff0a0b82 */ /* 0x000e620000000a00 */
[----:B------:R0:W5:Y:S04]  /*0320*/  LDG.E.128 R24, desc[UR8][R32.64] ;  /* 0x0000000820187981 */ /* 0x000168000c1e1d00 */
[----:B------:R0:W5:Y:S01]  /*0330*/  LDG.E.128 R28, desc[UR8][R32.64+0x10] ;  /* 0x00001008201c7981 */ /* 0x000162000c1e1d00 */
[----:B-1----:R-:W-:-:S03]  /*0340*/  @P0 IMAD.WIDE.U32 R10, R20, 0x20, R10 ;  /* 0x00000020140a0825 */ /* 0x002fc600078e000a */
[----:B------:R0:W5:Y:S04]  /*0350*/  LDG.E.128 R20, desc[UR8][R6.64+0x10] ;  /* 0x0000100806147981 */ /* 0x000168000c1e1d00 */
[----:B------:R0:W5:Y:S04]  /*0360*/  @P0 LDG.E.128 R12, desc[UR8][R10.64] ;  /* 0x000000080a0c0981 */ /* 0x000168000c1e1d00 */
[----:B------:R0:W5:Y:S02]  /*0370*/  @P0 LDG.E.128 R16, desc[UR8][R10.64+0x10] ;  /* 0x000010080a100981 */ /* 0x000164000c1e1d00 */
.L_x_4805:
[----:B------:R-:W-:Y:S05]  /*0380*/  BSYNC.RECONVERGENT B0 ;  /* 0x0000000000007941 */ /* 0x000fea0003800200 */
.L_x_4804:
        /* <DEDUP_REMOVED lines=22> */
[C---:B------:R-:W-:Y:S01]  /*04f0*/  IMAD.HI.U32 R7, R4.reuse, -0x2daee0ad, RZ ;  /* 0xd2511f5304077827 */ /* 0x040fe200078e00ff */
[----:B------:R-:W-:Y:S01]  /*0500*/  LOP3.LUT R6, R5, UR6, R6, 0x96, !PT ;  /* 0x0000000605067c12 */ /* 0x000fe2000f8e9606 */
[----:B------:R-:W1:Y:S02]  /*0510*/  LDCU UR5, c[0x0][0x404] ;  /* 0x00008080ff0577ac */ /* 0x000e640008000800 */
        /* <DEDUP_REMOVED lines=8> */
[----:B0-----:R-:W-:-:S02]  /*05a0*/  ISETP.NE.AND P1, PT, RZ, UR4, PT ;  /* 0x00000004ff007c0c */ /* 0x001fc4000bf25270 */
        /* <DEDUP_REMOVED lines=52> */
[----:B------:R-:W-:Y:S02]  /*08f0*/  IMAD.MOV.U32 R9, RZ, RZ, RZ ;  /* 0x000000ffff097224 */ /* 0x000fe400078e00ff */
[----:B01234-:R-:W-:-:S07]  /*0900*/  IMAD R11, R33, -0x326172a9, RZ ;  /* 0xcd9e8d57210b7824 */ /* 0x01ffce00078e02ff */
.L_x_4876:
[----:B------:R-:W0:Y:S08]  /*0910*/  LDC.64 R40, c[0x0][0x3f0] ;  /* 0x0000fc00ff287b82 */ /* 0x000e300000000a00 */
[----:B------:R-:W1:Y:S01]  /*0920*/  LDC R43, c[0x0][0x388] ;  /* 0x0000e200ff2b7b82 */ /* 0x000e620000000800 */
[----:B0-----:R-:W-:-:S05]  /*0930*/  IMAD.WIDE R40, R3, 0x4, R40 ;  /* 0x0000000403287825 */ /* 0x001fca00078e0228 */
[----:B------:R0:W2:Y:S02]  /*0940*/  LDG.E R52, desc[UR8][R40.64] ;  /* 0x0000000828347981 */ /* 0x0000a4000c1e1900 */
[----:B0-----:R-:W0:Y:S02]  /*0950*/  LDC.64 R40, c[0x0][0x3f8] ;  /* 0x0000fe00ff287b82 */ /* 0x001e240000000a00 */
[----:B0-----:R-:W-:-:S05]  /*0960*/  IMAD.WIDE R40, R3, 0x4, R40 ;  /* 0x0000000403287825 */ /* 0x001fca00078e0228 */
[----:B------:R0:W5:Y:S01]  /*0970*/  LDG.E R61, desc[UR8][R40.64] ;  /* 0x00000008283d7981 */ /* 0x000162000c1e1900 */
[----:B------:R-:W-:Y:S01]  /*0980*/  ISETP.GT.U32.AND P3, PT, R0, -0x21, PT ;  /* 0xffffffdf0000780c */ /* 0x000fe20003f64070 */
[----:B------:R-:W-:Y:S01]  /*0990*/  BSSY.RECONVERGENT B0, `(.L_x_4807) ;  /* 0x000033c000007945 */ /* 0x000fe20003800200 */
[----:B------:R-:W3:Y:S02]  /*09a0*/  S2R R60, SR_TID.X ;  /* 0x00000000003c7919 */ /* 0x000ee40000002100 */
[----:B---3--:R-:W-:Y:S02]  /*09b0*/  LOP3.LUT R60, R60, 0x1f, RZ, 0xc0, !PT ;  /* 0x0000001f3c3c7812 */ /* 0x008fe400078ec0ff */
[----:B--2---:R-:W-:-:S13]  /*09c0*/  ISETP.GE.AND P2, PT, R52, 0x1, PT ;  /* 0x000000013400780c */ /* 0x004fda0003f46270 */
[----:B------:R-:W-:-:S05]  /*09d0*/  @P2 IADD3 R42, PT, PT, R52, -0x1, RZ ;  /* 0xffffffff342a2810 */ /* 0x000fca0007ffe0ff */
[-C--:B-1----:R-:W-:Y:S02]  /*09e0*/  @P2 IMAD R50, R42, R43.reuse, RZ ;  /* 0x0000002b2a322224 */ /* 0x082fe400078e02ff */
[----:B------:R-:W-:-:S03]  /*09f0*/  IMAD R42, R3, R43, RZ ;  /* 0x0000002b032a7224 */ /* 0x000fc600078e02ff */
[----:B------:R-:W-:Y:S02]  /*0a00*/  @P2 SHF.R.S32.HI R51, RZ, 0x1f, R50 ;  /* 0x0000001fff332819 */ /* 0x000fe40000011432 */
[----:B------:R-:W-:Y:S02]  /*0a10*/  SHF.R.S32.HI R43, RZ, 0x1f, R42 ;  /* 0x0000001fff2b7819 */ /* 0x000fe4000001142a */
[----:B------:R-:W-:Y:S02]  /*0a20*/  @P2 LEA.HI R53, R51, R50, RZ, 0x3 ;  /* 0x0000003233352211 */ /* 0x000fe400078f18ff */
[----:B------:R-:W-:Y:S02]  /*0a30*/  CS2R R50, SRZ ;  /* 0x0000000000327805 */ /* 0x000fe4000001ff00 */
[----:B------:R-:W-:Y:S01]  /*0a40*/  LEA.HI R43, R43, R42, RZ, 0x3 ;  /* 0x0000002a2b2b7211 */ /* 0x000fe200078f18ff */
[----:B------:R-:W-:Y:S01]  /*0a50*/  @P2 IMAD.MOV.U32 R51, RZ, RZ, RZ ;  /* 0x000000ffff332224 */ /* 0x000fe200078e00ff */
[----:B------:R-:W-:-:S02]  /*0a60*/  @P2 LEA.HI.SX32 R50, R53, R60, 0x1d ;  /* 0x0000003c35322211 */ /* 0x000fc400078feaff */
[----:B------:R-:W-:Y:S01]  /*0a70*/  LEA.HI.SX32 R60, R43, R60, 0x1d ;  /* 0x0000003c2b3c7211 */ /* 0x000fe200078feaff */
[----:B0-----:R-:W-:Y:S06]  /*0a80*/  @P3 BRA `(.L_x_4808) ;  /* 0x0000003000b03947 */ /* 0x001fec0003800000 */
[----:B------:R-:W-:Y:S01]  /*0a90*/  ISETP.NE.U32.AND P0, PT, RZ, UR10, PT ;  /* 0x0000000aff007c0c */ /* 0x000fe2000bf05070 */
[----:B------:R-:W0:Y:S03]  /*0aa0*/  @P2 LDC.64 R40, c[0x0][0x390] ;  /* 0x0000e400ff282b82 */ /* 0x000e260000000a00 */
[----:B------:R-:W-:-:S13]  /*0ab0*/  ISETP.NE.AND.EX P0, PT, RZ, UR11, PT, P0 ;  /* 0x0000000bff007c0c */ /* 0x000fda000bf05300 */
[----:B------:R-:W1:Y:S01]  /*0ac0*/  @P0 LDC.64 R42, c[0x0][0x3a0] ;  /* 0x0000e800ff2a0b82 */ /* 0x000e620000000a00 */
[----:B------:R-:W-:Y:S02]  /*0ad0*/  MOV R44, UR6 ;  /* 0x00000006002c7c02 */ /* 0x000fe40008000f00 */
[C---:B0-----:R-:W-:Y:S01]  /*0ae0*/  @P2 LEA R40, P4, R50.reuse, R40, 0x4 ;  /* 0x0000002832282211 */ /* 0x041fe200078820ff */
[----:B------:R-:W-:Y:S03]  /*0af0*/  BSSY.RECONVERGENT B2, `(.L_x_4809) ;  /* 0x0000065000027945 */ /* 0x000fe60003800200 */
[----:B------:R-:W-:-:S05]  /*0b00*/  @P2 LEA.HI.X R41, R50, R41, R51, 0x4, P4 ;  /* 0x0000002932292211 */ /* 0x000fca00020f2433 */
[----:B------:R0:W5:Y:S01]  /*0b10*/  @P2 LDG.E.128 R32, desc[UR8][R40.64] ;  /* 0x0000000828202981 */ /* 0x000162000c1e1d00 */
[----:B-1----:R-:W-:-:S05]  /*0b20*/  @P0 IMAD.WIDE.U32 R42, R60, 0x10, R42 ;  /* 0x000000103c2a0825 */ /* 0x002fca00078e002a */
[----:B------:R1:W5:Y:S01]  /*0b30*/  @P0 LDG.E.128 R36, desc[UR8][R42.64] ;  /* 0x000000082a240981 */ /* 0x000362000c1e1d00 */
[----:B0-----:R-:W-:Y:S01]  /*0b40*/  VIADD R41, R44, 0x9e3779b9 ;  /* 0x9e3779b92c297836 */ /* 0x001fe20000000000 */
[----:B------:R-:W-:Y:S06]  /*0b50*/  @!P2 BRA `(.L_x_4810) ;  /* 0x000000040060a947 */ /* 0x000fec0003800000 */
        /* <DEDUP_REMOVED lines=16> */
.L_x_4813:
        /* <DEDUP_REMOVED lines=13> */
.L_x_4815:
[----:B------:R-:W-:Y:S05]  /*0d30*/  BSYNC.RECONVERGENT B4 ;  /* 0x0000000000047941 */ /* 0x000fea0003800200 */
.L_x_4814:
        /* <DEDUP_REMOVED lines=43> */
.L_x_4812:
[----:B------:R-:W-:Y:S05]  /*0ff0*/  BSYNC.RECONVERGENT B3 ;  /* 0x0000000000037941 */ /* 0x000fea0003800200 */
.L_x_4811:
[----:B------:R-:W-:Y:S01]  /*1000*/  I2FP.F32.U32 R8, R43 ;  /* 0x0000002b00087245 */ /* 0x000fe20000201000 */
[----:B------:R-:W-:Y:S02]  /*1010*/  HFMA2 R43, -RZ, RZ, 0.1171875, 0 ;  /* 0x2f800000ff2b7431 */ /* 0x000fe400000001ff */
[----:B-----5:R-:W-:-:S05]  /*1020*/  HADD2.F32 R10, -RZ, R32.H0_H0 ;  /* 0x20000020ff0a7230 */ /* 0x020fca0000004100 */
        /* <DEDUP_REMOVED lines=11> */
.L_x_4810:
[----:B------:R-:W-:Y:S01]  /*10e0*/  IMAD.MOV.U32 R40, RZ, RZ, R10 ;  /* 0x000000ffff287224 */ /* 0x000fe200078e000a */
[----:B-1----:R-:W-:Y:S01]  /*10f0*/  MOV R42, R8 ;  /* 0x00000008002a7202 */ /* 0x002fe20000000f00 */
[----:B------:R-:W-:Y:S01]  /*1100*/  IMAD.MOV.U32 R44, RZ, RZ, RZ ;  /* 0x000000ffff2c7224 */ /* 0x000fe200078e00ff */
[----:B------:R-:W-:Y:S01]  /*1110*/  @P0 MOV R40, R10 ;  /* 0x0000000a00280202 */ /* 0x000fe20000000f00 */
[----:B------:R-:W-:Y:S02]  /*1120*/  @P0 IMAD.MOV.U32 R42, RZ, RZ, R8 ;  /* 0x000000ffff2a0224 */ /* 0x000fe400078e0008 */
[----:B-----5:R-:W-:-:S07]  /*1130*/  @P0 HADD2.F32 R44, -RZ, R36.H0_H0 ;  /* 0x20000024ff2c0230 */ /* 0x020fce0000004100 */
.L_x_4816:
[----:B------:R-:W-:Y:S05]  /*1140*/  BSYNC.RECONVERGENT B2 ;  /* 0x0000000000027941 */ /* 0x000fea0003800200 */
.L_x_4809:
        /* <DEDUP_REMOVED lines=11> */
.L_x_4818:
        /* <DEDUP_REMOVED lines=16> */
.L_x_4822:
        /* <DEDUP_REMOVED lines=13> */
.L_x_4824:
[----:B------:R-:W-:Y:S05]  /*13d0*/  BSYNC.RECONVERGENT B4 ;  /* 0x0000000000047941 */ /* 0x000fea0003800200 */
.L_x_4823:
        /* <DEDUP_REMOVED lines=43> */
.L_x_4821:
[----:B------:R-:W-:Y:S05]  /*1690*/  BSYNC.RECONVERGENT B3 ;  /* 0x0000000000037941 */ /* 0x000fea0003800200 */
.L_x_4820:
        /* <DEDUP_REMOVED lines=12> */
.L_x_4819:
[----:B------:R-:W-:Y:S05]  /*1760*/  BSYNC.RECONVERGENT B2 ;  /* 0x0000000000027941 */ /* 0x000fea0003800200 */
.L_x_4817:
        /* <DEDUP_REMOVED lines=10> */
.L_x_4826:
        /* <DEDUP_REMOVED lines=16> */
.L_x_4830:
        /* <DEDUP_REMOVED lines=13> */
.L_x_4832:
[----:B------:R-:W-:Y:S05]  /*19e0*/  BSYNC.RECONVERGENT B4 ;  /* 0x0000000000047941 */ /* 0x000fea0003800200 */
.L_x_4831:
        /* <DEDUP_REMOVED lines=41> */
[----:B------:R-:W-:Y:S01]  /*1c80*/  IMAD.MOV.U32 R42, RZ, RZ, R8 ;  /* 0x000000ffff2a7224 */ /* 0x000fe200078e0008 */
[----:B------:R-:W-:-:S07]  /*1c90*/  LOP3.LUT R6, R6, UR33, R43, 0x96, !PT ;  /* 0x0000002106067c12 */ /* 0x000fce000f8e962b */
.L_x_4829:
[----:B------:R-:W-:Y:S05]  /*1ca0*/  BSYNC.RECONVERGENT B3 ;  /* 0x0000000000037941 */ /* 0x000fea0003800200 */
.L_x_4828:
[----:B------:R-:W-:Y:S01]  /*1cb0*/  I2FP.F32.U32 R8, R42 ;  /* 0x0000002a00087245 */ /* 0x000fe20000201000 */
[----:B------:R-:W-:Y:S02]  /*1cc0*/  HADD2.F32 R42, -RZ, R33.H0_H0 ;  /* 0x20000021ff2a7230 */ /* 0x000fe40000004100 */
[----:B------:R-:W-:Y:S02]  /*1cd0*/  IMAD.MOV.U32 R43, RZ, RZ, 0x2f800000 ;  /* 0x2f800000ff2b7424 */ /* 0x000fe400078e00ff */
        /* <DEDUP_REMOVED lines=9> */
.L_x_4827:
[----:B------:R-:W-:Y:S05]  /*1d70*/  BSYNC.RECONVERGENT B2 ;  /* 0x0000000000027941 */ /* 0x000fea0003800200 */
.L_x_4825:
        /* <DEDUP_REMOVED lines=10> */
.L_x_4834:
        /* <DEDUP_REMOVED lines=16> */
.L_x_4838:
        /* <DEDUP_REMOVED lines=13> */
.L_x_4840:
[----:B------:R-:W-:Y:S05]  /*1ff0*/  BSYNC.RECONVERGENT B4 ;  /* 0x0000000000047941 */ /* 0x000fea0003800200 */
.L_x_4839:
        /* <DEDUP_REMOVED lines=43> */
.L_x_4837:
[----:B------:R-:W-:Y:S05]  /*22b0*/  BSYNC.RECONVERGENT B3 ;  /* 0x0000000000037941 */ /* 0x000fea0003800200 */
.L_x_4836:
        /* <DEDUP_REMOVED lines=12> */
.L_x_4835:
[----:B------:R-:W-:Y:S05]  /*2380*/  BSYNC.RECONVERGENT B2 ;  /* 0x0000000000027941 */ /* 0x000fea0003800200 */
.L_x_4833:
        /* <DEDUP_REMOVED lines=10> */
.L_x_4842:
        /* <DEDUP_REMOVED lines=16> */
.L_x_4846:
        /* <DEDUP_REMOVED lines=13> */
.L_x_4848:
[----:B------:R-:W-:Y:S05]  /*2600*/  BSYNC.RECONVERGENT B4 ;  /* 0x0000000000047941 */ /* 0x000fea0003800200 */
.L_x_4847:
        /* <DEDUP_REMOVED lines=43> */
.L_x_4845:
[----:B------:R-:W-:Y:S05]  /*28c0*/  BSYNC.RECONVERGENT B3 ;  /* 0x0000000000037941 */ /* 0x000fea0003800200 */
.L_x_4844:
        /* <DEDUP_REMOVED lines=12> */
.L_x_4843:
[----:B------:R-:W-:Y:S05]  /*2990*/  BSYNC.RECONVERGENT B2 ;  /* 0x0000000000027941 */ /* 0x000fea0003800200 */
.L_x_4841:
        /* <DEDUP_REMOVED lines=10> */
.L_x_4850:
        /* <DEDUP_REMOVED lines=16> */
.L_x_4854:
        /* <DEDUP_REMOVED lines=13> */
.L_x_4856:
[----:B------:R-:W-:Y:S05]  /*2c10*/  BSYNC.RECONVERGENT B4 ;  /* 0x0000000000047941 */ /* 0x000fea0003800200 */
.L_x_4855:
        /* <DEDUP_REMOVED lines=43> */
.L_x_4853:
[----:B------:R-:W-:Y:S05]  /*2ed0*/  BSYNC.RECONVERGENT B3 ;  /* 0x0000000000037941 */ /* 0x000fea0003800200 */
.L_x_4852:
        /* <DEDUP_REMOVED lines=12> */
.L_x_4851:
[----:B------:R-:W-:Y:S05]  /*2fa0*/  BSYNC.RECONVERGENT B2 ;  /* 0x0000000000027941 */ /* 0x000fea0003800200 */
.L_x_4849:
        /* <DEDUP_REMOVED lines=10> */
.L_x_4858:
        /* <DEDUP_REMOVED lines=16> */
.L_x_4862:
        /* <DEDUP_REMOVED lines=13> */
.L_x_4864:
[----:B------:R-:W-:Y:S05]  /*3220*/  BSYNC.RECONVERGENT B4 ;  /* 0x0000000000047941 */ /* 0x000fea0003800200 */
.L_x_4863:
        /* <DEDUP_REMOVED lines=41> */
[----:B------:R-:W-:Y:S02]  /*34c0*/  LOP3.LUT R6, R6, UR33, R43, 0x96, !PT ;  /* 0x0000002106067c12 */ /* 0x000fe4000f8e962b */
[----:B------:R-:W-:-:S07]  /*34d0*/  MOV R10, R8 ;  /* 0x00000008000a7202 */ /* 0x000fce0000000f00 */
.L_x_4861:
[----:B------:R-:W-:Y:S05]  /*34e0*/  BSYNC.RECONVERGENT B3 ;  /* 0x0000000000037941 */ /* 0x000fea0003800200 */
.L_x_4860:
[----:B------:R-:W-:Y:S01]  /*34f0*/  HFMA2 R43, -RZ, RZ, 0.1171875, 0 ;  /* 0x2f800000ff2b7431 */ /* 0x000fe200000001ff */
[----:B------:R-:W-:Y:S01]  /*3500*/  I2FP.F32.U32 R8, R10 ;  /* 0x0000000a00087245 */ /* 0x000fe20000201000 */
[----:B------:R-:W-:Y:S02]  /*3510*/  HADD2.F32 R10, -RZ, R35.H0_H0 ;  /* 0x20000023ff0a7230 */ /* 0x000fe40000004100 */
[----:B------:R-:W-:-:S03]  /*3520*/  @P0 HADD2.F32 R53, -RZ, R39.H0_H0 ;  /* 0x20000027ff350230 */ /* 0x000fc60000004100 */
        /* <DEDUP_REMOVED lines=8> */
.L_x_4859:
[----:B------:R-:W-:Y:S05]  /*35b0*/  BSYNC.RECONVERGENT B2 ;  /* 0x0000000000027941 */ /* 0x000fea0003800200 */
.L_x_4857:
        /* <DEDUP_REMOVED lines=10> */
.L_x_4866:
        /* <DEDUP_REMOVED lines=16> */
.L_x_4870:
        /* <DEDUP_REMOVED lines=13> */
.L_x_4872:
[----:B------:R-:W-:Y:S05]  /*3830*/  BSYNC.RECONVERGENT B4 ;  /* 0x0000000000047941 */ /* 0x000fea0003800200 */
.L_x_4871:
        /* <DEDUP_REMOVED lines=43> */
.L_x_4869:
[----:B------:R-:W-:Y:S05]  /*3af0*/  BSYNC.RECONVERGENT B3 ;  /* 0x0000000000037941 */ /* 0x000fea0003800200 */
.L_x_4868:
        /* <DEDUP_REMOVED lines=12> */
.L_x_4867:
[----:B------:R-:W-:Y:S05]  /*3bc0*/  BSYNC.RECONVERGENT B2 ;  /* 0x0000000000027941 */ /* 0x000fea0003800200 */
.L_x_4865:
        /* <DEDUP_REMOVED lines=11> */
[----:B------:R-:W-:Y:S01]  /*3c80*/  IMAD.WIDE.U32 R52, R68, 0x100, RZ ;  /* 0x0000010044347825 */ /* 0x000fe200078e00ff */
[----:B------:R-:W-:Y:S02]  /*3c90*/  SHF.L.U32 R40, R64, 0x8, RZ ;  /* 0x0000000840287819 */ /* 0x000fe400000006ff */
[----:B------:R-:W-:-:S04]  /*3ca0*/  PRMT R41, R41, 0x4210, R62 ;  /* 0x0000421029297816 */ /* 0x000fc8000000003e */
        /* <DEDUP_REMOVED lines=10> */
.L_x_4808:
[----:B------:R-:W-:Y:S05]  /*3d50*/  BSYNC.RECONVERGENT B0 ;  /* 0x0000000000007941 */ /* 0x000fea0003800200 */
.L_x_4807:
[----:B01----:R-:W-:Y:S01]  /*3d60*/  FADD.FTZ R40, RZ, R44 ;  /* 0x0000002cff287221 */ /* 0x003fe20000010000 */
[----:B------:R-:W0:Y:S01]  /*3d70*/  S2R R42, SR_TID.X ;  /* 0x00000000002a7919 */ /* 0x000e220000002100 */
[----:B------:R-:W-:Y:S01]  /*3d80*/  UMOV UR4, 0xffffffff ;  /* 0xffffffff00047882 */ /* 0x000fe20000000000 */
[----:B------:R-:W-:Y:S01]  /*3d90*/  ISETP.GE.U32.AND P0, PT, R0, -0x20, PT ;  /* 0xffffffe00000780c */ /* 0x000fe20003f06070 */
[----:B------:R-:W-:-:S04]  /*3da0*/  FADD.FTZ R41, R45, R40 ;  /* 0x000000282d297221 */ /* 0x000fc80000010000 */
[----:B------:R-:W-:-:S04]  /*3db0*/  FADD.FTZ R40, R46, R41 ;  /* 0x000000292e287221 */ /* 0x000fc80000010000 */
[----:B------:R-:W-:-:S04]  /*3dc0*/  FADD.FTZ R41, R47, R40 ;  /* 0x000000282f297221 */ /* 0x000fc80000010000 */
[----:B------:R-:W-:-:S04]  /*3dd0*/  FADD.FTZ R40, R48, R41 ;  /* 0x0000002930287221 */ /* 0x000fc80000010000 */
[----:B------:R-:W-:-:S04]  /*3de0*/  FADD.FTZ R41, R49, R40 ;  /* 0x0000002831297221 */ /* 0x000fc80000010000 */
[----:B------:R-:W-:-:S05]  /*3df0*/  FADD.FTZ R41, R54, R41 ;  /* 0x0000002936297221 */ /* 0x000fca0000010000 */
[----:B------:R-:W-:Y:S02]  /*3e00*/  FSEL R40, R41, RZ, !P3 ;  /* 0x000000ff29287208 */ /* 0x000fe40005800000 */
[----:B0-----:R-:W-:-:S03]  /*3e10*/  LOP3.LUT R42, R42, 0x1f, RZ, 0xc0, !PT ;  /* 0x0000001f2a2a7812 */ /* 0x001fc600078ec0ff */
[----:B------:R-:W-:Y:S01]  /*3e20*/  FADD.FTZ R40, R55, R40 ;  /* 0x0000002837287221 */ /* 0x000fe20000010000 */
[----:B------:R-:W-:-:S04]  /*3e30*/  ISETP.NE.AND P2, PT, R42, RZ, PT ;  /* 0x000000ff2a00720c */ /* 0x000fc80003f45270 */
[----:B------:R-:W-:Y:S01]  /*3e40*/  FSEL R50, R40, RZ, !P0 ;  /* 0x000000ff28327208 */ /* 0x000fe20004000000 */
[----:B------:R-:W-:Y:S08]  /*3e50*/  BRA.DIV UR4, `(.L_x_4873) ;  /* 0x0000000604987947 */ /* 0x000ff0000b800000 */
        /* <DEDUP_REMOVED lines=39> */
.L_x_4888:
[----:B01----:R-:W-:Y:S01]  /*40d0*/  FADD.FTZ R52, R52, R40 ;  /* 0x0000002834347221 */ /* 0x003fe20000010000 */
[----:B------:R-:W-:Y:S01]  /*40e0*/  FMUL.FTZ R51, R50, R50 ;  /* 0x0000003232337220 */ /* 0x000fe20000410000 */
        /* <DEDUP_REMOVED lines=14> */
[----:B------:R-:W1:Y:S01]  /*41d0*/  LDC R60, c[0x0][0x388] ;  /* 0x0000e200ff3c7b82 */ /* 0x000e620000000800 */
[----:B0-----:R-:W-:Y:S01]  /*41e0*/  VIADD R42, R61, 0xffffffff ;  /* 0xffffffff3d2a7836 */ /* 0x001fe20000000000 */
[----:B------:R-:W-:-:S05]  /*41f0*/  FSEL R53, R50, RZ, !P1 ;  /* 0x000000ff32357208 */ /* 0x000fca0004800000 */
[--C-:B------:R-:W-:Y:S01]  /*4200*/  FADD.FTZ R43, R54, -R53.reuse ;  /* 0x80000035362b7221 */ /* 0x100fe20000010000 */
[--C-:B------:R-:W-:Y:S01]  /*4210*/  FADD.FTZ R41, R44, -R53.reuse ;  /* 0x800000352c297221 */ /* 0x100fe20000010000 */
[--C-:B------:R-:W-:Y:S01]  /*4220*/  FADD.FTZ R40, R45, -R53.reuse ;  /* 0x800000352d287221 */ /* 0x100fe20000010000 */
[--C-:B------:R-:W-:Y:S01]  /*4230*/  FADD.FTZ R50, R46, -R53.reuse ;  /* 0x800000352e327221 */ /* 0x100fe20000010000 */
[----:B------:R-:W-:Y:S01]  /*4240*/  FMUL.FTZ R43, R51, R43 ;  /* 0x0000002b332b7220 */ /* 0x000fe20000410000 */
[--C-:B------:R-:W-:Y:S01]  /*4250*/  FADD.FTZ R61, R47, -R53.reuse ;  /* 0x800000352f3d7221 */ /* 0x100fe20000010000 */
[----:B------:R-:W-:Y:S01]  /*4260*/  FADD.FTZ R52, R48, -R53 ;  /* 0x8000003530347221 */ /* 0x000fe20000010000 */
[C---:B------:R-:W-:Y:S01]  /*4270*/  FMUL.FTZ R41, R51.reuse, R41 ;  /* 0x0000002933297220 */ /* 0x040fe20000410000 */
[----:B------:R-:W-:Y:S01]  /*4280*/  FFMA.FTZ R43, R22, R43, R18 ;  /* 0x0000002b162b7223 */ /* 0x000fe20000010012 */
[C---:B------:R-:W-:Y:S01]  /*4290*/  FMUL.FTZ R50, R51.reuse, R50 ;  /* 0x0000003233327220 */ /* 0x040fe20000410000 */
[C---:B------:R-:W-:Y:S01]  /*42a0*/  FMUL.FTZ R52, R51.reuse, R52 ;  /* 0x0000003433347220 */ /* 0x040fe20000410000 */
[----:B------:R-:W-:-:S03]  /*42b0*/  FMUL.FTZ R40, R51, R40 ;  /* 0x0000002833287220 */ /* 0x000fc60000410000 */
[----:B------:R-:W-:Y:S01]  /*42c0*/  FFMA.FTZ R52, R20, R52, R16 ;  /* 0x0000003414347223 */ /* 0x000fe20000010010 */
[----:B------:R-:W-:Y:S01]  /*42d0*/  FFMA.FTZ R40, R57, R40, R13 ;  /* 0x0000002839287223 */ /* 0x000fe2000001000d */
[----:B-1----:R-:W-:Y:S02]  /*42e0*/  IMAD R42, R42, R60, RZ ;  /* 0x0000003c2a2a7224 */ /* 0x002fe400078e02ff */
[--C-:B------:R-:W-:Y:S01]  /*42f0*/  FADD.FTZ R60, R55, -R53.reuse ;  /* 0x80000035373c7221 */ /* 0x100fe20000010000 */
[----:B------:R-:W-:-:S03]  /*4300*/  FADD.FTZ R53, R49, -R53 ;  /* 0x8000003531357221 */ /* 0x000fc60000010000 */
[C---:B------:R-:W-:Y:S01]  /*4310*/  FMUL.FTZ R60, R51.reuse, R60 ;  /* 0x0000003c333c7220 */ /* 0x040fe20000410000 */
[C---:B------:R-:W-:Y:S01]  /*4320*/  FMUL.FTZ R53, R51.reuse, R53 ;  /* 0x0000003533357220 */ /* 0x040fe20000410000 */
[----:B------:R-:W-:Y:S02]  /*4330*/  FMUL.FTZ R51, R51, R61 ;  /* 0x0000003d33337220 */ /* 0x000fe40000410000 */
[----:B------:R-:W-:-:S05]  /*4340*/  FFMA.FTZ R60, R23, R60, R19 ;  /* 0x0000003c173c7223 */ /* 0x000fca0000010013 */
[----:B------:R-:W-:Y:S01]  /*4350*/  F2FP.F16.F32.PACK_AB R43, R60, R43 ;  /* 0x0000002b3c2b723e */ /* 0x000fe200000000ff */
[----:B------:R-:W-:Y:S01]  /*4360*/  FFMA.FTZ R60, R21, R53, R17 ;  /* 0x00000035153c7223 */ /* 0x000fe20000010011 */
[----:B------:R-:W-:-:S04]  /*4370*/  SHF.R.S32.HI R53, RZ, 0x1f, R42 ;  /* 0x0000001fff357819 */ /* 0x000fc8000001142a */
[----:B------:R-:W-:Y:S02]  /*4380*/  LEA.HI R53, R53, R42, RZ, 0x3 ;  /* 0x0000002a35357211 */ /* 0x000fe400078f18ff */
[----:B------:R-:W-:Y:S01]  /*4390*/  F2FP.F16.F32.PACK_AB R42, R60, R52 ;  /* 0x000000343c2a723e */ /* 0x000fe200000000ff */
[----:B------:R-:W-:Y:S01]  /*43a0*/  FFMA.FTZ R52, R56, R41, R12 ;  /* 0x0000002938347223 */ /* 0x000fe2000001000c */
[----:B------:R-:W-:Y:S01]  /*43b0*/  FFMA.FTZ R41, R58, R50, R14 ;  /* 0x000000323a297223 */ /* 0x000fe2000001000e */
[----:B------:R-:W0:Y:S01]  /*43c0*/  LDC.64 R60, c[0x0][0x428] ;  /* 0x00010a00ff3c7b82 */ /* 0x000e220000000a00 */
[----:B------:R-:W1:Y:S02]  /*43d0*/  S2R R50, SR_TID.X ;  /* 0x0000000000327919 */ /* 0x000e640000002100 */
[----:B------:R-:W-:Y:S02]  /*43e0*/  F2FP.F16.F32.PACK_AB R40, R40, R52 ;  /* 0x000000342828723e */ /* 0x000fe400000000ff */
[----:B-1----:R-:W-:-:S04]  /*43f0*/  LOP3.LUT R50, R50, 0x1f, RZ, 0xc0, !PT ;  /* 0x0000001f32327812 */ /* 0x002fc800078ec0ff */
[----:B------:R-:W-:Y:S01]  /*4400*/  LEA.HI.SX32 R50, R53, R50, 0x1d ;  /* 0x0000003235327211 */ /* 0x000fe200078feaff */
[----:B------:R-:W-:-:S04]  /*4410*/  FFMA.FTZ R53, R59, R51, R15 ;  /* 0x000000333b357223 */ /* 0x000fc8000001000f */
[----:B0-----:R-:W-:Y:S01]  /*4420*/  IMAD.WIDE.U32 R50, R50, 0x10, R60 ;  /* 0x0000001032327825 */ /* 0x001fe200078e003c */
[----:B------:R-:W-:-:S05]  /*4430*/  F2FP.F16.F32.PACK_AB R41, R53, R41 ;  /* 0x000000293529723e */ /* 0x000fca00000000ff */
[----:B------:R1:W-:Y:S02]  /*4440*/  STG.E.128 desc[UR8][R50.64], R40 ;  /* 0x0000002832007986 */ /* 0x0003e4000c101d08 */
.L_x_4875:
[----:B------:R-:W-:Y:S05]  /*4450*/  BSYNC.RECONVERGENT B0 ;  /* 0x0000000000007941 */ /* 0x000fea0003800200 */
.L_x_4874:
[----:B01----:R-:W0:Y:S02]  /*4460*/  LDC.64 R40, c[0x0][0x380] ;  /* 0x0000e000ff287b82 */ /* 0x003e240000000a00 */
[----:B0-----:R-:W-:-:S04]  /*4470*/  LEA R3, R40, R3, 0x2 ;  /* 0x0000000328037211 */ /* 0x001fc800078e10ff */
[----:B------:R-:W-:-:S13]  /*4480*/  ISETP.GE.AND P0, PT, R3, R41, PT ;  /* 0x000000290300720c */ /* 0x000fda0003f06270 */
[----:B------:R-:W-:Y:S05]  /*4490*/  @!P0 BRA `(.L_x_4876) ;  /* 0xffffffc4001c8947 */ /* 0x000fea000383ffff */
[----:B------:R-:W-:Y:S05]  /*44a0*/  BSYNC B1 ;  /* 0x0000000000017941 */ /* 0x000fea0003800000 */
.L_x_4806:
[----:B------:R-:W-:Y:S05]  /*44b0*/  EXIT ;  /* 0x000000000000794d */ /* 0x000fea0003800000 */
.L_x_4873:
        /* <DEDUP_REMOVED lines=8> */
.L_x_4878:
[----:B------:R-:W-:Y:S05]  /*4540*/  BSYNC B0 ;  /* 0x0000000000007941 */ /* 0x000fea0003800000 */
.L_x_4877:
[----:B------:R-:W-:Y:S02]  /*4550*/  HFMA2 R43, -RZ, RZ, 0, 1.847743988037109375e-06 ;  /* 0x0000001fff2b7431 */ /* 0x000fe400000001ff */
[----:B------:R-:W-:Y:S01]  /*4560*/  FADD.FTZ R52, R50, R40 ;  /* 0x0000002832347221 */ /* 0x000fe20000010000 */
[----:B------:R-:W-:Y:S01]  /*4570*/  IMAD.MOV.U32 R51, RZ, RZ, 0x2 ;  /* 0x00000002ff337424 */ /* 0x000fe200078e00ff */
[----:B------:R-:W-:Y:S01]  /*4580*/  MOV R42, 0xffffffff ;  /* 0xffffffff002a7802 */ /* 0x000fe20000000f00 */
[----:B------:R-:W0:Y:S06]  /*4590*/  LDC R41, c[0x0][0x400] ;  /* 0x00010000ff297b82 */ /* 0x000e2c0000000800 */
[----:B0-----:R-:W-:Y:S05]  /*45a0*/  WARPSYNC.COLLECTIVE R42, `(.L_x_4879) ;  /* 0x000000002a087348 */ /* 0x001fea0003c00000 */
[----:B------:R1:W2:Y:S02]  /*45b0*/  SHFL.BFLY P4, R40, R52, R51, R43 ;  /* 0x0c00003334287389 */ /* 0x0002a4000008002b */
[----:B012---:R-:W-:Y:S05]  /*45c0*/  ENDCOLLECTIVE ;  /* 0x000000000000791b */ /* 0x007fea0003800000 */
.L_x_4879:
[----:B------:R-:W-:Y:S02]  /*45d0*/  HFMA2 R51, -RZ, RZ, 0, 2.384185791015625e-07 ;  /* 0x00000004ff337431 */ /* 0x000fe400000001ff */
[----:B------:R-:W-:-:S04]  /*45e0*/  FADD.FTZ R53, R52, R40 ;  /* 0x0000002834357221 */ /* 0x000fc80000010000 */
[----:B------:R-:W-:-:S07]  /*45f0*/  IMAD.MOV.U32 R52, RZ, RZ, R53 ;  /* 0x000000ffff347224 */ /* 0x000fce00078e0035 */
[----:B------:R-:W-:Y:S05]  /*4600*/  WARPSYNC.COLLECTIVE R42, `(.L_x_4880) ;  /* 0x000000002a087348 */ /* 0x000fea0003c00000 */
[----:B------:R0:W1:Y:S02]  /*4610*/  SHFL.BFLY P4, R40, R52, R51, R43 ;  /* 0x0c00003334287389 */ /* 0x000064000008002b */
[----:B01----:R-:W-:Y:S05]  /*4620*/  ENDCOLLECTIVE ;  /* 0x000000000000791b */ /* 0x003fea0003800000 */
.L_x_4880:
[----:B------:R-:W-:Y:S02]  /*4630*/  IMAD.MOV.U32 R51, RZ, RZ, 0x8 ;  /* 0x00000008ff337424 */ /* 0x000fe400078e00ff */
[----:B------:R-:W-:-:S05]  /*4640*/  FADD.FTZ R60, R53, R40 ;  /* 0x00000028353c7221 */ /* 0x000fca0000010000 */
[----:B------:R-:W-:-:S07]  /*4650*/  MOV R52, R60 ;  /* 0x0000003c00347202 */ /* 0x000fce0000000f00 */
[----:B------:R-:W-:Y:S05]  /*4660*/  WARPSYNC.COLLECTIVE R42, `(.L_x_4881) ;  /* 0x000000002a087348 */ /* 0x000fea0003c00000 */
[----:B------:R0:W1:Y:S02]  /*4670*/  SHFL.BFLY P4, R40, R52, R51, R43 ;  /* 0x0c00003334287389 */ /* 0x000064000008002b */
[----:B01----:R-:W-:Y:S05]  /*4680*/  ENDCOLLECTIVE ;  /* 0x000000000000791b */ /* 0x003fea0003800000 */
.L_x_4881:
[----:B------:R-:W-:Y:S02]  /*4690*/  HFMA2 R51, -RZ, RZ, 0, 9.5367431640625e-07 ;  /* 0x00000010ff337431 */ /* 0x000fe400000001ff */
[----:B------:R-:W-:-:S05]  /*46a0*/  FADD.FTZ R60, R60, R40 ;  /* 0x000000283c3c7221 */ /* 0x000fca0000010000 */
[----:B------:R-:W-:-:S07]  /*46b0*/  MOV R52, R60 ;  /* 0x0000003c00347202 */ /* 0x000fce0000000f00 */
[----:B------:R-:W-:Y:S05]  /*46c0*/  WARPSYNC.COLLECTIVE R42, `(.L_x_4882) ;  /* 0x000000002a087348 */ /* 0x000fea0003c00000 */
[----:B------:R0:W1:Y:S02]  /*46d0*/  SHFL.BFLY P4, R40, R52, R51, R43 ;  /* 0x0c00003334287389 */ /* 0x000064000008002b */
[----:B01----:R-:W-:Y:S05]  /*46e0*/  ENDCOLLECTIVE ;  /* 0x000000000000791b */ /* 0x003fea0003800000 */
.L_x_4882:
        /* <DEDUP_REMOVED lines=25> */
.L_x_4883:
[----:B------:R-:W-:Y:S02]  /*4880*/  IMAD.MOV.U32 R51, RZ, RZ, 0x2 ;  /* 0x00000002ff337424 */ /* 0x000fe400078e00ff */
[----:B------:R-:W-:-:S05]  /*4890*/  FADD.FTZ R53, R52, R40 ;  /* 0x0000002834357221 */ /* 0x000fca0000010000 */
[----:B------:R-:W-:-:S07]  /*48a0*/  MOV R52, R53 ;  /* 0x0000003500347202 */ /* 0x000fce0000000f00 */
[----:B------:R-:W-:Y:S05]  /*48b0*/  WARPSYNC.COLLECTIVE R42, `(.L_x_4884) ;  /* 0x000000002a087348 */ /* 0x000fea0003c00000 */
[----:B------:R0:W1:Y:S02]  /*48c0*/  SHFL.BFLY P4, R40, R52, R51, R43 ;  /* 0x0c00003334287389 */ /* 0x000064000008002b */
[----:B01----:R-:W-:Y:S05]  /*48d0*/  ENDCOLLECTIVE ;  /* 0x000000000000791b */ /* 0x003fea0003800000 */
.L_x_4884:
[----:B------:R-:W-:Y:S02]  /*48e0*/  HFMA2 R51, -RZ, RZ, 0, 2.384185791015625e-07 ;  /* 0x00000004ff337431 */ /* 0x000fe400000001ff */
[----:B------:R-:W-:-:S05]  /*48f0*/  FADD.FTZ R60, R53, R40 ;  /* 0x00000028353c7221 */ /* 0x000fca0000010000 */
[----:B------:R-:W-:-:S07]  /*4900*/  MOV R52, R60 ;  /* 0x0000003c00347202 */ /* 0x000fce0000000f00 */
[----:B------:R-:W-:Y:S05]  /*4910*/  WARPSYNC.COLLECTIVE R42, `(.L_x_4885) ;  /* 0x000000002a087348 */ /* 0x000fea0003c00000 */
[----:B------:R0:W1:Y:S02]  /*4920*/  SHFL.BFLY P4, R40, R52, R51, R43 ;  /* 0x0c00003334287389 */ /* 0x000064000008002b */
[----:B01----:R-:W-:Y:S05]  /*4930*/  ENDCOLLECTIVE ;  /* 0x000000000000791b */ /* 0x003fea0003800000 */
.L_x_4885:
[----:B------:R-:W-:Y:S01]  /*4940*/  MOV R51, 0x8 ;  /* 0x0000000800337802 */ /* 0x000fe20000000f00 */
[----:B------:R-:W-:-:S04]  /*4950*/  FADD.FTZ R60, R60, R40 ;  /* 0x000000283c3c7221 */ /* 0x000fc80000010000 */
[----:B------:R-:W-:-:S07]  /*4960*/  IMAD.MOV.U32 R52, RZ, RZ, R60 ;  /* 0x000000ffff347224 */ /* 0x000fce00078e003c */
[----:B------:R-:W-:Y:S05]  /*4970*/  WARPSYNC.COLLECTIVE R42, `(.L_x_4886) ;  /* 0x000000002a087348 */ /* 0x000fea0003c00000 */
[----:B------:R0:W1:Y:S02]  /*4980*/  SHFL.BFLY P4, R40, R52, R51, R43 ;  /* 0x0c00003334287389 */ /* 0x000064000008002b */
[----:B01----:R-:W-:Y:S05]  /*4990*/  ENDCOLLECTIVE ;  /* 0x000000000000791b */ /* 0x003fea0003800000 */
.L_x_4886:
[----:B------:R-:W-:Y:S02]  /*49a0*/  HFMA2 R51, -RZ, RZ, 0, 9.5367431640625e-07 ;  /* 0x00000010ff337431 */ /* 0x000fe400000001ff */
[----:B------:R-:W-:-:S07]  /*49b0*/  FADD.FTZ R52, R60, R40 ;  /* 0x000000283c347221 */ /* 0x000fce0000010000 */
[----:B------:R-:W-:Y:S05]  /*49c0*/  WARPSYNC.COLLECTIVE R42, `(.L_x_4887) ;  /* 0x000000002a087348 */ /* 0x000fea0003c00000 */
[----:B------:R0:W1:Y:S02]  /*49d0*/  SHFL.BFLY P4, R40, R52, R51, R43 ;  /* 0x0c00003334287389 */ /* 0x000064000008002b */
[----:B01----:R-:W-:Y:S05]  /*49e0*/  ENDCOLLECTIVE ;  /* 0x000000000000791b */ /* 0x003fea0003800000 */
.L_x_4887:
[----:B------:R-:W-:Y:S05]  /*49f0*/  BRA `(.L_x_4888) ;  /* 0xfffffff400b47947 */ /* 0x000fea000383ffff */
.L_x_4889:
        /* <DEDUP_REMOVED lines=16> */
.L_x_9129:


//--------------------- .text._ZN10layer_norm13ln_fwd_kernelINS_13Kernel_traitsIf6__halfS2_S2_fjLj256ELj1ELj4ELj1ELj16ENS_18Kernel_traits_baseILj256EfS2_S2_S2_fjLj128EEEEELb1ELb1ELb1ELb1EEEvNS_9FwdParamsE --------------------------
	.section	.text._ZN10layer_norm13ln_fwd_kernelINS_13Kernel_traitsIf6__halfS2_S2_fjLj256ELj1ELj4ELj1ELj16ENS_18Kernel_traits_baseILj256EfS2_S2_S2_fjLj128EEEEELb1ELb1ELb1ELb1EEEvNS_9FwdParamsE,"ax",@progbits
	.align	128
        .global         _ZN10layer_norm13ln_fwd_kernelINS_13Kernel_traitsIf6__halfS2_S2_fjLj256ELj1ELj4ELj1ELj16ENS_18Kernel_traits_baseILj256EfS2_S2_S2_fjLj128EEEEELb1ELb1ELb1ELb1EEEvNS_9FwdParamsE
        .type           _ZN10layer_norm13ln_fwd_kernelINS_13Kernel_traitsIf6__halfS2_S2_fjLj256ELj1ELj4ELj1ELj16ENS_18Kernel_traits_baseILj256EfS2_S2_S2_fjLj128EEEEELb1ELb1ELb1ELb1EEEvNS_9FwdParamsE,@function
        .size           _ZN10layer_norm13ln_fwd_kernelINS_13Kernel_traitsIf6__halfS2_S2_fjLj256ELj1ELj4ELj1ELj16ENS_18Kernel_traits_baseILj256EfS2_S2_S2_fjLj128EEEEELb1ELb1ELb1ELb1EEEvNS_9FwdParamsE,(.L_x_9130 - _ZN10layer_norm13ln_fwd_kernelINS_13Kernel_traitsIf6__halfS2_S2_fjLj256ELj1ELj4ELj1ELj16ENS_18Kernel_traits_baseILj256EfS2_S2_S2_fjLj128EEEEELb1ELb1ELb1ELb1EEEvNS_9FwdParamsE)
        .other          _ZN10layer_norm13ln_fwd_kernelINS_13Kernel_traitsIf6__halfS2_S2_fjLj256ELj1ELj4ELj1ELj16ENS_18Kernel_traits_baseILj256EfS2_S2_S2_fjLj128EEEEELb1ELb1ELb1ELb1EEEvNS_9FwdParamsE,@"STO_CUDA_ENTRY STV_DEFAULT"
_ZN10layer_norm13ln_fwd_kernelINS_13Kernel_traitsIf6__halfS2_S2_fjLj256ELj1ELj4ELj1ELj16ENS_18Kernel_traits_baseILj256EfS2_S2_S2_fjLj128EEEEELb1ELb1ELb1ELb1EEEvNS_9FwdParamsE:
.text._ZN10layer_norm13ln_fwd_kernelINS_13Kernel_traitsIf6__halfS2_S2_fjLj256ELj1ELj4ELj1ELj16ENS_18Kernel_traits_baseILj256EfS2_S2_S2_fjLj128EEEEELb1ELb1ELb1ELb1EEEvNS_9FwdParamsE:
        /* <DEDUP_REMOVED lines=37> */
[----:B------:R-:W1:Y:S08]  /*0250*/  LDC.64 R34, c[0x0][0x3e8] ;  /* 0x0000fa00ff227b82 */ /* 0x000e700000000a00 */
[----:B------:R-:W2:Y:S01]  /*0260*/  LDC.64 R6, c[0x0][0x3d0] ;  /* 0x0000f400ff067b82 */ /* 0x000ea20000000a00 */
[----:B------:R-:W-:Y:S01]  /*0270*/  MOV R2, R33 ;  /* 0x0000002100027202 */ /* 0x000fe20000000f00 */
[----:B------:R-:W-:-:S02]  /*0280*/  UIADD3 UR18, UPT, UPT, UR7, -0x4498517b, URZ ;  /* 0xbb67ae8507127890 */ /* 0x000fc4000fffe0ff */
[----:B------:R-:W-:Y:S02]  /*0290*/  UIADD3 UR17, UPT, UPT, UR6, -0x61c88647, URZ ;  /* 0x9e3779b906117890 */ /* 0x000fe4000fffe0ff */
[----:B------:R-:W-:Y:S01]  /*02a0*/  UIADD3 UR19, UPT, UPT, UR6, 0x3c6ef372, URZ ;  /* 0x3c6ef37206137890 */ /* 0x000fe2000fffe0ff */
[----:B0----5:R-:W-:Y:S01]  /*02b0*/  @P1 IADD3 R32, P0, PT, R4, R3, RZ ;  /* 0x0000000304201210 */ /* 0x021fe20007f1e0ff */
[----:B------:R-:W-:Y:S02]  /*02c0*/  UIADD3 UR20, UPT, UPT, UR7, 0x76cf5d0a, URZ ;  /* 0x76cf5d0a07147890 */ /* 0x000fe4000fffe0ff */
[----:B------:R-:W-:Y:S02]  /*02d0*/  UIADD3 UR22, UPT, UPT, UR7, 0x32370b8f, URZ ;  /* 0x32370b8f07167890 */ /* 0x000fe4000fffe0ff */
[----:B------:R-:W-:Y:S01]  /*02e0*/  @P1 IMAD.X R37, RZ, RZ, R5, P0 ;  /* 0x000000ffff251224 */ /* 0x000fe200000e0605 */
[----:B------:R-:W-:Y:S01]  /*02f0*/  UIADD3 UR21, UPT, UPT, UR6, -0x255992d5, URZ ;  /* 0xdaa66d2b06157890 */ /* 0x000fe2000fffe0ff */
[----:B-1----:R-:W-:Y:S01]  /*0300*/  IMAD.WIDE.U32 R34, R18, 0x20, R34 ;  /* 0x0000002012227825 */ /* 0x002fe200078e0022 */
[----:B------:R-:W-:-:S02]  /*0310*/  UIADD3 UR23, UPT, UPT, UR6, 0x78dde6e4, URZ ;  /* 0x78dde6e406177890 */ /* 0x000fc4000fffe0ff */
[--C-:B------:R-:W-:Y:S01]  /*0320*/  SHF.R.U64 R3, R32, 0x2, R37.reuse ;  /* 0x0000000220037819 */ /* 0x100fe20000001225 */
[----:B------:R-:W-:Y:S01]  /*0330*/  UIADD3 UR24, UPT, UPT, UR7, -0x126145ec, URZ ;  /* 0xed9eba1407187890 */ /* 0x000fe2000fffe0ff */
[----:B------:R-:W-:Y:S01]  /*0340*/  IMAD.HI.U32 R5, R2, -0x326172a9, RZ ;  /* 0xcd9e8d5702057827 */ /* 0x000fe200078e00ff */
[----:B------:R-:W-:Y:S01]  /*0350*/  SHF.R.U32.HI R4, RZ, 0x2, R37 ;  /* 0x00000002ff047819 */ /* 0x000fe20000011625 */
[----:B------:R-:W5:Y:S01]  /*0360*/  LDG.E.128 R24, desc[UR8][R34.64] ;  /* 0x0000000822187981 */ /* 0x000f62000c1e1d00 */
[----:B------:R-:W-:Y:S01]  /*0370*/  UIADD3 UR26, UPT, UPT, UR7, -0x56f99767, URZ ;  /* 0xa9066899071a7890 */ /* 0x000fe2000fffe0ff */
[----:B------:R-:W-:Y:S01]  /*0380*/  IMAD.HI.U32 R33, R3, -0x2daee0ad, RZ ;  /* 0xd2511f5303217827 */ /* 0x000fe200078e00ff */
[----:B------:R-:W-:Y:S01]  /*0390*/  LOP3.LUT R5, R4, UR6, R5, 0x96, !PT ;  /* 0x0000000604057c12 */ /* 0x000fe2000f8e9605 */
[----:B------:R0:W5:Y:S01]  /*03a0*/  LDG.E.128 R28, desc[UR8][R34.64+0x10] ;  /* 0x00001008221c7981 */ /* 0x000162000c1e1d00 */
[----:B------:R-:W-:Y:S01]  /*03b0*/  UIADD3 UR25, UPT, UPT, UR6, 0x1715609d, URZ ;  /* 0x1715609d06197890 */ /* 0x000fe2000fffe0ff */
[----:B--2---:R-:W-:Y:S01]  /*03c0*/  IMAD.WIDE.U32 R6, R18, 0x20, R6 ;  /* 0x0000002012067825 */ /* 0x004fe200078e0006 */
[----:B------:R-:W-:Y:S01]  /*03d0*/  LOP3.LUT R33, R33, UR7, RZ, 0x3c, !PT ;  /* 0x0000000721217c12 */ /* 0x000fe2000f8e3cff */
[----:B------:R-:W-:-:S02]  /*03e0*/  UIADD3 UR27, UPT, UPT, UR6, -0x4ab325aa, URZ ;  /* 0xb54cda56061b7890 */ /* 0x000fc4000fffe0ff */
[----:B------:R-:W-:Y:S01]  /*03f0*/  UIADD3 UR28, UPT, UPT, UR7, 0x646e171e, URZ ;  /* 0x646e171e071c7890 */ /* 0x000fe2000fffe0ff */
[----:B------:R-:W5:Y:S01]  /*0400*/  LDG.E.128 R16, desc[UR8][R6.64] ;  /* 0x0000000806107981 */ /* 0x000f62000c1e1d00 */
[----:B------:R-:W-:Y:S01]  /*0410*/  UIADD3 UR30, UPT, UPT, UR7, 0x1fd5c5a3, URZ ;  /* 0x1fd5c5a3071e7890 */ /* 0x000fe2000fffe0ff */
[----:B0-----:R-:W-:Y:S02]  /*0420*/  IMAD R35, R3, -0x2daee0ad, RZ ;  /* 0xd2511f5303237824 */ /* 0x001fe400078e02ff */
[----:B------:R0:W5:Y:S01]  /*0430*/  LDG.E.128 R20, desc[UR8][R6.64+0x10] ;  /* 0x0000100806147981 */ /* 0x000162000c1e1d00 */
[----:B------:R-:W-:Y:S01]  /*0440*/  IMAD.HI.U32 R34, R5, -0x2daee0ad, RZ ;  /* 0xd2511f5305227827 */ /* 0x000fe200078e00ff */
[----:B------:R-:W-:Y:S02]  /*0450*/  UIADD3 UR29, UPT, UPT, UR6, 0x5384540f, URZ ;  /* 0x5384540f061d7890 */ /* 0x000fe4000fffe0ff */
[----:B------:R-:W-:Y:S02]  /*0460*/  UIADD3 UR31, UPT, UPT, UR6, -0xe443238, URZ ;  /* 0xf1bbcdc8061f7890 */ /* 0x000fe4000fffe0ff */
[----:B------:R-:W-:Y:S01]  /*0470*/  LOP3.LUT R34, R35, UR18, R34, 0x96, !PT ;  /* 0x0000001223227c12 */ /* 0x000fe2000f8e9622 */
[----:B------:R-:W1:Y:S01]  /*0480*/  LDCU.U8 UR4, c[0x0][0x410] ;  /* 0x00008200ff0477ac */ /* 0x000e620008000000 */
[----:B0-----:R-:W-:Y:S01]  /*0490*/  IMAD R7, R2, -0x326172a9, RZ ;  /* 0xcd9e8d5702077824 */ /* 0x001fe200078e02ff */
[----:B------:R-:W-:Y:S01]  /*04a0*/  UIADD3 UR32, UPT, UPT, UR7, -0x24c28bd8, URZ ;  /* 0xdb3d742807207890 */ /* 0x000fe2000fffe0ff */
[----:B------:R-:W-:Y:S01]  /*04b0*/  IMAD.HI.U32 R6, R33, -0x326172a9, RZ ;  /* 0xcd9e8d5721067827 */ /* 0x000fe200078e00ff */
[----:B------:R-:W-:-:S02]  /*04c0*/  UIADD3 UR34, UPT, UPT, UR7, -0x695add53, URZ ;  /* 0x96a522ad07227890 */ /* 0x000fc4000fffe0ff */
[----:B------:R-:W-:Y:S02]  /*04d0*/  UIADD3 UR33, UPT, UPT, UR6, -0x700cb87f, URZ ;  /* 0x8ff3478106217890 */ /* 0x000fe4000fffe0ff */
[----:B------:R-:W-:Y:S01]  /*04e0*/  LOP3.LUT R6, R7, UR17, R6, 0x96, !PT ;  /* 0x0000001107067c12 */ /* 0x000fe2000f8e9606 */
[----:B------:R-:W-:Y:S01]  /*04f0*/  IMAD R36, R33, -0x326172a9, RZ ;  /* 0xcd9e8d5721247824 */ /* 0x000fe200078e02ff */
[----:B------:R-:W0:Y:S01]  /*0500*/  LDCU UR5, c[0x0][0x404] ;  /* 0x00008080ff0577ac */ /* 0x000e220008000800 */
[----:B------:R-:W-:Y:S01]  /*0510*/  IMAD.HI.U32 R7, R34, -0x326172a9, RZ ;  /* 0xcd9e8d5722077827 */ /* 0x000fe200078e00ff */
[----:B------:R-:W2:Y:S03]  /*0520*/  LDCU UR16, c[0x0][0x448] ;  /* 0x00008900ff1077ac */ /* 0x000ea60008000800 */
[----:B------:R-:W-:Y:S02]  /*0530*/  IMAD R38, R5, -0x2daee0ad, RZ ;  /* 0xd2511f5305267824 */ /* 0x000fe400078e02ff */
        /* <DEDUP_REMOVED lines=46> */
[----:B------:R-:W-:Y:S01]  /*0820*/  LOP3.LUT R5, R6, UR34, R5, 0x96, !PT ;  /* 0x0000002206057c12 */ /* 0x000fe2000f8e9605 */
[----:B------:R-:W-:Y:S01]  /*0830*/  BSSY B0, `(.L_x_4890) ;  /* 0x00003af000007945 */ /* 0x000fe20003800000 */
[----:B-1----:R-:W-:Y:S01]  /*0840*/  ISETP.NE.AND P1, PT, RZ, UR4, PT ;  /* 0x00000004ff007c0c */ /* 0x002fe2000bf25270 */
[----:B------:R-:W-:Y:S01]  /*0850*/  IMAD.MOV.U32 R44, RZ, RZ, RZ ;  /* 0x000000ffff2c7224 */ /* 0x000fe200078e00ff */
[----:B------:R-:W-:Y:S01]  /*0860*/  LOP3.LUT R6, R34, UR33, R7, 0x96, !PT ;  /* 0x0000002122067c12 */ /* 0x000fe2000f8e9607 */
[----:B------:R-:W-:Y:S01]  /*0870*/  IMAD R45, R36, -0x2daee0ad, RZ ;  /* 0xd2511f53242d7824 */ /* 0x000fe200078e02ff */
[----:B------:R-:W-:Y:S01]  /*0880*/  LOP3.LUT R7, R32, 0x3, RZ, 0xc0, !PT ;  /* 0x0000000320077812 */ /* 0x000fe200078ec0ff */
[----:B0-234-:R-:W-:-:S08]  /*0890*/  IMAD R46, R38, -0x326172a9, RZ ;  /* 0xcd9e8d57262e7824 */ /* 0x01dfd000078e02ff */
.L_x_4960:
[----:B------:R-:W0:Y:S01]  /*08a0*/  LDC.64 R50, c[0x0][0x3f0] ;  /* 0x0000fc00ff327b82 */ /* 0x000e220000000a00 */
[----:B------:R-:W-:-:S07]  /*08b0*/  ISETP.NE.U32.AND P0, PT, RZ, UR10, PT ;  /* 0x0000000aff007c0c */ /* 0x000fce000bf05070 */
[----:B------:R-:W1:Y:S08]  /*08c0*/  LDC R52, c[0x0][0x388] ;  /* 0x0000e200ff347b82 */ /* 0x000e700000000800 */
[----:B------:R-:W2:Y:S01]  /*08d0*/  LDC.64 R48, c[0x0][0x3f8] ;  /* 0x0000fe00ff307b82 */ /* 0x000ea20000000a00 */
[----:B0-----:R-:W-:-:S06]  /*08e0*/  IMAD.WIDE R50, R0, 0x4, R50 ;  /* 0x0000000400327825 */ /* 0x001fcc00078e0232 */
[----:B------:R-:W3:Y:S01]  /*08f0*/  LDG.E R50, desc[UR8][R50.64] ;  /* 0x0000000832327981 */ /* 0x000ee2000c1e1900 */
[----:B------:R-:W-:Y:S01]  /*0900*/  ISETP.NE.AND.EX P0, PT, RZ, UR11, PT, P0 ;  /* 0x0000000bff007c0c */ /* 0x000fe2000bf05300 */
[----:B------:R-:W0:Y:S01]  /*0910*/  S2R R55, SR_TID.X ;  /* 0x0000000000377919 */ /* 0x000e220000002100 */
[----:B--2---:R-:W-:-:S11]  /*0920*/  IMAD.WIDE R48, R0, 0x4, R48 ;  /* 0x0000000400307825 */ /* 0x004fd600078e0230 */
[----:B------:R-:W2:Y:S01]  /*0930*/  @P0 LDC.64 R42, c[0x0][0x3a0] ;  /* 0x0000e800ff2a0b82 */ /* 0x000ea20000000a00 */
[----:B-----5:R4:W5:Y:S01]  /*0940*/  LDG.E R61, desc[UR8][R48.64] ;  /* 0x00000008303d7981 */ /* 0x020962000c1e1900 */
[----:B0-----:R-:W-:Y:S02]  /*0950*/  LOP3.LUT R55, R55, 0x1f, RZ, 0xc0, !PT ;  /* 0x0000001f37377812 */ /* 0x001fe400078ec0ff */
[----:B---3--:R-:W-:-:S13]  /*0960*/  ISETP.GE.AND P2, PT, R50, 0x1, PT ;  /* 0x000000013200780c */ /* 0x008fda0003f46270 */
[----:B------:R-:W0:Y:S01]  /*0970*/  @P2 LDC.64 R40, c[0x0][0x390] ;  /* 0x0000e400ff282b82 */ /* 0x000e220000000a00 */
        /* <DEDUP_REMOVED lines=10> */
[----:B------:R-:W-:-:S02]  /*0a20*/  LEA.HI.SX32 R60, R60, R55, 0x1d ;  /* 0x000000373c3c7211 */ /* 0x000fc400078feaff */
[----:B0-----:R-:W-:-:S03]  /*0a30*/  @P2 LEA R40, P3, R52, R40, 0x4 ;  /* 0x0000002834282211 */ /* 0x001fc600078620ff */
[----:B--2---:R-:W-:Y:S01]  /*0a40*/  @P0 IMAD.WIDE.U32 R42, R60, 0x10, R42 ;  /* 0x000000103c2a0825 */ /* 0x004fe200078e002a */
[----:B------:R-:W-:-:S04]  /*0a50*/  @P2 LEA.HI.X R41, R52, R41, R53, 0x4, P3 ;  /* 0x0000002934292211 */ /* 0x000fc800018f2435 */
[----:B------:R4:W5:Y:S04]  /*0a60*/  @P0 LDG.E.128 R32, desc[UR8][R42.64] ;  /* 0x000000082a200981 */ /* 0x000968000c1e1d00 */
[----:B------:R4:W5:Y:S01]  /*0a70*/  @P2 LDG.E.128 R36, desc[UR8][R40.64] ;  /* 0x0000000828242981 */ /* 0x000962000c1e1d00 */
[----:B------:R-:W-:Y:S04]  /*0a80*/  BSSY.RECONVERGENT B1, `(.L_x_4891) ;  /* 0x000005c000017945 */ /* 0x000fe80003800200 */
[----:B------:R-:W-:Y:S05]  /*0a90*/  @!P2 BRA `(.L_x_4892) ;  /* 0x000000040058a947 */ /* 0x000fea0003800000 */
[----:B------:R-:W-:Y:S01]  /*0aa0*/  ISETP.NE.AND P3, PT, R7, 0x1, PT ;  /* 0x000000010700780c */ /* 0x000fe20003f65270 */
[----:B------:R-:W-:Y:S01]  /*0ab0*/  BSSY.RECONVERGENT B2, `(.L_x_4893) ;  /* 0x0000046000027945 */ /* 0x000fe20003800200 */
[----:B----4-:R-:W-:Y:S02]  /*0ac0*/  HFMA2 R41, -RZ, RZ, 0, 1.1920928955078125e-07 ;  /* 0x00000002ff297431 */ /* 0x010fe400000001ff */
        /* <DEDUP_REMOVED lines=13> */
.L_x_4895:
        /* <DEDUP_REMOVED lines=13> */
.L_x_4897:
[----:B------:R-:W-:Y:S05]  /*0c70*/  BSYNC.RECONVERGENT B3 ;  /* 0x0000000000037941 */ /* 0x000fea0003800200 */
.L_x_4896:
        /* <DEDUP_REMOVED lines=40> */
[----:B------:R-:W-:-:S07]  /*0f00*/  MOV R42, R45 ;  /* 0x0000002d002a7202 */ /* 0x000fce0000000f00 */
.L_x_4894:
[----:B------:R-:W-:Y:S05]  /*0f10*/  BSYNC.RECONVERGENT B2 ;  /* 0x0000000000027941 */ /* 0x000fea0003800200 */
.L_x_4893:
        /* <DEDUP_REMOVED lines=14> */
.L_x_4892:
[----:B------:R-:W-:Y:S01]  /*1000*/  IMAD.MOV.U32 R47, RZ, RZ, RZ ;  /* 0x000000ffff2f7224 */ /* 0x000fe200078e00ff */
[----:B----4-:R-:W-:Y:S01]  /*1010*/  MOV R40, R45 ;  /* 0x0000002d00287202 */ /* 0x010fe20000000f00 */
[----:B------:R-:W-:Y:S02]  /*1020*/  IMAD.MOV.U32 R41, RZ, RZ, R7 ;  /* 0x000000ffff297224 */ /* 0x000fe400078e0007 */
[----:B-----5:R-:W-:-:S07]  /*1030*/  @P0 HADD2.F32 R47, -RZ, R32.H0_H0 ;  /* 0x20000020ff2f0230 */ /* 0x020fce0000004100 */
.L_x_4898:
[----:B------:R-:W-:Y:S05]  /*1040*/  BSYNC.RECONVERGENT B1 ;  /* 0x0000000000017941 */ /* 0x000fea0003800200 */
.L_x_4891:
        /* <DEDUP_REMOVED lines=11> */
.L_x_4900:
        /* <DEDUP_REMOVED lines=16> */
.L_x_4904:
        /* <DEDUP_REMOVED lines=13> */
.L_x_4906:
[----:B------:R-:W-:Y:S05]  /*12d0*/  BSYNC.RECONVERGENT B3 ;  /* 0x0000000000037941 */ /* 0x000fea0003800200 */
.L_x_4905:
        /* <DEDUP_REMOVED lines=43> */
.L_x_4903:
[----:B------:R-:W-:Y:S05]  /*1590*/  BSYNC.RECONVERGENT B2 ;  /* 0x0000000000027941 */ /* 0x000fea0003800200 */
.L_x_4902:
[----:B------:R-:W-:Y:S01]  /*15a0*/  I2FP.F32.U32 R40, R43 ;  /* 0x0000002b00287245 */ /* 0x000fe20000201000 */
[----:B------:R-:W-:Y:S02]  /*15b0*/  HADD2.F32 R41, -RZ, R36.H1_H1 ;  /* 0x30000024ff297230 */ /* 0x000fe40000004100 */
[----:B------:R-:W-:-:S03]  /*15c0*/  IMAD.MOV.U32 R43, RZ, RZ, 0x2f800000 ;  /* 0x2f800000ff2b7424 */ /* 0x000fc600078e00ff */
[----:B------:R-:W-:Y:S01]  /*15d0*/  FMUL.FTZ R41, R41, UR13 ;  /* 0x0000000d29297c20 */ /* 0x000fe20008410000 */
[----:B------:R-:W-:-:S03]  /*15e0*/  FFMA.FTZ R40, R40, R43, 1.1641532182693481445e-10 ;  /* 0x2f00000028287423 */ /* 0x000fc6000001002b */
[----:B------:R-:W-:Y:S02]  /*15f0*/  FMUL.FTZ R41, R41, UR12 ;  /* 0x0000000c29297c20 */ /* 0x000fe40008410000 */
[----:B------:R-:W-:-:S04]  /*1600*/  FSETP.GTU.FTZ.AND P4, PT, R40, UR5, PT ;  /* 0x0000000528007c0b */ /* 0x000fc8000bf9c000 */
[----:B------:R-:W-:Y:S01]  /*1610*/  FSEL R48, R41, RZ, !P4 ;  /* 0x000000ff29307208 */ /* 0x000fe20006000000 */
[----:B------:R-:W-:Y:S01]  /*1620*/  @P0 HADD2.F32 R41, -RZ, R32.H1_H1 ;  /* 0x30000020ff290230 */ /* 0x000fe20000004100 */
[----:B------:R-:W-:-:S03]  /*1630*/  SEL R68, RZ, 0x1, P4 ;  /* 0x00000001ff447807 */ /* 0x000fc60002000000 */
[----:B------:R-:W-:-:S04]  /*1640*/  FMUL.FTZ R48, R25, R48 ;  /* 0x0000003019307220 */ /* 0x000fc80000410000 */
[----:B------:R-:W-:-:S07]  /*1650*/  @P0 FADD.FTZ R48, R48, R41 ;  /* 0x0000002930300221 */ /* 0x000fce0000010000 */
.L_x_4901:
[----:B------:R-:W-:Y:S05]  /*1660*/  BSYNC.RECONVERGENT B1 ;  /* 0x0000000000017941 */ /* 0x000fea0003800200 */
.L_x_4899:
        /* <DEDUP_REMOVED lines=10> */
.L_x_4908:
        /* <DEDUP_REMOVED lines=16> */
.L_x_4912:
        /* <DEDUP_REMOVED lines=13> */
.L_x_4914:
[----:B------:R-:W-:Y:S05]  /*18e0*/  BSYNC.RECONVERGENT B3 ;  /* 0x0000000000037941 */ /* 0x000fea0003800200 */
.L_x_4913:
        /* <DEDUP_REMOVED lines=42> */
.L_x_4911:
[----:B------:R-:W-:Y:S05]  /*1b90*/  BSYNC.RECONVERGENT B2 ;  /* 0x0000000000027941 */ /* 0x000fea0003800200 */
.L_x_4910:
[----:B------:R-:W-:Y:S01]  /*1ba0*/  HFMA2 R50, -RZ, RZ, 0.1171875, 0 ;  /* 0x2f800000ff327431 */ /* 0x000fe200000001ff */
[----:B------:R-:W-:Y:S01]  /*1bb0*/  I2FP.F32.U32 R7, R43 ;  /* 0x0000002b00077245 */ /* 0x000fe20000201000 */
[----:B------:R-:W-:-:S05]  /*1bc0*/  HADD2.F32 R42, -RZ, R37.H0_H0 ;  /* 0x20000025ff2a7230 */ /* 0x000fca0000004100 */
[----:B------:R-:W-:Y:S01]  /*1bd0*/  FMUL.FTZ R42, R42, UR13 ;  /* 0x0000000d2a2a7c20 */ /* 0x000fe20008410000 */
[----:B------:R-:W-:-:S03]  /*1be0*/  FFMA.FTZ R7, R7, R50, 1.1641532182693481445e-10 ;  /* 0x2f00000007077423 */ /* 0x000fc60000010032 */
[----:B------:R-:W-:Y:S02]  /*1bf0*/  FMUL.FTZ R42, R42, UR12 ;  /* 0x0000000c2a2a7c20 */ /* 0x000fe40008410000 */
[----:B------:R-:W-:-:S04]  /*1c00*/  FSETP.GTU.FTZ.AND P4, PT, R7, UR5, PT ;  /* 0x0000000507007c0b */ /* 0x000fc8000bf9c000 */
[----:B------:R-:W-:Y:S01]  /*1c10*/  FSEL R49, R42, RZ, !P4 ;  /* 0x000000ff2a317208 */ /* 0x000fe20006000000 */
[----:B------:R-:W-:Y:S01]  /*1c20*/  @P0 HADD2.F32 R42, -RZ, R33.H0_H0 ;  /* 0x20000021ff2a0230 */ /* 0x000fe20000004100 */
[----:B------:R-:W-:-:S03]  /*1c30*/  SEL R67, RZ, 0x1, P4 ;  /* 0x00000001ff437807 */ /* 0x000fc60002000000 */
[----:B------:R-:W-:-:S04]  /*1c40*/  FMUL.FTZ R49, R26, R49 ;  /* 0x000000311a317220 */ /* 0x000fc80000410000 */
[----:B------:R-:W-:-:S07]  /*1c50*/  @P0 FADD.FTZ R49, R49, R42 ;  /* 0x0000002a31310221 */ /* 0x000fce0000010000 */
.L_x_4909:
[----:B------:R-:W-:Y:S05]  /*1c60*/  BSYNC.RECONVERGENT B1 ;  /* 0x0000000000017941 */ /* 0x000fea0003800200 */
.L_x_4907:
        /* <DEDUP_REMOVED lines=10> */
.L_x_4916:
        /* <DEDUP_REMOVED lines=16> */
.L_x_4920:
        /* <DEDUP_REMOVED lines=13> */
.L_x_4922:
[----:B------:R-:W-:Y:S05]  /*1ee0*/  BSYNC.RECONVERGENT B3 ;  /* 0x0000000000037941 */ /* 0x000fea0003800200 */
.L_x_4921:
        /* <DEDUP_REMOVED lines=43> */
.L_x_4919:
[----:B------:R-:W-:Y:S05]  /*21a0*/  BSYNC.RECONVERGENT B2 ;  /* 0x0000000000027941 */ /* 0x000fea0003800200 */
.L_x_4918:
[----:B------:R-:W-:Y:S01]  /*21b0*/  I2FP.F32.U32 R40, R43 ;  /* 0x0000002b00287245 */ /* 0x000fe20000201000 */
[----:B------:R-:W-:Y:S01]  /*21c0*/  HADD2.F32 R41, -RZ, R37.H1_H1 ;  /* 0x30000025ff297230 */ /* 0x000fe20000004100 */
[----:B------:R-:W-:-:S04]  /*21d0*/  MOV R43, 0x2f800000 ;  /* 0x2f800000002b7802 */ /* 0x000fc80000000f00 */
        /* <DEDUP_REMOVED lines=9> */
.L_x_4917:
[----:B------:R-:W-:Y:S05]  /*2270*/  BSYNC.RECONVERGENT B1 ;  /* 0x0000000000017941 */ /* 0x000fea0003800200 */
.L_x_4915:
        /* <DEDUP_REMOVED lines=10> */
.L_x_4924:
        /* <DEDUP_REMOVED lines=16> */
.L_x_4928:
        /* <DEDUP_REMOVED lines=13> */
.L_x_4930:
[----:B------:R-:W-:Y:S05]  /*24f0*/  BSYNC.RECONVERGENT B3 ;  /* 0x0000000000037941 */ /* 0x000fea0003800200 */
.L_x_4929:
        /* <DEDUP_REMOVED lines=42> */
.L_x_4927:
[----:B------:R-:W-:Y:S05]  /*27a0*/  BSYNC.RECONVERGENT B2 ;  /* 0x0000000000027941 */ /* 0x000fea0003800200 */
.L_x_4926:
[----:B------:R-:W-:Y:S01]  /*27b0*/  I2FP.F32.U32 R7, R43 ;  /* 0x0000002b00077245 */ /* 0x000fe20000201000 */
[----:B------:R-:W-:Y:S02]  /*27c0*/  HADD2.F32 R42, -RZ, R38.H0_H0 ;  /* 0x20000026ff2a7230 */ /* 0x000fe40000004100 */
[----:B------:R-:W-:-:S03]  /*27d0*/  IMAD.MOV.U32 R54, RZ, RZ, 0x2f800000 ;  /* 0x2f800000ff367424 */ /* 0x000fc600078e00ff */
        /* <DEDUP_REMOVED lines=9> */
.L_x_4925:
[----:B------:R-:W-:Y:S05]  /*2870*/  BSYNC.RECONVERGENT B1 ;  /* 0x0000000000017941 */ /* 0x000fea0003800200 */
.L_x_4923:
        /* <DEDUP_REMOVED lines=10> */
.L_x_4932:
        /* <DEDUP_REMOVED lines=16> */
.L_x_4936:
        /* <DEDUP_REMOVED lines=13> */
.L_x_4938:
[----:B------:R-:W-:Y:S05]  /*2af0*/  BSYNC.RECONVERGENT B3 ;  /* 0x0000000000037941 */ /* 0x000fea0003800200 */
.L_x_4937:
        /* <DEDUP_REMOVED lines=43> */
.L_x_4935:
[----:B------:R-:W-:Y:S05]  /*2db0*/  BSYNC.RECONVERGENT B2 ;  /* 0x0000000000027941 */ /* 0x000fea0003800200 */
.L_x_4934:
        /* <DEDUP_REMOVED lines=12> */
.L_x_4933:
[----:B------:R-:W-:Y:S05]  /*2e80*/  BSYNC.RECONVERGENT B1 ;  /* 0x0000000000017941 */ /* 0x000fea0003800200 */
.L_x_4931:
        /* <DEDUP_REMOVED lines=10> */
.L_x_4940:
        /* <DEDUP_REMOVED lines=16> */
.L_x_4944:
        /* <DEDUP_REMOVED lines=13> */
.L_x_4946:
[----:B------:R-:W-:Y:S05]  /*3100*/  BSYNC.RECONVERGENT B3 ;  /* 0x0000000000037941 */ /* 0x000fea0003800200 */
.L_x_4945:
        /* <DEDUP_REMOVED lines=42> */
.L_x_4943:
[----:B------:R-:W-:Y:S05]  /*33b0*/  BSYNC.RECONVERGENT B2 ;  /* 0x0000000000027941 */ /* 0x000fea0003800200 */
.L_x_4942:
        /* <DEDUP_REMOVED lines=12> */
.L_x_4941:
[----:B------:R-:W-:Y:S05]  /*3480*/  BSYNC.RECONVERGENT B1 ;  /* 0x0000000000017941 */ /* 0x000fea0003800200 */
.L_x_4939:
        /* <DEDUP_REMOVED lines=10> */
.L_x_4948:
        /* <DEDUP_REMOVED lines=16> */
.L_x_4952:
        /* <DEDUP_REMOVED lines=13> */
.L_x_4954:
[----:B------:R-:W-:Y:S05]  /*3700*/  BSYNC.RECONVERGENT B3 ;  /* 0x0000000000037941 */ /* 0x000fea0003800200 */
.L_x_4953:
        /* <DEDUP_REMOVED lines=39> */
[----:B------:R-:W-:Y:S02]  /*3980*/  MOV R46, R58 ;  /* 0x0000003a002e7202 */ /* 0x000fe40000000f00 */
[----:B------:R-:W-:Y:S01]  /*3990*/  MOV R45, R42 ;  /* 0x0000002a002d7202 */ /* 0x000fe20000000f00 */
[----:B------:R-:W-:Y:S01]  /*39a0*/  IMAD.MOV.U32 R42, RZ, RZ, R40 ;  /* 0x000000ffff2a7224 */ /* 0x000fe200078e0028 */
[----:B------:R-:W-:-:S07]  /*39b0*/  LOP3.LUT R5, R54, UR34, R43, 0x96, !PT ;  /* 0x0000002236057c12 */ /* 0x000fce000f8e962b */
.L_x_4951:
[----:B------:R-:W-:Y:S05]  /*39c0*/  BSYNC.RECONVERGENT B2 ;  /* 0x0000000000027941 */ /* 0x000fea0003800200 */
.L_x_4950:
        /* <DEDUP_REMOVED lines=12> */
.L_x_4949:
[----:B------:R-:W-:Y:S05]  /*3a90*/  BSYNC.RECONVERGENT B1 ;  /* 0x0000000000017941 */ /* 0x000fea0003800200 */
.L_x_4947:
[----:B------:R-:W0:Y:S01]  /*3aa0*/  LDC.64 R54, c[0x0][0x3a8] ;  /* 0x0000ea00ff367b82 */ /* 0x000e220000000a00 */
[----:B------:R-:W-:Y:S01]  /*3ab0*/  F2FP.F16.F32.PACK_AB R40, R48, R47 ;  /* 0x0000002f3028723e */ /* 0x000fe200000000ff */
[----:B------:R-:W-:Y:S01]  /*3ac0*/  FADD.FTZ R59, RZ, R47 ;  /* 0x0000002fff3b7221 */ /* 0x000fe20000010000 */
[----:B------:R-:W-:Y:S01]  /*3ad0*/  F2FP.F16.F32.PACK_AB R41, R50, R49 ;  /* 0x000000313229723e */ /* 0x000fe200000000ff */
[----:B------:R-:W-:Y:S01]  /*3ae0*/  BSSY.RECONVERGENT B1, `(.L_x_4955) ;  /* 0x000001f000017945 */ /* 0x000fe20003800200 */
        /* <DEDUP_REMOVED lines=10> */
[----:B0-----:R-:W0:Y:S02]  /*3b90*/  S2R R55, SR_TID.X ;  /* 0x0000000000377919 */ /* 0x001e240000002100 */
[----:B0-----:R-:W-:-:S04]  /*3ba0*/  LOP3.LUT R55, R55, 0x1f, RZ, 0xc0, !PT ;  /* 0x0000001f37377812 */ /* 0x001fc800078ec0ff */
[----:B------:R-:W-:Y:S01]  /*3bb0*/  ISETP.NE.AND P0, PT, R55, RZ, PT ;  /* 0x000000ff3700720c */ /* 0x000fe20003f05270 */
[----:B------:R-:W-:-:S12]  /*3bc0*/  @!P2 BRA `(.L_x_4956) ;  /* 0x000000000040a947 */ /* 0x000fd80003800000 */
[----:B------:R-:W-:Y:S02]  /*3bd0*/  IMAD.U32 R40, R63, 0x10000, RZ ;  /* 0x000100003f287824 */ /* 0x000fe400078e00ff */
        /* <DEDUP_REMOVED lines=15> */
.L_x_4956:
[----:B------:R-:W-:Y:S05]  /*3cd0*/  BSYNC.RECONVERGENT B1 ;  /* 0x0000000000017941 */ /* 0x000fea0003800200 */
.L_x_4955:
        /* <DEDUP_REMOVED lines=40> */
.L_x_4972:
        /* <DEDUP_REMOVED lines=15> */
[----:B------:R-:W0:Y:S01]  /*4050*/  LDC R55, c[0x0][0x388] ;  /* 0x0000e200ff377b82 */ /* 0x000e220000000800 */
[----:B------:R-:W1:Y:S01]  /*4060*/  S2R R59, SR_TID.X ;  /* 0x00000000003b7919 */ /* 0x000e620000002100 */
[----:B------:R-:W-:Y:S02]  /*4070*/  IADD3 R42, PT, PT, R61, -0x1, RZ ;  /* 0xffffffff3d2a7810 */ /* 0x000fe40007ffe0ff */
[----:B------:R-:W-:-:S04]  /*4080*/  FSEL R52, R52, RZ, !P1 ;  /* 0x000000ff34347208 */ /* 0x000fc80004800000 */
[----:B------:R-:W2:Y:S01]  /*4090*/  LDC.64 R40, c[0x0][0x428] ;  /* 0x00010a00ff287b82 */ /* 0x000ea20000000a00 */
        /* <DEDUP_REMOVED lines=8> */
[C---:B------:R-:W-:Y:S01]  /*4120*/  FMUL.FTZ R51, R53.reuse, R48 ;  /* 0x0000003035337220 */ /* 0x040fe20000410000 */
[C---:B------:R-:W-:Y:S01]  /*4130*/  FMUL.FTZ R48, R53.reuse, R43 ;  /* 0x0000002b35307220 */ /* 0x040fe20000410000 */
[C---:B------:R-:W-:Y:S01]  /*4140*/  FMUL.FTZ R49, R53.reuse, R54 ;  /* 0x0000003635317220 */ /* 0x040fe20000410000 */
[C---:B------:R-:W-:Y:S01]  /*4150*/  FMUL.FTZ R43, R53.reuse, R50 ;  /* 0x00000032352b7220 */ /* 0x040fe20000410000 */
[C---:B------:R-:W-:Y:S01]  /*4160*/  FMUL.FTZ R50, R53.reuse, R47 ;  /* 0x0000002f35327220 */ /* 0x040fe20000410000 */
[C---:B------:R-:W-:Y:S01]  /*4170*/  FMUL.FTZ R60, R53.reuse, R60 ;  /* 0x0000003c353c7220 */ /* 0x040fe20000410000 */
[----:B------:R-:W-:Y:S01]  /*4180*/  FMUL.FTZ R57, R53, R56 ;  /* 0x0000003835397220 */ /* 0x000fe20000410000 */
[----:B0-----:R-:W-:-:S02]  /*4190*/  IMAD R42, R42, R55, RZ ;  /* 0x000000372a2a7224 */ /* 0x001fc400078e02ff */
[----:B------:R-:W-:Y:S01]  /*41a0*/  FMUL.FTZ R52, R53, R52 ;  /* 0x0000003435347220 */ /* 0x000fe20000410000 */
[----:B------:R-:W-:Y:S01]  /*41b0*/  FFMA.FTZ R47, R16, R49, R8 ;  /* 0x00000031102f7223 */ /* 0x000fe20000010008 */
[----:B------:R-:W-:Y:S01]  /*41c0*/  FFMA.FTZ R53, R21, R50, R13 ;  /* 0x0000003215357223 */ /* 0x000fe2000001000d */
[----:B------:R-:W-:Y:S01]  /*41d0*/  FFMA.FTZ R51, R18, R51, R10 ;  /* 0x0000003312337223 */ /* 0x000fe2000001000a */
[----:B------:R-:W-:Y:S01]  /*41e0*/  SHF.R.S32.HI R55, RZ, 0x1f, R42 ;  /* 0x0000001fff377819 */ /* 0x000fe2000001142a */
[----:B------:R-:W-:Y:S01]  /*41f0*/  FFMA.FTZ R52, R23, R52, R15 ;  /* 0x0000003417347223 */ /* 0x000fe2000001000f */
[----:B------:R-:W-:Y:S01]  /*4200*/  FFMA.FTZ R50, R19, R48, R11 ;  /* 0x0000003013327223 */ /* 0x000fe2000001000b */
[----:B------:R-:W-:Y:S01]  /*4210*/  FFMA.FTZ R60, R17, R60, R9 ;  /* 0x0000003c113c7223 */ /* 0x000fe20000010009 */
[----:B------:R-:W-:Y:S01]  /*4220*/  LEA.HI R55, R55, R42, RZ, 0x3 ;  /* 0x0000002a37377211 */ /* 0x000fe200078f18ff */
[----:B------:R-:W-:Y:S01]  /*4230*/  FFMA.FTZ R42, R20, R43, R12 ;  /* 0x0000002b142a7223 */ /* 0x000fe2000001000c */
[----:B-1----:R-:W-:Y:S01]  /*4240*/  LOP3.LUT R59, R59, 0x1f, RZ, 0xc0, !PT ;  /* 0x0000001f3b3b7812 */ /* 0x002fe200078ec0ff */
[----:B------:R-:W-:-:S03]  /*4250*/  FFMA.FTZ R43, R22, R57, R14 ;  /* 0x00000039162b7223 */ /* 0x000fc6000001000e */
[----:B------:R-:W-:Y:S02]  /*4260*/  LEA.HI.SX32 R49, R55, R59, 0x1d ;  /* 0x0000003b37317211 */ /* 0x000fe400078feaff */
[----:B------:R-:W-:Y:S02]  /*4270*/  F2FP.F16.F32.PACK_AB R43, R52, R43 ;  /* 0x0000002b342b723e */ /* 0x000fe400000000ff */
[----:B------:R-:W-:Y:S01]  /*4280*/  F2FP.F16.F32.PACK_AB R42, R53, R42 ;  /* 0x0000002a352a723e */ /* 0x000fe200000000ff */
[----:B--2---:R-:W-:Y:S01]  /*4290*/  IMAD.WIDE.U32 R48, R49, 0x10, R40 ;  /* 0x0000001031307825 */ /* 0x004fe200078e0028 */
[----:B------:R-:W-:Y:S02]  /*42a0*/  F2FP.F16.F32.PACK_AB R41, R50, R51 ;  /* 0x000000333229723e */ /* 0x000fe400000000ff */
[----:B------:R-:W-:-:S05]  /*42b0*/  F2FP.F16.F32.PACK_AB R40, R60, R47 ;  /* 0x0000002f3c28723e */ /* 0x000fca00000000ff */
[----:B------:R0:W-:Y:S02]  /*42c0*/  STG.E.128 desc[UR8][R48.64], R40 ;  /* 0x0000002830007986 */ /* 0x0001e4000c101d08 */
.L_x_4959:
[----:B------:R-:W-:Y:S05]  /*42d0*/  BSYNC.RECONVERGENT B1 ;  /* 0x0000000000017941 */ /* 0x000fea0003800200 */
.L_x_4958:
[----:B0-----:R-:W0:Y:S02]  /*42e0*/  LDC.64 R40, c[0x0][0x380] ;  /* 0x0000e000ff287b82 */ /* 0x001e240000000a00 */
[----:B0-----:R-:W-:-:S05]  /*42f0*/  IMAD R0, R40, 0x4, R0 ;  /* 0x0000000428007824 */ /* 0x001fca00078e0200 */
[----:B------:R-:W-:-:S13]  /*4300*/  ISETP.GE.AND P0, PT, R0, R41, PT ;  /* 0x000000290000720c */ /* 0x000fda0003f06270 */
[----:B------:R-:W-:Y:S05]  /*4310*/  @!P0 BRA `(.L_x_4960) ;  /* 0xffffffc400608947 */ /* 0x000fea000383ffff */
[----:B------:R-:W-:Y:S05]  /*4320*/  BSYNC B0 ;  /* 0x0000000000007941 */ /* 0x000fea0003800000 */
.L_x_4890:
[----:B------:R-:W-:Y:S05]  /*4330*/  EXIT ;  /* 0x000000000000794d */ /* 0x000fea0003800000 */
.L_x_4957:
[----:B0-----:R-:W-:Y:S01]  /*4340*/  HFMA2 R43, -RZ, RZ, 0, 5.9604644775390625e-08 ;  /* 0x00000001ff2b7431 */ /* 0x001fe200000001ff */
[----:B------:R-:W-:Y:S01]  /*4350*/  BSSY B1, `(.L_x_4961) ;  /* 0x0000007000017945 */ /* 0x000fe20003800000 */
[----:B------:R-:W-:Y:S01]  /*4360*/  MOV R54, R59 ;  /* 0x0000003b00367202 */ /* 0x000fe20000000f00 */
[----:B------:R-:W-:Y:S01]  /*4370*/  IMAD.MOV.U32 R42, RZ, RZ, 0x1f ;  /* 0x0000001fff2a7424 */ /* 0x000fe200078e00ff */
[----:B------:R-:W-:-:S07]  /*4380*/  MOV R41, 0xffffffff ;  /* 0xffffffff00297802 */ /* 0x000fce0000000f00 */
[----:B------:R-:W-:Y:S05]  /*4390*/  WARPSYNC.COLLECTIVE R41, `(.L_x_4962) ;  /* 0x0000000029087348 */ /* 0x000fea0003c00000 */
[----:B------:R0:W1:Y:S02]  /*43a0*/  SHFL.BFLY P2, R40, R54, R43, R42 ;  /* 0x0c00002b36287389 */ /* 0x000064000004002a */
[----:B01----:R-:W-:Y:S05]  /*43b0*/  ENDCOLLECTIVE ;  /* 0x000000000000791b */ /* 0x003fea0003800000 */
.L_x_4962:
[----:B------:R-:W-:Y:S05]  /*43c0*/  BSYNC B1 ;  /* 0x0000000000017941 */ /* 0x000fea0003800000 */
.L_x_4961:
        /* <DEDUP_REMOVED lines=8> */
.L_x_4963:
[----:B------:R-:W-:Y:S02]  /*4450*/  IMAD.MOV.U32 R43, RZ, RZ, 0x4 ;  /* 0x00000004ff2b7424 */ /* 0x000fe400078e00ff */
[----:B------:R-:W-:-:S05]  /*4460*/  FADD.FTZ R55, R54, R40 ;  /* 0x0000002836377221 */ /* 0x000fca0000010000 */
[----:B------:R-:W-:-:S07]  /*4470*/  MOV R54, R55 ;  /* 0x0000003700367202 */ /* 0x000fce0000000f00 */
[----:B------:R-:W-:Y:S05]  /*4480*/  WARPSYNC.COLLECTIVE R41, `(.L_x_4964) ;  /* 0x0000000029087348 */ /* 0x000fea0003c00000 */
[----:B------:R0:W1:Y:S02]  /*4490*/  SHFL.BFLY P2, R40, R54, R43, R42 ;  /* 0x0c00002b36287389 */ /* 0x000064000004002a */
[----:B01----:R-:W-:Y:S05]  /*44a0*/  ENDCOLLECTIVE ;  /* 0x000000000000791b */ /* 0x003fea0003800000 */
.L_x_4964:
[----:B------:R-:W-:Y:S02]  /*44b0*/  HFMA2 R43, -RZ, RZ, 0, 4.76837158203125e-07 ;  /* 0x00000008ff2b7431 */ /* 0x000fe400000001ff */
[----:B------:R-:W-:-:S05]  /*44c0*/  FADD.FTZ R60, R55, R40 ;  /* 0x00000028373c7221 */ /* 0x000fca0000010000 */
[----:B------:R-:W-:-:S07]  /*44d0*/  MOV R54, R60 ;  /* 0x0000003c00367202 */ /* 0x000fce0000000f00 */
[----:B------:R-:W-:Y:S05]  /*44e0*/  WARPSYNC.COLLECTIVE R41, `(.L_x_4965) ;  /* 0x0000000029087348 */ /* 0x000fea0003c00000 */
[----:B------:R0:W1:Y:S02]  /*44f0*/  SHFL.BFLY P2, R40, R54, R43, R42 ;  /* 0x0c00002b36287389 */ /* 0x000064000004002a */
[----:B01----:R-:W-:Y:S05]  /*4500*/  ENDCOLLECTIVE ;  /* 0x000000000000791b */ /* 0x003fea0003800000 */
.L_x_4965:
[----:B------:R-:W-:Y:S01]  /*4510*/  MOV R43, 0x10 ;  /* 0x00000010002b7802 */ /* 0x000fe20000000f00 */
[----:B------:R-:W-:-:S04]  /*4520*/  FADD.FTZ R60, R60, R40 ;  /* 0x000000283c3c7221 */ /* 0x000fc80000010000 */
[----:B------:R-:W-:-:S07]  /*4530*/  IMAD.MOV.U32 R54, RZ, RZ, R60 ;  /* 0x000000ffff367224 */ /* 0x000fce00078e003c */
[----:B------:R-:W-:Y:S05]  /*4540*/  WARPSYNC.COLLECTIVE R41, `(.L_x_4966) ;  /* 0x0000000029087348 */ /* 0x000fea0003c00000 */
[----:B------:R0:W1:Y:S02]  /*4550*/  SHFL.BFLY P2, R40, R54, R43, R42 ;  /* 0x0c00002b36287389 */ /* 0x000064000004002a */
[----:B01----:R-:W-:Y:S05]  /*4560*/  ENDCOLLECTIVE ;  /* 0x000000000000791b */ /* 0x003fea0003800000 */
.L_x_4966:
        /* <DEDUP_REMOVED lines=23> */
.L_x_4967:
[----:B------:R-:W-:Y:S02]  /*46e0*/  HFMA2 R43, -RZ, RZ, 0, 1.1920928955078125e-07 ;  /* 0x00000002ff2b7431 */ /* 0x000fe400000001ff */
[----:B------:R-:W-:-:S05]  /*46f0*/  FADD.FTZ R55, R54, R40 ;  /* 0x0000002836377221 */ /* 0x000fca0000010000 */
[----:B------:R-:W-:-:S07]  /*4700*/  MOV R54, R55 ;  /* 0x0000003700367202 */ /* 0x000fce0000000f00 */
[----:B------:R-:W-:Y:S05]  /*4710*/  WARPSYNC.COLLECTIVE R41, `(.L_x_4968) ;  /* 0x0000000029087348 */ /* 0x000fea0003c00000 */
[----:B------:R0:W1:Y:S02]  /*4720*/  SHFL.BFLY P2, R40, R54, R43, R42 ;  /* 0x0c00002b36287389 */ /* 0x000064000004002a */
[----:B01----:R-:W-:Y:S05]  /*4730*/  ENDCOLLECTIVE ;  /* 0x000000000000791b */ /* 0x003fea0003800000 */
.L_x_4968:
[----:B------:R-:W-:Y:S01]  /*4740*/  MOV R43, 0x4 ;  /* 0x00000004002b7802 */ /* 0x000fe20000000f00 */
[----:B------:R-:W-:-:S04]  /*4750*/  FADD.FTZ R59, R55, R40 ;  /* 0x00000028373b7221 */ /* 0x000fc80000010000 */
[----:B------:R-:W-:-:S07]  /*4760*/  IMAD.MOV.U32 R54, RZ, RZ, R59 ;  /* 0x000000ffff367224 */ /* 0x000fce00078e003b */
[----:B------:R-:W-:Y:S05]  /*4770*/  WARPSYNC.COLLECTIVE R41, `(.L_x_4969) ;  /* 0x0000000029087348 */ /* 0x000fea0003c00000 */
[----:B------:R0:W1:Y:S02]  /*4780*/  SHFL.BFLY P2, R40, R54, R43, R42 ;  /* 0x0c00002b36287389 */ /* 0x000064000004002a */
[----:B01----:R-:W-:Y:S05]  /*4790*/  ENDCOLLECTIVE ;  /* 0x000000000000791b */ /* 0x003fea0003800000 */
.L_x_4969:
[----:B------:R-:W-:Y:S02]  /*47a0*/  IMAD.MOV.U32 R43, RZ, RZ, 0x8 ;  /* 0x00000008ff2b7424 */ /* 0x000fe400078e00ff */
[----:B------:R-:W-:-:S05]  /*47b0*/  FADD.FTZ R60, R59, R40 ;  /* 0x000000283b3c7221 */ /* 0x000fca0000010000 */
[----:B------:R-:W-:-:S07]  /*47c0*/  MOV R54, R60 ;  /* 0x0000003c00367202 */ /* 0x000fce0000000f00 */
[----:B------:R-:W-:Y:S05]  /*47d0*/  WARPSYNC.COLLECTIVE R41, `(.L_x_4970) ;  /* 0x0000000029087348 */ /* 0x000fea0003c00000 */
[----:B------:R0:W1:Y:S02]  /*47e0*/  SHFL.BFLY P2, R40, R54, R43, R42 ;  /* 0x0c00002b36287389 */ /* 0x000064000004002a */
[----:B01----:R-:W-:Y:S05]  /*47f0*/  ENDCOLLECTIVE ;  /* 0x000000000000791b */ /* 0x003fea0003800000 */
.L_x_4970:
[----:B------:R-:W-:Y:S02]  /*4800*/  HFMA2 R43, -RZ, RZ, 0, 9.5367431640625e-07 ;  /* 0x00000010ff2b7431 */ /* 0x000fe400000001ff */
[----:B------:R-:W-:-:S05]  /*4810*/  FADD.FTZ R60, R60, R40 ;  /* 0x000000283c3c7221 */ /* 0x000fca0000010000 */
[----:B------:R-:W-:-:S07]  /*4820*/  MOV R54, R60 ;  /* 0x0000003c00367202 */ /* 0x000fce0000000f00 */
[----:B------:R-:W-:Y:S05]  /*4830*/  WARPSYNC.COLLECTIVE R41, `(.L_x_4971) ;  /* 0x0000000029087348 */ /* 0x000fea0003c00000 */
[----:B------:R0:W1:Y:S02]  /*4840*/  SHFL.BFLY P2, R40, R54, R43, R42 ;  /* 0x0c00002b36287389 */ /* 0x000064000004002a */
[----:B01----:R-:W-:Y:S05]  /*4850*/  ENDCOLLECTIVE ;  /* 0x000000000000791b */ /* 0x003fea0003800000 */
.L_x_4971:
[----:B------:R-:W-:Y:S05]  /*4860*/  BRA `(.L_x_4972) ;  /* 0xfffffff400bc7947 */ /* 0x000fea000383ffff */
.L_x_4973:
        /* <DEDUP_REMOVED lines=9> */
.L_x_9130:


//--------------------- .text._ZN10layer_norm13ln_fwd_kernelINS_13Kernel_traitsI6__halfS2_fS2_fjLj256ELj1ELj4ELj1ELj16ENS_18Kernel_traits_baseILj256ES2_S2_fS2_fjLj128EEEEELb0ELb0ELb0ELb0EEEvNS_9FwdParamsE --------------------------
	.section	.text._ZN10layer_norm13ln_fwd_kernelINS_13Kernel_traitsI6__halfS2_fS2_fjLj256ELj1ELj4ELj1ELj16ENS_18Kernel_traits_baseILj256ES2_S2_fS2_fjLj128EEEEELb0ELb0ELb0ELb0EEEvNS_9FwdParamsE,"ax",@progbits
	.align	128
        .global         _ZN10layer_norm13ln_fwd_kernelINS_13Kernel_traitsI6__halfS2_fS2_fjLj256ELj1ELj4ELj1ELj16ENS_18Kernel_traits_baseILj256ES2_S2_fS2_fjLj128EEEEELb0ELb0ELb0ELb0EEEvNS_9FwdParamsE
        .type           _ZN10layer_norm13ln_fwd_kernelINS_13Kernel_traitsI6__halfS2_fS2_fjLj256ELj1ELj4ELj1ELj16ENS_18Kernel_traits_baseILj256ES2_S2_fS2_fjLj128EEEEELb0ELb0ELb0ELb0EEEvNS_9FwdParamsE,@function
        .size           _ZN10layer_norm13ln_fwd_kernelINS_13Kernel_traitsI6__halfS2_fS2_fjLj256ELj1ELj4ELj1ELj16ENS_18Kernel_traits_baseILj256ES2_S2_fS2_fjLj128EEEEELb0ELb0ELb0ELb0EEEvNS_9FwdParamsE,(.L_x_9131 - _ZN10layer_norm13ln_fwd_kernelINS_13Kernel_traitsI6__halfS2_fS2_fjLj256ELj1ELj4ELj1ELj16ENS_18Kernel_traits_baseILj256ES2_S2_fS2_fjLj128EEEEELb0ELb0ELb0ELb0EEEvNS_9FwdParamsE)
        .other          _ZN10layer_norm13ln_fwd_kernelINS_13Kernel_traitsI6__halfS2_fS2_fjLj256ELj1ELj4ELj1ELj16ENS_18Kernel_traits_baseILj256ES2_S2_fS2_fjLj128EEEEELb0ELb0ELb0ELb0EEEvNS_9FwdParamsE,@"STO_CUDA_ENTRY STV_DEFAULT"
_ZN10layer_norm13ln_fwd_kernelINS_13Kernel_traitsI6__halfS2_fS2_fjLj256ELj1ELj4ELj1ELj16ENS_18Kernel_traits_baseILj256ES2_S2_fS2_fjLj128EEEEELb0ELb0ELb0ELb0EEEvNS_9FwdParamsE:
.text._ZN10layer_norm13ln_fwd_kernelINS_13Kernel_traitsI6__halfS2_fS2_fjLj256ELj1ELj4ELj1ELj16ENS_18Kernel_traits_baseILj256ES2_S2_fS2_fjLj128EEEEELb0ELb0ELb0ELb0EEEvNS_9FwdParamsE:
        /* <DEDUP_REMOVED lines=27> */
.L_x_4975:
[----:B------:R-:W-:Y:S05]  /*01b0*/  BSYNC.RECONVERGENT B0 ;  /* 0x0000000000007941 */ /* 0x000fea0003800200 */
.L_x_4974:
        /* <DEDUP_REMOVED lines=11> */
.L_x_4983:
        /* <DEDUP_REMOVED lines=22> */
[--C-:B-----5:R-:W-:Y:S02]  /*03d0*/  HADD2.F32 R29, -RZ, R12.reuse.H0_H0 ;  /* 0x2000000cff1d7230 */ /* 0x120fe40000004100 */
[----:B------:R-:W-:Y:S02]  /*03e0*/  HADD2.F32 R28, -RZ, R12.H1_H1 ;  /* 0x3000000cff1c7230 */ /* 0x000fe40000004100 */
[--C-:B------:R-:W-:Y:S02]  /*03f0*/  HADD2.F32 R31, -RZ, R13.reuse.H0_H0 ;  /* 0x2000000dff1f7230 */ /* 0x100fe40000004100 */
[----:B------:R-:W-:-:S02]  /*0400*/  HADD2.F32 R30, -RZ, R13.H1_H1 ;  /* 0x3000000dff1e7230 */ /* 0x000fc40000004100 */
[--C-:B------:R-:W-:Y:S02]  /*0410*/  HADD2.F32 R33, -RZ, R14.reuse.H0_H0 ;  /* 0x2000000eff217230 */ /* 0x100fe40000004100 */
[----:B------:R-:W-:Y:S02]  /*0420*/  HADD2.F32 R32, -RZ, R14.H1_H1 ;  /* 0x3000000eff207230 */ /* 0x000fe40000004100 */
[--C-:B------:R-:W-:Y:S02]  /*0430*/  HADD2.F32 R35, -RZ, R15.reuse.H0_H0 ;  /* 0x2000000fff237230 */ /* 0x100fe40000004100 */
[----:B------:R-:W-:Y:S02]  /*0440*/  HADD2.F32 R34, -RZ, R15.H1_H1 ;  /* 0x3000000fff227230 */ /* 0x000fe40000004100 */
[-C--:B--2---:R-:W-:Y:S01]  /*0450*/  FFMA.FTZ R12, R29, R0.reuse, R24 ;  /* 0x000000001d0c7223 */ /* 0x084fe20000010018 */
[-C--:B------:R-:W-:Y:S01]  /*0460*/  FFMA.FTZ R13, R28, R0.reuse, R25 ;  /* 0x000000001c0d7223 */ /* 0x080fe20000010019 */
[-C--:B------:R-:W-:Y:S01]  /*0470*/  FFMA.FTZ R14, R31, R0.reuse, R26 ;  /* 0x000000001f0e7223 */ /* 0x080fe2000001001a */
[-C--:B------:R-:W-:Y:S01]  /*0480*/  FFMA.FTZ R15, R30, R0.reuse, R27 ;  /* 0x000000001e0f7223 */ /* 0x080fe2000001001b */
[-C--:B---3--:R-:W-:Y:S01]  /*0490*/  FFMA.FTZ R16, R33, R0.reuse, R16 ;  /* 0x0000000021107223 */ /* 0x088fe20000010010 */
[-C--:B------:R-:W-:Y:S01]  /*04a0*/  FFMA.FTZ R17, R32, R0.reuse, R17 ;  /* 0x0000000020117223 */ /* 0x080fe20000010011 */
[-C--:B------:R-:W-:Y:S01]  /*04b0*/  FFMA.FTZ R18, R35, R0.reuse, R18 ;  /* 0x0000000023127223 */ /* 0x080fe20000010012 */
[----:B------:R-:W-:Y:S01]  /*04c0*/  FFMA.FTZ R19, R34, R0, R19 ;  /* 0x0000000022137223 */ /* 0x000fe20000010013 */
[----:B------:R-:W-:Y:S06]  /*04d0*/  BRA `(.L_x_4979) ;  /* 0x0000000000407947 */ /* 0x000fec0003800000 */
.L_x_4978:
[--C-:B-----5:R-:W-:Y:S02]  /*04e0*/  HADD2.F32 R17, -RZ, R12.reuse.H0_H0 ;  /* 0x2000000cff117230 */ /* 0x120fe40000004100 */
[----:B------:R-:W-:Y:S02]  /*04f0*/  HADD2.F32 R19, -RZ, R12.H1_H1 ;  /* 0x3000000cff137230 */ /* 0x000fe40000004100 */
[--C-:B------:R-:W-:Y:S02]  /*0500*/  HADD2.F32 R23, -RZ, R13.reuse.H0_H0 ;  /* 0x2000000dff177230 */ /* 0x100fe40000004100 */
        /* <DEDUP_REMOVED lines=12> */
[----:B------:R-:W-:-:S07]  /*05d0*/  FMUL.FTZ R19, R33, R0 ;  /* 0x0000000021137220 */ /* 0x000fce0000410000 */
.L_x_4979:
[----:B------:R-:W0:Y:S02]  /*05e0*/  LDC.64 R22, c[0x0][0x3a8] ;  /* 0x0000ea00ff167b82 */ /* 0x000e240000000a00 */
[----:B0-----:R-:W-:-:S05]  /*05f0*/  IMAD.WIDE.U32 R22, R21, 0x20, R22 ;  /* 0x0000002015167825 */ /* 0x001fca00078e0016 */
[----:B------:R0:W-:Y:S04]  /*0600*/  STG.E.128 desc[UR6][R22.64], R12 ;  /* 0x0000000c16007986 */ /* 0x0001e8000c101d06 */
[----:B------:R0:W-:Y:S02]  /*0610*/  STG.E.128 desc[UR6][R22.64+0x10], R16 ;  /* 0x0000101016007986 */ /* 0x0001e4000c101d06 */
.L_x_4977:
[----:B------:R-:W-:Y:S05]  /*0620*/  BSYNC.RECONVERGENT B0 ;  /* 0x0000000000007941 */ /* 0x000fea0003800200 */
.L_x_4976:
[----:B------:R-:W-:Y:S01]  /*0630*/  FADD.FTZ R0, RZ, R12 ;  /* 0x0000000cff007221 */ /* 0x000fe20000010000 */
[----:B------:R-:W-:Y:S01]  /*0640*/  UMOV UR4, 0xffffffff ;  /* 0xffffffff00047882 */ /* 0x000fe20000000000 */
[----:B------:R-:W-:Y:S02]  /*0650*/  ISETP.GE.U32.AND P2, PT, R3, -0x20, PT ;  /* 0xffffffe00300780c */ /* 0x000fe40003f46070 */
[----:B0-----:R-:W-:Y:S01]  /*0660*/  FADD.FTZ R23, R13, R0 ;  /* 0x000000000d177221 */ /* 0x001fe20000010000 */
        /* <DEDUP_REMOVED lines=49> */
.L_x_4995:
[----:B------:R-:W-:Y:S01]  /*0980*/  FMUL.FTZ R0, R22, R22 ;  /* 0x0000001616007220 */ /* 0x000fe20000410000 */
[----:B-1----:R-:W-:Y:S01]  /*0990*/  FADD.FTZ R28, R26, R29 ;  /* 0x0000001d1a1c7221 */ /* 0x002fe20000010000 */
[----:B------:R-:W1:Y:S01]  /*09a0*/  @!P3 LDC.64 R24, c[0x0][0x3c8] ;  /* 0x0000f200ff18bb82 */ /* 0x000e620000000a00 */
[----:B------:R-:W-:Y:S02]  /*09b0*/  BSSY.RECONVERGENT B0, `(.L_x_4981) ;  /* 0x000003b000007945 */ /* 0x000fe40003800200 */
        /* <DEDUP_REMOVED lines=9> */
[----:B------:R-:W-:Y:S05]  /*0a50*/  @P4 BRA `(.L_x_4982) ;  /* 0x0000000000c04947 */ /* 0x000fea0003800000 */
[----:B0-----:R-:W-:Y:S01]  /*0a60*/  FSEL R27, R22, RZ, !P1 ;  /* 0x000000ff161b7208 */ /* 0x001fe20004800000 */
[----:B-----5:R-:W-:Y:S02]  /*0a70*/  HADD2.F32 R24, -RZ, R8.H0_H0 ;  /* 0x20000008ff187230 */ /* 0x020fe40000004100 */
[----:B------:R-:W-:Y:S02]  /*0a80*/  HADD2.F32 R22, -RZ, R4.H0_H0 ;  /* 0x20000004ff167230 */ /* 0x000fe40000004100 */
[--C-:B------:R-:W-:Y:S01]  /*0a90*/  FADD.FTZ R23, R12, -R27.reuse ;  /* 0x8000001b0c177221 */ /* 0x100fe20000010000 */
[--C-:B------:R-:W-:Y:S01]  /*0aa0*/  FADD.FTZ R25, R14, -R27.reuse ;  /* 0x8000001b0e197221 */ /* 0x100fe20000010000 */
[----:B------:R-:W-:Y:S01]  /*0ab0*/  FADD.FTZ R29, R15, -R27 ;  /* 0x8000001b0f1d7221 */ /* 0x000fe20000010000 */
[----:B------:R-:W-:Y:S02]  /*0ac0*/  HADD2.F32 R28, -RZ, R9.H0_H0 ;  /* 0x20000009ff1c7230 */ /* 0x000fe40000004100 */
[----:B------:R-:W-:Y:S01]  /*0ad0*/  FMUL.FTZ R23, R0, R23 ;  /* 0x0000001700177220 */ /* 0x000fe20000410000 */
[----:B------:R-:W-:-:S02]  /*0ae0*/  HADD2.F32 R26, -RZ, R5.H0_H0 ;  /* 0x20000005ff1a7230 */ /* 0x000fc40000004100 */
[C---:B------:R-:W-:Y:S01]  /*0af0*/  FMUL.FTZ R25, R0.reuse, R25 ;  /* 0x0000001900197220 */ /* 0x040fe20000410000 */
[----:B------:R-:W-:Y:S02]  /*0b00*/  HADD2.F32 R30, -RZ, R9.H1_H1 ;  /* 0x30000009ff1e7230 */ /* 0x000fe40000004100 */
[----:B------:R-:W-:Y:S01]  /*0b10*/  FMUL.FTZ R29, R0, R29 ;  /* 0x0000001d001d7220 */ /* 0x000fe20000410000 */
[----:B------:R-:W-:Y:S02]  /*0b20*/  HADD2.F32 R32, -RZ, R5.H1_H1 ;  /* 0x30000005ff207230 */ /* 0x000fe40000004100 */
[----:B------:R-:W-:Y:S01]  /*0b30*/  FFMA.FTZ R24, R23, R24, R22 ;  /* 0x0000001817187223 */ /* 0x000fe20000010016 */
[----:B------:R-:W-:Y:S01]  /*0b40*/  FFMA.FTZ R28, R25, R28, R26 ;  /* 0x0000001c191c7223 */ /* 0x000fe2000001001a */
[--C-:B------:R-:W-:Y:S01]  /*0b50*/  FADD.FTZ R23, R16, -R27.reuse ;  /* 0x8000001b10177221 */ /* 0x100fe20000010000 */
[----:B------:R-:W-:Y:S02]  /*0b60*/  HADD2.F32 R22, -RZ, R10.H0_H0 ;  /* 0x2000000aff167230 */ /* 0x000fe40000004100 */
[----:B------:R-:W-:Y:S01]  /*0b70*/  FFMA.FTZ R25, R29, R30, R32 ;  /* 0x0000001e1d197223 */ /* 0x000fe20000010020 */
[----:B------:R-:W-:Y:S01]  /*0b80*/  FADD.FTZ R29, R17, -R27 ;  /* 0x8000001b111d7221 */ /* 0x000fe20000010000 */
[----:B------:R-:W-:-:S02]  /*0b90*/  HADD2.F32 R26, -RZ, R6.H0_H0 ;  /* 0x20000006ff1a7230 */ /* 0x000fc40000004100 */
[C---:B------:R-:W-:Y:S01]  /*0ba0*/  FMUL.FTZ R23, R0.reuse, R23 ;  /* 0x0000001700177220 */ /* 0x040fe20000410000 */
[----:B------:R-:W-:Y:S02]  /*0bb0*/  HADD2.F32 R31, -RZ, R10.H1_H1 ;  /* 0x3000000aff1f7230 */ /* 0x000fe40000004100 */
[----:B------:R-:W-:Y:S01]  /*0bc0*/  FMUL.FTZ R30, R0, R29 ;  /* 0x0000001d001e7220 */ /* 0x000fe20000410000 */
[----:B------:R-:W-:Y:S02]  /*0bd0*/  HADD2.F32 R33, -RZ, R6.H1_H1 ;  /* 0x30000006ff217230 */ /* 0x000fe40000004100 */
[----:B------:R-:W-:Y:S01]  /*0be0*/  FFMA.FTZ R29, R23, R22, R26 ;  /* 0x00000016171d7223 */ /* 0x000fe2000001001a */
[----:B------:R-:W-:Y:S01]  /*0bf0*/  HADD2.F32 R35, -RZ, R7.H0_H0 ;  /* 0x20000007ff237230 */ /* 0x000fe20000004100 */
[----:B------:R-:W0:Y:S01]  /*0c00*/  LDC.64 R22, c[0x0][0x428] ;  /* 0x00010a00ff167b82 */ /* 0x000e220000000a00 */
[--C-:B------:R-:W-:Y:S02]  /*0c10*/  HADD2.F32 R32, -RZ, R11.reuse.H1_H1 ;  /* 0x3000000bff207230 */ /* 0x100fe40000004100 */
[----:B------:R-:W-:Y:S01]  /*0c20*/  FFMA.FTZ R26, R30, R31, R33 ;  /* 0x0000001f1e1a7223 */ /* 0x000fe20000010021 */
[----:B------:R-:W-:Y:S01]  /*0c30*/  FADD.FTZ R31, R18, -R27 ;  /* 0x8000001b121f7221 */ /* 0x000fe20000010000 */
[----:B------:R-:W-:Y:S01]  /*0c40*/  HADD2.F32 R33, -RZ, R11.H0_H0 ;  /* 0x2000000bff217230 */ /* 0x000fe20000004100 */
[----:B------:R-:W-:Y:S01]  /*0c50*/  F2FP.F16.F32.PACK_AB R25, R25, R28 ;  /* 0x0000001c1919723e */ /* 0x000fe200000000ff */
[----:B------:R-:W-:-:S02]  /*0c60*/  HADD2.F32 R34, -RZ, R7.H1_H1 ;  /* 0x30000007ff227230 */ /* 0x000fc40000004100 */
[----:B------:R-:W-:Y:S01]  /*0c70*/  FMUL.FTZ R30, R0, R31 ;  /* 0x0000001f001e7220 */ /* 0x000fe20000410000 */
[--C-:B------:R-:W-:Y:S01]  /*0c80*/  FADD.FTZ R31, R19, -R27.reuse ;  /* 0x8000001b131f7221 */ /* 0x100fe20000010000 */
[----:B------:R-:W-:Y:S01]  /*0c90*/  FADD.FTZ R27, R13, -R27 ;  /* 0x8000001b0d1b7221 */ /* 0x000fe20000010000 */
[----:B------:R-:W-:Y:S01]  /*0ca0*/  F2FP.F16.F32.PACK_AB R26, R26, R29 ;  /* 0x0000001d1a1a723e */ /* 0x000fe200000000ff */
[----:B------:R-:W-:Y:S01]  /*0cb0*/  FFMA.FTZ R30, R30, R33, R35 ;  /* 0x000000211e1e7223 */ /* 0x000fe20000010023 */
[C---:B------:R-:W-:Y:S01]  /*0cc0*/  FMUL.FTZ R31, R0.reuse, R31 ;  /* 0x0000001f001f7220 */ /* 0x040fe20000410000 */
[----:B------:R-:W-:Y:S01]  /*0cd0*/  FMUL.FTZ R27, R0, R27 ;  /* 0x0000001b001b7220 */ /* 0x000fe20000410000 */
[----:B------:R-:W-:Y:S02]  /*0ce0*/  HADD2.F32 R0, -RZ, R8.H1_H1 ;  /* 0x30000008ff007230 */ /* 0x000fe40000004100 */
[----:B------:R-:W-:Y:S01]  /*0cf0*/  FFMA.FTZ R33, R31, R32, R34 ;  /* 0x000000201f217223 */ /* 0x000fe20000010022 */
[----:B------:R-:W-:-:S05]  /*0d00*/  HADD2.F32 R32, -RZ, R4.H1_H1 ;  /* 0x30000004ff207230 */ /* 0x000fca0000004100 */
[----:B------:R-:W-:Y:S01]  /*0d10*/  FFMA.FTZ R31, R27, R0, R32 ;  /* 0x000000001b1f7223 */ /* 0x000fe20000010020 */
[----:B------:R-:W-:Y:S01]  /*0d20*/  F2FP.F16.F32.PACK_AB R27, R33, R30 ;  /* 0x0000001e211b723e */ /* 0x000fe200000000ff */
[----:B0-----:R-:W-:-:S03]  /*0d30*/  IMAD.WIDE.U32 R22, R21, 0x10, R22 ;  /* 0x0000001015167825 */ /* 0x001fc600078e0016 */
[----:B------:R-:W-:-:S05]  /*0d40*/  F2FP.F16.F32.PACK_AB R24, R31, R24 ;  /* 0x000000181f18723e */ /* 0x000fca00000000ff */
[----:B------:R1:W-:Y:S02]  /*0d50*/  STG.E.128 desc[UR6][R22.64], R24 ;  /* 0x0000001816007986 */ /* 0x0003e4000c101d06 */
.L_x_4982:
[----:B------:R-:W-:Y:S05]  /*0d60*/  BSYNC.RECONVERGENT B0 ;  /* 0x0000000000007941 */ /* 0x000fea0003800200 */
.L_x_4981:
[----:B01----:R-:W0:Y:S02]  /*0d70*/  LDC.64 R22, c[0x0][0x380] ;  /* 0x0000e000ff167b82 */ /* 0x003e240000000a00 */
[----:B0-----:R-:W-:-:S04]  /*0d80*/  LEA R2, R22, R2, 0x2 ;  /* 0x0000000216027211 */ /* 0x001fc800078e10ff */
[----:B------:R-:W-:-:S13]  /*0d90*/  ISETP.GE.AND P2, PT, R2, R23, PT ;  /* 0x000000170200720c */ /* 0x000fda0003f46270 */
[----:B------:R-:W-:Y:S05]  /*0da0*/  @!P2 BRA `(.L_x_4983) ;  /* 0xfffffff40030a947 */ /* 0x000fea000383ffff */
[----:B------:R-:W-:Y:S05]  /*0db0*/  EXIT ;  /* 0x000000000000794d */ /* 0x000fea0003800000 */
.L_x_4980:
        /* <DEDUP_REMOVED lines=8> */
.L_x_4985:
[----:B------:R-:W-:Y:S05]  /*0e40*/  BSYNC B0 ;  /* 0x0000000000007941 */ /* 0x000fea0003800000 */
.L_x_4984:
[----:B------:R-:W-:Y:S01]  /*0e50*/  MOV R23, R29 ;  /* 0x0000001d00177202 */ /* 0x000fe20000000f00 */
[----:B------:R-:W-:Y:S01]  /*0e60*/  HFMA2 R30, -RZ, RZ, 0, 1.1920928955078125e-07 ;  /* 0x00000002ff1e7431 */ /* 0x000fe200000001ff */
[----:B------:R-:W-:Y:S02]  /*0e70*/  MOV R33, 0x1f ;  /* 0x0000001f00217802 */ /* 0x000fe40000000f00 */
[----:B------:R-:W-:Y:S01]  /*0e80*/  MOV R28, 0xffffffff ;  /* 0xffffffff001c7802 */ /* 0x000fe20000000f00 */
[----:B------:R-:W-:-:S05]  /*0e90*/  FADD.FTZ R24, R0, R23 ;  /* 0x0000001700187221 */ /* 0x000fca0000010000 */
[----:B------:R-:W-:-:S07]  /*0ea0*/  MOV R31, R24 ;  /* 0x00000018001f7202 */ /* 0x000fce0000000f00 */
[----:B------:R-:W-:Y:S05]  /*0eb0*/  WARPSYNC.COLLECTIVE R28, `(.L_x_4986) ;  /* 0x000000001c087348 */ /* 0x000fea0003c00000 */
[----:B------:R0:W1:Y:S02]  /*0ec0*/  SHFL.BFLY P5, R29, R31, R30, R33 ;  /* 0x0c00001e1f1d7389 */ /* 0x00006400000a0021 */
[----:B01----:R-:W-:Y:S05]  /*0ed0*/  ENDCOLLECTIVE ;  /* 0x000000000000791b */ /* 0x003fea0003800000 */
.L_x_4986:
[----:B------:R-:W-:Y:S01]  /*0ee0*/  HFMA2 R30, -RZ, RZ, 0, 2.384185791015625e-07 ;  /* 0x00000004ff1e7431 */ /* 0x000fe200000001ff */
[----:B------:R-:W-:-:S05]  /*0ef0*/  MOV R23, R29 ;  /* 0x0000001d00177202 */ /* 0x000fca0000000f00 */
[----:B------:R-:W-:-:S05]  /*0f00*/  FADD.FTZ R25, R24, R23 ;  /* 0x0000001718197221 */ /* 0x000fca0000010000 */
[----:B------:R-:W-:-:S07]  /*0f10*/  MOV R31, R25 ;  /* 0x00000019001f7202 */ /* 0x000fce0000000f00 */
[----:B------:R-:W-:Y:S05]  /*0f20*/  WARPSYNC.COLLECTIVE R28, `(.L_x_4987) ;  /* 0x000000001c087348 */ /* 0x000fea0003c00000 */
[----:B------:R0:W1:Y:S02]  /*0f30*/  SHFL.BFLY P5, R29, R31, R30, R33 ;  /* 0x0c00001e1f1d7389 */ /* 0x00006400000a0021 */
[----:B01----:R-:W-:Y:S05]  /*0f40*/  ENDCOLLECTIVE ;  /* 0x000000000000791b */ /* 0x003fea0003800000 */
.L_x_4987:
[----:B------:R-:W-:Y:S01]  /*0f50*/  HFMA2 R30, -RZ, RZ, 0, 4.76837158203125e-07 ;  /* 0x00000008ff1e7431 */ /* 0x000fe200000001ff */
[----:B------:R-:W-:-:S05]  /*0f60*/  MOV R22, R29 ;  /* 0x0000001d00167202 */ /* 0x000fca0000000f00 */
[----:B------:R-:W-:-:S05]  /*0f70*/  FADD.FTZ R26, R25, R22 ;  /* 0x00000016191a7221 */ /* 0x000fca0000010000 */
[----:B------:R-:W-:-:S07]  /*0f80*/  MOV R31, R26 ;  /* 0x0000001a001f7202 */ /* 0x000fce0000000f00 */
[----:B------:R-:W-:Y:S05]  /*0f90*/  WARPSYNC.COLLECTIVE R28, `(.L_x_4988) ;  /* 0x000000001c087348 */ /* 0x000fea0003c00000 */
[----:B------:R0:W1:Y:S02]  /*0fa0*/  SHFL.BFLY P5, R29, R31, R30, R33 ;  /* 0x0c00001e1f1d7389 */ /* 0x00006400000a0021 */
[----:B01----:R-:W-:Y:S05]  /*0fb0*/  ENDCOLLECTIVE ;  /* 0x000000000000791b */ /* 0x003fea0003800000 */
.L_x_4988:
        /* <DEDUP_REMOVED lines=8> */
.L_x_4989:
        /* <DEDUP_REMOVED lines=26> */
.L_x_4990:
[----:B------:R-:W-:Y:S01]  /*11e0*/  HFMA2 R30, -RZ, RZ, 0, 1.1920928955078125e-07 ;  /* 0x00000002ff1e7431 */ /* 0x000fe200000001ff */
[----:B------:R-:W-:-:S05]  /*11f0*/  MOV R25, R29 ;  /* 0x0000001d00197202 */ /* 0x000fca0000000f00 */
[----:B------:R-:W-:-:S05]  /*1200*/  FADD.FTZ R25, R0, R25 ;  /* 0x0000001900197221 */ /* 0x000fca0000010000 */
[----:B------:R-:W-:-:S07]  /*1210*/  MOV R31, R25 ;  /* 0x00000019001f7202 */ /* 0x000fce0000000f00 */
[----:B------:R-:W-:Y:S05]  /*1220*/  WARPSYNC.COLLECTIVE R28, `(.L_x_4991) ;  /* 0x000000001c087348 */ /* 0x000fea0003c00000 */
[----:B------:R0:W1:Y:S02]  /*1230*/  SHFL.BFLY P5, R29, R31, R30, R33 ;  /* 0x0c00001e1f1d7389 */ /* 0x00006400000a0021 */
[----:B01----:R-:W-:Y:S05]  /*1240*/  ENDCOLLECTIVE ;  /* 0x000000000000791b */ /* 0x003fea0003800000 */
.L_x_4991:
[----:B------:R-:W-:Y:S01]  /*1250*/  HFMA2 R30, -RZ, RZ, 0, 2.384185791015625e-07 ;  /* 0x00000004ff1e7431 */ /* 0x000fe200000001ff */
[----:B------:R-:W-:-:S05]  /*1260*/  MOV R24, R29 ;  /* 0x0000001d00187202 */ /* 0x000fca0000000f00 */
[----:B------:R-:W-:-:S05]  /*1270*/  FADD.FTZ R24, R25, R24 ;  /* 0x0000001819187221 */ /* 0x000fca0000010000 */
[----:B------:R-:W-:-:S07]  /*1280*/  MOV R31, R24 ;  /* 0x00000018001f7202 */ /* 0x000fce0000000f00 */
[----:B------:R-:W-:Y:S05]  /*1290*/  WARPSYNC.COLLECTIVE R28, `(.L_x_4992) ;  /* 0x000000001c087348 */ /* 0x000fea0003c00000 */
[----:B------:R0:W1:Y:S02]  /*12a0*/  SHFL.BFLY P5, R29, R31, R30, R33 ;  /* 0x0c00001e1f1d7389 */ /* 0x00006400000a0021 */
[----:B01----:R-:W-:Y:S05]  /*12b0*/  ENDCOLLECTIVE ;  /* 0x000000000000791b */ /* 0x003fea0003800000 */
.L_x_4992:
[----:B------:R-:W-:Y:S01]  /*12c0*/  HFMA2 R30, -RZ, RZ, 0, 4.76837158203125e-07 ;  /* 0x00000008ff1e7431 */ /* 0x000fe200000001ff */
[----:B------:R-:W-:-:S05]  /*12d0*/  MOV R27, R29 ;  /* 0x0000001d001b7202 */ /* 0x000fca0000000f00 */
[----:B------:R-:W-:-:S05]  /*12e0*/  FADD.FTZ R27, R24, R27 ;  /* 0x0000001b181b7221 */ /* 0x000fca0000010000 */
[----:B------:R-:W-:-:S07]  /*12f0*/  MOV R31, R27 ;  /* 0x0000001b001f7202 */ /* 0x000fce0000000f00 */
[----:B------:R-:W-:Y:S05]  /*1300*/  WARPSYNC.COLLECTIVE R28, `(.L_x_4993) ;  /* 0x000000001c087348 */ /* 0x000fea0003c00000 */
[----:B------:R0:W1:Y:S02]  /*1310*/  SHFL.BFLY P5, R29, R31, R30, R33 ;  /* 0x0c00001e1f1d7389 */ /* 0x00006400000a0021 */
[----:B01----:R-:W-:Y:S05]  /*1320*/  ENDCOLLECTIVE ;  /* 0x000000000000791b */ /* 0x003fea0003800000 */
.L_x_4993:
[----:B------:R-:W-:Y:S01]  /*1330*/  HFMA2 R30, -RZ, RZ, 0, 9.5367431640625e-07 ;  /* 0x00000010ff1e7431 */ /* 0x000fe200000001ff */
[----:B------:R-:W-:-:S05]  /*1340*/  MOV R26, R29 ;  /* 0x0000001d001a7202 */ /* 0x000fca0000000f00 */
[----:B------:R-:W-:-:S05]  /*1350*/  FADD.FTZ R26, R27, R26 ;  /* 0x0000001a1b1a7221 */ /* 0x000fca0000010000 */
[----:B------:R-:W-:-:S07]  /*1360*/  MOV R31, R26 ;  /* 0x0000001a001f7202 */ /* 0x000fce0000000f00 */
[----:B------:R-:W-:Y:S05]  /*1370*/  WARPSYNC.COLLECTIVE R28, `(.L_x_4994) ;  /* 0x000000001c087348 */ /* 0x000fea0003c00000 */
[----:B------:R0:W1:Y:S02]  /*1380*/  SHFL.BFLY P5, R29, R31, R30, R33 ;  /* 0x0c00001e1f1d7389 */ /* 0x00006400000a0021 */
[----:B01----:R-:W-:Y:S05]  /*1390*/  ENDCOLLECTIVE ;  /* 0x000000000000791b */ /* 0x003fea0003800000 */
.L_x_4994:
[----:B------:R-:W-:Y:S05]  /*13a0*/  BRA `(.L_x_4995) ;  /* 0xfffffff400747947 */ /* 0x000fea000383ffff */
.L_x_4996:
        /* <DEDUP_REMOVED lines=13> */
.L_x_9131:


//--------------------- .text._ZN10layer_norm13ln_fwd_kernelINS_13Kernel_traitsI6__halfS2_fS2_fjLj256ELj1ELj4ELj1ELj16ENS_18Kernel_traits_baseILj256ES2_S2_fS2_fjLj128EEEEELb0ELb0ELb0ELb1EEEvNS_9FwdParamsE --------------------------
	.section	.text._ZN10layer_norm13ln_fwd_kernelINS_13Kernel_traitsI6__halfS2_fS2_fjLj256ELj1ELj4ELj1ELj16ENS_18Kernel_traits_baseILj256ES2_S2_fS2_fjLj128EEEEELb0ELb0ELb0ELb1EEEvNS_9FwdParamsE,"ax",@progbits
	.align	128
        .global         _ZN10layer_norm13ln_fwd_kernelINS_13Kernel_traitsI6__halfS2_fS2_fjLj256ELj1ELj4ELj1ELj16ENS_18Kernel_traits_baseILj256ES2_S2_fS2_fjLj128EEEEELb0ELb0ELb0ELb1EEEvNS_9FwdParamsE
        .type           _ZN10layer_norm13ln_fwd_kernelINS_13Kernel_traitsI6__halfS2_fS2_fjLj256ELj1ELj4ELj1ELj16ENS_18Kernel_traits_baseILj256ES2_S2_fS2_fjLj128EEEEELb0ELb0ELb0ELb1EEEvNS_9FwdParamsE,@function
        .size           _ZN10layer_norm13ln_fwd_kernelINS_13Kernel_traitsI6__halfS2_fS2_fjLj256ELj1ELj4ELj1ELj16ENS_18Kernel_traits_baseILj256ES2_S2_fS2_fjLj128EEEEELb0ELb0ELb0ELb1EEEvNS_9FwdParamsE,(.L_x_9132 - _ZN10layer_norm13ln_fwd_kernelINS_13Kernel_traitsI6__halfS2_fS2_fjLj256ELj1ELj4ELj1ELj16ENS_18Kernel_traits_baseILj256ES2_S2_fS2_fjLj128EEEEELb0ELb0ELb0ELb1EEEvNS_9FwdParamsE)
        .other          _ZN10layer_norm13ln_fwd_kernelINS_13Kernel_traitsI6__halfS2_fS2_fjLj256ELj1ELj4ELj1ELj16ENS_18Kernel_traits_baseILj256ES2_S2_fS2_fjLj128EEEEELb0ELb0ELb0ELb1EEEvNS_9FwdParamsE,@"STO_CUDA_ENTRY STV_DEFAULT"
_ZN10layer_norm13ln_fwd_kernelINS_13Kernel_traitsI6__halfS2_fS2_fjLj256ELj1ELj4ELj1ELj16ENS_18Kernel_traits_baseILj256ES2_S2_fS2_fjLj128EEEEELb0ELb0ELb0ELb1EEEvNS_9FwdParamsE:
.text._ZN10layer_norm13ln_fwd_kernelINS_13Kernel_traitsI6__halfS2_fS2_fjLj256ELj1ELj4ELj1ELj16ENS_18Kernel_traits_baseILj256ES2_S2_fS2_fjLj128EEEEELb0ELb0ELb0ELb1EEEvNS_9FwdParamsE:
        /* <DEDUP_REMOVED lines=27> */
[----:B-1----:R-:W-:-:S04]  /*01b0*/  UISETP.NE.U32.AND UP0, UPT, UR4, URZ, UPT ;  /* 0x000000ff0400728c */ /* 0x002fc8000bf05070 */
[----:B------:R-:W-:-:S09]  /*01c0*/  UISETP.NE.AND.EX UP0, UPT, UR5, URZ, UPT, UP0 ;  /* 0x000000ff0500728c */ /* 0x000fd2000bf05300 */
[----:B--2---:R-:W-:Y:S05]  /*01d0*/  BRA.U UP0, `(.L_x_4997) ;  /* 0x00000009005c7547 */ /* 0x004fea000b800000 */
[----:B------:R-:W1:Y:S01]  /*01e0*/  LDCU.64 UR4, c[0x0][0x3e0] ;  /* 0x00007c00ff0477ac */ /* 0x000e620008000a00 */
[--C-:B-----5:R-:W-:Y:S02]  /*01f0*/  HADD2.F32 R2, -RZ, R8.reuse.H0_H0 ;  /* 0x20000008ff027230 */ /* 0x120fe40000004100 */
[----:B------:R-:W-:Y:S01]  /*0200*/  HADD2.F32 R17, -RZ, R8.H1_H1 ;  /* 0x30000008ff117230 */ /* 0x000fe20000004100 */
[----:B------:R-:W2:Y:S01]  /*0210*/  LDCU UR9, c[0x0][0x388] ;  /* 0x00007100ff0977ac */ /* 0x000ea20008000800 */
[--C-:B------:R-:W-:Y:S02]  /*0220*/  HADD2.F32 R16, -RZ, R9.reuse.H0_H0 ;  /* 0x20000009ff107230 */ /* 0x100fe40000004100 */
[----:B------:R-:W-:Y:S02]  /*0230*/  HADD2.F32 R19, -RZ, R9.H1_H1 ;  /* 0x30000009ff137230 */ /* 0x000fe40000004100 */
[--C-:B------:R-:W-:Y:S02]  /*0240*/  HADD2.F32 R18, -RZ, R10.reuse.H0_H0 ;  /* 0x2000000aff127230 */ /* 0x100fe40000004100 */
[----:B------:R-:W-:-:S02]  /*0250*/  HADD2.F32 R21, -RZ, R10.H1_H1 ;  /* 0x3000000aff157230 */ /* 0x000fc40000004100 */
[--C-:B------:R-:W-:Y:S02]  /*0260*/  HADD2.F32 R20, -RZ, R11.reuse.H0_H0 ;  /* 0x2000000bff147230 */ /* 0x100fe40000004100 */
[----:B------:R-:W-:Y:S02]  /*0270*/  HADD2.F32 R22, -RZ, R11.H1_H1 ;  /* 0x3000000bff167230 */ /* 0x000fe40000004100 */
[--C-:B------:R-:W-:Y:S01]  /*0280*/  HADD2.F32 R23, -RZ, R12.reuse.H0_H0 ;  /* 0x2000000cff177230 */ /* 0x100fe20000004100 */
        /* <DEDUP_REMOVED lines=9> */
[----:B--2---:R-:W-:-:S07]  /*0320*/  HADD2.F32 R31, -RZ, R15.H1_H1 ;  /* 0x3000000fff1f7230 */ /* 0x004fce0000004100 */
.L_x_4999:
[----:B---3--:R-:W2:Y:S01]  /*0330*/  @P0 LDC.64 R6, c[0x0][0x3e0] ;  /* 0x0000f800ff060b82 */ /* 0x008ea20000000a00 */
[----:B------:R-:W-:-:S05]  /*0340*/  IMAD R8, R3, UR9, RZ ;  /* 0x0000000903087c24 */ /* 0x000fca000f8e02ff */
[----:B------:R-:W-:Y:S02]  /*0350*/  SHF.R.S32.HI R9, RZ, 0x1f, R8 ;  /* 0x0000001fff097819 */ /* 0x000fe40000011408 */
[----:B0-----:R-:W0:Y:S02]  /*0360*/  LDC.64 R4, c[0x0][0x390] ;  /* 0x0000e400ff047b82 */ /* 0x001e240000000a00 */
[----:B------:R-:W-:-:S04]  /*0370*/  LEA.HI R9, R9, R8, RZ, 0x3 ;  /* 0x0000000809097211 */ /* 0x000fc800078f18ff */
[----:B------:R-:W-:Y:S02]  /*0380*/  LEA.HI.SX32 R30, R9, R0, 0x1d ;  /* 0x00000000091e7211 */ /* 0x000fe400078feaff */
[----:B------:R-:W3:Y:S01]  /*0390*/  LDC.64 R8, c[0x0][0x3a8] ;  /* 0x0000ea00ff087b82 */ /* 0x000ee20000000a00 */
[----:B--2---:R-:W-:-:S06]  /*03a0*/  @P0 IMAD.WIDE R10, R3, 0x2, R6 ;  /* 0x00000002030a0825 */ /* 0x004fcc00078e0206 */
[----:B------:R-:W2:Y:S01]  /*03b0*/  @P0 LDG.E.U16 R10, desc[UR6][R10.64] ;  /* 0x000000060a0a0981 */ /* 0x000ea2000c1e1500 */
[----:B0-----:R-:W-:-:S06]  /*03c0*/  IMAD.WIDE.U32 R4, R30, 0x10, R4 ;  /* 0x000000101e047825 */ /* 0x001fcc00078e0004 */
[----:B------:R-:W4:Y:S01]  /*03d0*/  LDG.E.128 R4, desc[UR6][R4.64] ;  /* 0x0000000604047981 */ /* 0x000f22000c1e1d00 */
[----:B------:R-:W-:Y:S02]  /*03e0*/  HFMA2 R32, -RZ, RZ, 1.875, 0 ;  /* 0x3f800000ff207431 */ /* 0x000fe400000001ff */
[----:B---3--:R-:W-:Y:S01]  /*03f0*/  IMAD.WIDE.U32 R8, R30, 0x20, R8 ;  /* 0x000000201e087825 */ /* 0x008fe200078e0008 */
[----:B------:R-:W-:Y:S01]  /*0400*/  UMOV UR5, 0xffffffff ;  /* 0xffffffff00057882 */ /* 0x000fe20000000000 */
[----:B------:R-:W-:Y:S02]  /*0410*/  ISETP.NE.AND P2, PT, R0, RZ, PT ;  /* 0x000000ff0000720c */ /* 0x000fe40003f45270 */
[----:B--2---:R-:W-:Y:S02]  /*0420*/  @P0 HADD2.F32 R32, -RZ, R10.H0_H0 ;  /* 0x2000000aff200230 */ /* 0x004fe40000004100 */
[--C-:B----4-:R-:W-:Y:S02]  /*0430*/  HADD2.F32 R13, -RZ, R4.reuse.H0_H0 ;  /* 0x20000004ff0d7230 */ /* 0x110fe40000004100 */
[----:B------:R-:W-:-:S03]  /*0440*/  HADD2.F32 R37, -RZ, R4.H1_H1 ;  /* 0x30000004ff257230 */ /* 0x000fc60000004100 */
[-C--:B------:R-:W-:Y:S01]  /*0450*/  FMUL.FTZ R12, R13, R32.reuse ;  /* 0x000000200d0c7220 */ /* 0x080fe20000410000 */
[--C-:B------:R-:W-:Y:S02]  /*0460*/  HADD2.F32 R33, -RZ, R6.reuse.H0_H0 ;  /* 0x20000006ff217230 */ /* 0x100fe40000004100 */
[----:B------:R-:W-:Y:S01]  /*0470*/  FMUL.FTZ R13, R37, R32 ;  /* 0x00000020250d7220 */ /* 0x000fe20000410000 */
[----:B------:R-:W-:Y:S02]  /*0480*/  HADD2.F32 R35, -RZ, R6.H1_H1 ;  /* 0x30000006ff237230 */ /* 0x000fe40000004100 */
[----:B------:R-:W-:Y:S01]  /*0490*/  FADD.FTZ R6, RZ, R12 ;  /* 0x0000000cff067221 */ /* 0x000fe20000010000 */
[----:B------:R-:W-:Y:S02]  /*04a0*/  HADD2.F32 R11, -RZ, R7.H0_H0 ;  /* 0x20000007ff0b7230 */ /* 0x000fe40000004100 */
[--C-:B------:R-:W-:Y:S02]  /*04b0*/  HADD2.F32 R14, -RZ, R5.reuse.H0_H0 ;  /* 0x20000005ff0e7230 */ /* 0x100fe40000004100 */
[----:B------:R-:W-:-:S02]  /*04c0*/  HADD2.F32 R15, -RZ, R5.H1_H1 ;  /* 0x30000005ff0f7230 */ /* 0x000fc40000004100 */
[----:B------:R-:W-:Y:S02]  /*04d0*/  HADD2.F32 R7, -RZ, R7.H1_H1 ;  /* 0x30000007ff077230 */ /* 0x000fe40000004100 */
[-C--:B------:R-:W-:Y:S01]  /*04e0*/  FMUL.FTZ R4, R33, R32.reuse ;  /* 0x0000002021047220 */ /* 0x080fe20000410000 */
[----:B------:R-:W-:Y:S01]  /*04f0*/  FADD.FTZ R33, R13, R6 ;  /* 0x000000060d217221 */ /* 0x000fe20000010000 */
[-C--:B------:R-:W-:Y:S01]  /*0500*/  FMUL.FTZ R14, R14, R32.reuse ;  /* 0x000000200e0e7220 */ /* 0x080fe20000410000 */
[-C--:B------:R-:W-:Y:S01]  /*0510*/  FMUL.FTZ R15, R15, R32.reuse ;  /* 0x000000200f0f7220 */ /* 0x080fe20000410000 */
[-C--:B------:R-:W-:Y:S01]  /*0520*/  FMUL.FTZ R5, R35, R32.reuse ;  /* 0x0000002023057220 */ /* 0x080fe20000410000 */
[-C--:B------:R-:W-:Y:S01]  /*0530*/  FMUL.FTZ R6, R11, R32.reuse ;  /* 0x000000200b067220 */ /* 0x080fe20000410000 */
[----:B------:R-:W-:Y:S01]  /*0540*/  FMUL.FTZ R7, R7, R32 ;  /* 0x0000002007077220 */ /* 0x000fe20000410000 */
        /* <DEDUP_REMOVED lines=45> */
[----:B------:R0:W2:Y:S02]  /*0820*/  SHFL.BFLY PT, R32, R37, 0x10, 0x1f ;  /* 0x0e001f0025207f89 */ /* 0x0000a400000e0000 */
.L_x_5016:
[----:B------:R-:W-:Y:S01]  /*0830*/  FMUL.FTZ R8, R33, R33 ;  /* 0x0000002121087220 */ /* 0x000fe20000410000 */
[----:B------:R-:W-:Y:S01]  /*0840*/  ISETP.NE.AND P1, PT, RZ, UR8, PT ;  /* 0x00000008ff007c0c */ /* 0x000fe2000bf25270 */
[----:B0-2---:R-:W-:-:S03]  /*0850*/  FADD.FTZ R37, R37, R32 ;  /* 0x0000002025257221 */ /* 0x005fc60000010000 */
[----:B------:R-:W-:Y:S01]  /*0860*/  FSEL R9, R8, RZ, P1 ;  /* 0x000000ff08097208 */ /* 0x000fe20000800000 */
[----:B-1----:R-:W-:Y:S01]  /*0870*/  FFMA.FTZ R34, R37, R34, UR4 ;  /* 0x0000000425227e23 */ /* 0x002fe20008010022 */
        /* <DEDUP_REMOVED lines=9> */
[----:B0-----:R-:W-:Y:S02]  /*0910*/  FADD.FTZ R9, R13, -R8 ;  /* 0x800000080d097221 */ /* 0x001fe40000010000 */
[----:B------:R-:W0:Y:S01]  /*0920*/  @!P2 LDC.64 R12, c[0x0][0x3c8] ;  /* 0x0000f200ff0cab82 */ /* 0x000e220000000a00 */
        /* <DEDUP_REMOVED lines=9> */
[----:B------:R-:W-:Y:S01]  /*09c0*/  FMUL.FTZ R9, R32, R9 ;  /* 0x0000000920097220 */ /* 0x000fe20000410000 */
[----:B------:R-:W-:-:S02]  /*09d0*/  F2FP.F16.F32.PACK_AB R7, R7, R6 ;  /* 0x000000060707723e */ /* 0x000fc400000000ff */
[----:B------:R-:W-:Y:S01]  /*09e0*/  F2FP.F16.F32.PACK_AB R6, R11, R4 ;  /* 0x000000040b06723e */ /* 0x000fe200000000ff */
[C---:B------:R-:W-:Y:S01]  /*09f0*/  FMUL.FTZ R4, R32.reuse, R5 ;  /* 0x0000000520047220 */ /* 0x040fe20000410000 */
[----:B------:R-:W-:Y:S01]  /*0a00*/  FMUL.FTZ R5, R32, R15 ;  /* 0x0000000f20057220 */ /* 0x000fe20000410000 */
[----:B------:R-:W1:Y:S02]  /*0a10*/  LDC.64 R10, c[0x0][0x428] ;  /* 0x00010a00ff0a7b82 */ /* 0x000e640000000a00 */
[----:B------:R-:W-:Y:S01]  /*0a20*/  FFMA.FTZ R4, R4, R16, R25 ;  /* 0x0000001004047223 */ /* 0x000fe20000010019 */
[----:B------:R-:W-:Y:S01]  /*0a30*/  FFMA.FTZ R5, R5, R19, R26 ;  /* 0x0000001305057223 */ /* 0x000fe2000001001a */
[----:B0-----:R-:W-:-:S04]  /*0a40*/  @!P2 IMAD.WIDE R12, R3, 0x4, R12 ;  /* 0x00000004030ca825 */ /* 0x001fc800078e020c */
[----:B------:R-:W0:Y:S01]  /*0a50*/  @!P2 LDC.64 R14, c[0x0][0x3c0] ;  /* 0x0000f000ff0eab82 */ /* 0x000e220000000a00 */
[----:B------:R-:W-:Y:S01]  /*0a60*/  F2FP.F16.F32.PACK_AB R5, R5, R4 ;  /* 0x000000040505723e */ /* 0x000fe200000000ff */
[----:B------:R-:W-:Y:S01]  /*0a70*/  FMUL.FTZ R4, R32, R35 ;  /* 0x0000002320047220 */ /* 0x000fe20000410000 */
[----:B------:R-:W-:-:S03]  /*0a80*/  FFMA.FTZ R35, R9, R17, R24 ;  /* 0x0000001109237223 */ /* 0x000fc60000010018 */
[----:B------:R-:W-:Y:S02]  /*0a90*/  FFMA.FTZ R4, R4, R2, R23 ;  /* 0x0000000204047223 */ /* 0x000fe40000010017 */
[----:B------:R-:W2:Y:S03]  /*0aa0*/  LDC.64 R8, c[0x0][0x380] ;  /* 0x0000e000ff087b82 */ /* 0x000ea60000000a00 */
[----:B------:R-:W-:Y:S01]  /*0ab0*/  F2FP.F16.F32.PACK_AB R4, R35, R4 ;  /* 0x000000042304723e */ /* 0x000fe200000000ff */
[----:B-1----:R-:W-:-:S04]  /*0ac0*/  IMAD.WIDE.U32 R10, R30, 0x10, R10 ;  /* 0x000000101e0a7825 */ /* 0x002fc800078e000a */
[----:B0-----:R-:W-:-:S05]  /*0ad0*/  @!P2 IMAD.WIDE R14, R3, 0x4, R14 ;  /* 0x00000004030ea825 */ /* 0x001fca00078e020e */
[----:B------:R3:W-:Y:S01]  /*0ae0*/  @!P2 STG.E desc[UR6][R14.64], R33 ;  /* 0x000000210e00a986 */ /* 0x0007e2000c101906 */
[----:B--2---:R-:W-:-:S03]  /*0af0*/  LEA R3, R8, R3, 0x2 ;  /* 0x0000000308037211 */ /* 0x004fc600078e10ff */
[----:B------:R3:W-:Y:S01]  /*0b00*/  @!P2 STG.E desc[UR6][R12.64], R32 ;  /* 0x000000200c00a986 */ /* 0x0007e2000c101906 */
[----:B------:R-:W-:-:S03]  /*0b10*/  ISETP.GE.AND P1, PT, R3, R9, PT ;  /* 0x000000090300720c */ /* 0x000fc60003f26270 */
[----:B------:R3:W-:Y:S10]  /*0b20*/  STG.E.128 desc[UR6][R10.64], R4 ;  /* 0x000000040a007986 */ /* 0x0007f4000c101d06 */
[----:B------:R-:W-:Y:S05]  /*0b30*/  @!P1 BRA `(.L_x_4999) ;  /* 0xfffffff400fc9947 */ /* 0x000fea000383ffff */
[----:B------:R-:W-:Y:S05]  /*0b40*/  EXIT ;  /* 0x000000000000794d */ /* 0x000fea0003800000 */
.L_x_4997:
[----:B------:R-:W1:Y:S02]  /*0b50*/  LDCU.64 UR4, c[0x0][0x3e0] ;  /* 0x00007c00ff0477ac */ /* 0x000e640008000a00 */
[----:B-1----:R-:W-:-:S04]  /*0b60*/  UISETP.NE.U32.AND UP0, UPT, UR4, URZ, UPT ;  /* 0x000000ff0400728c */ /* 0x002fc8000bf05070 */
[----:B------:R-:W-:-:S09]  /*0b70*/  UISETP.NE.AND.EX UP0, UPT, UR5, URZ, UPT, UP0 ;  /* 0x000000ff0500728c */ /* 0x000fd2000bf05300 */
[----:B------:R-:W-:Y:S05]  /*0b80*/  BRA.U !UP0, `(.L_x_5000) ;  /* 0x00000009085c7547 */ /* 0x000fea000b800000 */
[--C-:B-----5:R-:W-:Y:S01]  /*0b90*/  HADD2.F32 R2, -RZ, R8.reuse.H0_H0 ;  /* 0x20000008ff027230 */ /* 0x120fe20000004100 */
[----:B------:R-:W-:Y:S01]  /*0ba0*/  ISETP.NE.AND P0, PT, R0, RZ, PT ;  /* 0x000000ff0000720c */ /* 0x000fe20003f05270 */
[----:B------:R-:W-:Y:S01]  /*0bb0*/  HADD2.F32 R17, -RZ, R8.H1_H1 ;  /* 0x30000008ff117230 */ /* 0x000fe20000004100 */
[----:B------:R-:W1:Y:S01]  /*0bc0*/  LDCU UR4, c[0x0][0x388] ;  /* 0x00007100ff0477ac */ /* 0x000e620008000800 */
[--C-:B------:R-:W-:Y:S02]  /*0bd0*/  HADD2.F32 R16, -RZ, R9.reuse.H0_H0 ;  /* 0x20000009ff107230 */ /* 0x100fe40000004100 */
[----:B------:R-:W-:Y:S01]  /*0be0*/  HADD2.F32 R19, -RZ, R9.H1_H1 ;  /* 0x30000009ff137230 */ /* 0x000fe20000004100 */
[----:B------:R-:W2:Y:S01]  /*0bf0*/  LDCU UR5, c[0x0][0x448] ;  /* 0x00008900ff0577ac */ /* 0x000ea20008000800 */
        /* <DEDUP_REMOVED lines=11> */
[----:B-12---:R-:W-:-:S07]  /*0cb0*/  HADD2.F32 R31, -RZ, R15.H1_H1 ;  /* 0x3000000fff1f7230 */ /* 0x006fce0000004100 */
.L_x_5002:
[----:B------:R-:W1:Y:S01]  /*0cc0*/  LDC.64 R8, c[0x0][0x390] ;  /* 0x0000e400ff087b82 */ /* 0x000e620000000a00 */
[----:B0-----:R-:W-:-:S05]  /*0cd0*/  IMAD R4, R3, UR4, RZ ;  /* 0x0000000403047c24 */ /* 0x001fca000f8e02ff */
[----:B------:R-:W-:Y:S02]  /*0ce0*/  SHF.R.S32.HI R5, RZ, 0x1f, R4 ;  /* 0x0000001fff057819 */ /* 0x000fe40000011404 */
[----:B------:R-:W0:Y:S02]  /*0cf0*/  LDC.64 R36, c[0x0][0x3e0] ;  /* 0x0000f800ff247b82 */ /* 0x000e240000000a00 */
[----:B------:R-:W-:-:S04]  /*0d00*/  LEA.HI R5, R5, R4, RZ, 0x3 ;  /* 0x0000000405057211 */ /* 0x000fc800078f18ff */
[----:B------:R-:W-:Y:S02]  /*0d10*/  LEA.HI.SX32 R30, R5, R0, 0x1d ;  /* 0x00000000051e7211 */ /* 0x000fe400078feaff */
[----:B------:R-:W2:Y:S03]  /*0d20*/  LDC.64 R34, c[0x0][0x3a0] ;  /* 0x0000e800ff227b82 */ /* 0x000ea60000000a00 */
[----:B-1----:R-:W-:-:S06]  /*0d30*/  IMAD.WIDE.U32 R8, R30, 0x10, R8 ;  /* 0x000000101e087825 */ /* 0x002fcc00078e0008 */
[----:B------:R-:W3:Y:S01]  /*0d40*/  LDG.E.128 R8, desc[UR6][R8.64] ;  /* 0x0000000608087981 */ /* 0x000ee2000c1e1d00 */
[----:B0-----:R-:W-:-:S05]  /*0d50*/  IMAD.WIDE R36, R3, 0x2, R36 ;  /* 0x0000000203247825 */ /* 0x001fca00078e0224 */
[----:B------:R-:W4:Y:S01]  /*0d60*/  LDG.E.U16 R33, desc[UR6][R36.64] ;  /* 0x0000000624217981 */ /* 0x000f22000c1e1500 */
[----:B--2---:R-:W-:-:S05]  /*0d70*/  IMAD.WIDE.U32 R34, R30, 0x20, R34 ;  /* 0x000000201e227825 */ /* 0x004fca00078e0022 */
[----:B------:R-:W2:Y:S04]  /*0d80*/  LDG.E.128 R4, desc[UR6][R34.64] ;  /* 0x0000000622047981 */ /* 0x000ea8000c1e1d00 */
[----:B------:R0:W5:Y:S01]  /*0d90*/  LDG.E.128 R12, desc[UR6][R34.64+0x10] ;  /* 0x00001006220c7981 */ /* 0x000162000c1e1d00 */
[----:B------:R-:W-:Y:S01]  /*0da0*/  UMOV UR9, 0xffffffff ;  /* 0xffffffff00097882 */ /* 0x000fe20000000000 */
[--C-:B---3--:R-:W-:Y:S02]  /*0db0*/  HADD2.F32 R32, -RZ, R8.reuse.H0_H0 ;  /* 0x20000008ff207230 */ /* 0x108fe40000004100 */
[----:B------:R-:W-:Y:S02]  /*0dc0*/  HADD2.F32 R8, -RZ, R8.H1_H1 ;  /* 0x30000008ff087230 */ /* 0x000fe40000004100 */
[----:B----4-:R-:W-:-:S02]  /*0dd0*/  HADD2.F32 R33, -RZ, R33.H0_H0 ;  /* 0x20000021ff217230 */ /* 0x010fc40000004100 */
[--C-:B------:R-:W-:Y:S02]  /*0de0*/  HADD2.F32 R37, -RZ, R9.reuse.H0_H0 ;  /* 0x20000009ff257230 */ /* 0x100fe40000004100 */
[----:B------:R-:W-:Y:S02]  /*0df0*/  HADD2.F32 R36, -RZ, R9.H1_H1 ;  /* 0x30000009ff247230 */ /* 0x000fe40000004100 */
[C---:B--2---:R-:W-:Y:S02]  /*0e00*/  FFMA.FTZ R5, R33.reuse, R8, R5 ;  /* 0x0000000821057223 */ /* 0x044fe40000010005 */
[----:B------:R-:W1:Y:S01]  /*0e10*/  LDC.64 R8, c[0x0][0x3a8] ;  /* 0x0000ea00ff087b82 */ /* 0x000e620000000a00 */
[--C-:B0-----:R-:W-:Y:S02]  /*0e20*/  HADD2.F32 R35, -RZ, R10.reuse.H0_H0 ;  /* 0x2000000aff237230 */ /* 0x101fe40000004100 */
[----:B------:R-:W-:Y:S02]  /*0e30*/  HADD2.F32 R10, -RZ, R10.H1_H1 ;  /* 0x3000000aff0a7230 */ /* 0x000fe40000004100 */
[C---:B------:R-:W-:Y:S01]  /*0e40*/  FFMA.FTZ R4, R33.reuse, R32, R4 ;  /* 0x0000002021047223 */ /* 0x040fe20000010004 */
[----:B-----5:R-:W-:Y:S01]  /*0e50*/  FFMA.FTZ R12, R33, R35, R12 ;  /* 0x00000023210c7223 */ /* 0x020fe2000001000c */
[----:B------:R-:W-:-:S02]  /*0e60*/  HADD2.F32 R35, -RZ, R11.H0_H0 ;  /* 0x2000000bff237230 */ /* 0x000fc40000004100 */
[C---:B------:R-:W-:Y:S01]  /*0e70*/  FFMA.FTZ R13, R33.reuse, R10, R13 ;  /* 0x0000000a210d7223 */ /* 0x040fe2000001000d */
[----:B------:R-:W-:Y:S02]  /*0e80*/  HADD2.F32 R10, -RZ, R11.H1_H1 ;  /* 0x3000000bff0a7230 */ /* 0x000fe40000004100 */
[----:B------:R-:W-:Y:S01]  /*0e90*/  FADD.FTZ R32, RZ, R4 ;  /* 0x00000004ff207221 */ /* 0x000fe20000010000 */
[C---:B------:R-:W-:Y:S01]  /*0ea0*/  FFMA.FTZ R6, R33.reuse, R37, R6 ;  /* 0x0000002521067223 */ /* 0x040fe20000010006 */
[C---:B------:R-:W-:Y:S01]  /*0eb0*/  FFMA.FTZ R7, R33.reuse, R36, R7 ;  /* 0x0000002421077223 */ /* 0x040fe20000010007 */
[C---:B------:R-:W-:Y:S01]  /*0ec0*/  FFMA.FTZ R14, R33.reuse, R35, R14 ;  /* 0x00000023210e7223 */ /* 0x040fe2000001000e */
[----:B------:R-:W-:Y:S01]  /*0ed0*/  FFMA.FTZ R15, R33, R10, R15 ;  /* 0x0000000a210f7223 */ /* 0x000fe2000001000f */
[----:B------:R-:W-:-:S04]  /*0ee0*/  FADD.FTZ R11, R5, R32 ;  /* 0x00000020050b7221 */ /* 0x000fc80000010000 */
[----:B------:R-:W-:Y:S01]  /*0ef0*/  FADD.FTZ R10, R6, R11 ;  /* 0x0000000b060a7221 */ /* 0x000fe20000010000 */
[----:B-1----:R-:W-:-:S04]  /*0f00*/  IMAD.WIDE.U32 R8, R30, 0x20, R8 ;  /* 0x000000201e087825 */ /* 0x002fc800078e0008 */
[----:B------:R-:W-:Y:S01]  /*0f10*/  FADD.FTZ R11, R7, R10 ;  /* 0x0000000a070b7221 */ /* 0x000fe20000010000 */
[----:B------:R0:W-:Y:S04]  /*0f20*/  STG.E.128 desc[UR6][R8.64], R4 ;  /* 0x0000000408007986 */ /* 0x0001e8000c101d06 */
[----:B------:R0:W-:Y:S01]  /*0f30*/  STG.E.128 desc[UR6][R8.64+0x10], R12 ;  /* 0x0000100c08007986 */ /* 0x0001e2000c101d06 */
        /* <DEDUP_REMOVED lines=42> */
.L_x_5028:
        /* <DEDUP_REMOVED lines=13> */
[--C-:B0-----:R-:W-:Y:S01]  /*12b0*/  FADD.FTZ R9, R5, -R8.reuse ;  /* 0x8000000805097221 */ /* 0x101fe20000010000 */
[----:B------:R-:W-:Y:S01]  /*12c0*/  FADD.FTZ R5, R6, -R8 ;  /* 0x8000000806057221 */ /* 0x000fe20000010000 */
        /* <DEDUP_REMOVED lines=8> */
[----:B------:R-:W-:Y:S01]  /*1350*/  FFMA.FTZ R10, R22, R15, R31 ;  /* 0x0000000f160a7223 */ /* 0x000fe2000001001f */
[C---:B------:R-:W-:Y:S01]  /*1360*/  FMUL.FTZ R5, R32.reuse, R5 ;  /* 0x0000000520057220 */ /* 0x040fe20000410000 */
[----:B------:R-:W-:Y:S01]  /*1370*/  F2FP.F16.F32.PACK_AB R6, R13, R4 ;  /* 0x000000040d06723e */ /* 0x000fe200000000ff */
[----:B------:R-:W-:Y:S01]  /*1380*/  FMUL.FTZ R4, R32, R11 ;  /* 0x0000000b20047220 */ /* 0x000fe20000410000 */
[----:B------:R-:W0:Y:S01]  /*1390*/  @!P0 LDC.64 R14, c[0x0][0x3c0] ;  /* 0x0000f000ff0e8b82 */ /* 0x000e220000000a00 */
[----:B------:R-:W-:Y:S01]  /*13a0*/  FFMA.FTZ R5, R16, R5, R25 ;  /* 0x0000000510057223 */ /* 0x000fe20000010019 */
[----:B------:R-:W-:Y:S01]  /*13b0*/  F2FP.F16.F32.PACK_AB R7, R10, R37 ;  /* 0x000000250a07723e */ /* 0x000fe200000000ff */
[----:B------:R-:W-:Y:S01]  /*13c0*/  FFMA.FTZ R4, R19, R4, R26 ;  /* 0x0000000413047223 */ /* 0x000fe2000001001a */
[C---:B------:R-:W-:Y:S01]  /*13d0*/  FMUL.FTZ R35, R32.reuse, R35 ;  /* 0x0000002320237220 */ /* 0x040fe20000410000 */
[----:B------:R-:W-:-:S03]  /*13e0*/  FMUL.FTZ R9, R32, R9 ;  /* 0x0000000920097220 */ /* 0x000fc60000410000 */
[----:B------:R-:W1:Y:S01]  /*13f0*/  @!P0 LDC.64 R12, c[0x0][0x3c8] ;  /* 0x0000f200ff0c8b82 */ /* 0x000e620000000a00 */
[----:B------:R-:W-:Y:S01]  /*1400*/  F2FP.F16.F32.PACK_AB R5, R4, R5 ;  /* 0x000000050405723e */ /* 0x000fe200000000ff */
[----:B------:R-:W-:Y:S01]  /*1410*/  FFMA.FTZ R4, R2, R35, R23 ;  /* 0x0000002302047223 */ /* 0x000fe20000010017 */
[----:B------:R-:W-:-:S05]  /*1420*/  FFMA.FTZ R35, R17, R9, R24 ;  /* 0x0000000911237223 */ /* 0x000fca0000010018 */
[----:B------:R-:W2:Y:S01]  /*1430*/  LDC.64 R10, c[0x0][0x428] ;  /* 0x00010a00ff0a7b82 */ /* 0x000ea20000000a00 */
[----:B------:R-:W-:-:S07]  /*1440*/  F2FP.F16.F32.PACK_AB R4, R35, R4 ;  /* 0x000000042304723e */ /* 0x000fce00000000ff */
        /* <DEDUP_REMOVED lines=11> */
.L_x_5000:
[--C-:B-----5:R-:W-:Y:S01]  /*1500*/  HADD2.F32 R2, -RZ, R8.reuse.H0_H0 ;  /* 0x20000008ff027230 */ /* 0x120fe20000004100 */
[----:B------:R-:W-:Y:S01]  /*1510*/  ISETP.NE.AND P0, PT, R0, RZ, PT ;  /* 0x000000ff0000720c */ /* 0x000fe20003f05270 */
[----:B0-----:R-:W-:Y:S01]  /*1520*/  HADD2.F32 R4, -RZ, R8.H1_H1 ;  /* 0x30000008ff047230 */ /* 0x001fe20000004100 */
[----:B------:R-:W0:Y:S01]  /*1530*/  LDCU UR4, c[0x0][0x388] ;  /* 0x00007100ff0477ac */ /* 0x000e220008000800 */
[--C-:B------:R-:W-:Y:S02]  /*1540*/  HADD2.F32 R5, -RZ, R9.reuse.H0_H0 ;  /* 0x20000009ff057230 */ /* 0x100fe40000004100 */
[----:B------:R-:W-:Y:S01]  /*1550*/  HADD2.F32 R7, -RZ, R9.H1_H1 ;  /* 0x30000009ff077230 */ /* 0x000fe20000004100 */
[----:B------:R-:W1:Y:S01]  /*1560*/  LDCU UR5, c[0x0][0x448] ;  /* 0x00008900ff0577ac */ /* 0x000e620008000800 */
        /* <DEDUP_REMOVED lines=11> */
[----:B01----:R-:W-:-:S07]  /*1620*/  HADD2.F32 R31, -RZ, R15.H1_H1 ;  /* 0x3000000fff1f7230 */ /* 0x003fce0000004100 */
.L_x_5004:
        /* <DEDUP_REMOVED lines=12> */
[--C-:B--2---:R-:W-:Y:S02]  /*16f0*/  HADD2.F32 R33, -RZ, R8.reuse.H0_H0 ;  /* 0x20000008ff217230 */ /* 0x104fe40000004100 */
[----:B------:R-:W-:-:S03]  /*1700*/  HADD2.F32 R32, -RZ, R8.H1_H1 ;  /* 0x30000008ff207230 */ /* 0x000fc60000004100 */
[----:B---3--:R-:W-:Y:S02]  /*1710*/  FADD.FTZ R16, R16, R33 ;  /* 0x0000002110107221 */ /* 0x008fe40000010000 */
[----:B------:R-:W-:Y:S02]  /*1720*/  FADD.FTZ R17, R17, R32 ;  /* 0x0000002011117221 */ /* 0x000fe40000010000 */
[----:B------:R-:W0:Y:S01]  /*1730*/  LDC.64 R32, c[0x0][0x3a8] ;  /* 0x0000ea00ff207b82 */ /* 0x000e220000000a00 */
[--C-:B------:R-:W-:Y:S02]  /*1740*/  HADD2.F32 R37, -RZ, R9.reuse.H0_H0 ;  /* 0x20000009ff257230 */ /* 0x100fe40000004100 */
[----:B------:R-:W-:Y:S02]  /*1750*/  HADD2.F32 R36, -RZ, R9.H1_H1 ;  /* 0x30000009ff247230 */ /* 0x000fe40000004100 */
[--C-:B------:R-:W-:Y:S02]  /*1760*/  HADD2.F32 R9, -RZ, R10.reuse.H0_H0 ;  /* 0x2000000aff097230 */ /* 0x100fe40000004100 */
[----:B------:R-:W-:-:S02]  /*1770*/  HADD2.F32 R10, -RZ, R10.H1_H1 ;  /* 0x3000000aff0a7230 */ /* 0x000fc40000004100 */
[--C-:B------:R-:W-:Y:S02]  /*1780*/  HADD2.F32 R8, -RZ, R11.reuse.H1_H1 ;  /* 0x3000000bff087230 */ /* 0x100fe40000004100 */
[----:B----4-:R-:W-:Y:S01]  /*1790*/  FADD.FTZ R12, R12, R9 ;  /* 0x000000090c0c7221 */ /* 0x010fe20000010000 */
[----:B------:R-:W-:Y:S02]  /*17a0*/  HADD2.F32 R9, -RZ, R11.H0_H0 ;  /* 0x2000000bff097230 */ /* 0x000fe40000004100 */
[----:B------:R-:W-:Y:S01]  /*17b0*/  FADD.FTZ R13, R13, R10 ;  /* 0x0000000a0d0d7221 */ /* 0x000fe20000010000 */
[----:B------:R-:W-:Y:S01]  /*17c0*/  FADD.FTZ R10, RZ, R16 ;  /* 0x00000010ff0a7221 */ /* 0x000fe20000010000 */
[----:B------:R-:W-:Y:S01]  /*17d0*/  FADD.FTZ R18, R18, R37 ;  /* 0x0000002512127221 */ /* 0x000fe20000010000 */
[----:B------:R-:W-:Y:S01]  /*17e0*/  FADD.FTZ R19, R19, R36 ;  /* 0x0000002413137221 */ /* 0x000fe20000010000 */
[----:B------:R-:W-:Y:S01]  /*17f0*/  FADD.FTZ R14, R14, R9 ;  /* 0x000000090e0e7221 */ /* 0x000fe20000010000 */
[----:B------:R-:W-:Y:S01]  /*1800*/  FADD.FTZ R15, R15, R8 ;  /* 0x000000080f0f7221 */ /* 0x000fe20000010000 */
        /* <DEDUP_REMOVED lines=48> */
.L_x_5040:
        /* <DEDUP_REMOVED lines=28> */
[----:B------:R-:W-:Y:S01]  /*1cd0*/  F2FP.F16.F32.PACK_AB R10, R15, R10 ;  /* 0x0000000a0f0a723e */ /* 0x000fe200000000ff */
[----:B------:R-:W-:Y:S01]  /*1ce0*/  FFMA.FTZ R11, R20, R37, R29 ;  /* 0x00000025140b7223 */ /* 0x000fe2000001001d */
[C---:B------:R-:W-:Y:S01]  /*1cf0*/  FMUL.FTZ R35, R32.reuse, R35 ;  /* 0x0000002320237220 */ /* 0x040fe20000410000 */
[----:B------:R-:W-:Y:S01]  /*1d00*/  FMUL.FTZ R13, R32, R13 ;  /* 0x0000000d200d7220 */ /* 0x000fe20000410000 */
[----:B------:R-:W-:Y:S01]  /*1d10*/  F2FP.F16.F32.PACK_AB R9, R8, R9 ;  /* 0x000000090809723e */ /* 0x000fe200000000ff */
[----:B------:R-:W1:Y:S01]  /*1d20*/  @!P0 LDC.64 R16, c[0x0][0x3c8] ;  /* 0x0000f200ff108b82 */ /* 0x000e620000000a00 */
[----:B------:R-:W-:Y:S01]  /*1d30*/  FFMA.FTZ R8, R2, R35, R23 ;  /* 0x0000002302087223 */ /* 0x000fe20000010017 */
[----:B------:R-:W-:Y:S01]  /*1d40*/  F2FP.F16.F32.PACK_AB R11, R12, R11 ;  /* 0x0000000b0c0b723e */ /* 0x000fe200000000ff */
        /* <DEDUP_REMOVED lines=14> */
.L_x_4998:
[----:B------:R-:W-:Y:S01]  /*1e30*/  BSSY B0, `(.L_x_5005) ;  /* 0x0000008000007945 */ /* 0x000fe20003800000 */
[----:B------:R-:W-:Y:S02]  /*1e40*/  MOV R8, R33 ;  /* 0x0000002100087202 */ /* 0x000fe40000000f00 */
[----:B------:R-:W-:Y:S02]  /*1e50*/  MOV R9, 0x1 ;  /* 0x0000000100097802 */ /* 0x000fe40000000f00 */
[----:B------:R-:W-:Y:S02]  /*1e60*/  MOV R10, 0x1f ;  /* 0x0000001f000a7802 */ /* 0x000fe40000000f00 */
[----:B------:R-:W-:-:S07]  /*1e70*/  MOV R11, 0xffffffff ;  /* 0xffffffff000b7802 */ /* 0x000fce0000000f00 */
[----:B-1----:R-:W-:Y:S05]  /*1e80*/  WARPSYNC.COLLECTIVE R11, `(.L_x_5006) ;  /* 0x000000000b087348 */ /* 0x002fea0003c00000 */
[----:B------:R0:W2:Y:S02]  /*1e90*/  SHFL.BFLY P1, R32, R8, R9, R10 ;  /* 0x0c00000908207389 */ /* 0x0000a4000002000a */
[----:B012---:R-:W-:Y:S05]  /*1ea0*/  ENDCOLLECTIVE ;  /* 0x000000000000791b */ /* 0x007fea0003800000 */
.L_x_5006:
[----:B------:R-:W-:Y:S05]  /*1eb0*/  BSYNC B0 ;  /* 0x0000000000007941 */ /* 0x000fea0003800000 */
.L_x_5005:
        /* <DEDUP_REMOVED lines=8> */
.L_x_5007:
[----:B------:R-:W-:Y:S02]  /*1f40*/  HFMA2 R9, -RZ, RZ, 0, 2.384185791015625e-07 ;  /* 0x00000004ff097431 */ /* 0x000fe400000001ff */
[----:B------:R-:W-:-:S05]  /*1f50*/  FADD.FTZ R35, R8, R32 ;  /* 0x0000002008237221 */ /* 0x000fca0000010000 */
[----:B------:R-:W-:-:S07]  /*1f60*/  MOV R8, R35 ;  /* 0x0000002300087202 */ /* 0x000fce0000000f00 */
[----:B------:R-:W-:Y:S05]  /*1f70*/  WARPSYNC.COLLECTIVE R11, `(.L_x_5008) ;  /* 0x000000000b087348 */ /* 0x000fea0003c00000 */
[----:B------:R0:W1:Y:S02]  /*1f80*/  SHFL.BFLY P1, R32, R8, R9, R10 ;  /* 0x0c00000908207389 */ /* 0x000064000002000a */
[----:B01----:R-:W-:Y:S05]  /*1f90*/  ENDCOLLECTIVE ;  /* 0x000000000000791b */ /* 0x003fea0003800000 */
.L_x_5008:
[----:B------:R-:W-:Y:S02]  /*1fa0*/  HFMA2 R9, -RZ, RZ, 0, 4.76837158203125e-07 ;  /* 0x00000008ff097431 */ /* 0x000fe400000001ff */
[----:B------:R-:W-:-:S05]  /*1fb0*/  FADD.FTZ R36, R35, R32 ;  /* 0x0000002023247221 */ /* 0x000fca0000010000 */
[----:B------:R-:W-:-:S07]  /*1fc0*/  MOV R8, R36 ;  /* 0x0000002400087202 */ /* 0x000fce0000000f00 */
[----:B------:R-:W-:Y:S05]  /*1fd0*/  WARPSYNC.COLLECTIVE R11, `(.L_x_5009) ;  /* 0x000000000b087348 */ /* 0x000fea0003c00000 */
[----:B------:R0:W1:Y:S02]  /*1fe0*/  SHFL.BFLY P1, R32, R8, R9, R10 ;  /* 0x0c00000908207389 */ /* 0x000064000002000a */
[----:B01----:R-:W-:Y:S05]  /*1ff0*/  ENDCOLLECTIVE ;  /* 0x000000000000791b */ /* 0x003fea0003800000 */
.L_x_5009:
[----:B------:R-:W-:Y:S02]  /*2000*/  HFMA2 R9, -RZ, RZ, 0, 9.5367431640625e-07 ;  /* 0x00000010ff097431 */ /* 0x000fe400000001ff */
[----:B------:R-:W-:-:S05]  /*2010*/  FADD.FTZ R37, R36, R32 ;  /* 0x0000002024257221 */ /* 0x000fca0000010000 */
[----:B------:R-:W-:-:S07]  /*2020*/  MOV R8, R37 ;  /* 0x0000002500087202 */ /* 0x000fce0000000f00 */
[----:B------:R-:W-:Y:S05]  /*2030*/  WARPSYNC.COLLECTIVE R11, `(.L_x_5010) ;  /* 0x000000000b087348 */ /* 0x000fea0003c00000 */
[----:B------:R0:W1:Y:S02]  /*2040*/  SHFL.BFLY P1, R32, R8, R9, R10 ;  /* 0x0c00000908207389 */ /* 0x000064000002000a */
[----:B01----:R-:W-:Y:S05]  /*2050*/  ENDCOLLECTIVE ;  /* 0x000000000000791b */ /* 0x003fea0003800000 */
.L_x_5010:
        /* <DEDUP_REMOVED lines=22> */
.L_x_5011:
[----:B------:R-:W-:Y:S02]  /*21c0*/  HFMA2 R9, -RZ, RZ, 0, 1.1920928955078125e-07 ;  /* 0x00000002ff097431 */ /* 0x000fe400000001ff */
[----:B------:R-:W-:-:S05]  /*21d0*/  FADD.FTZ R35, R8, R32 ;  /* 0x0000002008237221 */ /* 0x000fca0000010000 */
[----:B------:R-:W-:-:S07]  /*21e0*/  MOV R8, R35 ;  /* 0x0000002300087202 */ /* 0x000fce0000000f00 */
[----:B------:R-:W-:Y:S05]  /*21f0*/  WARPSYNC.COLLECTIVE R11, `(.L_x_5012) ;  /* 0x000000000b087348 */ /* 0x000fea0003c00000 */
[----:B------:R0:W1:Y:S02]  /*2200*/  SHFL.BFLY P1, R32, R8, R9, R10 ;  /* 0x0c00000908207389 */ /* 0x000064000002000a */
[----:B01----:R-:W-:Y:S05]  /*2210*/  ENDCOLLECTIVE ;  /* 0x000000000000791b */ /* 0x003fea0003800000 */
.L_x_5012:
[----:B------:R-:W-:Y:S02]  /*2220*/  HFMA2 R9, -RZ, RZ, 0, 2.384185791015625e-07 ;  /* 0x00000004ff097431 */ /* 0x000fe400000001ff */
[----:B------:R-:W-:-:S05]  /*2230*/  FADD.FTZ R36, R35, R32 ;  /* 0x0000002023247221 */ /* 0x000fca0000010000 */
[----:B------:R-:W-:-:S07]  /*2240*/  MOV R8, R36 ;  /* 0x0000002400087202 */ /* 0x000fce0000000f00 */
[----:B------:R-:W-:Y:S05]  /*2250*/  WARPSYNC.COLLECTIVE R11, `(.L_x_5013) ;  /* 0x000000000b087348 */ /* 0x000fea0003c00000 */
[----:B------:R0:W1:Y:S02]  /*2260*/  SHFL.BFLY P1, R32, R8, R9, R10 ;  /* 0x0c00000908207389 */ /* 0x000064000002000a */
[----:B01----:R-:W-:Y:S05]  /*2270*/  ENDCOLLECTIVE ;  /* 0x000000000000791b */ /* 0x003fea0003800000 */
.L_x_5013:
[----:B------:R-:W-:Y:S02]  /*2280*/  HFMA2 R9, -RZ, RZ, 0, 4.76837158203125e-07 ;  /* 0x00000008ff097431 */ /* 0x000fe400000001ff */
[----:B------:R-:W-:-:S05]  /*2290*/  FADD.FTZ R37, R36, R32 ;  /* 0x0000002024257221 */ /* 0x000fca0000010000 */
[----:B------:R-:W-:-:S07]  /*22a0*/  MOV R8, R37 ;  /* 0x0000002500087202 */ /* 0x000fce0000000f00 */
[----:B------:R-:W-:Y:S05]  /*22b0*/  WARPSYNC.COLLECTIVE R11, `(.L_x_5014) ;  /* 0x000000000b087348 */ /* 0x000fea0003c00000 */
[----:B------:R0:W1:Y:S02]  /*22c0*/  SHFL.BFLY P1, R32, R8, R9, R10 ;  /* 0x0c00000908207389 */ /* 0x000064000002000a */
[----:B01----:R-:W-:Y:S05]  /*22d0*/  ENDCOLLECTIVE ;  /* 0x000000000000791b */ /* 0x003fea0003800000 */
.L_x_5014:
[----:B------:R-:W-:Y:S02]  /*22e0*/  HFMA2 R9, -RZ, RZ, 0, 9.5367431640625e-07 ;  /* 0x00000010ff097431 */ /* 0x000fe400000001ff */
[----:B------:R-:W-:-:S05]  /*22f0*/  FADD.FTZ R37, R37, R32 ;  /* 0x0000002025257221 */ /* 0x000fca0000010000 */
[----:B------:R-:W-:-:S07]  /*2300*/  MOV R8, R37 ;  /* 0x0000002500087202 */ /* 0x000fce0000000f00 */
[----:B------:R-:W-:Y:S05]  /*2310*/  WARPSYNC.COLLECTIVE R11, `(.L_x_5015) ;  /* 0x000000000b087348 */ /* 0x000fea0003c00000 */
[----:B------:R0:W1:Y:S02]  /*2320*/  SHFL.BFLY P1, R32, R8, R9, R10 ;  /* 0x0c00000908207389 */ /* 0x000064000002000a */
[----:B01----:R-:W-:Y:S05]  /*2330*/  ENDCOLLECTIVE ;  /* 0x000000000000791b */ /* 0x003fea0003800000 */
.L_x_5015:
[----:B------:R-:W-:Y:S05]  /*2340*/  BRA `(.L_x_5016) ;  /* 0xffffffe400387947 */ /* 0x000fea000383ffff */
.L_x_5001:
        /* <DEDUP_REMOVED lines=8> */
.L_x_5018:
[----:B------:R-:W-:Y:S05]  /*23d0*/  BSYNC B0 ;  /* 0x0000000000007941 */ /* 0x000fea0003800000 */
.L_x_5017:
        /* <DEDUP_REMOVED lines=8> */
.L_x_5019:
[----:B------:R-:W-:Y:S02]  /*2460*/  HFMA2 R9, -RZ, RZ, 0, 2.384185791015625e-07 ;  /* 0x00000004ff097431 */ /* 0x000fe400000001ff */
[----:B------:R-:W-:-:S05]  /*2470*/  FADD.FTZ R35, R8, R32 ;  /* 0x0000002008237221 */ /* 0x000fca0000010000 */
[----:B------:R-:W-:-:S07]  /*2480*/  MOV R8, R35 ;  /* 0x0000002300087202 */ /* 0x000fce0000000f00 */
[----:B------:R-:W-:Y:S05]  /*2490*/  WARPSYNC.COLLECTIVE R11, `(.L_x_5020) ;  /* 0x000000000b087348 */ /* 0x000fea0003c00000 */
[----:B------:R0:W1:Y:S02]  /*24a0*/  SHFL.BFLY P1, R32, R8, R9, R10 ;  /* 0x0c00000908207389 */ /* 0x000064000002000a */
[----:B01----:R-:W-:Y:S05]  /*24b0*/  ENDCOLLECTIVE ;  /* 0x000000000000791b */ /* 0x003fea0003800000 */
.L_x_5020:
[----:B------:R-:W-:Y:S02]  /*24c0*/  HFMA2 R9, -RZ, RZ, 0, 4.76837158203125e-07 ;  /* 0x00000008ff097431 */ /* 0x000fe400000001ff */
[----:B------:R-:W-:-:S05]  /*24d0*/  FADD.FTZ R36, R35, R32 ;  /* 0x0000002023247221 */ /* 0x000fca0000010000 */
[----:B------:R-:W-:-:S07]  /*24e0*/  MOV R8, R36 ;  /* 0x0000002400087202 */ /* 0x000fce0000000f00 */
[----:B------:R-:W-:Y:S05]  /*24f0*/  WARPSYNC.COLLECTIVE R11, `(.L_x_5021) ;  /* 0x000000000b087348 */ /* 0x000fea0003c00000 */
[----:B------:R0:W1:Y:S02]  /*2500*/  SHFL.BFLY P1, R32, R8, R9, R10 ;  /* 0x0c00000908207389 */ /* 0x000064000002000a */
[----:B01----:R-:W-:Y:S05]  /*2510*/  ENDCOLLECTIVE ;  /* 0x000000000000791b */ /* 0x003fea0003800000 */
.L_x_5021:
[----:B------:R-:W-:Y:S02]  /*2520*/  HFMA2 R9, -RZ, RZ, 0, 9.5367431640625e-07 ;  /* 0x00000010ff097431 */ /* 0x000fe400000001ff */
[----:B------:R-:W-:-:S05]  /*2530*/  FADD.FTZ R37, R36, R32 ;  /* 0x0000002024257221 */ /* 0x000fca0000010000 */
[----:B------:R-:W-:-:S07]  /*2540*/  MOV R8, R37 ;  /* 0x0000002500087202 */ /* 0x000fce0000000f00 */
[----:B------:R-:W-:Y:S05]  /*2550*/  WARPSYNC.COLLECTIVE R11, `(.L_x_5022) ;  /* 0x000000000b087348 */ /* 0x000fea0003c00000 */
[----:B------:R0:W1:Y:S02]  /*2560*/  SHFL.BFLY P1, R32, R8, R9, R10 ;  /* 0x0c00000908207389 */ /* 0x000064000002000a */
[----:B01----:R-:W-:Y:S05]  /*2570*/  ENDCOLLECTIVE ;  /* 0x000000000000791b */ /* 0x003fea0003800000 */
.L_x_5022:
        /* <DEDUP_REMOVED lines=22> */
.L_x_5023:
[----:B------:R-:W-:Y:S02]  /*26e0*/  HFMA2 R9, -RZ, RZ, 0, 1.1920928955078125e-07 ;  /* 0x00000002ff097431 */ /* 0x000fe400000001ff */
[----:B------:R-:W-:-:S05]  /*26f0*/  FADD.FTZ R35, R8, R32 ;  /* 0x0000002008237221 */ /* 0x000fca0000010000 */
[----:B------:R-:W-:-:S07]  /*2700*/  MOV R8, R35 ;  /* 0x0000002300087202 */ /* 0x000fce0000000f00 */
[----:B------:R-:W-:Y:S05]  /*2710*/  WARPSYNC.COLLECTIVE R11, `(.L_x_5024) ;  /* 0x000000000b087348 */ /* 0x000fea0003c00000 */
[----:B------:R0:W1:Y:S02]  /*2720*/  SHFL.BFLY P1, R32, R8, R9, R10 ;  /* 0x0c00000908207389 */ /* 0x000064000002000a */
[----:B01----:R-:W-:Y:S05]  /*2730*/  ENDCOLLECTIVE ;  /* 0x000000000000791b */ /* 0x003fea0003800000 */
.L_x_5024:
[----:B------:R-:W-:Y:S02]  /*2740*/  HFMA2 R9, -RZ, RZ, 0, 2.384185791015625e-07 ;  /* 0x00000004ff097431 */ /* 0x000fe400000001ff */
[----:B------:R-:W-:-:S05]  /*2750*/  FADD.FTZ R36, R35, R32 ;  /* 0x0000002023247221 */ /* 0x000fca0000010000 */
[----:B------:R-:W-:-:S07]  /*2760*/  MOV R8, R36 ;  /* 0x0000002400087202 */ /* 0x000fce0000000f00 */
[----:B------:R-:W-:Y:S05]  /*2770*/  WARPSYNC.COLLECTIVE R11, `(.L_x_5025) ;  /* 0x000000000b087348 */ /* 0x000fea0003c00000 */
[----:B------:R0:W1:Y:S02]  /*2780*/  SHFL.BFLY P1, R32, R8, R9, R10 ;  /* 0x0c00000908207389 */ /* 0x000064000002000a */
[----:B01----:R-:W-:Y:S05]  /*2790*/  ENDCOLLECTIVE ;  /* 0x000000000000791b */ /* 0x003fea0003800000 */
.L_x_5025:
[----:B------:R-:W-:Y:S02]  /*27a0*/  HFMA2 R9, -RZ, RZ, 0, 4.76837158203125e-07 ;  /* 0x00000008ff097431 */ /* 0x000fe400000001ff */
[----:B------:R-:W-:-:S05]  /*27b0*/  FADD.FTZ R37, R36, R32 ;  /* 0x0000002024257221 */ /* 0x000fca0000010000 */
[----:B------:R-:W-:-:S07]  /*27c0*/  MOV R8, R37 ;  /* 0x0000002500087202 */ /* 0x000fce0000000f00 */
[----:B------:R-:W-:Y:S05]  /*27d0*/  WARPSYNC.COLLECTIVE R11, `(.L_x_5026) ;  /* 0x000000000b087348 */ /* 0x000fea0003c00000 */
[----:B------:R0:W1:Y:S02]  /*27e0*/  SHFL.BFLY P1, R32, R8, R9, R10 ;  /* 0x0c00000908207389 */ /* 0x000064000002000a */
[----:B01----:R-:W-:Y:S05]  /*27f0*/  ENDCOLLECTIVE ;  /* 0x000000000000791b */ /* 0x003fea0003800000 */
.L_x_5026:
[----:B------:R-:W-:Y:S02]  /*2800*/  HFMA2 R9, -RZ, RZ, 0, 9.5367431640625e-07 ;  /* 0x00000010ff097431 */ /* 0x000fe400000001ff */
[----:B------:R-:W-:-:S05]  /*2810*/  FADD.FTZ R37, R37, R32 ;  /* 0x0000002025257221 */ /* 0x000fca0000010000 */
[----:B------:R-:W-:-:S07]  /*2820*/  MOV R8, R37 ;  /* 0x0000002500087202 */ /* 0x000fce0000000f00 */
[----:B------:R-:W-:Y:S05]  /*2830*/  WARPSYNC.COLLECTIVE R11, `(.L_x_5027) ;  /* 0x000000000b087348 */ /* 0x000fea0003c00000 */
[----:B------:R0:W1:Y:S02]  /*2840*/  SHFL.BFLY P1, R32, R8, R9, R10 ;  /* 0x0c00000908207389 */ /* 0x000064000002000a */
[----:B01----:R-:W-:Y:S05]  /*2850*/  ENDCOLLECTIVE ;  /* 0x000000000000791b */ /* 0x003fea0003800000 */
.L_x_5027:
[----:B------:R-:W-:Y:S05]  /*2860*/  BRA `(.L_x_5028) ;  /* 0xffffffe8005c7947 */ /* 0x000fea000383ffff */
.L_x_5003:
[----:B------:R-:W-:Y:S01]  /*2870*/  HFMA2 R10, -RZ, RZ, 0, 1.847743988037109375e-06 ;  /* 0x0000001fff0a7431 */ /* 0x000fe200000001ff */
[----:B------:R-:W-:Y:S01]  /*2880*/  BSSY B0, `(.L_x_5029) ;  /* 0x0000006000007945 */ /* 0x000fe20003800000 */
[----:B------:R-:W-:Y:S02]  /*2890*/  MOV R9, 0x1 ;  /* 0x0000000100097802 */ /* 0x000fe40000000f00 */
[----:B------:R-:W-:-:S07]  /*28a0*/  MOV R11, 0xffffffff ;  /* 0xffffffff000b7802 */ /* 0x000fce0000000f00 */
[----:B------:R-:W-:Y:S05]  /*28b0*/  WARPSYNC.COLLECTIVE R11, `(.L_x_5030) ;  /* 0x000000000b087348 */ /* 0x000fea0003c00000 */
[----:B------:R0:W1:Y:S02]  /*28c0*/  SHFL.BFLY P1, R32, R8, R9, R10 ;  /* 0x0c00000908207389 */ /* 0x000064000002000a */
[----:B01----:R-:W-:Y:S05]  /*28d0*/  ENDCOLLECTIVE ;  /* 0x000000000000791b */ /* 0x003fea0003800000 */
.L_x_5030:
[----:B------:R-:W-:Y:S05]  /*28e0*/  BSYNC B0 ;  /* 0x0000000000007941 */ /* 0x000fea0003800000 */
.L_x_5029:
        /* <DEDUP_REMOVED lines=9> */
.L_x_5031:
[----:B------:R-:W-:Y:S02]  /*2980*/  HFMA2 R9, -RZ, RZ, 0, 2.384185791015625e-07 ;  /* 0x00000004ff097431 */ /* 0x000fe400000001ff */
[----:B------:R-:W-:-:S05]  /*2990*/  FADD.FTZ R36, R35, R32 ;  /* 0x0000002023247221 */ /* 0x000fca0000010000 */
[----:B------:R-:W-:-:S07]  /*29a0*/  MOV R8, R36 ;  /* 0x0000002400087202 */ /* 0x000fce0000000f00 */
[----:B------:R-:W-:Y:S05]  /*29b0*/  WARPSYNC.COLLECTIVE R11, `(.L_x_5032) ;  /* 0x000000000b087348 */ /* 0x000fea0003c00000 */
[----:B------:R0:W1:Y:S02]  /*29c0*/  SHFL.BFLY P1, R32, R8, R9, R10 ;  /* 0x0c00000908207389 */ /* 0x000064000002000a */
[----:B01----:R-:W-:Y:S05]  /*29d0*/  ENDCOLLECTIVE ;  /* 0x000000000000791b */ /* 0x003fea0003800000 */
.L_x_5032:
[----:B------:R-:W-:Y:S02]  /*29e0*/  HFMA2 R9, -RZ, RZ, 0, 4.76837158203125e-07 ;  /* 0x00000008ff097431 */ /* 0x000fe400000001ff */
[----:B------:R-:W-:-:S05]  /*29f0*/  FADD.FTZ R37, R36, R32 ;  /* 0x0000002024257221 */ /* 0x000fca0000010000 */
[----:B------:R-:W-:-:S07]  /*2a00*/  MOV R8, R37 ;  /* 0x0000002500087202 */ /* 0x000fce0000000f00 */
[----:B------:R-:W-:Y:S05]  /*2a10*/  WARPSYNC.COLLECTIVE R11, `(.L_x_5033) ;  /* 0x000000000b087348 */ /* 0x000fea0003c00000 */
[----:B------:R0:W1:Y:S02]  /*2a20*/  SHFL.BFLY P1, R32, R8, R9, R10 ;  /* 0x0c00000908207389 */ /* 0x000064000002000a */
[----:B01----:R-:W-:Y:S05]  /*2a30*/  ENDCOLLECTIVE ;  /* 0x000000000000791b */ /* 0x003fea0003800000 */
.L_x_5033:
[----:B------:R-:W-:Y:S02]  /*2a40*/  HFMA2 R9, -RZ, RZ, 0, 9.5367431640625e-07 ;  /* 0x00000010ff097431 */ /* 0x000fe400000001ff */
[----:B------:R-:W-:-:S05]  /*2a50*/  FADD.FTZ R37, R37, R32 ;  /* 0x0000002025257221 */ /* 0x000fca0000010000 */
[----:B------:R-:W-:-:S07]  /*2a60*/  MOV R8, R37 ;  /* 0x0000002500087202 */ /* 0x000fce0000000f00 */
[----:B------:R-:W-:Y:S05]  /*2a70*/  WARPSYNC.COLLECTIVE R11, `(.L_x_5034) ;  /* 0x000000000b087348 */ /* 0x000fea0003c00000 */
[----:B------:R0:W1:Y:S02]  /*2a80*/  SHFL.BFLY P1, R32, R8, R9, R10 ;  /* 0x0c00000908207389 */ /* 0x000064000002000a */
[----:B01----:R-:W-:Y:S05]  /*2a90*/  ENDCOLLECTIVE ;  /* 0x000000000000791b */ /* 0x003fea0003800000 */
.L_x_5034:
        /* <DEDUP_REMOVED lines=22> */
.L_x_5035:
[----:B------:R-:W-:Y:S02]  /*2c00*/  HFMA2 R9, -RZ, RZ, 0, 1.1920928955078125e-07 ;  /* 0x00000002ff097431 */ /* 0x000fe400000001ff */
[----:B------:R-:W-:-:S05]  /*2c10*/  FADD.FTZ R35, R8, R32 ;  /* 0x0000002008237221 */ /* 0x000fca0000010000 */
[----:B------:R-:W-:-:S07]  /*2c20*/  MOV R8, R35 ;  /* 0x0000002300087202 */ /* 0x000fce0000000f00 */
[----:B------:R-:W-:Y:S05]  /*2c30*/  WARPSYNC.COLLECTIVE R11, `(.L_x_5036) ;  /* 0x000000000b087348 */ /* 0x000fea0003c00000 */
[----:B------:R0:W1:Y:S02]  /*2c40*/  SHFL.BFLY P1, R32, R8, R9, R10 ;  /* 0x0c00000908207389 */ /* 0x000064000002000a */
[----:B01----:R-:W-:Y:S05]  /*2c50*/  ENDCOLLECTIVE ;  /* 0x000000000000791b */ /* 0x003fea0003800000 */
.L_x_5036:
[----:B------:R-:W-:Y:S02]  /*2c60*/  HFMA2 R9, -RZ, RZ, 0, 2.384185791015625e-07 ;  /* 0x00000004ff097431 */ /* 0x000fe400000001ff */
[----:B------:R-:W-:-:S05]  /*2c70*/  FADD.FTZ R36, R35, R32 ;  /* 0x0000002023247221 */ /* 0x000fca0000010000 */
[----:B------:R-:W-:-:S07]  /*2c80*/  MOV R8, R36 ;  /* 0x0000002400087202 */ /* 0x000fce0000000f00 */
[----:B------:R-:W-:Y:S05]  /*2c90*/  WARPSYNC.COLLECTIVE R11, `(.L_x_5037) ;  /* 0x000000000b087348 */ /* 0x000fea0003c00000 */
[----:B------:R0:W1:Y:S02]  /*2ca0*/  SHFL.BFLY P1, R32, R8, R9, R10 ;  /* 0x0c00000908207389 */ /* 0x000064000002000a */
[----:B01----:R-:W-:Y:S05]  /*2cb0*/  ENDCOLLECTIVE ;  /* 0x000000000000791b */ /* 0x003fea0003800000 */
.L_x_5037:
[----:B------:R-:W-:Y:S02]  /*2cc0*/  HFMA2 R9, -RZ, RZ, 0, 4.76837158203125e-07 ;  /* 0x00000008ff097431 */ /* 0x000fe400000001ff */
[----:B------:R-:W-:-:S05]  /*2cd0*/  FADD.FTZ R37, R36, R32 ;  /* 0x0000002024257221 */ /* 0x000fca0000010000 */
[----:B------:R-:W-:-:S07]  /*2ce0*/  MOV R8, R37 ;  /* 0x0000002500087202 */ /* 0x000fce0000000f00 */
[----:B------:R-:W-:Y:S05]  /*2cf0*/  WARPSYNC.COLLECTIVE R11, `(.L_x_5038) ;  /* 0x000000000b087348 */ /* 0x000fea0003c00000 */
[----:B------:R0:W1:Y:S02]  /*2d00*/  SHFL.BFLY P1, R32, R8, R9, R10 ;  /* 0x0c00000908207389 */ /* 0x000064000002000a */
[----:B01----:R-:W-:Y:S05]  /*2d10*/  ENDCOLLECTIVE ;  /* 0x000000000000791b */ /* 0x003fea0003800000 */
.L_x_5038:
[----:B------:R-:W-:Y:S02]  /*2d20*/  HFMA2 R9, -RZ, RZ, 0, 9.5367431640625e-07 ;  /* 0x00000010ff097431 */ /* 0x000fe400000001ff */
[----:B------:R-:W-:-:S05]  /*2d30*/  FADD.FTZ R37, R37, R32 ;  /* 0x0000002025257221 */ /* 0x000fca0000010000 */
[----:B------:R-:W-:-:S07]  /*2d40*/  MOV R8, R37 ;  /* 0x0000002500087202 */ /* 0x000fce0000000f00 */
[----:B------:R-:W-:Y:S05]  /*2d50*/  WARPSYNC.COLLECTIVE R11, `(.L_x_5039) ;  /* 0x000000000b087348 */ /* 0x000fea0003c00000 */
[----:B------:R0:W1:Y:S02]  /*2d60*/  SHFL.BFLY P1, R32, R8, R9, R10 ;  /* 0x0c00000908207389 */ /* 0x000064000002000a */
[----:B01----:R-:W-:Y:S05]  /*2d70*/  ENDCOLLECTIVE ;  /* 0x000000000000791b */ /* 0x003fea0003800000 */
.L_x_5039:
[----:B------:R-:W-:Y:S05]  /*2d80*/  BRA `(.L_x_5040) ;  /* 0xffffffec00607947 */ /* 0x000fea000383ffff */
.L_x_5041:
        /* <DEDUP_REMOVED lines=15> */
.L_x_9132:


//--------------------- .text._ZN10layer_norm13ln_fwd_kernelINS_13Kernel_traitsI6__halfS2_fS2_fjLj256ELj1ELj4ELj1ELj16ENS_18Kernel_traits_baseILj256ES2_S2_fS2_fjLj128EEEEELb0ELb0ELb1ELb0EEEvNS_9FwdParamsE --------------------------
	.section	.text._ZN10layer_norm13ln_fwd_kernelINS_13Kernel_traitsI6__halfS2_fS2_fjLj256ELj1ELj4ELj1ELj16ENS_18Kernel_traits_baseILj256ES2_S2_fS2_fjLj128EEEEELb0ELb0ELb1ELb0EEEvNS_9FwdParamsE,"ax",@progbits
	.align	128
        .global         _ZN10layer_norm13ln_fwd_kernelINS_13Kernel_traitsI6__halfS2_fS2_fjLj256ELj1ELj4ELj1ELj16ENS_18Kernel_traits_baseILj256ES2_S2_fS2_fjLj128EEEEELb0ELb0ELb1ELb0EEEvNS_9FwdParamsE
        .type           _ZN10layer_norm13ln_fwd_kernelINS_13Kernel_traitsI6__halfS2_fS2_fjLj256ELj1ELj4ELj1ELj16ENS_18Kernel_traits_baseILj256ES2_S2_fS2_fjLj128EEEEELb0ELb0ELb1ELb0EEEvNS_9FwdParamsE,@function
        .size           _ZN10layer_norm13ln_fwd_kernelINS_13Kernel_traitsI6__halfS2_fS2_fjLj256ELj1ELj4ELj1ELj16ENS_18Kernel_traits_baseILj256ES2_S2_fS2_fjLj128EEEEELb0ELb0ELb1ELb0EEEvNS_9FwdParamsE,(.L_x_9133 - _ZN10layer_norm13ln_fwd_kernelINS_13Kernel_traitsI6__halfS2_fS2_fjLj256ELj1ELj4ELj1ELj16ENS_18Kernel_traits_baseILj256ES2_S2_fS2_fjLj128EEEEELb0ELb0ELb1ELb0EEEvNS_9FwdParamsE)
        .other          _ZN10layer_norm13ln_fwd_kernelINS_13Kernel_traitsI6__halfS2_fS2_fjLj256ELj1ELj4ELj1ELj16ENS_18Kernel_traits_baseILj256ES2_S2_fS2_fjLj128EEEEELb0ELb0ELb1ELb0EEEvNS_9FwdParamsE,@"STO_CUDA_ENTRY STV_DEFAULT"
_ZN10layer_norm13ln_fwd_kernelINS_13Kernel_traitsI6__halfS2_fS2_fjLj256ELj1ELj4ELj1ELj16ENS_18Kernel_traits_baseILj256ES2_S2_fS2_fjLj128EEEEELb0ELb0ELb1ELb0EEEvNS_9FwdParamsE:
.text._ZN10layer_norm13ln_fwd_kernelINS_13Kernel_traitsI6__halfS2_fS2_fjLj256ELj1ELj4ELj1ELj16ENS_18Kernel_traits_baseILj256ES2_S2_fS2_fjLj128EEEEELb0ELb0ELb1ELb0EEEvNS_9FwdParamsE:
        /* <DEDUP_REMOVED lines=27> */
.L_x_5043:
[----:B------:R-:W-:Y:S05]  /*01b0*/  BSYNC.RECONVERGENT B0 ;  /* 0x0000000000007941 */ /* 0x000fea0003800200 */
.L_x_5042:
        /* <DEDUP_REMOVED lines=13> */
.L_x_5050:
        /* <DEDUP_REMOVED lines=23> */
[----:B------:R-:W3:Y:S08]  /*0400*/  LDC.64 R16, c[0x0][0x3a0] ;  /* 0x0000e800ff107b82 */ /* 0x000ef00000000a00 */
[----:B------:R-:W4:Y:S01]  /*0410*/  @P1 LDC R34, c[0x0][0x40c] ;  /* 0x00010300ff221b82 */ /* 0x000f220000000800 */
[----:B--2---:R-:W-:-:S04]  /*0420*/  @P1 LEA R32, P0, R26, R32, 0x4 ;  /* 0x000000201a201211 */ /* 0x004fc800078020ff */
[----:B------:R-:W-:Y:S01]  /*0430*/  @P1 LEA.HI.X R33, R26, R33, R27, 0x4, P0 ;  /* 0x000000211a211211 */ /* 0x000fe200000f241b */
[----:B---3--:R-:W-:-:S04]  /*0440*/  IMAD.WIDE.U32 R26, R29, 0x20, R16 ;  /* 0x000000201d1a7825 */ /* 0x008fc800078e0010 */
[----:B0-----:R-:W2:Y:S04]  /*0450*/  @P1 LDG.E.128 R12, desc[UR6][R32.64] ;  /* 0x00000006200c1981 */ /* 0x001ea8000c1e1d00 */
[----:B------:R-:W3:Y:S04]  /*0460*/  LDG.E.128 R16, desc[UR6][R26.64] ;  /* 0x000000061a107981 */ /* 0x000ee8000c1e1d00 */
[----:B------:R0:W4:Y:S01]  /*0470*/  LDG.E.128 R20, desc[UR6][R26.64+0x10] ;  /* 0x000010061a147981 */ /* 0x000122000c1e1d00 */
[----:B------:R-:W-:Y:S01]  /*0480*/  ISETP.GT.AND P0, PT, R24, RZ, PT ;  /* 0x000000ff1800720c */ /* 0x000fe20003f04270 */
[----:B0-----:R-:W0:-:S12]  /*0490*/  LDC.64 R26, c[0x0][0x3a8] ;  /* 0x0000ea00ff1a7b82 */ /* 0x001e180000000a00 */
[----:B------:R-:W3:Y:S08]  /*04a0*/  @P0 LDC R36, c[0x0][0x40c] ;  /* 0x00010300ff240b82 */ /* 0x000ef00000000800 */
[----:B------:R-:W1:Y:S08]  /*04b0*/  @P0 LDC R37, c[0x0][0x40c] ;  /* 0x00010300ff250b82 */ /* 0x000e700000000800 */
[----:B------:R-:W4:Y:S01]  /*04c0*/  @P0 LDC R28, c[0x0][0x40c] ;  /* 0x00010300ff1c0b82 */ /* 0x000f220000000800 */
[----:B0-----:R-:W-:-:S07]  /*04d0*/  IMAD.WIDE.U32 R26, R29, 0x20, R26 ;  /* 0x000000201d1a7825 */ /* 0x001fce00078e001a */
[----:B------:R-:W0:Y:S08]  /*04e0*/  @P0 LDC R31, c[0x0][0x40c] ;  /* 0x00010300ff1f0b82 */ /* 0x000e300000000800 */
[----:B------:R-:W0:Y:S01]  /*04f0*/  @P0 LDC R32, c[0x0][0x40c] ;  /* 0x00010300ff200b82 */ /* 0x000e220000000800 */
[----:B--2---:R-:W-:Y:S02]  /*0500*/  @P0 HADD2.F32 R24, -RZ, R12.H1_H1 ;  /* 0x3000000cff180230 */ /* 0x004fe40000004100 */
[----:B------:R-:W-:-:S02]  /*0510*/  @P0 HADD2.F32 R33, -RZ, R13.H0_H0 ;  /* 0x2000000dff210230 */ /* 0x000fc40000004100 */
[----:B------:R-:W-:Y:S02]  /*0520*/  @P1 HADD2.F32 R35, -RZ, R12.H0_H0 ;  /* 0x2000000cff231230 */ /* 0x000fe40000004100 */
[----:B---3--:R-:W-:Y:S01]  /*0530*/  @P0 FFMA.FTZ R17, R24, R36, R17 ;  /* 0x0000002418110223 */ /* 0x008fe20000010011 */
[----:B-1----:R-:W-:Y:S01]  /*0540*/  @P0 FFMA.FTZ R18, R33, R37, R18 ;  /* 0x0000002521120223 */ /* 0x002fe20000010012 */
[----:B------:R-:W1:Y:S01]  /*0550*/  @P0 LDC R24, c[0x0][0x40c] ;  /* 0x00010300ff180b82 */ /* 0x000e620000000800 */
[----:B----4-:R-:W-:Y:S01]  /*0560*/  @P1 FFMA.FTZ R16, R35, R34, R16 ;  /* 0x0000002223101223 */ /* 0x010fe20000010010 */
[----:B------:R-:W-:Y:S02]  /*0570*/  @P0 HADD2.F32 R34, -RZ, R13.H1_H1 ;  /* 0x3000000dff220230 */ /* 0x000fe40000004100 */
[----:B------:R-:W-:-:S03]  /*0580*/  @P0 HADD2.F32 R35, -RZ, R14.H0_H0 ;  /* 0x2000000eff230230 */ /* 0x000fc60000004100 */
[----:B------:R-:W-:Y:S01]  /*0590*/  @P0 FFMA.FTZ R19, R34, R28, R19 ;  /* 0x0000001c22130223 */ /* 0x000fe20000010013 */
[----:B------:R-:W2:Y:S01]  /*05a0*/  @P0 LDC R33, c[0x0][0x40c] ;  /* 0x00010300ff210b82 */ /* 0x000ea20000000800 */
[----:B------:R-:W-:Y:S02]  /*05b0*/  @P0 HADD2.F32 R28, -RZ, R14.H1_H1 ;  /* 0x3000000eff1c0230 */ /* 0x000fe40000004100 */
[----:B0-----:R-:W-:Y:S01]  /*05c0*/  @P0 FFMA.FTZ R20, R35, R31, R20 ;  /* 0x0000001f23140223 */ /* 0x001fe20000010014 */
[--C-:B------:R-:W-:Y:S01]  /*05d0*/  @P0 HADD2.F32 R31, -RZ, R15.reuse.H0_H0 ;  /* 0x2000000fff1f0230 */ /* 0x100fe20000004100 */
[----:B------:R3:W-:Y:S01]  /*05e0*/  STG.E.128 desc[UR6][R26.64], R16 ;  /* 0x000000101a007986 */ /* 0x0007e2000c101d06 */
[----:B------:R-:W-:Y:S01]  /*05f0*/  @P0 FFMA.FTZ R21, R28, R32, R21 ;  /* 0x000000201c150223 */ /* 0x000fe20000010015 */
[----:B------:R-:W-:-:S05]  /*0600*/  @P0 HADD2.F32 R28, -RZ, R15.H1_H1 ;  /* 0x3000000fff1c0230 */ /* 0x000fca0000004100 */
[----:B-1----:R-:W-:Y:S01]  /*0610*/  @P0 FFMA.FTZ R23, R28, R24, R23 ;  /* 0x000000181c170223 */ /* 0x002fe20000010017 */
[----:B--2---:R-:W-:-:S05]  /*0620*/  @P0 FFMA.FTZ R22, R31, R33, R22 ;  /* 0x000000211f160223 */ /* 0x004fca0000010016 */
[----:B------:R3:W-:Y:S02]  /*0630*/  STG.E.128 desc[UR6][R26.64+0x10], R20 ;  /* 0x000010141a007986 */ /* 0x0007e4000c101d06 */
.L_x_5046:
[----:B01----:R-:W-:Y:S05]  /*0640*/  BSYNC.RECONVERGENT B0 ;  /* 0x0000000000007941 */ /* 0x003fea0003800200 */
.L_x_5045:
[----:B------:R-:W-:Y:S01]  /*0650*/  FADD.FTZ R24, RZ, R16 ;  /* 0x00000010ff187221 */ /* 0x000fe20000010000 */
[----:B------:R-:W-:Y:S01]  /*0660*/  ISETP.GE.U32.AND P3, PT, R2, -0x20, PT ;  /* 0xffffffe00200780c */ /* 0x000fe20003f66070 */
[----:B------:R-:W-:Y:S01]  /*0670*/  UMOV UR4, 0xffffffff ;  /* 0xffffffff00047882 */ /* 0x000fe20000000000 */
[----:B------:R-:W-:Y:S01]  /*0680*/  ISETP.NE.AND P1, PT, R0, RZ, PT ;  /* 0x000000ff0000720c */ /* 0x000fe20003f25270 */
[----:B---3--:R-:W-:-:S04]  /*0690*/  FADD.FTZ R27, R17, R24 ;  /* 0x00000018111b7221 */ /* 0x008fc80000010000 */
        /* <DEDUP_REMOVED lines=49> */
.L_x_5069:
        /* <DEDUP_REMOVED lines=22> */
[--C-:B------:R-:W-:Y:S01]  /*0b10*/  FADD.FTZ R26, R17, -R27.reuse ;  /* 0x8000001b111a7221 */ /* 0x100fe20000010000 */
[----:B------:R-:W-:Y:S02]  /*0b20*/  HADD2.F32 R35, -RZ, R4.H1_H1 ;  /* 0x30000004ff237230 */ /* 0x000fe40000004100 */
[----:B------:R-:W-:Y:S01]  /*0b30*/  FADD.FTZ R28, R19, -R27 ;  /* 0x8000001b131c7221 */ /* 0x000fe20000010000 */
[----:B------:R-:W-:Y:S01]  /*0b40*/  FMUL.FTZ R24, R33, R24 ;  /* 0x0000001821187220 */ /* 0x000fe20000410000 */
[----:B------:R-:W-:-:S02]  /*0b50*/  IMAD R30, R25, R30, RZ ;  /* 0x0000001e191e7224 */ /* 0x000fc400078e02ff */
[C---:B------:R-:W-:Y:S01]  /*0b60*/  FMUL.FTZ R28, R33.reuse, R28 ;  /* 0x0000001c211c7220 */ /* 0x040fe20000410000 */
[----:B------:R-:W-:Y:S01]  /*0b70*/  FFMA.FTZ R31, R24, R31, R29 ;  /* 0x0000001f181f7223 */ /* 0x000fe2000001001d */
[----:B------:R-:W-:Y:S02]  /*0b80*/  HADD2.F32 R29, -RZ, R8.H1_H1 ;  /* 0x30000008ff1d7230 */ /* 0x000fe40000004100 */
[C---:B------:R-:W-:Y:S01]  /*0b90*/  FMUL.FTZ R24, R33.reuse, R26 ;  /* 0x0000001a21187220 */ /* 0x040fe20000410000 */
[----:B------:R-:W-:Y:S01]  /*0ba0*/  FADD.FTZ R26, R18, -R27 ;  /* 0x8000001b121a7221 */ /* 0x000fe20000010000 */
[----:B------:R-:W-:Y:S02]  /*0bb0*/  HADD2.F32 R34, -RZ, R6.H1_H1 ;  /* 0x30000006ff227230 */ /* 0x000fe40000004100 */
[----:B------:R-:W-:Y:S01]  /*0bc0*/  FFMA.FTZ R24, R24, R29, R35 ;  /* 0x0000001d18187223 */ /* 0x000fe20000010023 */
[----:B------:R-:W-:Y:S02]  /*0bd0*/  HADD2.F32 R29, -RZ, R9.H0_H0 ;  /* 0x20000009ff1d7230 */ /* 0x000fe40000004100 */
[----:B------:R-:W-:Y:S01]  /*0be0*/  FMUL.FTZ R26, R33, R26 ;  /* 0x0000001a211a7220 */ /* 0x000fe20000410000 */
[----:B------:R-:W-:-:S02]  /*0bf0*/  HADD2.F32 R35, -RZ, R5.H0_H0 ;  /* 0x20000005ff237230 */ /* 0x000fc40000004100 */
[----:B------:R-:W-:Y:S01]  /*0c00*/  HADD2.F32 R37, -RZ, R6.H0_H0 ;  /* 0x20000006ff257230 */ /* 0x000fe20000004100 */
[----:B------:R-:W-:Y:S02]  /*0c10*/  F2FP.F16.F32.PACK_AB R24, R24, R31 ;  /* 0x0000001f1818723e */ /* 0x000fe400000000ff */
[----:B------:R-:W-:Y:S01]  /*0c20*/  FFMA.FTZ R32, R26, R29, R35 ;  /* 0x0000001d1a207223 */ /* 0x000fe20000010023 */
[----:B------:R-:W-:Y:S02]  /*0c30*/  HADD2.F32 R35, -RZ, R9.H1_H1 ;  /* 0x30000009ff237230 */ /* 0x000fe40000004100 */
[----:B------:R-:W-:Y:S01]  /*0c40*/  FADD.FTZ R26, R20, -R27 ;  /* 0x8000001b141a7221 */ /* 0x000fe20000010000 */
[----:B------:R-:W-:-:S03]  /*0c50*/  HADD2.F32 R29, -RZ, R5.H1_H1 ;  /* 0x30000005ff1d7230 */ /* 0x000fc60000004100 */
[----:B------:R-:W-:Y:S02]  /*0c60*/  FMUL.FTZ R26, R33, R26 ;  /* 0x0000001a211a7220 */ /* 0x000fe40000410000 */
[----:B------:R-:W-:Y:S01]  /*0c70*/  FFMA.FTZ R35, R28, R35, R29 ;  /* 0x000000231c237223 */ /* 0x000fe2000001001d */
[----:B------:R-:W-:Y:S01]  /*0c80*/  FADD.FTZ R28, R21, -R27 ;  /* 0x8000001b151c7221 */ /* 0x000fe20000010000 */
[----:B------:R-:W-:-:S03]  /*0c90*/  HADD2.F32 R29, -RZ, R10.H0_H0 ;  /* 0x2000000aff1d7230 */ /* 0x000fc60000004100 */
[----:B------:R-:W-:Y:S01]  /*0ca0*/  FMUL.FTZ R25, R33, R28 ;  /* 0x0000001c21197220 */ /* 0x000fe20000410000 */
[----:B------:R-:W-:Y:S02]  /*0cb0*/  HADD2.F32 R28, -RZ, R10.H1_H1 ;  /* 0x3000000aff1c7230 */ /* 0x000fe40000004100 */
[----:B------:R-:W-:Y:S01]  /*0cc0*/  FFMA.FTZ R26, R26, R29, R37 ;  /* 0x0000001d1a1a7223 */ /* 0x000fe20000010025 */
[----:B------:R-:W-:Y:S02]  /*0cd0*/  HADD2.F32 R29, -RZ, R11.H0_H0 ;  /* 0x2000000bff1d7230 */ /* 0x000fe40000004100 */
[----:B------:R-:W-:Y:S02]  /*0ce0*/  HADD2.F32 R37, -RZ, R7.H0_H0 ;  /* 0x20000007ff257230 */ /* 0x000fe40000004100 */
[----:B------:R-:W-:Y:S01]  /*0cf0*/  FFMA.FTZ R25, R25, R28, R34 ;  /* 0x0000001c19197223 */ /* 0x000fe20000010022 */
[----:B------:R-:W-:-:S04]  /*0d00*/  FADD.FTZ R28, R22, -R27 ;  /* 0x8000001b161c7221 */ /* 0x000fc80000010000 */
[----:B------:R-:W-:Y:S01]  /*0d10*/  FMUL.FTZ R28, R33, R28 ;  /* 0x0000001c211c7220 */ /* 0x000fe20000410000 */
[----:B------:R-:W-:Y:S02]  /*0d20*/  F2FP.F16.F32.PACK_AB R26, R25, R26 ;  /* 0x0000001a191a723e */ /* 0x000fe400000000ff */
[----:B------:R-:W-:Y:S01]  /*0d30*/  F2FP.F16.F32.PACK_AB R25, R35, R32 ;  /* 0x000000202319723e */ /* 0x000fe200000000ff */
[----:B------:R-:W-:Y:S01]  /*0d40*/  FFMA.FTZ R34, R28, R29, R37 ;  /* 0x0000001d1c227223 */ /* 0x000fe20000010025 */
[----:B------:R-:W-:Y:S01]  /*0d50*/  FADD.FTZ R28, R23, -R27 ;  /* 0x8000001b171c7221 */ /* 0x000fe20000010000 */
[----:B------:R-:W-:Y:S02]  /*0d60*/  HADD2.F32 R27, -RZ, R11.H1_H1 ;  /* 0x3000000bff1b7230 */ /* 0x000fe40000004100 */
[----:B------:R-:W-:Y:S02]  /*0d70*/  HADD2.F32 R29, -RZ, R7.H1_H1 ;  /* 0x30000007ff1d7230 */ /* 0x000fe40000004100 */
[----:B------:R-:W-:-:S04]  /*0d80*/  FMUL.FTZ R28, R33, R28 ;  /* 0x0000001c211c7220 */ /* 0x000fc80000410000 */
[----:B------:R-:W-:Y:S01]  /*0d90*/  FFMA.FTZ R33, R28, R27, R29 ;  /* 0x0000001b1c217223 */ /* 0x000fe2000001001d */
[----:B------:R-:W-:Y:S01]  /*0da0*/  SHF.R.S32.HI R27, RZ, 0x1f, R30 ;  /* 0x0000001fff1b7819 */ /* 0x000fe2000001141e */
[----:B------:R-:W1:Y:S03]  /*0db0*/  LDC.64 R28, c[0x0][0x428] ;  /* 0x00010a00ff1c7b82 */ /* 0x000e660000000a00 */
[----:B------:R-:W-:-:S04]  /*0dc0*/  LEA.HI R27, R27, R30, RZ, 0x3 ;  /* 0x0000001e1b1b7211 */ /* 0x000fc800078f18ff */
[----:B------:R-:W-:Y:S02]  /*0dd0*/  LEA.HI.SX32 R37, R27, R0, 0x1d ;  /* 0x000000001b257211 */ /* 0x000fe400078feaff */
[----:B------:R-:W-:-:S03]  /*0de0*/  F2FP.F16.F32.PACK_AB R27, R33, R34 ;  /* 0x00000022211b723e */ /* 0x000fc600000000ff */
[----:B-1----:R-:W-:-:S05]  /*0df0*/  IMAD.WIDE.U32 R28, R37, 0x10, R28 ;  /* 0x00000010251c7825 */ /* 0x002fca00078e001c */
[----:B------:R1:W-:Y:S02]  /*0e00*/  STG.E.128 desc[UR6][R28.64], R24 ;  /* 0x000000181c007986 */ /* 0x0003e4000c101d06 */
.L_x_5049:
[----:B------:R-:W-:Y:S05]  /*0e10*/  BSYNC.RECONVERGENT B0 ;  /* 0x0000000000007941 */ /* 0x000fea0003800200 */
.L_x_5048:
[----:B-1----:R-:W1:Y:S02]  /*0e20*/  LDC.64 R24, c[0x0][0x380] ;  /* 0x0000e000ff187b82 */ /* 0x002e640000000a00 */
[----:B-1----:R-:W-:-:S04]  /*0e30*/  LEA R3, R24, R3, 0x2 ;  /* 0x0000000318037211 */ /* 0x002fc800078e10ff */
[----:B------:R-:W-:-:S13]  /*0e40*/  ISETP.GE.AND P0, PT, R3, R25, PT ;  /* 0x000000190300720c */ /* 0x000fda0003f06270 */
[----:B------:R-:W-:Y:S05]  /*0e50*/  @!P0 BRA `(.L_x_5050) ;  /* 0xfffffff4000c8947 */ /* 0x000fea000383ffff */
[----:B------:R-:W-:Y:S05]  /*0e60*/  EXIT ;  /* 0x000000000000794d */ /* 0x000fea0003800000 */
.L_x_5044:
[----:B-1----:R-:W2:Y:S08]  /*0e70*/  LDC.64 R22, c[0x0][0x3f0] ;  /* 0x0000fc00ff167b82 */ /* 0x002eb00000000a00 */
        /* <DEDUP_REMOVED lines=21> */
[----:B------:R-:W3:Y:S08]  /*0fd0*/  @P1 LDC R17, c[0x0][0x40c] ;  /* 0x00010300ff111b82 */ /* 0x000ef00000000800 */
[----:B------:R-:W4:Y:S08]  /*0fe0*/  @P1 LDC R19, c[0x0][0x40c] ;  /* 0x00010300ff131b82 */ /* 0x000f300000000800 */
[----:B------:R-:W0:Y:S01]  /*0ff0*/  @P1 LDC R18, c[0x0][0x40c] ;  /* 0x00010300ff121b82 */ /* 0x000e220000000800 */
[----:B------:R-:W-:Y:S05]  /*1000*/  @!P1 BRA `(.L_x_5054) ;  /* 0x0000000000189947 */ /* 0x000fea0003800000 */
[----:B------:R-:W-:-:S04]  /*1010*/  LEA R14, P0, R22, UR10, 0x4 ;  /* 0x0000000a160e7c11 */ /* 0x000fc8000f8020ff */
[----:B------:R-:W-:-:S05]  /*1020*/  LEA.HI.X R15, R22, UR11, R23, 0x4, P0 ;  /* 0x0000000b160f7c11 */ /* 0x000fca00080f2417 */
[----:B------:R-:W2:Y:S04]  /*1030*/  LDG.E.64 R30, desc[UR6][R14.64] ;  /* 0x000000060e1e7981 */ /* 0x000ea8000c1e1b00 */
[----:B------:R0:W5:Y:S01]  /*1040*/  LDG.E.64 R24, desc[UR6][R14.64+0x8] ;  /* 0x000008060e187981 */ /* 0x000162000c1e1b00 */
[----:B--2---:R-:W-:-:S05]  /*1050*/  HADD2.F32 R12, -RZ, R30.H0_H0 ;  /* 0x2000001eff0c7230 */ /* 0x004fca0000004100 */
[----:B01----:R-:W-:-:S07]  /*1060*/  FMUL.FTZ R12, R12, UR12 ;  /* 0x0000000c0c0c7c20 */ /* 0x003fce0008410000 */
.L_x_5054:
[----:B-1----:R-:W-:Y:S05]  /*1070*/  BSYNC.RECONVERGENT B1 ;  /* 0x0000000000017941 */ /* 0x002fea0003800200 */
.L_x_5053:
[----:B------:R-:W-:Y:S01]  /*1080*/  @P1 HADD2.F32 R27, -RZ, R30.H1_H1 ;  /* 0x3000001eff1b1230 */ /* 0x000fe20000004100 */
[----:B------:R-:W1:Y:S01]  /*1090*/  @P1 LDC R26, c[0x0][0x40c] ;  /* 0x00010300ff1a1b82 */ /* 0x000e620000000800 */
[----:B------:R-:W-:Y:S01]  /*10a0*/  MOV R13, RZ ;  /* 0x000000ff000d7202 */ /* 0x000fe20000000f00 */
[--C-:B------:R-:W-:Y:S01]  /*10b0*/  @P1 HADD2.F32 R29, -RZ, R31.reuse.H0_H0 ;  /* 0x2000001fff1d1230 */ /* 0x100fe20000004100 */
[----:B------:R-:W-:Y:S01]  /*10c0*/  CS2R R14, SRZ ;  /* 0x00000000000e7805 */ /* 0x000fe2000001ff00 */
[----:B--2---:R-:W-:Y:S01]  /*10d0*/  @P1 FMUL.FTZ R13, R27, R32 ;  /* 0x000000201b0d1220 */ /* 0x004fe20000410000 */
[----:B------:R-:W-:Y:S02]  /*10e0*/  IMAD R32, R3, UR14, RZ ;  /* 0x0000000e03207c24 */ /* 0x000fe4000f8e02ff */
[----:B0-----:R-:W-:Y:S01]  /*10f0*/  @P1 FMUL.FTZ R14, R29, R16 ;  /* 0x000000101d0e1220 */ /* 0x001fe20000410000 */
[----:B------:R-:W0:Y:S01]  /*1100*/  LDC.64 R22, c[0x0][0x3a8] ;  /* 0x0000ea00ff167b82 */ /* 0x000e220000000a00 */
[----:B------:R-:W-:Y:S01]  /*1110*/  @P1 HADD2.F32 R28, -RZ, R31.H1_H1 ;  /* 0x3000001fff1c1230 */ /* 0x000fe20000004100 */
[----:B------:R-:W-:Y:S01]  /*1120*/  SHF.R.S32.HI R29, RZ, 0x1f, R32 ;  /* 0x0000001fff1d7819 */ /* 0x000fe20000011420 */
[----:B-----5:R-:W-:-:S03]  /*1130*/  @P1 HADD2.F32 R27, -RZ, R24.H1_H1 ;  /* 0x30000018ff1b1230 */ /* 0x020fc60000004100 */
[----:B------:R-:W-:Y:S01]  /*1140*/  LEA.HI R29, R29, R32, RZ, 0x3 ;  /* 0x000000201d1d7211 */ /* 0x000fe200078f18ff */
[----:B---3--:R-:W-:Y:S01]  /*1150*/  @P1 FMUL.FTZ R15, R28, R17 ;  /* 0x000000111c0f1220 */ /* 0x008fe20000410000 */
[----:B------:R-:W2:Y:S01]  /*1160*/  @P1 LDC R20, c[0x0][0x40c] ;  /* 0x00010300ff141b82 */ /* 0x000ea20000000800 */
[----:B------:R-:W-:Y:S01]  /*1170*/  CS2R R16, SRZ ;  /* 0x0000000000107805 */ /* 0x000fe2000001ff00 */
[----:B------:R-:W-:Y:S02]  /*1180*/  @P1 HADD2.F32 R28, -RZ, R24.H0_H0 ;  /* 0x20000018ff1c1230 */ /* 0x000fe40000004100 */
[----:B------:R-:W-:Y:S01]  /*1190*/  @P1 FMUL.FTZ R17, R27, R18 ;  /* 0x000000121b111220 */ /* 0x000fe20000410000 */
[----:B------:R-:W-:Y:S01]  /*11a0*/  LEA.HI.SX32 R33, R29, R0, 0x1d ;  /* 0x000000001d217211 */ /* 0x000fe200078feaff */
[--C-:B------:R-:W-:Y:S02]  /*11b0*/  @P1 HADD2.F32 R27, -RZ, R25.reuse.H0_H0 ;  /* 0x20000019ff1b1230 */ /* 0x100fe40000004100 */
[----:B------:R-:W-:-:S02]  /*11c0*/  @P1 HADD2.F32 R29, -RZ, R25.H1_H1 ;  /* 0x30000019ff1d1230 */ /* 0x000fc40000004100 */
[----:B----4-:R-:W-:Y:S01]  /*11d0*/  @P1 FMUL.FTZ R16, R28, R19 ;  /* 0x000000131c101220 */ /* 0x010fe20000410000 */
[----:B------:R-:W-:Y:S02]  /*11e0*/  CS2R R18, SRZ ;  /* 0x0000000000127805 */ /* 0x000fe4000001ff00 */
[----:B-1----:R-:W-:Y:S01]  /*11f0*/  @P1 FMUL.FTZ R18, R27, R26 ;  /* 0x0000001a1b121220 */ /* 0x002fe20000410000 */
[----:B0-----:R-:W-:-:S05]  /*1200*/  IMAD.WIDE.U32 R22, R33, 0x20, R22 ;  /* 0x0000002021167825 */ /* 0x001fca00078e0016 */
[----:B------:R3:W-:Y:S01]  /*1210*/  STG.E.128 desc[UR6][R22.64], R12 ;  /* 0x0000000c16007986 */ /* 0x0007e2000c101d06 */
[----:B--2---:R-:W-:-:S05]  /*1220*/  @P1 FMUL.FTZ R19, R29, R20 ;  /* 0x000000141d131220 */ /* 0x004fca0000410000 */
[----:B------:R3:W-:Y:S02]  /*1230*/  STG.E.128 desc[UR6][R22.64+0x10], R16 ;  /* 0x0000101016007986 */ /* 0x0007e4000c101d06 */
.L_x_5052:
[----:B01----:R-:W-:Y:S05]  /*1240*/  BSYNC.RECONVERGENT B0 ;  /* 0x0000000000007941 */ /* 0x003fea0003800200 */
.L_x_5051:
[----:B------:R-:W-:Y:S01]  /*1250*/  FADD.FTZ R20, RZ, R12 ;  /* 0x0000000cff147221 */ /* 0x000fe20000010000 */
[C---:B---3--:R-:W-:Y:S01]  /*1260*/  IADD3 R22, PT, PT, R2.reuse, 0x20, RZ ;  /* 0x0000002002167810 */ /* 0x048fe20007ffe0ff */
        /* <DEDUP_REMOVED lines=52> */
.L_x_5081:
        /* <DEDUP_REMOVED lines=26> */
[----:B0-----:R-:W-:-:S02]  /*1750*/  HADD2.F32 R35, -RZ, R4.H1_H1 ;  /* 0x30000004ff237230 */ /* 0x001fc40000004100 */
[C---:B------:R-:W-:Y:S01]  /*1760*/  FMUL.FTZ R22, R23.reuse, R22 ;  /* 0x0000001617167220 */ /* 0x040fe20000410000 */
[----:B------:R-:W-:Y:S01]  /*1770*/  FMUL.FTZ R28, R23, R28 ;  /* 0x0000001c171c7220 */ /* 0x000fe20000410000 */
[----:B------:R-:W-:Y:S01]  /*1780*/  FFMA.FTZ R29, R20, R29, R27 ;  /* 0x0000001d141d7223 */ /* 0x000fe2000001001b */
[----:B------:R-:W-:Y:S02]  /*1790*/  HADD2.F32 R27, -RZ, R5.H0_H0 ;  /* 0x20000005ff1b7230 */ /* 0x000fe40000004100 */
[----:B------:R-:W-:Y:S01]  /*17a0*/  FFMA.FTZ R20, R22, R33, R35 ;  /* 0x0000002116147223 */ /* 0x000fe20000010023 */
[----:B------:R-:W-:Y:S02]  /*17b0*/  HADD2.F32 R33, -RZ, R9.H0_H0 ;  /* 0x20000009ff217230 */ /* 0x000fe40000004100 */
[--C-:B------:R-:W-:Y:S01]  /*17c0*/  FADD.FTZ R22, R15, -R26.reuse ;  /* 0x8000001a0f167221 */ /* 0x100fe20000010000 */
[----:B------:R-:W-:Y:S02]  /*17d0*/  HADD2.F32 R35, -RZ, R5.H1_H1 ;  /* 0x30000005ff237230 */ /* 0x000fe40000004100 */
[----:B------:R-:W-:Y:S01]  /*17e0*/  FADD.FTZ R32, R16, -R26 ;  /* 0x8000001a10207221 */ /* 0x000fe20000010000 */
[----:B------:R-:W-:-:S02]  /*17f0*/  HADD2.F32 R37, -RZ, R6.H1_H1 ;  /* 0x30000006ff257230 */ /* 0x000fc40000004100 */
[----:B------:R-:W-:Y:S01]  /*1800*/  FFMA.FTZ R33, R28, R33, R27 ;  /* 0x000000211c217223 */ /* 0x000fe2000001001b */
[----:B------:R-:W-:Y:S02]  /*1810*/  HADD2.F32 R27, -RZ, R9.H1_H1 ;  /* 0x30000009ff1b7230 */ /* 0x000fe40000004100 */
[C---:B------:R-:W-:Y:S01]  /*1820*/  FMUL.FTZ R22, R23.reuse, R22 ;  /* 0x0000001617167220 */ /* 0x040fe20000410000 */
[----:B------:R-:W-:Y:S01]  /*1830*/  FMUL.FTZ R32, R23, R32 ;  /* 0x0000002017207220 */ /* 0x000fe20000410000 */
[----:B------:R-:W-:Y:S01]  /*1840*/  IMAD R21, R21, UR14, RZ ;  /* 0x0000000e15157c24 */ /* 0x000fe2000f8e02ff */
[----:B------:R-:W-:Y:S01]  /*1850*/  F2FP.F16.F32.PACK_AB R20, R20, R29 ;  /* 0x0000001d1414723e */ /* 0x000fe200000000ff */
[----:B------:R-:W-:Y:S01]  /*1860*/  FFMA.FTZ R28, R22, R27, R35 ;  /* 0x0000001b161c7223 */ /* 0x000fe20000010023 */
[----:B------:R-:W-:Y:S02]  /*1870*/  HADD2.F32 R35, -RZ, R10.H0_H0 ;  /* 0x2000000aff237230 */ /* 0x000fe40000004100 */
[----:B------:R-:W-:Y:S01]  /*1880*/  FADD.FTZ R22, R17, -R26 ;  /* 0x8000001a11167221 */ /* 0x000fe20000010000 */
[----:B------:R-:W-:-:S03]  /*1890*/  HADD2.F32 R27, -RZ, R6.H0_H0 ;  /* 0x20000006ff1b7230 */ /* 0x000fc60000004100 */
[----:B------:R-:W-:Y:S02]  /*18a0*/  FMUL.FTZ R22, R23, R22 ;  /* 0x0000001617167220 */ /* 0x000fe40000410000 */
[----:B------:R-:W-:Y:S01]  /*18b0*/  FFMA.FTZ R35, R32, R35, R27 ;  /* 0x0000002320237223 */ /* 0x000fe2000001001b */
[----:B------:R-:W-:Y:S02]  /*18c0*/  HADD2.F32 R27, -RZ, R10.H1_H1 ;  /* 0x3000000aff1b7230 */ /* 0x000fe40000004100 */
[--C-:B------:R-:W-:Y:S01]  /*18d0*/  FADD.FTZ R32, R18, -R26.reuse ;  /* 0x8000001a12207221 */ /* 0x100fe20000010000 */
[----:B------:R-:W-:Y:S02]  /*18e0*/  FADD.FTZ R26, R19, -R26 ;  /* 0x8000001a131a7221 */ /* 0x000fe40000010000 */
[----:B------:R-:W-:Y:S01]  /*18f0*/  FFMA.FTZ R22, R22, R27, R37 ;  /* 0x0000001b16167223 */ /* 0x000fe20000010025 */
[----:B------:R-:W-:Y:S02]  /*1900*/  HADD2.F32 R27, -RZ, R11.H0_H0 ;  /* 0x2000000bff1b7230 */ /* 0x000fe40000004100 */
[----:B------:R-:W-:Y:S01]  /*1910*/  FMUL.FTZ R32, R23, R32 ;  /* 0x0000002017207220 */ /* 0x000fe20000410000 */
[----:B------:R-:W-:-:S02]  /*1920*/  HADD2.F32 R37, -RZ, R7.H0_H0 ;  /* 0x20000007ff257230 */ /* 0x000fc40000004100 */
[----:B------:R-:W-:Y:S01]  /*1930*/  FMUL.FTZ R26, R23, R26 ;  /* 0x0000001a171a7220 */ /* 0x000fe20000410000 */
[----:B------:R-:W-:Y:S01]  /*1940*/  HADD2.F32 R23, -RZ, R11.H1_H1 ;  /* 0x3000000bff177230 */ /* 0x000fe20000004100 */
[----:B------:R-:W-:Y:S01]  /*1950*/  F2FP.F16.F32.PACK_AB R22, R22, R35 ;  /* 0x000000231616723e */ /* 0x000fe200000000ff */
[----:B------:R-:W-:Y:S01]  /*1960*/  FFMA.FTZ R32, R32, R27, R37 ;  /* 0x0000001b20207223 */ /* 0x000fe20000010025 */
[----:B------:R-:W-:-:S05]  /*1970*/  HADD2.F32 R27, -RZ, R7.H1_H1 ;  /* 0x30000007ff1b7230 */ /* 0x000fca0000004100 */
[----:B------:R-:W-:Y:S01]  /*1980*/  FFMA.FTZ R23, R26, R23, R27 ;  /* 0x000000171a177223 */ /* 0x000fe2000001001b */
[----:B------:R-:W-:-:S04]  /*1990*/  SHF.R.S32.HI R26, RZ, 0x1f, R21 ;  /* 0x0000001fff1a7819 */ /* 0x000fc80000011415 */
[----:B------:R-:W-:Y:S02]  /*19a0*/  LEA.HI R21, R26, R21, RZ, 0x3 ;  /* 0x000000151a157211 */ /* 0x000fe400078f18ff */
[----:B------:R-:W0:Y:S01]  /*19b0*/  LDC.64 R26, c[0x0][0x428] ;  /* 0x00010a00ff1a7b82 */ /* 0x000e220000000a00 */
[----:B------:R-:W-:Y:S02]  /*19c0*/  F2FP.F16.F32.PACK_AB R23, R23, R32 ;  /* 0x000000201717723e */ /* 0x000fe400000000ff */
[----:B------:R-:W-:-:S05]  /*19d0*/  LEA.HI.SX32 R21, R21, R0, 0x1d ;  /* 0x0000000015157211 */ /* 0x000fca00078feaff */
[----:B0-----:R-:W-:Y:S01]  /*19e0*/  IMAD.WIDE.U32 R26, R21, 0x10, R26 ;  /* 0x00000010151a7825 */ /* 0x001fe200078e001a */
[----:B------:R-:W-:-:S05]  /*19f0*/  F2FP.F16.F32.PACK_AB R21, R28, R33 ;  /* 0x000000211c15723e */ /* 0x000fca00000000ff */
[----:B------:R2:W-:Y:S02]  /*1a00*/  STG.E.128 desc[UR6][R26.64], R20 ;  /* 0x000000141a007986 */ /* 0x0005e4000c101d06 */
.L_x_5057:
[----:B------:R-:W-:Y:S05]  /*1a10*/  BSYNC.RECONVERGENT B0 ;  /* 0x0000000000007941 */ /* 0x000fea0003800200 */
.L_x_5056:
[----:B--2---:R-:W2:Y:S02]  /*1a20*/  LDC.64 R20, c[0x0][0x380] ;  /* 0x0000e000ff147b82 */ /* 0x004ea40000000a00 */
[----:B--2---:R-:W-:-:S04]  /*1a30*/  LEA R3, R20, R3, 0x2 ;  /* 0x0000000314037211 */ /* 0x004fc800078e10ff */
[----:B------:R-:W-:-:S13]  /*1a40*/  ISETP.GE.AND P0, PT, R3, R21, PT ;  /* 0x000000150300720c */ /* 0x000fda0003f06270 */
[----:B------:R-:W-:Y:S05]  /*1a50*/  @!P0 BRA `(.L_x_5044) ;  /* 0xfffffff400048947 */ /* 0x000fea000383ffff */
[----:B------:R-:W-:Y:S05]  /*1a60*/  EXIT ;  /* 0x000000000000794d */ /* 0x000fea0003800000 */
.L_x_5047:
[----:B------:R-:W-:Y:S01]  /*1a70*/  HFMA2 R27, -RZ, RZ, 0, 5.9604644775390625e-08 ;  /* 0x00000001ff1b7431 */ /* 0x000fe200000001ff */
[----:B------:R-:W-:Y:S01]  /*1a80*/  BSSY B0, `(.L_x_5058) ;  /* 0x0000006000007945 */ /* 0x000fe20003800000 */
[----:B------:R-:W-:Y:S02]  /*1a90*/  MOV R26, 0x1f ;  /* 0x0000001f001a7802 */ /* 0x000fe40000000f00 */
[----:B------:R-:W-:-:S07]  /*1aa0*/  MOV R29, 0xffffffff ;  /* 0xffffffff001d7802 */ /* 0x000fce0000000f00 */
[----:B-----5:R-:W-:Y:S05]  /*1ab0*/  WARPSYNC.COLLECTIVE R29, `(.L_x_5059) ;  /* 0x000000001d087348 */ /* 0x020fea0003c00000 */
[----:B------:R0:W1:Y:S02]  /*1ac0*/  SHFL.BFLY P0, R32, R28, R27, R26 ;  /* 0x0c00001b1c207389 */ /* 0x000064000000001a */
[----:B01---5:R-:W-:Y:S05]  /*1ad0*/  ENDCOLLECTIVE ;  /* 0x000000000000791b */ /* 0x023fea0003800000 */
.L_x_5059:
[----:B------:R-:W-:Y:S05]  /*1ae0*/  BSYNC B0 ;  /* 0x0000000000007941 */ /* 0x000fea0003800000 */
.L_x_5058:
        /* <DEDUP_REMOVED lines=8> */
.L_x_5060:
[----:B------:R-:W-:Y:S02]  /*1b70*/  HFMA2 R27, -RZ, RZ, 0, 2.384185791015625e-07 ;  /* 0x00000004ff1b7431 */ /* 0x000fe400000001ff */
[----:B------:R-:W-:-:S05]  /*1b80*/  FADD.FTZ R34, R28, R32 ;  /* 0x000000201c227221 */ /* 0x000fca0000010000 */
[----:B------:R-:W-:-:S07]  /*1b90*/  MOV R28, R34 ;  /* 0x00000022001c7202 */ /* 0x000fce0000000f00 */
[----:B------:R-:W-:Y:S05]  /*1ba0*/  WARPSYNC.COLLECTIVE R29, `(.L_x_5061) ;  /* 0x000000001d087348 */ /* 0x000fea0003c00000 */
[----:B------:R0:W1:Y:S02]  /*1bb0*/  SHFL.BFLY P0, R32, R28, R27, R26 ;  /* 0x0c00001b1c207389 */ /* 0x000064000000001a */
[----:B01----:R-:W-:Y:S05]  /*1bc0*/  ENDCOLLECTIVE ;  /* 0x000000000000791b */ /* 0x003fea0003800000 */
.L_x_5061:
[----:B------:R-:W-:Y:S02]  /*1bd0*/  HFMA2 R27, -RZ, RZ, 0, 4.76837158203125e-07 ;  /* 0x00000008ff1b7431 */ /* 0x000fe400000001ff */
[----:B------:R-:W-:-:S05]  /*1be0*/  FADD.FTZ R35, R34, R32 ;  /* 0x0000002022237221 */ /* 0x000fca0000010000 */
[----:B------:R-:W-:-:S07]  /*1bf0*/  MOV R28, R35 ;  /* 0x00000023001c7202 */ /* 0x000fce0000000f00 */
[----:B------:R-:W-:Y:S05]  /*1c00*/  WARPSYNC.COLLECTIVE R29, `(.L_x_5062) ;  /* 0x000000001d087348 */ /* 0x000fea0003c00000 */
[----:B------:R0:W1:Y:S02]  /*1c10*/  SHFL.BFLY P0, R32, R28, R27, R26 ;  /* 0x0c00001b1c207389 */ /* 0x000064000000001a */
[----:B01----:R-:W-:Y:S05]  /*1c20*/  ENDCOLLECTIVE ;  /* 0x000000000000791b */ /* 0x003fea0003800000 */
.L_x_5062:
[----:B------:R-:W-:Y:S02]  /*1c30*/  HFMA2 R27, -RZ, RZ, 0, 9.5367431640625e-07 ;  /* 0x00000010ff1b7431 */ /* 0x000fe400000001ff */
[----:B------:R-:W-:-:S05]  /*1c40*/  FADD.FTZ R36, R35, R32 ;  /* 0x0000002023247221 */ /* 0x000fca0000010000 */
[----:B------:R-:W-:-:S07]  /*1c50*/  MOV R28, R36 ;  /* 0x00000024001c7202 */ /* 0x000fce0000000f00 */
[----:B------:R-:W-:Y:S05]  /*1c60*/  WARPSYNC.COLLECTIVE R29, `(.L_x_5063) ;  /* 0x000000001d087348 */ /* 0x000fea0003c00000 */
[----:B------:R0:W1:Y:S02]  /*1c70*/  SHFL.BFLY P0, R32, R28, R27, R26 ;  /* 0x0c00001b1c207389 */ /* 0x000064000000001a */
[----:B01----:R-:W-:Y:S05]  /*1c80*/  ENDCOLLECTIVE ;  /* 0x000000000000791b */ /* 0x003fea0003800000 */
.L_x_5063:
        /* <DEDUP_REMOVED lines=23> */
.L_x_5064:
[----:B------:R-:W-:Y:S02]  /*1e00*/  HFMA2 R27, -RZ, RZ, 0, 1.1920928955078125e-07 ;  /* 0x00000002ff1b7431 */ /* 0x000fe400000001ff */
[----:B------:R-:W-:-:S05]  /*1e10*/  FADD.FTZ R24, R28, R32 ;  /* 0x000000201c187221 */ /* 0x000fca0000010000 */
[----:B------:R-:W-:-:S07]  /*1e20*/  MOV R28, R24 ;  /* 0x00000018001c7202 */ /* 0x000fce0000000f00 */
[----:B------:R-:W-:Y:S05]  /*1e30*/  WARPSYNC.COLLECTIVE R29, `(.L_x_5065) ;  /* 0x000000001d087348 */ /* 0x000fea0003c00000 */
[----:B------:R0:W1:Y:S02]  /*1e40*/  SHFL.BFLY P0, R32, R28, R27, R26 ;  /* 0x0c00001b1c207389 */ /* 0x000064000000001a */
[----:B01----:R-:W-:Y:S05]  /*1e50*/  ENDCOLLECTIVE ;  /* 0x000000000000791b */ /* 0x003fea0003800000 */
.L_x_5065:
[----:B------:R-:W-:Y:S02]  /*1e60*/  HFMA2 R27, -RZ, RZ, 0, 2.384185791015625e-07 ;  /* 0x00000004ff1b7431 */ /* 0x000fe400000001ff */
[----:B------:R-:W-:-:S05]  /*1e70*/  FADD.FTZ R34, R24, R32 ;  /* 0x0000002018227221 */ /* 0x000fca0000010000 */
[----:B------:R-:W-:-:S07]  /*1e80*/  MOV R28, R34 ;  /* 0x00000022001c7202 */ /* 0x000fce0000000f00 */
[----:B------:R-:W-:Y:S05]  /*1e90*/  WARPSYNC.COLLECTIVE R29, `(.L_x_5066) ;  /* 0x000000001d087348 */ /* 0x000fea0003c00000 */
[----:B------:R0:W1:Y:S02]  /*1ea0*/  SHFL.BFLY P0, R32, R28, R27, R26 ;  /* 0x0c00001b1c207389 */ /* 0x000064000000001a */
[----:B01----:R-:W-:Y:S05]  /*1eb0*/  ENDCOLLECTIVE ;  /* 0x000000000000791b */ /* 0x003fea0003800000 */
.L_x_5066:
[----:B------:R-:W-:Y:S02]  /*1ec0*/  HFMA2 R27, -RZ, RZ, 0, 4.76837158203125e-07 ;  /* 0x00000008ff1b7431 */ /* 0x000fe400000001ff */
[----:B------:R-:W-:-:S05]  /*1ed0*/  FADD.FTZ R35, R34, R32 ;  /* 0x0000002022237221 */ /* 0x000fca0000010000 */
[----:B------:R-:W-:-:S07]  /*1ee0*/  MOV R28, R35 ;  /* 0x00000023001c7202 */ /* 0x000fce0000000f00 */
[----:B------:R-:W-:Y:S05]  /*1ef0*/  WARPSYNC.COLLECTIVE R29, `(.L_x_5067) ;  /* 0x000000001d087348 */ /* 0x000fea0003c00000 */
[----:B------:R0:W1:Y:S02]  /*1f00*/  SHFL.BFLY P0, R32, R28, R27, R26 ;  /* 0x0c00001b1c207389 */ /* 0x000064000000001a */
[----:B01----:R-:W-:Y:S05]  /*1f10*/  ENDCOLLECTIVE ;  /* 0x000000000000791b */ /* 0x003fea0003800000 */
.L_x_5067:
[----:B------:R-:W-:Y:S02]  /*1f20*/  HFMA2 R27, -RZ, RZ, 0, 9.5367431640625e-07 ;  /* 0x00000010ff1b7431 */ /* 0x000fe400000001ff */
[----:B------:R-:W-:-:S05]  /*1f30*/  FADD.FTZ R36, R35, R32 ;  /* 0x0000002023247221 */ /* 0x000fca0000010000 */
[----:B------:R-:W-:-:S07]  /*1f40*/  MOV R28, R36 ;  /* 0x00000024001c7202 */ /* 0x000fce0000000f00 */
[----:B------:R-:W-:Y:S05]  /*1f50*/  WARPSYNC.COLLECTIVE R29, `(.L_x_5068) ;  /* 0x000000001d087348 */ /* 0x000fea0003c00000 */
[----:B------:R0:W1:Y:S02]  /*1f60*/  SHFL.BFLY P0, R32, R28, R27, R26 ;  /* 0x0c00001b1c207389 */ /* 0x000064000000001a */
[----:B01----:R-:W-:Y:S05]  /*1f70*/  ENDCOLLECTIVE ;  /* 0x000000000000791b */ /* 0x003fea0003800000 */
.L_x_5068:
[----:B------:R-:W-:Y:S05]  /*1f80*/  BRA `(.L_x_5069) ;  /* 0xffffffe800887947 */ /* 0x000fea000383ffff */
.L_x_5055:
[----:B------:R-:W-:Y:S01]  /*1f90*/  HFMA2 R26, -RZ, RZ, 0, 1.847743988037109375e-06 ;  /* 0x0000001fff1a7431 */ /* 0x000fe200000001ff */
[----:B------:R-:W-:Y:S01]  /*1fa0*/  BSSY B0, `(.L_x_5070) ;  /* 0x0000006000007945 */ /* 0x000fe20003800000 */
[----:B------:R-:W-:Y:S02]  /*1fb0*/  MOV R27, 0x1 ;  /* 0x00000001001b7802 */ /* 0x000fe40000000f00 */
[----:B------:R-:W-:-:S07]  /*1fc0*/  MOV R29, 0xffffffff ;  /* 0xffffffff001d7802 */ /* 0x000fce0000000f00 */
[----:B-----5:R-:W-:Y:S05]  /*1fd0*/  WARPSYNC.COLLECTIVE R29, `(.L_x_5071) ;  /* 0x000000001d087348 */ /* 0x020fea0003c00000 */
[----:B------:R0:W1:Y:S02]  /*1fe0*/  SHFL.BFLY P0, R32, R28, R27, R26 ;  /* 0x0c00001b1c207389 */ /* 0x000064000000001a */
[----:B01---5:R-:W-:Y:S05]  /*1ff0*/  ENDCOLLECTIVE ;  /* 0x000000000000791b */ /* 0x023fea0003800000 */
.L_x_5071:
[----:B------:R-:W-:Y:S05]  /*2000*/  BSYNC B0 ;  /* 0x0000000000007941 */ /* 0x000fea0003800000 */
.L_x_5070:
        /* <DEDUP_REMOVED lines=8> */
.L_x_5072:
[----:B------:R-:W-:Y:S02]  /*2090*/  HFMA2 R27, -RZ, RZ, 0, 2.384185791015625e-07 ;  /* 0x00000004ff1b7431 */ /* 0x000fe400000001ff */
[----:B------:R-:W-:-:S05]  /*20a0*/  FADD.FTZ R33, R28, R32 ;  /* 0x000000201c217221 */ /* 0x000fca0000010000 */
[----:B------:R-:W-:-:S07]  /*20b0*/  MOV R28, R33 ;  /* 0x00000021001c7202 */ /* 0x000fce0000000f00 */
[----:B------:R-:W-:Y:S05]  /*20c0*/  WARPSYNC.COLLECTIVE R29, `(.L_x_5073) ;  /* 0x000000001d087348 */ /* 0x000fea0003c00000 */
[----:B------:R0:W1:Y:S02]  /*20d0*/  SHFL.BFLY P0, R32, R28, R27, R26 ;  /* 0x0c00001b1c207389 */ /* 0x000064000000001a */
[----:B01----:R-:W-:Y:S05]  /*20e0*/  ENDCOLLECTIVE ;  /* 0x000000000000791b */ /* 0x003fea0003800000 */
.L_x_5073:
[----:B------:R-:W-:Y:S02]  /*20f0*/  HFMA2 R27, -RZ, RZ, 0, 4.76837158203125e-07 ;  /* 0x00000008ff1b7431 */ /* 0x000fe400000001ff */
[----:B------:R-:W-:-:S05]  /*2100*/  FADD.FTZ R34, R33, R32 ;  /* 0x0000002021227221 */ /* 0x000fca0000010000 */
[----:B------:R-:W-:-:S07]  /*2110*/  MOV R28, R34 ;  /* 0x00000022001c7202 */ /* 0x000fce0000000f00 */
[----:B------:R-:W-:Y:S05]  /*2120*/  WARPSYNC.COLLECTIVE R29, `(.L_x_5074) ;  /* 0x000000001d087348 */ /* 0x000fea0003c00000 */
[----:B------:R0:W1:Y:S02]  /*2130*/  SHFL.BFLY P0, R32, R28, R27, R26 ;  /* 0x0c00001b1c207389 */ /* 0x000064000000001a */
[----:B01----:R-:W-:Y:S05]  /*2140*/  ENDCOLLECTIVE ;  /* 0x000000000000791b */ /* 0x003fea0003800000 */
.L_x_5074:
[----:B------:R-:W-:Y:S02]  /*2150*/  HFMA2 R27, -RZ, RZ, 0, 9.5367431640625e-07 ;  /* 0x00000010ff1b7431 */ /* 0x000fe400000001ff */
[----:B------:R-:W-:-:S05]  /*2160*/  FADD.FTZ R35, R34, R32 ;  /* 0x0000002022237221 */ /* 0x000fca0000010000 */
[----:B------:R-:W-:-:S07]  /*2170*/  MOV R28, R35 ;  /* 0x00000023001c7202 */ /* 0x000fce0000000f00 */
[----:B------:R-:W-:Y:S05]  /*2180*/  WARPSYNC.COLLECTIVE R29, `(.L_x_5075) ;  /* 0x000000001d087348 */ /* 0x000fea0003c00000 */
[----:B------:R0:W1:Y:S02]  /*2190*/  SHFL.BFLY P0, R32, R28, R27, R26 ;  /* 0x0c00001b1c207389 */ /* 0x000064000000001a */
[----:B01----:R-:W-:Y:S05]  /*21a0*/  ENDCOLLECTIVE ;  /* 0x000000000000791b */ /* 0x003fea0003800000 */
.L_x_5075:
        /* <DEDUP_REMOVED lines=23> */
.L_x_5076:
[----:B------:R-:W-:Y:S02]  /*2320*/  HFMA2 R27, -RZ, RZ, 0, 1.1920928955078125e-07 ;  /* 0x00000002ff1b7431 */ /* 0x000fe400000001ff */
[----:B------:R-:W-:-:S05]  /*2330*/  FADD.FTZ R20, R28, R32 ;  /* 0x000000201c147221 */ /* 0x000fca0000010000 */
[----:B------:R-:W-:-:S07]  /*2340*/  MOV R28, R20 ;  /* 0x00000014001c7202 */ /* 0x000fce0000000f00 */
[----:B------:R-:W-:Y:S05]  /*2350*/  WARPSYNC.COLLECTIVE R29, `(.L_x_5077) ;  /* 0x000000001d087348 */ /* 0x000fea0003c00000 */
[----:B------:R0:W1:Y:S02]  /*2360*/  SHFL.BFLY P0, R32, R28, R27, R26 ;  /* 0x0c00001b1c207389 */ /* 0x000064000000001a */
[----:B01----:R-:W-:Y:S05]  /*2370*/  ENDCOLLECTIVE ;  /* 0x000000000000791b */ /* 0x003fea0003800000 */
.L_x_5077:
[----:B------:R-:W-:Y:S02]  /*2380*/  HFMA2 R27, -RZ, RZ, 0, 2.384185791015625e-07 ;  /* 0x00000004ff1b7431 */ /* 0x000fe400000001ff */
[----:B------:R-:W-:-:S05]  /*2390*/  FADD.FTZ R33, R20, R32 ;  /* 0x0000002014217221 */ /* 0x000fca0000010000 */
[----:B------:R-:W-:-:S07]  /*23a0*/  MOV R28, R33 ;  /* 0x00000021001c7202 */ /* 0x000fce0000000f00 */
[----:B------:R-:W-:Y:S05]  /*23b0*/  WARPSYNC.COLLECTIVE R29, `(.L_x_5078) ;  /* 0x000000001d087348 */ /* 0x000fea0003c00000 */
[----:B------:R0:W1:Y:S02]  /*23c0*/  SHFL.BFLY P0, R32, R28, R27, R26 ;  /* 0x0c00001b1c207389 */ /* 0x000064000000001a */
[----:B01----:R-:W-:Y:S05]  /*23d0*/  ENDCOLLECTIVE ;  /* 0x000000000000791b */ /* 0x003fea0003800000 */
.L_x_5078:
[----:B------:R-:W-:Y:S02]  /*23e0*/  HFMA2 R27, -RZ, RZ, 0, 4.76837158203125e-07 ;  /* 0x00000008ff1b7431 */ /* 0x000fe400000001ff */
[----:B------:R-:W-:-:S05]  /*23f0*/  FADD.FTZ R34, R33, R32 ;  /* 0x0000002021227221 */ /* 0x000fca0000010000 */
[----:B------:R-:W-:-:S07]  /*2400*/  MOV R28, R34 ;  /* 0x00000022001c7202 */ /* 0x000fce0000000f00 */
[----:B------:R-:W-:Y:S05]  /*2410*/  WARPSYNC.COLLECTIVE R29, `(.L_x_5079) ;  /* 0x000000001d087348 */ /* 0x000fea0003c00000 */
[----:B------:R0:W1:Y:S02]  /*2420*/  SHFL.BFLY P0, R32, R28, R27, R26 ;  /* 0x0c00001b1c207389 */ /* 0x000064000000001a */
[----:B01----:R-:W-:Y:S05]  /*2430*/  ENDCOLLECTIVE ;  /* 0x000000000000791b */ /* 0x003fea0003800000 */
.L_x_5079:
[----:B------:R-:W-:Y:S02]  /*2440*/  HFMA2 R27, -RZ, RZ, 0, 9.5367431640625e-07 ;  /* 0x00000010ff1b7431 */ /* 0x000fe400000001ff */
[----:B------:R-:W-:-:S05]  /*2450*/  FADD.FTZ R35, R34, R32 ;  /* 0x0000002022237221 */ /* 0x000fca0000010000 */
[----:B------:R-:W-:-:S07]  /*2460*/  MOV R28, R35 ;  /* 0x00000023001c7202 */ /* 0x000fce0000000f00 */
[----:B------:R-:W-:Y:S05]  /*2470*/  WARPSYNC.COLLECTIVE R29, `(.L_x_5080) ;  /* 0x000000001d087348 */ /* 0x000fea0003c00000 */
[----:B------:R0:W1:Y:S02]  /*2480*/  SHFL.BFLY P0, R32, R28, R27, R26 ;  /* 0x0c00001b1c207389 */ /* 0x000064000000001a */
[----:B01----:R-:W-:Y:S05]  /*2490*/  ENDCOLLECTIVE ;  /* 0x000000000000791b */ /* 0x003fea0003800000 */
.L_x_5080:
[----:B------:R-:W-:Y:S05]  /*24a0*/  BRA `(.L_x_5081) ;  /* 0xfffffff000407947 */ /* 0x000fea000383ffff */
.L_x_5082:
        /* <DEDUP_REMOVED lines=13> */
.L_x_9133:


//--------------------- .text._ZN10layer_norm13ln_fwd_kernelINS_13Kernel_traitsI6__halfS2_fS2_fjLj256ELj1ELj4ELj1ELj16ENS_18Kernel_traits_baseILj256ES2_S2_fS2_fjLj128EEEEELb0ELb0ELb1ELb1EEEvNS_9FwdParamsE --------------------------
	.section	.text._ZN10layer_norm13ln_fwd_kernelINS_13Kernel_traitsI6__halfS2_fS2_fjLj256ELj1ELj4ELj1ELj16ENS_18Kernel_traits_baseILj256ES2_S2_fS2_fjLj128EEEEELb0ELb0ELb1ELb1EEEvNS_9FwdParamsE,"ax",@progbits
	.align	128
        .global         _ZN10layer_norm13ln_fwd_kernelINS_13Kernel_traitsI6__halfS2_fS2_fjLj256ELj1ELj4ELj1ELj16ENS_18Kernel_traits_baseILj256ES2_S2_fS2_fjLj128EEEEELb0ELb0ELb1ELb1EEEvNS_9FwdParamsE
        .type           _ZN10layer_norm13ln_fwd_kernelINS_13Kernel_traitsI6__halfS2_fS2_fjLj256ELj1ELj4ELj1ELj16ENS_18Kernel_traits_baseILj256ES2_S2_fS2_fjLj128EEEEELb0ELb0ELb1ELb1EEEvNS_9FwdParamsE,@function
        .size           _ZN10layer_norm13ln_fwd_kernelINS_13Kernel_traitsI6__halfS2_fS2_fjLj256ELj1ELj4ELj1ELj16ENS_18Kernel_traits_baseILj256ES2_S2_fS2_fjLj128EEEEELb0ELb0ELb1ELb1EEEvNS_9FwdParamsE,(.L_x_9134 - _ZN10layer_norm13ln_fwd_kernelINS_13Kernel_traitsI6__halfS2_fS2_fjLj256ELj1ELj4ELj1ELj16ENS_18Kernel_traits_baseILj256ES2_S2_fS2_fjLj128EEEEELb0ELb0ELb1ELb1EEEvNS_9FwdParamsE)
        .other          _ZN10layer_norm13ln_fwd_kernelINS_13Kernel_traitsI6__halfS2_fS2_fjLj256ELj1ELj4ELj1ELj16ENS_18Kernel_traits_baseILj256ES2_S2_fS2_fjLj128EEEEELb0ELb0ELb1ELb1EEEvNS_9FwdParamsE,@"STO_CUDA_ENTRY STV_DEFAULT"
_ZN10layer_norm13ln_fwd_kernelINS_13Kernel_traitsI6__halfS2_fS2_fjLj256ELj1ELj4ELj1ELj16ENS_18Kernel_traits_baseILj256ES2_S2_fS2_fjLj128EEEEELb0ELb0ELb1ELb1EEEvNS_9FwdParamsE:
.text._ZN10layer_norm13ln_fwd_kernelINS_13Kernel_traitsI6__halfS2_fS2_fjLj256ELj1ELj4ELj1ELj16ENS_18Kernel_traits_baseILj256ES2_S2_fS2_fjLj128EEEEELb0ELb0ELb1ELb1EEEvNS_9FwdParamsE:
        /* <DEDUP_REMOVED lines=24> */
[----:B0-----:R-:W5:Y:S01]  /*0180*/  LDG.E.128 R4, desc[UR6][R6.64] ;  /* 0x0000000606047981 */ /* 0x001f62000c1e1d00 */
[----:B------:R-:W0:Y:S01]  /*0190*/  LDCU.64 UR4, c[0x0][0x3a0] ;  /* 0x00007400ff0477ac */ /* 0x000e220008000a00 */
[----:B------:R-:W1:Y:S01]  /*01a0*/  LDCU.U8 UR8, c[0x0][0x410] ;  /* 0x00008200ff0877ac */ /* 0x000e620008000000 */
[----:B------:R-:W2:Y:S01]  /*01b0*/  LDCU UR9, c[0x0][0x448] ;  /* 0x00008900ff0977ac */ /* 0x000ea20008000800 */
[----:B------:R-:W3:Y:S01]  /*01c0*/  LDCU UR10, c[0x0][0x448] ;  /* 0x00008900ff0a77ac */ /* 0x000ee20008000800 */
[----:B0-----:R-:W-:-:S04]  /*01d0*/  UISETP.NE.U32.AND UP0, UPT, UR4, URZ, UPT ;  /* 0x000000ff0400728c */ /* 0x001fc8000bf05070 */
[----:B------:R-:W-:-:S09]  /*01e0*/  UISETP.NE.AND.EX UP0, UPT, UR5, URZ, UPT, UP0 ;  /* 0x000000ff0500728c */ /* 0x000fd2000bf05300 */
[----:B-123--:R-:W-:Y:S05]  /*01f0*/  BRA.U !UP0, `(.L_x_5083) ;  /* 0x0000000908cc7547 */ /* 0x00efea000b800000 */
.L_x_5087:
[----:B0-----:R-:W0:Y:S08]  /*0200*/  LDC.64 R24, c[0x0][0x3f0] ;  /* 0x0000fc00ff187b82 */ /* 0x001e300000000a00 */
[----:B------:R-:W1:Y:S01]  /*0210*/  LDC R28, c[0x0][0x388] ;  /* 0x0000e200ff1c7b82 */ /* 0x000e620000000800 */
[----:B0-----:R-:W-:-:S06]  /*0220*/  IMAD.WIDE R24, R3, 0x4, R24 ;  /* 0x0000000403187825 */ /* 0x001fcc00078e0218 */
[----:B------:R-:W2:Y:S02]  /*0230*/  LDG.E R24, desc[UR6][R24.64] ;  /* 0x0000000618187981 */ /* 0x000ea4000c1e1900 */
[----:B--2---:R-:W-:-:S13]  /*0240*/  ISETP.GE.AND P1, PT, R24, 0x1, PT ;  /* 0x000000011800780c */ /* 0x004fda0003f26270 */
[----:B------:R-:W-:Y:S01]  /*0250*/  @P1 IADD3 R11, PT, PT, R24, -0x1, RZ ;  /* 0xffffffff180b1810 */ /* 0x000fe20007ffe0ff */
[----:B------:R-:W0:Y:S04]  /*0260*/  @P1 LDC.64 R8, c[0x0][0x390] ;  /* 0x0000e400ff081b82 */ /* 0x000e280000000a00 */
[----:B-1----:R-:W-:-:S04]  /*0270*/  @P1 IMAD R0, R11, R28, RZ ;  /* 0x0000001c0b001224 */ /* 0x002fc800078e02ff */
[----:B------:R-:W1:Y:S01]  /*0280*/  LDC.64 R10, c[0x0][0x3a0] ;  /* 0x0000e800ff0a7b82 */ /* 0x000e620000000a00 */
[----:B------:R-:W-:-:S04]  /*0290*/  @P1 SHF.R.S32.HI R13, RZ, 0x1f, R0 ;  /* 0x0000001fff0d1819 */ /* 0x000fc80000011400 */
[----:B------:R-:W-:Y:S01]  /*02a0*/  @P1 LEA.HI R15, R13, R0, RZ, 0x3 ;  /* 0x000000000d0f1211 */ /* 0x000fe200078f18ff */
[----:B------:R-:W-:Y:S01]  /*02b0*/  IMAD R0, R3, R28, RZ ;  /* 0x0000001c03007224 */ /* 0x000fe200078e02ff */
[----:B------:R-:W-:Y:S01]  /*02c0*/  CS2R R12, SRZ ;  /* 0x00000000000c7805 */ /* 0x000fe2000001ff00 */
[----:B------:R-:W2:Y:S01]  /*02d0*/  @P1 LDC R29, c[0x0][0x40c] ;  /* 0x00010300ff1d1b82 */ /* 0x000ea20000000800 */
[----:B------:R-:W-:Y:S02]  /*02e0*/  @P1 LEA.HI.SX32 R12, R15, R2, 0x1d ;  /* 0x000000020f0c1211 */ /* 0x000fe400078feaff */
[----:B------:R-:W-:Y:S02]  /*02f0*/  SHF.R.S32.HI R15, RZ, 0x1f, R0 ;  /* 0x0000001fff0f7819 */ /* 0x000fe40000011400 */
[----:B------:R-:W-:Y:S02]  /*0300*/  @P1 MOV R13, RZ ;  /* 0x000000ff000d1202 */ /* 0x000fe40000000f00 */
[----:B------:R-:W-:-:S02]  /*0310*/  LEA.HI R15, R15, R0, RZ, 0x3 ;  /* 0x000000000f0f7211 */ /* 0x000fc400078f18ff */
[C---:B0-----:R-:W-:Y:S02]  /*0320*/  @P1 LEA R30, P0, R12.reuse, R8, 0x4 ;  /* 0x000000080c1e1211 */ /* 0x041fe400078020ff */
[----:B------:R-:W-:Y:S02]  /*0330*/  LEA.HI.SX32 R0, R15, R2, 0x1d ;  /* 0x000000020f007211 */ /* 0x000fe400078feaff */
[----:B------:R-:W-:-:S03]  /*0340*/  @P1 LEA.HI.X R31, R12, R9, R13, 0x4, P0 ;  /* 0x000000090c1f1211 */ /* 0x000fc600000f240d */
[----:B-1----:R-:W-:Y:S02]  /*0350*/  IMAD.WIDE.U32 R26, R0, 0x20, R10 ;  /* 0x00000020001a7825 */ /* 0x002fe400078e000a */
[----:B------:R-:W3:Y:S04]  /*0360*/  @P1 LDG.E.128 R20, desc[UR6][R30.64] ;  /* 0x000000061e141981 */ /* 0x000ee8000c1e1d00 */
[----:B------:R-:W2:Y:S04]  /*0370*/  LDG.E.128 R8, desc[UR6][R26.64] ;  /* 0x000000061a087981 */ /* 0x000ea8000c1e1d00 */
[----:B------:R0:W4:Y:S01]  /*0380*/  LDG.E.128 R12, desc[UR6][R26.64+0x10] ;  /* 0x000010061a0c7981 */ /* 0x000122000c1e1d00 */
[----:B------:R-:W-:Y:S01]  /*0390*/  ISETP.GT.AND P0, PT, R24, RZ, PT ;  /* 0x000000ff1800720c */ /* 0x000fe20003f04270 */
[----:B0-----:R-:W0:Y:S02]  /*03a0*/  LDC.64 R26, c[0x0][0x3a8] ;  /* 0x0000ea00ff1a7b82 */ /* 0x001e240000000a00 */
[----:B0-----:R-:W-:Y:S01]  /*03b0*/  IMAD.WIDE.U32 R26, R0, 0x20, R26 ;  /* 0x00000020001a7825 */ /* 0x001fe200078e001a */
[----:B------:R-:W-:-:S03]  /*03c0*/  UMOV UR4, 0xffffffff ;  /* 0xffffffff00047882 */ /* 0x000fc60000000000 */
[----:B---3--:R-:W-:-:S06]  /*03d0*/  @P1 HADD2.F32 R25, -RZ, R20.H0_H0 ;  /* 0x20000014ff191230 */ /* 0x008fcc0000004100 */
[----:B------:R-:W-:Y:S02]  /*03e0*/  @P0 HADD2.F32 R24, -RZ, R20.H1_H1 ;  /* 0x30000014ff180230 */ /* 0x000fe40000004100 */
[----:B--2---:R-:W-:Y:S02]  /*03f0*/  @P1 FFMA.FTZ R8, R25, R29, R8 ;  /* 0x0000001d19081223 */ /* 0x004fe40000010008 */
[----:B------:R-:W0:Y:S02]  /*0400*/  @P0 LDC R25, c[0x0][0x40c] ;  /* 0x00010300ff190b82 */ /* 0x000e240000000800 */
[----:B0-----:R-:W-:Y:S01]  /*0410*/  @P0 FFMA.FTZ R9, R24, R25, R9 ;  /* 0x0000001918090223 */ /* 0x001fe20000010009 */
[----:B------:R-:W-:-:S05]  /*0420*/  @P0 HADD2.F32 R25, -RZ, R21.H0_H0 ;  /* 0x20000015ff190230 */ /* 0x000fca0000004100 */
[----:B------:R-:W0:Y:S02]  /*0430*/  @P0 LDC R24, c[0x0][0x40c] ;  /* 0x00010300ff180b82 */ /* 0x000e240000000800 */
[----:B0-----:R-:W-:Y:S01]  /*0440*/  @P0 FFMA.FTZ R10, R25, R24, R10 ;  /* 0x00000018190a0223 */ /* 0x001fe2000001000a */
[----:B------:R-:W-:-:S05]  /*0450*/  @P0 HADD2.F32 R24, -RZ, R21.H1_H1 ;  /* 0x30000015ff180230 */ /* 0x000fca0000004100 */
[----:B------:R-:W0:Y:S02]  /*0460*/  @P0 LDC R25, c[0x0][0x40c] ;  /* 0x00010300ff190b82 */ /* 0x000e240000000800 */
[----:B0-----:R-:W-:Y:S01]  /*0470*/  @P0 FFMA.FTZ R11, R24, R25, R11 ;  /* 0x00000019180b0223 */ /* 0x001fe2000001000b */
[----:B------:R-:W-:-:S05]  /*0480*/  @P0 HADD2.F32 R25, -RZ, R22.H0_H0 ;  /* 0x20000016ff190230 */ /* 0x000fca0000004100 */
[----:B------:R-:W4:Y:S02]  /*0490*/  @P0 LDC R24, c[0x0][0x40c] ;  /* 0x00010300ff180b82 */ /* 0x000f240000000800 */
[----:B----4-:R-:W-:Y:S01]  /*04a0*/  @P0 FFMA.FTZ R12, R25, R24, R12 ;  /* 0x00000018190c0223 */ /* 0x010fe2000001000c */
[----:B------:R-:W-:-:S05]  /*04b0*/  @P0 HADD2.F32 R24, -RZ, R22.H1_H1 ;  /* 0x30000016ff180230 */ /* 0x000fca0000004100 */
[----:B------:R-:W0:Y:S02]  /*04c0*/  @P0 LDC R25, c[0x0][0x40c] ;  /* 0x00010300ff190b82 */ /* 0x000e240000000800 */
[----:B0-----:R-:W-:Y:S01]  /*04d0*/  @P0 FFMA.FTZ R13, R24, R25, R13 ;  /* 0x00000019180d0223 */ /* 0x001fe2000001000d */
[----:B------:R-:W-:-:S05]  /*04e0*/  @P0 HADD2.F32 R25, -RZ, R23.H0_H0 ;  /* 0x20000017ff190230 */ /* 0x000fca0000004100 */
[----:B------:R-:W0:Y:S02]  /*04f0*/  @P0 LDC R24, c[0x0][0x40c] ;  /* 0x00010300ff180b82 */ /* 0x000e240000000800 */
[----:B0-----:R-:W-:Y:S01]  /*0500*/  @P0 FFMA.FTZ R14, R25, R24, R14 ;  /* 0x00000018190e0223 */ /* 0x001fe2000001000e */
[----:B------:R-:W-:-:S05]  /*0510*/  @P0 HADD2.F32 R24, -RZ, R23.H1_H1 ;  /* 0x30000017ff180230 */ /* 0x000fca0000004100 */
[----:B------:R-:W0:Y:S01]  /*0520*/  @P0 LDC R25, c[0x0][0x40c] ;  /* 0x00010300ff190b82 */ /* 0x000e220000000800 */
[----:B------:R-:W-:Y:S01]  /*0530*/  FADD.FTZ R0, RZ, R8 ;  /* 0x00000008ff007221 */ /* 0x000fe20000010000 */
[----:B0-----:R-:W-:-:S06]  /*0540*/  @P0 FFMA.FTZ R15, R24, R25, R15 ;  /* 0x00000019180f0223 */ /* 0x001fcc000001000f */
[----:B------:R-:W0:Y:S01]  /*0550*/  LDC.64 R24, c[0x0][0x3f8] ;  /* 0x0000fe00ff187b82 */ /* 0x000e220000000a00 */
[----:B------:R-:W-:-:S04]  /*0560*/  FADD.FTZ R31, R0, R9 ;  /* 0x00000009001f7221 */ /* 0x000fc80000010000 */
[----:B------:R-:W-:-:S04]  /*0570*/  FADD.FTZ R0, R31, R10 ;  /* 0x0000000a1f007221 */ /* 0x000fc80000010000 */
[----:B------:R-:W-:Y:S01]  /*0580*/  FADD.FTZ R31, R0, R11 ;  /* 0x0000000b001f7221 */ /* 0x000fe20000010000 */
[----:B0-----:R-:W-:-:S05]  /*0590*/  IMAD.WIDE R24, R3, 0x4, R24 ;  /* 0x0000000403187825 */ /* 0x001fca00078e0218 */
[----:B-----5:R0:W5:Y:S01]  /*05a0*/  LDG.E R29, desc[UR6][R24.64] ;  /* 0x00000006181d7981 */ /* 0x020162000c1e1900 */
[----:B------:R-:W-:Y:S01]  /*05b0*/  FADD.FTZ R0, R31, R12 ;  /* 0x0000000c1f007221 */ /* 0x000fe20000010000 */
[----:B------:R-:W-:Y:S02]  /*05c0*/  ISETP.NE.AND P1, PT, R2, RZ, PT ;  /* 0x000000ff0200720c */ /* 0x000fe40003f25270 */
[----:B------:R0:W-:Y:S01]  /*05d0*/  STG.E.128 desc[UR6][R26.64], R8 ;  /* 0x000000081a007986 */ /* 0x0001e2000c101d06 */
[----:B------:R-:W-:-:S03]  /*05e0*/  FADD.FTZ R31, R0, R13 ;  /* 0x0000000d001f7221 */ /* 0x000fc60000010000 */
[----:B------:R0:W-:Y:S01]  /*05f0*/  STG.E.128 desc[UR6][R26.64+0x10], R12 ;  /* 0x0000100c1a007986 */ /* 0x0001e2000c101d06 */
        /* <DEDUP_REMOVED lines=40> */
.L_x_5102:
[----:B-1----:R-:W-:Y:S01]  /*0880*/  FADD.FTZ R0, R35, R0 ;  /* 0x0000000023007221 */ /* 0x002fe20000010000 */
[----:B------:R-:W-:Y:S01]  /*0890*/  ISETP.NE.AND P0, PT, RZ, UR8, PT ;  /* 0x00000008ff007c0c */ /* 0x000fe2000bf05270 */
[----:B------:R-:W1:Y:S01]  /*08a0*/  @!P1 LDC.64 R24, c[0x0][0x3c0] ;  /* 0x0000f000ff189b82 */ /* 0x000e620000000a00 */
[----:B------:R-:W-:Y:S01]  /*08b0*/  BSSY.RECONVERGENT B0, `(.L_x_5085) ;  /* 0x0000042000007945 */ /* 0x000fe20003800200 */
[----:B------:R-:W-:Y:S01]  /*08c0*/  FFMA.FTZ R31, R0, R31, UR9 ;  /* 0x00000009001f7e23 */ /* 0x000fe2000801001f */
[----:B------:R-:W-:-:S05]  /*08d0*/  FMUL.FTZ R0, R30, R30 ;  /* 0x0000001e1e007220 */ /* 0x000fca0000410000 */
[----:B------:R-:W2:Y:S01]  /*08e0*/  @!P1 LDC.64 R26, c[0x0][0x3c8] ;  /* 0x0000f200ff1a9b82 */ /* 0x000ea20000000a00 */
[----:B------:R-:W-:-:S05]  /*08f0*/  FSEL R0, R0, RZ, P0 ;  /* 0x000000ff00007208 */ /* 0x000fca0000000000 */
        /* <DEDUP_REMOVED lines=11> */
[----:B------:R-:W-:Y:S02]  /*09b0*/  HADD2.F32 R24, -RZ, R4.H1_H1 ;  /* 0x30000004ff187230 */ /* 0x000fe40000004100 */
[C---:B------:R-:W-:Y:S01]  /*09c0*/  FADD.FTZ R25, -R30.reuse, R8 ;  /* 0x000000081e197221 */ /* 0x040fe20000010100 */
[C---:B------:R-:W-:Y:S01]  /*09d0*/  FADD.FTZ R9, -R30.reuse, R9 ;  /* 0x000000091e097221 */ /* 0x040fe20000010100 */
[----:B------:R-:W-:Y:S02]  /*09e0*/  HADD2.F32 R26, -RZ, R16.H1_H1 ;  /* 0x30000010ff1a7230 */ /* 0x000fe40000004100 */
[----:B------:R-:W-:Y:S01]  /*09f0*/  FADD.FTZ R11, -R30, R11 ;  /* 0x0000000b1e0b7221 */ /* 0x000fe20000010100 */
[----:B------:R-:W-:Y:S01]  /*0a00*/  FMUL.FTZ R8, R0, R25 ;  /* 0x0000001900087220 */ /* 0x000fe20000410000 */
[----:B------:R-:W-:-:S02]  /*0a10*/  HADD2.F32 R25, -RZ, R4.H0_H0 ;  /* 0x20000004ff197230 */ /* 0x000fc40000004100 */
[C---:B------:R-:W-:Y:S01]  /*0a20*/  FMUL.FTZ R9, R0.reuse, R9 ;  /* 0x0000000900097220 */ /* 0x040fe20000410000 */
[----:B------:R-:W-:Y:S01]  /*0a30*/  FMUL.FTZ R11, R0, R11 ;  /* 0x0000000b000b7220 */ /* 0x000fe20000410000 */
[C---:B------:R-:W-:Y:S01]  /*0a40*/  FADD.FTZ R13, -R30.reuse, R13 ;  /* 0x0000000d1e0d7221 */ /* 0x040fe20000010100 */
[----:B------:R-:W-:Y:S01]  /*0a50*/  FADD.FTZ R15, -R30, R15 ;  /* 0x0000000f1e0f7221 */ /* 0x000fe20000010100 */
[----:B------:R-:W-:Y:S01]  /*0a60*/  FFMA.FTZ R8, R8, R25, R27 ;  /* 0x0000001908087223 */ /* 0x000fe2000001001b */
[----:B------:R-:W-:Y:S01]  /*0a70*/  FFMA.FTZ R25, R9, R24, R26 ;  /* 0x0000001809197223 */ /* 0x000fe2000001001a */
[----:B------:R-:W-:Y:S01]  /*0a80*/  FADD.FTZ R9, -R30, R10 ;  /* 0x0000000a1e097221 */ /* 0x000fe20000010100 */
[----:B------:R-:W-:Y:S02]  /*0a90*/  HADD2.F32 R10, -RZ, R5.H0_H0 ;  /* 0x20000005ff0a7230 */ /* 0x000fe40000004100 */
[----:B------:R-:W-:Y:S01]  /*0aa0*/  FMUL.FTZ R13, R0, R13 ;  /* 0x0000000d000d7220 */ /* 0x000fe20000410000 */
[----:B------:R-:W-:-:S02]  /*0ab0*/  HADD2.F32 R24, -RZ, R17.H0_H0 ;  /* 0x20000011ff187230 */ /* 0x000fc40000004100 */
[C---:B------:R-:W-:Y:S01]  /*0ac0*/  FMUL.FTZ R9, R0.reuse, R9 ;  /* 0x0000000900097220 */ /* 0x040fe20000410000 */
[----:B------:R-:W-:Y:S02]  /*0ad0*/  HADD2.F32 R26, -RZ, R18.H1_H1 ;  /* 0x30000012ff1a7230 */ /* 0x000fe40000004100 */
[----:B------:R-:W-:Y:S01]  /*0ae0*/  FMUL.FTZ R15, R0, R15 ;  /* 0x0000000f000f7220 */ /* 0x000fe20000410000 */
[----:B------:R-:W-:Y:S02]  /*0af0*/  IMAD R28, R29, R28, RZ ;  /* 0x0000001c1d1c7224 */ /* 0x000fe400078e02ff */
[----:B------:R-:W-:Y:S01]  /*0b00*/  FFMA.FTZ R9, R9, R10, R24 ;  /* 0x0000000a09097223 */ /* 0x000fe20000010018 */
[----:B------:R-:W-:Y:S01]  /*0b10*/  HADD2.F32 R24, -RZ, R5.H1_H1 ;  /* 0x30000005ff187230 */ /* 0x000fe20000004100 */
[----:B------:R-:W-:Y:S01]  /*0b20*/  F2FP.F16.F32.PACK_AB R8, R25, R8 ;  /* 0x000000081908723e */ /* 0x000fe200000000ff */
[----:B------:R-:W-:-:S05]  /*0b30*/  HADD2.F32 R10, -RZ, R17.H1_H1 ;  /* 0x30000011ff0a7230 */ /* 0x000fca0000004100 */
[----:B------:R-:W-:Y:S01]  /*0b40*/  FFMA.FTZ R24, R11, R24, R10 ;  /* 0x000000180b187223 */ /* 0x000fe2000001000a */
[----:B------:R-:W-:Y:S01]  /*0b50*/  FADD.FTZ R11, -R30, R12 ;  /* 0x0000000c1e0b7221 */ /* 0x000fe20000010100 */
[----:B------:R-:W-:Y:S02]  /*0b60*/  HADD2.F32 R12, -RZ, R6.H0_H0 ;  /* 0x20000006ff0c7230 */ /* 0x000fe40000004100 */
[----:B------:R-:W-:Y:S02]  /*0b70*/  HADD2.F32 R10, -RZ, R18.H0_H0 ;  /* 0x20000012ff0a7230 */ /* 0x000fe40000004100 */
[----:B------:R-:W-:Y:S01]  /*0b80*/  FMUL.FTZ R11, R0, R11 ;  /* 0x0000000b000b7220 */ /* 0x000fe20000410000 */
[----:B------:R-:W-:-:S03]  /*0b90*/  F2FP.F16.F32.PACK_AB R9, R24, R9 ;  /* 0x000000091809723e */ /* 0x000fc600000000ff */
[----:B------:R-:W-:Y:S01]  /*0ba0*/  FFMA.FTZ R12, R11, R12, R10 ;  /* 0x0000000c0b0c7223 */ /* 0x000fe2000001000a */
[----:B------:R-:W-:Y:S02]  /*0bb0*/  HADD2.F32 R10, -RZ, R6.H1_H1 ;  /* 0x30000006ff0a7230 */ /* 0x000fe40000004100 */
[----:B------:R-:W-:Y:S01]  /*0bc0*/  FADD.FTZ R11, -R30, R14 ;  /* 0x0000000e1e0b7221 */ /* 0x000fe20000010100 */
[----:B------:R-:W-:Y:S02]  /*0bd0*/  HADD2.F32 R14, -RZ, R19.H0_H0 ;  /* 0x20000013ff0e7230 */ /* 0x000fe40000004100 */
[----:B------:R-:W-:Y:S01]  /*0be0*/  FFMA.FTZ R13, R13, R10, R26 ;  /* 0x0000000a0d0d7223 */ /* 0x000fe2000001001a */
[--C-:B------:R-:W-:Y:S02]  /*0bf0*/  HADD2.F32 R10, -RZ, R7.reuse.H0_H0 ;  /* 0x20000007ff0a7230 */ /* 0x100fe40000004100 */
[----:B------:R-:W-:Y:S01]  /*0c00*/  FMUL.FTZ R11, R0, R11 ;  /* 0x0000000b000b7220 */ /* 0x000fe20000410000 */
[----:B------:R-:W-:-:S03]  /*0c10*/  HADD2.F32 R0, -RZ, R7.H1_H1 ;  /* 0x30000007ff007230 */ /* 0x000fc60000004100 */
[----:B------:R-:W-:Y:S01]  /*0c20*/  FFMA.FTZ R26, R11, R10, R14 ;  /* 0x0000000a0b1a7223 */ /* 0x000fe2000001000e */
[----:B------:R-:W-:-:S05]  /*0c30*/  HADD2.F32 R10, -RZ, R19.H1_H1 ;  /* 0x30000013ff0a7230 */ /* 0x000fca0000004100 */
[----:B------:R-:W-:Y:S01]  /*0c40*/  FFMA.FTZ R27, R15, R0, R10 ;  /* 0x000000000f1b7223 */ /* 0x000fe2000001000a */
[----:B------:R-:W-:Y:S01]  /*0c50*/  SHF.R.S32.HI R15, RZ, 0x1f, R28 ;  /* 0x0000001fff0f7819 */ /* 0x000fe2000001141c */
[----:B------:R-:W1:Y:S03]  /*0c60*/  LDC.64 R10, c[0x0][0x428] ;  /* 0x00010a00ff0a7b82 */ /* 0x000e660000000a00 */
[----:B------:R-:W-:-:S04]  /*0c70*/  LEA.HI R15, R15, R28, RZ, 0x3 ;  /* 0x0000001c0f0f7211 */ /* 0x000fc800078f18ff */
[----:B------:R-:W-:-:S05]  /*0c80*/  LEA.HI.SX32 R15, R15, R2, 0x1d ;  /* 0x000000020f0f7211 */ /* 0x000fca00078feaff */
[----:B-1----:R-:W-:Y:S01]  /*0c90*/  IMAD.WIDE.U32 R14, R15, 0x10, R10 ;  /* 0x000000100f0e7825 */ /* 0x002fe200078e000a */
[----:B------:R-:W-:Y:S02]  /*0ca0*/  F2FP.F16.F32.PACK_AB R11, R27, R26 ;  /* 0x0000001a1b0b723e */ /* 0x000fe400000000ff */
[----:B------:R-:W-:-:S05]  /*0cb0*/  F2FP.F16.F32.PACK_AB R10, R13, R12 ;  /* 0x0000000c0d0a723e */ /* 0x000fca00000000ff */
[----:B------:R1:W-:Y:S02]  /*0cc0*/  STG.E.128 desc[UR6][R14.64], R8 ;  /* 0x000000080e007986 */ /* 0x0003e4000c101d06 */
.L_x_5086:
[----:B------:R-:W-:Y:S05]  /*0cd0*/  BSYNC.RECONVERGENT B0 ;  /* 0x0000000000007941 */ /* 0x000fea0003800200 */
.L_x_5085:
[----:B-1----:R-:W1:Y:S02]  /*0ce0*/  LDC.64 R8, c[0x0][0x380] ;  /* 0x0000e000ff087b82 */ /* 0x002e640000000a00 */
[----:B-1----:R-:W-:-:S04]  /*0cf0*/  LEA R3, R8, R3, 0x2 ;  /* 0x0000000308037211 */ /* 0x002fc800078e10ff */
[----:B------:R-:W-:-:S13]  /*0d00*/  ISETP.GE.AND P0, PT, R3, R9, PT ;  /* 0x000000090300720c */ /* 0x000fda0003f06270 */
[----:B------:R-:W-:Y:S05]  /*0d10*/  @!P0 BRA `(.L_x_5087) ;  /* 0xfffffff400388947 */ /* 0x000fea000383ffff */
[----:B------:R-:W-:Y:S05]  /*0d20*/  EXIT ;  /* 0x000000000000794d */ /* 0x000fea0003800000 */
.L_x_5083:
        /* <DEDUP_REMOVED lines=20> */
[----:B------:R1:W2:Y:S05]  /*0e70*/  @P1 LDG.E.64 R20, desc[UR6][R12.64+0x8] ;  /* 0x000008060c141981 */ /* 0x0002aa000c1e1b00 */
[----:B------:R-:W0:Y:S01]  /*0e80*/  @P1 LDC R15, c[0x0][0x40c] ;  /* 0x00010300ff0f1b82 */ /* 0x000e220000000800 */
[----:B------:R-:W-:-:S07]  /*0e90*/  CS2R R8, SRZ ;  /* 0x0000000000087805 */ /* 0x000fce000001ff00 */
[----:B-1----:R-:W1:Y:S01]  /*0ea0*/  @P1 LDC R13, c[0x0][0x40c] ;  /* 0x00010300ff0d1b82 */ /* 0x002e620000000800 */
[----:B----4-:R-:W-:-:S05]  /*0eb0*/  IMAD.WIDE R10, R3, 0x4, R10 ;  /* 0x00000004030a7825 */ /* 0x010fca00078e020a */
[----:B-----5:R4:W5:Y:S01]  /*0ec0*/  LDG.E R29, desc[UR6][R10.64] ;  /* 0x000000060a1d7981 */ /* 0x020962000c1e1900 */
[----:B------:R-:W-:Y:S01]  /*0ed0*/  HFMA2 R14, -RZ, RZ, 0, 0 ;  /* 0x00000000ff0e7431 */ /* 0x000fe200000001ff */
[----:B------:R-:W-:Y:S01]  /*0ee0*/  UMOV UR4, 0xffffffff ;  /* 0xffffffff00047882 */ /* 0x000fe20000000000 */
[----:B------:R-:W-:Y:S01]  /*0ef0*/  ISETP.NE.AND P0, PT, R2, RZ, PT ;  /* 0x000000ff0200720c */ /* 0x000fe20003f05270 */
[----:B----4-:R-:W-:Y:S01]  /*0f00*/  HFMA2 R10, -RZ, RZ, 0, 0 ;  /* 0x00000000ff0a7431 */ /* 0x010fe200000001ff */
[----:B------:R-:W-:Y:S01]  /*0f10*/  MOV R11, RZ ;  /* 0x000000ff000b7202 */ /* 0x000fe20000000f00 */
[--C-:B---3--:R-:W-:Y:S02]  /*0f20*/  @P1 HADD2.F32 R0, -RZ, R22.reuse.H0_H0 ;  /* 0x20000016ff001230 */ /* 0x108fe40000004100 */
[----:B------:R-:W-:-:S03]  /*0f30*/  @P1 HADD2.F32 R12, -RZ, R22.H1_H1 ;  /* 0x30000016ff0c1230 */ /* 0x000fc60000004100 */
[----:B0-----:R-:W-:Y:S01]  /*0f40*/  @P1 FMUL.FTZ R8, R0, R15 ;  /* 0x0000000f00081220 */ /* 0x001fe20000410000 */
[--C-:B------:R-:W-:Y:S01]  /*0f50*/  @P1 HADD2.F32 R0, -RZ, R23.reuse.H0_H0 ;  /* 0x20000017ff001230 */ /* 0x100fe20000004100 */
[----:B------:R-:W0:Y:S01]  /*0f60*/  @P1 LDC R15, c[0x0][0x40c] ;  /* 0x00010300ff0f1b82 */ /* 0x000e220000000800 */
[----:B------:R-:W-:Y:S01]  /*0f70*/  @P1 FMUL.FTZ R9, R12, R25 ;  /* 0x000000190c091220 */ /* 0x000fe20000410000 */
[----:B------:R-:W-:Y:S02]  /*0f80*/  HFMA2 R12, -RZ, RZ, 0, 0 ;  /* 0x00000000ff0c7431 */ /* 0x000fe400000001ff */
[----:B--2---:R-:W-:Y:S01]  /*0f90*/  @P1 FMUL.FTZ R10, R0, R27 ;  /* 0x0000001b000a1220 */ /* 0x004fe20000410000 */
[----:B------:R-:W-:-:S03]  /*0fa0*/  @P1 HADD2.F32 R0, -RZ, R23.H1_H1 ;  /* 0x30000017ff001230 */ /* 0x000fc60000004100 */
[----:B------:R-:W2:Y:S02]  /*0fb0*/  @P1 LDC R25, c[0x0][0x40c] ;  /* 0x00010300ff191b82 */ /* 0x000ea40000000800 */
[----:B------:R-:W-:Y:S01]  /*0fc0*/  @P1 FMUL.FTZ R11, R0, R31 ;  /* 0x0000001f000b1220 */ /* 0x000fe20000410000 */
[----:B------:R-:W-:-:S05]  /*0fd0*/  @P1 HADD2.F32 R0, -RZ, R20.H0_H0 ;  /* 0x20000014ff001230 */ /* 0x000fca0000004100 */
[----:B-1----:R-:W-:Y:S01]  /*0fe0*/  @P1 FMUL.FTZ R12, R0, R13 ;  /* 0x0000000d000c1220 */ /* 0x002fe20000410000 */
[----:B------:R-:W-:Y:S01]  /*0ff0*/  @P1 HADD2.F32 R0, -RZ, R20.H1_H1 ;  /* 0x30000014ff001230 */ /* 0x000fe20000004100 */
[----:B------:R-:W-:Y:S01]  /*1000*/  MOV R13, RZ ;  /* 0x000000ff000d7202 */ /* 0x000fe20000000f00 */
[----:B------:R-:W1:Y:S03]  /*1010*/  @P1 LDC R27, c[0x0][0x40c] ;  /* 0x00010300ff1b1b82 */ /* 0x000e660000000800 */
[----:B0-----:R-:W-:Y:S01]  /*1020*/  @P1 FMUL.FTZ R13, R0, R15 ;  /* 0x0000000f000d1220 */ /* 0x001fe20000410000 */
[----:B------:R-:W-:Y:S02]  /*1030*/  @P1 HADD2.F32 R0, -RZ, R21.H0_H0 ;  /* 0x20000015ff001230 */ /* 0x000fe40000004100 */
[----:B------:R-:W-:-:S03]  /*1040*/  IMAD R15, R3, R28, RZ ;  /* 0x0000001c030f7224 */ /* 0x000fc600078e02ff */
[----:B--2---:R-:W-:Y:S02]  /*1050*/  @P1 FMUL.FTZ R14, R0, R25 ;  /* 0x00000019000e1220 */ /* 0x004fe40000410000 */
[----:B------:R-:W-:Y:S01]  /*1060*/  SHF.R.S32.HI R0, RZ, 0x1f, R15 ;  /* 0x0000001fff007819 */ /* 0x000fe2000001140f */
[----:B------:R-:W0:Y:S03]  /*1070*/  LDC.64 R24, c[0x0][0x3a8] ;  /* 0x0000ea00ff187b82 */ /* 0x000e260000000a00 */
[----:B------:R-:W-:Y:S01]  /*1080*/  LEA.HI R15, R0, R15, RZ, 0x3 ;  /* 0x0000000f000f7211 */ /* 0x000fe200078f18ff */
[----:B------:R-:W-:-:S03]  /*1090*/  @P1 HADD2.F32 R0, -RZ, R21.H1_H1 ;  /* 0x30000015ff001230 */ /* 0x000fc60000004100 */
[----:B------:R-:W-:-:S05]  /*10a0*/  LEA.HI.SX32 R15, R15, R2, 0x1d ;  /* 0x000000020f0f7211 */ /* 0x000fca00078feaff */
[----:B0-----:R-:W-:Y:S01]  /*10b0*/  IMAD.WIDE.U32 R24, R15, 0x20, R24 ;  /* 0x000000200f187825 */ /* 0x001fe200078e0018 */
[----:B------:R-:W-:-:S03]  /*10c0*/  MOV R15, RZ ;  /* 0x000000ff000f7202 */ /* 0x000fc60000000f00 */
[----:B-1----:R-:W-:Y:S01]  /*10d0*/  @P1 FMUL.FTZ R15, R0, R27 ;  /* 0x0000001b000f1220 */ /* 0x002fe20000410000 */
[----:B------:R-:W-:Y:S01]  /*10e0*/  FADD.FTZ R0, RZ, R8 ;  /* 0x00000008ff007221 */ /* 0x000fe20000010000 */
[----:B------:R0:W-:Y:S03]  /*10f0*/  STG.E.128 desc[UR6][R24.64], R8 ;  /* 0x0000000818007986 */ /* 0x0001e6000c101d06 */
        /* <DEDUP_REMOVED lines=46> */
.L_x_5114:
[----:B------:R-:W2:Y:S01]  /*13e0*/  @!P0 LDC.64 R24, c[0x0][0x3c0] ;  /* 0x0000f000ff188b82 */ /* 0x000ea20000000a00 */
[----:B-1----:R-:W-:Y:S01]  /*13f0*/  FADD.FTZ R0, R35, R0 ;  /* 0x0000000023007221 */ /* 0x002fe20000010000 */
[----:B------:R-:W-:Y:S01]  /*1400*/  ISETP.NE.AND P1, PT, RZ, UR8, PT ;  /* 0x00000008ff007c0c */ /* 0x000fe2000bf25270 */
[----:B------:R-:W-:Y:S02]  /*1410*/  BSSY.RECONVERGENT B0, `(.L_x_5089) ;  /* 0x0000043000007945 */ /* 0x000fe40003800200 */
[----:B------:R-:W-:Y:S01]  /*1420*/  FFMA.FTZ R31, R0, R31, UR10 ;  /* 0x0000000a001f7e23 */ /* 0x000fe2000801001f */
[----:B------:R-:W-:-:S05]  /*1430*/  FMUL.FTZ R0, R30, R30 ;  /* 0x0000001e1e007220 */ /* 0x000fca0000410000 */
[----:B------:R-:W-:-:S05]  /*1440*/  FSEL R0, R0, RZ, P1 ;  /* 0x000000ff00007208 */ /* 0x000fca0000800000 */
[----:B------:R-:W-:-:S06]  /*1450*/  FADD.FTZ R0, R31, R0 ;  /* 0x000000001f007221 */ /* 0x000fcc0000010000 */
[----:B------:R-:W1:Y:S01]  /*1460*/  MUFU.RSQ R0, R0 ;  /* 0x0000000000007308 */ /* 0x000e620000001400 */
[----:B--2---:R-:W-:-:S05]  /*1470*/  @!P0 IMAD.WIDE R24, R3, 0x4, R24 ;  /* 0x0000000403188825 */ /* 0x004fca00078e0218 */
[----:B------:R2:W-:Y:S01]  /*1480*/  @!P0 STG.E desc[UR6][R24.64], R30 ;  /* 0x0000001e18008986 */ /* 0x0005e2000c101906 */
[----:B------:R-:W-:-:S13]  /*1490*/  ISETP.NE.AND P0, PT, R2, RZ, PT ;  /* 0x000000ff0200720c */ /* 0x000fda0003f05270 */
[----:B------:R-:W3:Y:S02]  /*14a0*/  @!P0 LDC.64 R26, c[0x0][0x3c8] ;  /* 0x0000f200ff1a8b82 */ /* 0x000ee40000000a00 */
[----:B---3--:R-:W-:-:S05]  /*14b0*/  @!P0 IMAD.WIDE R26, R3, 0x4, R26 ;  /* 0x00000004031a8825 */ /* 0x008fca00078e021a */
[----:B-1----:R2:W-:Y:S01]  /*14c0*/  @!P0 STG.E desc[UR6][R26.64], R0 ;  /* 0x000000001a008986 */ /* 0x0025e2000c101906 */
[----:B-----5:R-:W-:-:S13]  /*14d0*/  ISETP.GE.AND P0, PT, R29, 0x1, PT ;  /* 0x000000011d00780c */ /* 0x020fda0003f06270 */
[----:B--2---:R-:W-:Y:S05]  /*14e0*/  @!P0 BRA `(.L_x_5090) ;  /* 0x0000000000d48947 */ /* 0x004fea0003800000 */
        /* <DEDUP_REMOVED lines=36> */
[----:B------:R-:W-:-:S03]  /*1730*/  FADD.FTZ R11, -R30, R14 ;  /* 0x0000000e1e0b7221 */ /* 0x000fc60000010100 */
[----:B------:R-:W-:Y:S01]  /*1740*/  FFMA.FTZ R13, R13, R10, R26 ;  /* 0x0000000a0d0d7223 */ /* 0x000fe2000001001a */
[----:B------:R-:W-:Y:S02]  /*1750*/  HADD2.F32 R26, -RZ, R7.H0_H0 ;  /* 0x20000007ff1a7230 */ /* 0x000fe40000004100 */
[----:B------:R-:W-:Y:S01]  /*1760*/  FMUL.FTZ R11, R0, R11 ;  /* 0x0000000b000b7220 */ /* 0x000fe20000410000 */
[----:B------:R-:W-:Y:S02]  /*1770*/  HADD2.F32 R10, -RZ, R19.H0_H0 ;  /* 0x20000013ff0a7230 */ /* 0x000fe40000004100 */
        /* <DEDUP_REMOVED lines=12> */
.L_x_5090:
[----:B------:R-:W-:Y:S05]  /*1840*/  BSYNC.RECONVERGENT B0 ;  /* 0x0000000000007941 */ /* 0x000fea0003800200 */
.L_x_5089:
[----:B-1----:R-:W1:Y:S02]  /*1850*/  LDC.64 R8, c[0x0][0x380] ;  /* 0x0000e000ff087b82 */ /* 0x002e640000000a00 */
[----:B-1----:R-:W-:-:S04]  /*1860*/  LEA R3, R8, R3, 0x2 ;  /* 0x0000000308037211 */ /* 0x002fc800078e10ff */
[----:B------:R-:W-:-:S13]  /*1870*/  ISETP.GE.AND P0, PT, R3, R9, PT ;  /* 0x000000090300720c */ /* 0x000fda0003f06270 */
[----:B------:R-:W-:Y:S05]  /*1880*/  @!P0 BRA `(.L_x_5083) ;  /* 0xfffffff400288947 */ /* 0x000fea000383ffff */
[----:B------:R-:W-:Y:S05]  /*1890*/  EXIT ;  /* 0x000000000000794d */ /* 0x000fea0003800000 */
.L_x_5084:
        /* <DEDUP_REMOVED lines=8> */
.L_x_5092:
[----:B------:R-:W-:Y:S05]  /*1920*/  BSYNC B0 ;  /* 0x0000000000007941 */ /* 0x000fea0003800000 */
.L_x_5091:
        /* <DEDUP_REMOVED lines=8> */
.L_x_5093:
[----:B------:R-:W-:Y:S02]  /*19b0*/  HFMA2 R26, -RZ, RZ, 0, 2.384185791015625e-07 ;  /* 0x00000004ff1a7431 */ /* 0x000fe400000001ff */
[----:B------:R-:W-:-:S05]  /*19c0*/  FADD.FTZ R32, R27, R0 ;  /* 0x000000001b207221 */ /* 0x000fca0000010000 */
[----:B------:R-:W-:-:S07]  /*19d0*/  MOV R27, R32 ;  /* 0x00000020001b7202 */ /* 0x000fce0000000f00 */
[----:B------:R-:W-:Y:S05]  /*19e0*/  WARPSYNC.COLLECTIVE R24, `(.L_x_5094) ;  /* 0x0000000018087348 */ /* 0x000fea0003c00000 */
[----:B------:R0:W1:Y:S02]  /*19f0*/  SHFL.BFLY P2, R0, R27, R26, R25 ;  /* 0x0c00001a1b007389 */ /* 0x0000640000040019 */
[----:B01----:R-:W-:Y:S05]  /*1a00*/  ENDCOLLECTIVE ;  /* 0x000000000000791b */ /* 0x003fea0003800000 */
.L_x_5094:
[----:B------:R-:W-:Y:S02]  /*1a10*/  HFMA2 R26, -RZ, RZ, 0, 4.76837158203125e-07 ;  /* 0x00000008ff1a7431 */ /* 0x000fe400000001ff */
[----:B------:R-:W-:-:S05]  /*1a20*/  FADD.FTZ R33, R32, R0 ;  /* 0x0000000020217221 */ /* 0x000fca0000010000 */
[----:B------:R-:W-:-:S07]  /*1a30*/  MOV R27, R33 ;  /* 0x00000021001b7202 */ /* 0x000fce0000000f00 */
[----:B------:R-:W-:Y:S05]  /*1a40*/  WARPSYNC.COLLECTIVE R24, `(.L_x_5095) ;  /* 0x0000000018087348 */ /* 0x000fea0003c00000 */
[----:B------:R0:W1:Y:S02]  /*1a50*/  SHFL.BFLY P2, R0, R27, R26, R25 ;  /* 0x0c00001a1b007389 */ /* 0x0000640000040019 */
[----:B01----:R-:W-:Y:S05]  /*1a60*/  ENDCOLLECTIVE ;  /* 0x000000000000791b */ /* 0x003fea0003800000 */
.L_x_5095:
[----:B------:R-:W-:Y:S02]  /*1a70*/  HFMA2 R26, -RZ, RZ, 0, 9.5367431640625e-07 ;  /* 0x00000010ff1a7431 */ /* 0x000fe400000001ff */
[----:B------:R-:W-:-:S05]  /*1a80*/  FADD.FTZ R34, R33, R0 ;  /* 0x0000000021227221 */ /* 0x000fca0000010000 */
[----:B------:R-:W-:-:S07]  /*1a90*/  MOV R27, R34 ;  /* 0x00000022001b7202 */ /* 0x000fce0000000f00 */
[----:B------:R-:W-:Y:S05]  /*1aa0*/  WARPSYNC.COLLECTIVE R24, `(.L_x_5096) ;  /* 0x0000000018087348 */ /* 0x000fea0003c00000 */
[----:B------:R0:W1:Y:S02]  /*1ab0*/  SHFL.BFLY P2, R0, R27, R26, R25 ;  /* 0x0c00001a1b007389 */ /* 0x0000640000040019 */
[----:B01----:R-:W-:Y:S05]  /*1ac0*/  ENDCOLLECTIVE ;  /* 0x000000000000791b */ /* 0x003fea0003800000 */
.L_x_5096:
        /* <DEDUP_REMOVED lines=23> */
.L_x_5097:
[----:B------:R-:W-:Y:S02]  /*1c40*/  HFMA2 R26, -RZ, RZ, 0, 1.1920928955078125e-07 ;  /* 0x00000002ff1a7431 */ /* 0x000fe400000001ff */
[----:B------:R-:W-:-:S05]  /*1c50*/  FADD.FTZ R32, R27, R0 ;  /* 0x000000001b207221 */ /* 0x000fca0000010000 */
[----:B------:R-:W-:-:S07]  /*1c60*/  MOV R27, R32 ;  /* 0x00000020001b7202 */ /* 0x000fce0000000f00 */
[----:B------:R-:W-:Y:S05]  /*1c70*/  WARPSYNC.COLLECTIVE R24, `(.L_x_5098) ;  /* 0x0000000018087348 */ /* 0x000fea0003c00000 */
[----:B------:R0:W1:Y:S02]  /*1c80*/  SHFL.BFLY P2, R0, R27, R26, R25 ;  /* 0x0c00001a1b007389 */ /* 0x0000640000040019 */
[----:B01----:R-:W-:Y:S05]  /*1c90*/  ENDCOLLECTIVE ;  /* 0x000000000000791b */ /* 0x003fea0003800000 */
.L_x_5098:
[----:B------:R-:W-:Y:S02]  /*1ca0*/  HFMA2 R26, -RZ, RZ, 0, 2.384185791015625e-07 ;  /* 0x00000004ff1a7431 */ /* 0x000fe400000001ff */
[----:B------:R-:W-:-:S05]  /*1cb0*/  FADD.FTZ R33, R32, R0 ;  /* 0x0000000020217221 */ /* 0x000fca0000010000 */
[----:B------:R-:W-:-:S07]  /*1cc0*/  MOV R27, R33 ;  /* 0x00000021001b7202 */ /* 0x000fce0000000f00 */
[----:B------:R-:W-:Y:S05]  /*1cd0*/  WARPSYNC.COLLECTIVE R24, `(.L_x_5099) ;  /* 0x0000000018087348 */ /* 0x000fea0003c00000 */
[----:B------:R0:W1:Y:S02]  /*1ce0*/  SHFL.BFLY P2, R0, R27, R26, R25 ;  /* 0x0c00001a1b007389 */ /* 0x0000640000040019 */
[----:B01----:R-:W-:Y:S05]  /*1cf0*/  ENDCOLLECTIVE ;  /* 0x000000000000791b */ /* 0x003fea0003800000 */
.L_x_5099:
[----:B------:R-:W-:Y:S02]  /*1d00*/  HFMA2 R26, -RZ, RZ, 0, 4.76837158203125e-07 ;  /* 0x00000008ff1a7431 */ /* 0x000fe400000001ff */
[----:B------:R-:W-:-:S05]  /*1d10*/  FADD.FTZ R34, R33, R0 ;  /* 0x0000000021227221 */ /* 0x000fca0000010000 */
[----:B------:R-:W-:-:S07]  /*1d20*/  MOV R27, R34 ;  /* 0x00000022001b7202 */ /* 0x000fce0000000f00 */
[----:B------:R-:W-:Y:S05]  /*1d30*/  WARPSYNC.COLLECTIVE R24, `(.L_x_5100) ;  /* 0x0000000018087348 */ /* 0x000fea0003c00000 */
[----:B------:R0:W1:Y:S02]  /*1d40*/  SHFL.BFLY P2, R0, R27, R26, R25 ;  /* 0x0c00001a1b007389 */ /* 0x0000640000040019 */
[----:B01----:R-:W-:Y:S05]  /*1d50*/  ENDCOLLECTIVE ;  /* 0x000000000000791b */ /* 0x003fea0003800000 */
.L_x_5100:
[----:B------:R-:W-:Y:S02]  /*1d60*/  HFMA2 R26, -RZ, RZ, 0, 9.5367431640625e-07 ;  /* 0x00000010ff1a7431 */ /* 0x000fe400000001ff */
[----:B------:R-:W-:-:S05]  /*1d70*/  FADD.FTZ R35, R34, R0 ;  /* 0x0000000022237221 */ /* 0x000fca0000010000 */
[----:B------:R-:W-:-:S07]  /*1d80*/  MOV R27, R35 ;  /* 0x00000023001b7202 */ /* 0x000fce0000000f00 */
[----:B------:R-:W-:Y:S05]  /*1d90*/  WARPSYNC.COLLECTIVE R24, `(.L_x_5101) ;  /* 0x0000000018087348 */ /* 0x000fea0003c00000 */
[----:B------:R0:W1:Y:S02]  /*1da0*/  SHFL.BFLY P2, R0, R27, R26, R25 ;  /* 0x0c00001a1b007389 */ /* 0x0000640000040019 */
[----:B01----:R-:W-:Y:S05]  /*1db0*/  ENDCOLLECTIVE ;  /* 0x000000000000791b */ /* 0x003fea0003800000 */
.L_x_5101:
[----:B------:R-:W-:Y:S05]  /*1dc0*/  BRA `(.L_x_5102) ;  /* 0xffffffe800ac7947 */ /* 0x000fea000383ffff */
.L_x_5088:
[----:B------:R-:W-:Y:S01]  /*1dd0*/  BSSY B0, `(.L_x_5103) ;  /* 0x0000007000007945 */ /* 0x000fe20003800000 */
[----:B------:R-:W-:Y:S02]  /*1de0*/  MOV R26, 0x1 ;  /* 0x00000001001a7802 */ /* 0x000fe40000000f00 */
[----:B------:R-:W-:Y:S02]  /*1df0*/  MOV R25, 0x1f ;  /* 0x0000001f00197802 */ /* 0x000fe40000000f00 */
[----:B------:R-:W-:-:S07]  /*1e00*/  MOV R24, 0xffffffff ;  /* 0xffffffff00187802 */ /* 0x000fce0000000f00 */
[----:B-----5:R-:W-:Y:S05]  /*1e10*/  WARPSYNC.COLLECTIVE R24, `(.L_x_5104) ;  /* 0x0000000018087348 */ /* 0x020fea0003c00000 */
[----:B------:R0:W1:Y:S02]  /*1e20*/  SHFL.BFLY P2, R0, R27, R26, R25 ;  /* 0x0c00001a1b007389 */ /* 0x0000640000040019 */
[----:B01---5:R-:W-:Y:S05]  /*1e30*/  ENDCOLLECTIVE ;  /* 0x000000000000791b */ /* 0x023fea0003800000 */
.L_x_5104:
[----:B------:R-:W-:Y:S05]  /*1e40*/  BSYNC B0 ;  /* 0x0000000000007941 */ /* 0x000fea0003800000 */
.L_x_5103:
        /* <DEDUP_REMOVED lines=8> */
.L_x_5105:
[----:B------:R-:W-:Y:S02]  /*1ed0*/  HFMA2 R26, -RZ, RZ, 0, 2.384185791015625e-07 ;  /* 0x00000004ff1a7431 */ /* 0x000fe400000001ff */
[----:B------:R-:W-:-:S05]  /*1ee0*/  FADD.FTZ R32, R27, R0 ;  /* 0x000000001b207221 */ /* 0x000fca0000010000 */
[----:B------:R-:W-:-:S07]  /*1ef0*/  MOV R27, R32 ;  /* 0x00000020001b7202 */ /* 0x000fce0000000f00 */
[----:B------:R-:W-:Y:S05]  /*1f00*/  WARPSYNC.COLLECTIVE R24, `(.L_x_5106) ;  /* 0x0000000018087348 */ /* 0x000fea0003c00000 */
[----:B------:R0:W1:Y:S02]  /*1f10*/  SHFL.BFLY P2, R0, R27, R26, R25 ;  /* 0x0c00001a1b007389 */ /* 0x0000640000040019 */
[----:B01----:R-:W-:Y:S05]  /*1f20*/  ENDCOLLECTIVE ;  /* 0x000000000000791b */ /* 0x003fea0003800000 */
.L_x_5106:
[----:B------:R-:W-:Y:S02]  /*1f30*/  HFMA2 R26, -RZ, RZ, 0, 4.76837158203125e-07 ;  /* 0x00000008ff1a7431 */ /* 0x000fe400000001ff */
[----:B------:R-:W-:-:S05]  /*1f40*/  FADD.FTZ R33, R32, R0 ;  /* 0x0000000020217221 */ /* 0x000fca0000010000 */
[----:B------:R-:W-:-:S07]  /*1f50*/  MOV R27, R33 ;  /* 0x00000021001b7202 */ /* 0x000fce0000000f00 */
[----:B------:R-:W-:Y:S05]  /*1f60*/  WARPSYNC.COLLECTIVE R24, `(.L_x_5107) ;  /* 0x0000000018087348 */ /* 0x000fea0003c00000 */
[----:B------:R0:W1:Y:S02]  /*1f70*/  SHFL.BFLY P2, R0, R27, R26, R25 ;  /* 0x0c00001a1b007389 */ /* 0x0000640000040019 */
[----:B01----:R-:W-:Y:S05]  /*1f80*/  ENDCOLLECTIVE ;  /* 0x000000000000791b */ /* 0x003fea0003800000 */
.L_x_5107:
[----:B------:R-:W-:Y:S02]  /*1f90*/  HFMA2 R26, -RZ, RZ, 0, 9.5367431640625e-07 ;  /* 0x00000010ff1a7431 */ /* 0x000fe400000001ff */
[----:B------:R-:W-:-:S05]  /*1fa0*/  FADD.FTZ R34, R33, R0 ;  /* 0x0000000021227221 */ /* 0x000fca0000010000 */
[----:B------:R-:W-:-:S07]  /*1fb0*/  MOV R27, R34 ;  /* 0x00000022001b7202 */ /* 0x000fce0000000f00 */
[----:B------:R-:W-:Y:S05]  /*1fc0*/  WARPSYNC.COLLECTIVE R24, `(.L_x_5108) ;  /* 0x0000000018087348 */ /* 0x000fea0003c00000 */
[----:B------:R0:W1:Y:S02]  /*1fd0*/  SHFL.BFLY P2, R0, R27, R26, R25 ;  /* 0x0c00001a1b007389 */ /* 0x0000640000040019 */
[----:B01----:R-:W-:Y:S05]  /*1fe0*/  ENDCOLLECTIVE ;  /* 0x000000000000791b */ /* 0x003fea0003800000 */
.L_x_5108:
        /* <DEDUP_REMOVED lines=23> */
.L_x_5109:
[----:B------:R-:W-:Y:S02]  /*2160*/  HFMA2 R26, -RZ, RZ, 0, 1.1920928955078125e-07 ;  /* 0x00000002ff1a7431 */ /* 0x000fe400000001ff */
[----:B------:R-:W-:-:S05]  /*2170*/  FADD.FTZ R32, R27, R0 ;  /* 0x000000001b207221 */ /* 0x000fca0000010000 */
[----:B------:R-:W-:-:S07]  /*2180*/  MOV R27, R32 ;  /* 0x00000020001b7202 */ /* 0x000fce0000000f00 */
[----:B------:R-:W-:Y:S05]  /*2190*/  WARPSYNC.COLLECTIVE R24, `(.L_x_5110) ;  /* 0x0000000018087348 */ /* 0x000fea0003c00000 */
[----:B------:R0:W1:Y:S02]  /*21a0*/  SHFL.BFLY P2, R0, R27, R26, R25 ;  /* 0x0c00001a1b007389 */ /* 0x0000640000040019 */
[----:B01----:R-:W-:Y:S05]  /*21b0*/  ENDCOLLECTIVE ;  /* 0x000000000000791b */ /* 0x003fea0003800000 */
.L_x_5110:
[----:B------:R-:W-:Y:S02]  /*21c0*/  HFMA2 R26, -RZ, RZ, 0, 2.384185791015625e-07 ;  /* 0x00000004ff1a7431 */ /* 0x000fe400000001ff */
[----:B------:R-:W-:-:S05]  /*21d0*/  FADD.FTZ R33, R32, R0 ;  /* 0x0000000020217221 */ /* 0x000fca0000010000 */
[----:B------:R-:W-:-:S07]  /*21e0*/  MOV R27, R33 ;  /* 0x00000021001b7202 */ /* 0x000fce0000000f00 */
[----:B------:R-:W-:Y:S05]  /*21f0*/  WARPSYNC.COLLECTIVE R24, `(.L_x_5111) ;  /* 0x0000000018087348 */ /* 0x000fea0003c00000 */
[----:B------:R0:W1:Y:S02]  /*2200*/  SHFL.BFLY P2, R0, R27, R26, R25 ;  /* 0x0c00001a1b007389 */ /* 0x0000640000040019 */
[----:B01----:R-:W-:Y:S05]  /*2210*/  ENDCOLLECTIVE ;  /* 0x000000000000791b */ /* 0x003fea0003800000 */
.L_x_5111:
[----:B------:R-:W-:Y:S02]  /*2220*/  HFMA2 R26, -RZ, RZ, 0, 4.76837158203125e-07 ;  /* 0x00000008ff1a7431 */ /* 0x000fe400000001ff */
[----:B------:R-:W-:-:S05]  /*2230*/  FADD.FTZ R34, R33, R0 ;  /* 0x0000000021227221 */ /* 0x000fca0000010000 */
[----:B------:R-:W-:-:S07]  /*2240*/  MOV R27, R34 ;  /* 0x00000022001b7202 */ /* 0x000fce0000000f00 */
[----:B------:R-:W-:Y:S05]  /*2250*/  WARPSYNC.COLLECTIVE R24, `(.L_x_5112) ;  /* 0x0000000018087348 */ /* 0x000fea0003c00000 */
[----:B------:R0:W1:Y:S02]  /*2260*/  SHFL.BFLY P2, R0, R27, R26, R25 ;  /* 0x0c00001a1b007389 */ /* 0x0000640000040019 */
[----:B01----:R-:W-:Y:S05]  /*2270*/  ENDCOLLECTIVE ;  /* 0x000000000000791b */ /* 0x003fea0003800000 */
.L_x_5112:
[----:B------:R-:W-:Y:S02]  /*2280*/  HFMA2 R26, -RZ, RZ, 0, 9.5367431640625e-07 ;  /* 0x00000010ff1a7431 */ /* 0x000fe400000001ff */
[----:B------:R-:W-:-:S05]  /*2290*/  FADD.FTZ R35, R34, R0 ;  /* 0x0000000022237221 */ /* 0x000fca0000010000 */
[----:B------:R-:W-:-:S07]  /*22a0*/  MOV R27, R35 ;  /* 0x00000023001b7202 */ /* 0x000fce0000000f00 */
[----:B------:R-:W-:Y:S05]  /*22b0*/  WARPSYNC.COLLECTIVE R24, `(.L_x_5113) ;  /* 0x0000000018087348 */ /* 0x000fea0003c00000 */
[----:B------:R0:W1:Y:S02]  /*22c0*/  SHFL.BFLY P2, R0, R27, R26, R25 ;  /* 0x0c00001a1b007389 */ /* 0x0000640000040019 */
[----:B01----:R-:W-:Y:S05]  /*22d0*/  ENDCOLLECTIVE ;  /* 0x000000000000791b */ /* 0x003fea0003800000 */
.L_x_5113:
[----:B------:R-:W-:Y:S05]  /*22e0*/  BRA `(.L_x_5114) ;  /* 0xfffffff0003c7947 */ /* 0x000fea000383ffff */
.L_x_5115:
        /* <DEDUP_REMOVED lines=9> */
.L_x_9134:


//--------------------- .text._ZN10layer_norm13ln_fwd_kernelINS_13Kernel_traitsI6__halfS2_fS2_fjLj256ELj1ELj4ELj1ELj16ENS_18Kernel_traits_baseILj256ES2_S2_fS2_fjLj128EEEEELb0ELb1ELb0ELb0EEEvNS_9FwdParamsE --------------------------
	.section	.text._ZN10layer_norm13ln_fwd_kernelINS_13Kernel_traitsI6__halfS2_fS2_fjLj256ELj1ELj4ELj1ELj16ENS_18Kernel_traits_baseILj256ES2_S2_fS2_fjLj128EEEEELb0ELb1ELb0ELb0EEEvNS_9FwdParamsE,"ax",@progbits
	.align	128
        .global         _ZN10layer_norm13ln_fwd_kernelINS_13Kernel_traitsI6__halfS2_fS2_fjLj256ELj1ELj4ELj1ELj16ENS_18Kernel_traits_baseILj256ES2_S2_fS2_fjLj128EEEEELb0ELb1ELb0ELb0EEEvNS_9FwdParamsE
        .type           _ZN10layer_norm13ln_fwd_kernelINS_13Kernel_traitsI6__halfS2_fS2_fjLj256ELj1ELj4ELj1ELj16ENS_18Kernel_traits_baseILj256ES2_S2_fS2_fjLj128EEEEELb0ELb1ELb0ELb0EEEvNS_9FwdParamsE,@function
        .size           _ZN10layer_norm13ln_fwd_kernelINS_13Kernel_traitsI6__halfS2_fS2_fjLj256ELj1ELj4ELj1ELj16ENS_18Kernel_traits_baseILj256ES2_S2_fS2_fjLj128EEEEELb0ELb1ELb0ELb0EEEvNS_9FwdParamsE,(.L_x_9135 - _ZN10layer_norm13ln_fwd_kernelINS_13Kernel_traitsI6__halfS2_fS2_fjLj256ELj1ELj4ELj1ELj16ENS_18Kernel_traits_baseILj256ES2_S2_fS2_fjLj128EEEEELb0ELb1ELb0ELb0EEEvNS_9FwdParamsE)
        .other          _ZN10layer_norm13ln_fwd_kernelINS_13Kernel_traitsI6__halfS2_fS2_fjLj256ELj1ELj4ELj1ELj16ENS_18Kernel_traits_baseILj256ES2_S2_fS2_fjLj128EEEEELb0ELb1ELb0ELb0EEEvNS_9FwdParamsE,@"STO_CUDA_ENTRY STV_DEFAULT"
_ZN10layer_norm13ln_fwd_kernelINS_13Kernel_traitsI6__halfS2_fS2_fjLj256ELj1ELj4ELj1ELj16ENS_18Kernel_traits_baseILj256ES2_S2_fS2_fjLj128EEEEELb0ELb1ELb0ELb0EEEvNS_9FwdParamsE:
.text._ZN10layer_norm13ln_fwd_kernelINS_13Kernel_traitsI6__halfS2_fS2_fjLj256ELj1ELj4ELj1ELj16ENS_18Kernel_traits_baseILj256ES2_S2_fS2_fjLj128EEEEELb0ELb1ELb0ELb0EEEvNS_9FwdParamsE:
        /* <DEDUP_REMOVED lines=30> */
.L_x_5117:
[----:B------:R-:W-:Y:S05]  /*01e0*/  BSYNC.RECONVERGENT B0 ;  /* 0x0000000000007941 */ /* 0x000fea0003800200 */
.L_x_5116:
        /* <DEDUP_REMOVED lines=11> */
.L_x_5125:
        /* <DEDUP_REMOVED lines=21> */
[----:B------:R0:W3:Y:S01]  /*03f0*/  LDG.E.128 R20, desc[UR6][R30.64+0x10] ;  /* 0x000010061e147981 */ /* 0x0000e2000c1e1d00 */
[--C-:B-----5:R-:W-:Y:S02]  /*0400*/  HADD2.F32 R32, -RZ, R16.reuse.H0_H0 ;  /* 0x20000010ff207230 */ /* 0x120fe40000004100 */
[----:B------:R-:W-:Y:S02]  /*0410*/  HADD2.F32 R16, -RZ, R16.H1_H1 ;  /* 0x30000010ff107230 */ /* 0x000fe40000004100 */
[----:B------:R-:W-:Y:S02]  /*0420*/  HADD2.F32 R34, -RZ, R12.H0_H0 ;  /* 0x2000000cff227230 */ /* 0x000fe40000004100 */
[----:B------:R-:W-:Y:S01]  /*0430*/  FMUL.FTZ R33, R32, R29 ;  /* 0x0000001d20217220 */ /* 0x000fe20000410000 */
[----:B------:R-:W-:-:S02]  /*0440*/  HADD2.F32 R36, -RZ, R17.H0_H0 ;  /* 0x20000011ff247230 */ /* 0x000fc40000004100 */
[-C--:B------:R-:W-:Y:S01]  /*0450*/  FMUL.FTZ R16, R16, R29.reuse ;  /* 0x0000001d10107220 */ /* 0x080fe20000410000 */
[----:B------:R-:W-:Y:S02]  /*0460*/  HADD2.F32 R32, -RZ, R12.H1_H1 ;  /* 0x3000000cff207230 */ /* 0x000fe40000004100 */
[--C-:B0-----:R-:W-:Y:S02]  /*0470*/  HADD2.F32 R31, -RZ, R13.reuse.H1_H1 ;  /* 0x3000000dff1f7230 */ /* 0x101fe40000004100 */
[----:B--2---:R-:W-:Y:S01]  /*0480*/  FFMA.FTZ R24, R33, R34, R24 ;  /* 0x0000002221187223 */ /* 0x004fe20000010018 */
[----:B------:R-:W-:Y:S02]  /*0490*/  HADD2.F32 R34, -RZ, R13.H0_H0 ;  /* 0x2000000dff227230 */ /* 0x000fe40000004100 */
[----:B------:R-:W-:Y:S01]  /*04a0*/  FMUL.FTZ R33, R36, R29 ;  /* 0x0000001d24217220 */ /* 0x000fe20000410000 */
[----:B------:R-:W-:Y:S01]  /*04b0*/  FFMA.FTZ R25, R16, R32, R25 ;  /* 0x0000002010197223 */ /* 0x000fe20000010019 */
[----:B------:R-:W-:-:S02]  /*04c0*/  HADD2.F32 R16, -RZ, R17.H1_H1 ;  /* 0x30000011ff107230 */ /* 0x000fc40000004100 */
[--C-:B------:R-:W-:Y:S02]  /*04d0*/  HADD2.F32 R32, -RZ, R18.reuse.H0_H0 ;  /* 0x20000012ff207230 */ /* 0x100fe40000004100 */
[----:B------:R-:W-:Y:S01]  /*04e0*/  FFMA.FTZ R26, R33, R34, R26 ;  /* 0x00000022211a7223 */ /* 0x000fe2000001001a */
[----:B------:R-:W-:Y:S02]  /*04f0*/  HADD2.F32 R18, -RZ, R18.H1_H1 ;  /* 0x30000012ff127230 */ /* 0x000fe40000004100 */
[-C--:B------:R-:W-:Y:S01]  /*0500*/  FMUL.FTZ R30, R16, R29.reuse ;  /* 0x0000001d101e7220 */ /* 0x080fe20000410000 */
[--C-:B------:R-:W-:Y:S02]  /*0510*/  HADD2.F32 R34, -RZ, R19.reuse.H0_H0 ;  /* 0x20000013ff227230 */ /* 0x100fe40000004100 */
[-C--:B------:R-:W-:Y:S01]  /*0520*/  FMUL.FTZ R17, R32, R29.reuse ;  /* 0x0000001d20117220 */ /* 0x080fe20000410000 */
[----:B------:R-:W-:Y:S02]  /*0530*/  HADD2.F32 R36, -RZ, R19.H1_H1 ;  /* 0x30000013ff247230 */ /* 0x000fe40000004100 */
[----:B------:R-:W-:Y:S01]  /*0540*/  FMUL.FTZ R16, R18, R29 ;  /* 0x0000001d12107220 */ /* 0x000fe20000410000 */
[----:B------:R-:W-:Y:S01]  /*0550*/  FFMA.FTZ R27, R30, R31, R27 ;  /* 0x0000001f1e1b7223 */ /* 0x000fe2000001001b */
[----:B------:R-:W-:Y:S01]  /*0560*/  FMUL.FTZ R19, R34, R29 ;  /* 0x0000001d22137220 */ /* 0x000fe20000410000 */
[----:B------:R-:W-:-:S02]  /*0570*/  HADD2.F32 R30, -RZ, R14.H1_H1 ;  /* 0x3000000eff1e7230 */ /* 0x000fc40000004100 */
[----:B------:R-:W-:Y:S01]  /*0580*/  FMUL.FTZ R18, R36, R29 ;  /* 0x0000001d24127220 */ /* 0x000fe20000410000 */
[----:B------:R-:W-:Y:S02]  /*0590*/  HADD2.F32 R29, -RZ, R14.H0_H0 ;  /* 0x2000000eff1d7230 */ /* 0x000fe40000004100 */
[--C-:B------:R-:W-:Y:S02]  /*05a0*/  HADD2.F32 R31, -RZ, R15.reuse.H0_H0 ;  /* 0x2000000fff1f7230 */ /* 0x100fe40000004100 */
[----:B---3--:R-:W-:Y:S01]  /*05b0*/  FFMA.FTZ R21, R16, R30, R21 ;  /* 0x0000001e10157223 */ /* 0x008fe20000010015 */
[----:B------:R-:W-:Y:S02]  /*05c0*/  HADD2.F32 R32, -RZ, R15.H1_H1 ;  /* 0x3000000fff207230 */ /* 0x000fe40000004100 */
[----:B------:R-:W-:Y:S01]  /*05d0*/  FFMA.FTZ R20, R17, R29, R20 ;  /* 0x0000001d11147223 */ /* 0x000fe20000010014 */
[----:B------:R-:W-:Y:S02]  /*05e0*/  FFMA.FTZ R22, R19, R31, R22 ;  /* 0x0000001f13167223 */ /* 0x000fe40000010016 */
[----:B------:R-:W-:Y:S01]  /*05f0*/  FFMA.FTZ R23, R18, R32, R23 ;  /* 0x0000002012177223 */ /* 0x000fe20000010017 */
[----:B------:R-:W-:Y:S06]  /*0600*/  BRA `(.L_x_5121) ;  /* 0x0000000000807947 */ /* 0x000fec0003800000 */
.L_x_5120:
        /* <DEDUP_REMOVED lines=13> */
[--C-:B------:R-:W-:Y:S02]  /*06e0*/  HADD2.F32 R17, -RZ, R12.reuse.H0_H0 ;  /* 0x2000000cff117230 */ /* 0x100fe40000004100 */
[----:B------:R-:W-:Y:S01]  /*06f0*/  FMUL.FTZ R21, R18, R29 ;  /* 0x0000001d12157220 */ /* 0x000fe20000410000 */
[----:B------:R-:W-:-:S02]  /*0700*/  HADD2.F32 R25, -RZ, R12.H1_H1 ;  /* 0x3000000cff197230 */ /* 0x000fc40000004100 */
[----:B------:R-:W-:Y:S01]  /*0710*/  FMUL.FTZ R22, R34, R29 ;  /* 0x0000001d22167220 */ /* 0x000fe20000410000 */
[--C-:B------:R-:W-:Y:S02]  /*0720*/  HADD2.F32 R26, -RZ, R13.reuse.H0_H0 ;  /* 0x2000000dff1a7230 */ /* 0x100fe40000004100 */
[----:B------:R-:W-:Y:S01]  /*0730*/  FMUL.FTZ R24, R24, R17 ;  /* 0x0000001118187220 */ /* 0x000fe20000410000 */
[--C-:B------:R-:W-:Y:S02]  /*0740*/  HADD2.F32 R17, -RZ, R14.reuse.H0_H0 ;  /* 0x2000000eff117230 */ /* 0x100fe40000004100 */
[----:B------:R-:W-:Y:S01]  /*0750*/  FMUL.FTZ R25, R16, R25 ;  /* 0x0000001910197220 */ /* 0x000fe20000410000 */
[----:B------:R-:W-:Y:S02]  /*0760*/  HADD2.F32 R16, -RZ, R13.H1_H1 ;  /* 0x3000000dff107230 */ /* 0x000fe40000004100 */
[----:B------:R-:W-:Y:S01]  /*0770*/  FMUL.FTZ R26, R19, R26 ;  /* 0x0000001a131a7220 */ /* 0x000fe20000410000 */
[----:B------:R-:W-:-:S02]  /*0780*/  HADD2.F32 R18, -RZ, R14.H1_H1 ;  /* 0x3000000eff127230 */ /* 0x000fc40000004100 */
[----:B------:R-:W-:Y:S01]  /*0790*/  FMUL.FTZ R23, R36, R29 ;  /* 0x0000001d24177220 */ /* 0x000fe20000410000 */
[--C-:B------:R-:W-:Y:S02]  /*07a0*/  HADD2.F32 R19, -RZ, R15.reuse.H0_H0 ;  /* 0x2000000fff137230 */ /* 0x100fe40000004100 */
[----:B------:R-:W-:Y:S01]  /*07b0*/  FMUL.FTZ R27, R27, R16 ;  /* 0x000000101b1b7220 */ /* 0x000fe20000410000 */
[----:B------:R-:W-:Y:S02]  /*07c0*/  HADD2.F32 R30, -RZ, R15.H1_H1 ;  /* 0x3000000fff1e7230 */ /* 0x000fe40000004100 */
[----:B------:R-:W-:Y:S01]  /*07d0*/  FMUL.FTZ R20, R20, R17 ;  /* 0x0000001114147220 */ /* 0x000fe20000410000 */
[----:B------:R-:W-:Y:S01]  /*07e0*/  FMUL.FTZ R21, R21, R18 ;  /* 0x0000001215157220 */ /* 0x000fe20000410000 */
[----:B------:R-:W-:Y:S01]  /*07f0*/  FMUL.FTZ R22, R22, R19 ;  /* 0x0000001316167220 */ /* 0x000fe20000410000 */
[----:B------:R-:W-:-:S07]  /*0800*/  FMUL.FTZ R23, R23, R30 ;  /* 0x0000001e17177220 */ /* 0x000fce0000410000 */
.L_x_5121:
[----:B------:R-:W0:Y:S02]  /*0810*/  LDC.64 R16, c[0x0][0x3a8] ;  /* 0x0000ea00ff107b82 */ /* 0x000e240000000a00 */
[----:B0-----:R-:W-:-:S05]  /*0820*/  IMAD.WIDE.U32 R16, R28, 0x20, R16 ;  /* 0x000000201c107825 */ /* 0x001fca00078e0010 */
[----:B------:R0:W-:Y:S04]  /*0830*/  STG.E.128 desc[UR6][R16.64], R24 ;  /* 0x0000001810007986 */ /* 0x0001e8000c101d06 */
[----:B------:R0:W-:Y:S02]  /*0840*/  STG.E.128 desc[UR6][R16.64+0x10], R20 ;  /* 0x0000101410007986 */ /* 0x0001e4000c101d06 */
.L_x_5119:
[----:B------:R-:W-:Y:S05]  /*0850*/  BSYNC.RECONVERGENT B0 ;  /* 0x0000000000007941 */ /* 0x000fea0003800200 */
.L_x_5118:
        /* <DEDUP_REMOVED lines=53> */
.L_x_5137:
        /* <DEDUP_REMOVED lines=25> */
[----:B------:R-:W-:Y:S01]  /*0d40*/  FADD.FTZ R16, R26, -R29 ;  /* 0x8000001d1a107221 */ /* 0x000fe20000010000 */
[----:B------:R-:W-:Y:S01]  /*0d50*/  FFMA.FTZ R30, R18, R19, R35 ;  /* 0x00000013121e7223 */ /* 0x000fe20000010023 */
[----:B------:R-:W-:Y:S02]  /*0d60*/  HADD2.F32 R35, -RZ, R9.H0_H0 ;  /* 0x20000009ff237230 */ /* 0x000fe40000004100 */
[----:B------:R-:W-:Y:S01]  /*0d70*/  FADD.FTZ R18, R27, -R29 ;  /* 0x8000001d1b127221 */ /* 0x000fe20000010000 */
[--C-:B------:R-:W-:Y:S02]  /*0d80*/  HADD2.F32 R17, -RZ, R5.reuse.H0_H0 ;  /* 0x20000005ff117230 */ /* 0x100fe40000004100 */
[----:B------:R-:W-:Y:S01]  /*0d90*/  FMUL.FTZ R16, R31, R16 ;  /* 0x000000101f107220 */ /* 0x000fe20000410000 */
[----:B------:R-:W-:-:S02]  /*0da0*/  HADD2.F32 R19, -RZ, R5.H1_H1 ;  /* 0x30000005ff137230 */ /* 0x000fc40000004100 */
[----:B------:R-:W-:Y:S01]  /*0db0*/  FMUL.FTZ R18, R31, R18 ;  /* 0x000000121f127220 */ /* 0x000fe20000410000 */
[----:B------:R-:W-:Y:S01]  /*0dc0*/  FFMA.FTZ R35, R16, R35, R17 ;  /* 0x0000002310237223 */ /* 0x000fe20000010011 */
[----:B------:R-:W-:Y:S02]  /*0dd0*/  HADD2.F32 R17, -RZ, R9.H1_H1 ;  /* 0x30000009ff117230 */ /* 0x000fe40000004100 */
[----:B------:R-:W-:-:S03]  /*0de0*/  FADD.FTZ R16, R20, -R29 ;  /* 0x8000001d14107221 */ /* 0x000fc60000010000 */
[----:B------:R-:W-:Y:S01]  /*0df0*/  FFMA.FTZ R32, R18, R17, R19 ;  /* 0x0000001112207223 */ /* 0x000fe20000010013 */
[----:B------:R-:W-:Y:S02]  /*0e00*/  HADD2.F32 R17, -RZ, R10.H0_H0 ;  /* 0x2000000aff117230 */ /* 0x000fe40000004100 */
[----:B------:R-:W-:Y:S01]  /*0e10*/  FMUL.FTZ R16, R31, R16 ;  /* 0x000000101f107220 */ /* 0x000fe20000410000 */
[----:B------:R-:W-:-:S05]  /*0e20*/  HADD2.F32 R19, -RZ, R6.H0_H0 ;  /* 0x20000006ff137230 */ /* 0x000fca0000004100 */
[----:B------:R-:W-:Y:S01]  /*0e30*/  FFMA.FTZ R18, R16, R17, R19 ;  /* 0x0000001110127223 */ /* 0x000fe20000010013 */
[----:B------:R-:W-:Y:S01]  /*0e40*/  FADD.FTZ R16, R21, -R29 ;  /* 0x8000001d15107221 */ /* 0x000fe20000010000 */
[----:B------:R-:W-:Y:S02]  /*0e50*/  HADD2.F32 R17, -RZ, R6.H1_H1 ;  /* 0x30000006ff117230 */ /* 0x000fe40000004100 */
[----:B------:R-:W-:Y:S02]  /*0e60*/  HADD2.F32 R19, -RZ, R11.H0_H0 ;  /* 0x2000000bff137230 */ /* 0x000fe40000004100 */
[----:B------:R-:W-:-:S04]  /*0e70*/  FMUL.FTZ R16, R31, R16 ;  /* 0x000000101f107220 */ /* 0x000fc80000410000 */
[----:B------:R-:W-:Y:S01]  /*0e80*/  FFMA.FTZ R37, R16, R37, R17 ;  /* 0x0000002510257223 */ /* 0x000fe20000010011 */
[----:B------:R-:W-:Y:S01]  /*0e90*/  FADD.FTZ R16, R22, -R29 ;  /* 0x8000001d16107221 */ /* 0x000fe20000010000 */
[----:B------:R-:W-:-:S03]  /*0ea0*/  HADD2.F32 R17, -RZ, R7.H0_H0 ;  /* 0x20000007ff117230 */ /* 0x000fc60000004100 */
[----:B------:R-:W-:Y:S01]  /*0eb0*/  FMUL.FTZ R16, R31, R16 ;  /* 0x000000101f107220 */ /* 0x000fe20000410000 */
[----:B------:R-:W-:-:S03]  /*0ec0*/  F2FP.F16.F32.PACK_AB R18, R37, R18 ;  /* 0x000000122512723e */ /* 0x000fc600000000ff */
[----:B------:R-:W-:Y:S01]  /*0ed0*/  FFMA.FTZ R19, R16, R19, R17 ;  /* 0x0000001310137223 */ /* 0x000fe20000010011 */
[----:B------:R-:W-:Y:S01]  /*0ee0*/  FADD.FTZ R16, R23, -R29 ;  /* 0x8000001d17107221 */ /* 0x000fe20000010000 */
[----:B------:R-:W-:Y:S02]  /*0ef0*/  HADD2.F32 R17, -RZ, R11.H1_H1 ;  /* 0x3000000bff117230 */ /* 0x000fe40000004100 */
[----:B------:R-:W-:Y:S02]  /*0f00*/  HADD2.F32 R29, -RZ, R7.H1_H1 ;  /* 0x30000007ff1d7230 */ /* 0x000fe40000004100 */
[----:B------:R-:W-:-:S04]  /*0f10*/  FMUL.FTZ R16, R31, R16 ;  /* 0x000000101f107220 */ /* 0x000fc80000410000 */
[----:B0-----:R-:W-:Y:S02]  /*0f20*/  FFMA.FTZ R34, R16, R17, R29 ;  /* 0x0000001110227223 */ /* 0x001fe4000001001d */
[----:B------:R-:W0:Y:S03]  /*0f30*/  LDC.64 R16, c[0x0][0x428] ;  /* 0x00010a00ff107b82 */ /* 0x000e260000000a00 */
[----:B------:R-:W-:Y:S01]  /*0f40*/  F2FP.F16.F32.PACK_AB R19, R34, R19 ;  /* 0x000000132213723e */ /* 0x000fe200000000ff */
[----:B0-----:R-:W-:Y:S01]  /*0f50*/  IMAD.WIDE.U32 R28, R28, 0x10, R16 ;  /* 0x000000101c1c7825 */ /* 0x001fe200078e0010 */
[----:B------:R-:W-:Y:S02]  /*0f60*/  F2FP.F16.F32.PACK_AB R17, R32, R35 ;  /* 0x000000232011723e */ /* 0x000fe400000000ff */
[----:B------:R-:W-:-:S05]  /*0f70*/  F2FP.F16.F32.PACK_AB R16, R30, R33 ;  /* 0x000000211e10723e */ /* 0x000fca00000000ff */
[----:B------:R2:W-:Y:S02]  /*0f80*/  STG.E.128 desc[UR6][R28.64], R16 ;  /* 0x000000101c007986 */ /* 0x0005e4000c101d06 */
.L_x_5124:
[----:B------:R-:W-:Y:S05]  /*0f90*/  BSYNC.RECONVERGENT B0 ;  /* 0x0000000000007941 */ /* 0x000fea0003800200 */
.L_x_5123:
[----:B-12---:R-:W1:Y:S02]  /*0fa0*/  LDC.64 R16, c[0x0][0x380] ;  /* 0x0000e000ff107b82 */ /* 0x006e640000000a00 */
[----:B-1----:R-:W-:-:S04]  /*0fb0*/  LEA R2, R16, R2, 0x2 ;  /* 0x0000000210027211 */ /* 0x002fc800078e10ff */
[----:B------:R-:W-:-:S13]  /*0fc0*/  ISETP.GE.AND P2, PT, R2, R17, PT ;  /* 0x000000110200720c */ /* 0x000fda0003f46270 */
[----:B------:R-:W-:Y:S05]  /*0fd0*/  @!P2 BRA `(.L_x_5125) ;  /* 0xfffffff000b0a947 */ /* 0x000fea000383ffff */
[----:B------:R-:W-:Y:S05]  /*0fe0*/  EXIT ;  /* 0x000000000000794d */ /* 0x000fea0003800000 */
.L_x_5122:
        /* <DEDUP_REMOVED lines=8> */
.L_x_5127:
[----:B------:R-:W-:Y:S05]  /*1070*/  BSYNC B0 ;  /* 0x0000000000007941 */ /* 0x000fea0003800000 */
.L_x_5126:
        /* <DEDUP_REMOVED lines=9> */
.L_x_5128:
[----:B------:R-:W-:Y:S01]  /*1110*/  HFMA2 R19, -RZ, RZ, 0, 2.384185791015625e-07 ;  /* 0x00000004ff137431 */ /* 0x000fe200000001ff */
[----:B------:R-:W-:-:S05]  /*1120*/  MOV R30, R35 ;  /* 0x00000023001e7202 */ /* 0x000fca0000000f00 */
[----:B------:R-:W-:-:S05]  /*1130*/  FADD.FTZ R32, R31, R30 ;  /* 0x0000001e1f207221 */ /* 0x000fca0000010000 */
[----:B------:R-:W-:-:S07]  /*1140*/  MOV R36, R32 ;  /* 0x0000002000247202 */ /* 0x000fce0000000f00 */
[----:B------:R-:W-:Y:S05]  /*1150*/  WARPSYNC.COLLECTIVE R17, `(.L_x_5129) ;  /* 0x0000000011087348 */ /* 0x000fea0003c00000 */
[----:B------:R0:W1:Y:S02]  /*1160*/  SHFL.BFLY P5, R35, R36, R19, R18 ;  /* 0x0c00001324237389 */ /* 0x00006400000a0012 */
[----:B01----:R-:W-:Y:S05]  /*1170*/  ENDCOLLECTIVE ;  /* 0x000000000000791b */ /* 0x003fea0003800000 */
.L_x_5129:
[----:B------:R-:W-:Y:S01]  /*1180*/  HFMA2 R19, -RZ, RZ, 0, 4.76837158203125e-07 ;  /* 0x00000008ff137431 */ /* 0x000fe200000001ff */
[----:B------:R-:W-:-:S05]  /*1190*/  MOV R29, R35 ;  /* 0x00000023001d7202 */ /* 0x000fca0000000f00 */
[----:B------:R-:W-:-:S05]  /*11a0*/  FADD.FTZ R33, R32, R29 ;  /* 0x0000001d20217221 */ /* 0x000fca0000010000 */
[----:B------:R-:W-:-:S07]  /*11b0*/  MOV R36, R33 ;  /* 0x0000002100247202 */ /* 0x000fce0000000f00 */
[----:B------:R-:W-:Y:S05]  /*11c0*/  WARPSYNC.COLLECTIVE R17, `(.L_x_5130) ;  /* 0x0000000011087348 */ /* 0x000fea0003c00000 */
[----:B------:R0:W1:Y:S02]  /*11d0*/  SHFL.BFLY P5, R35, R36, R19, R18 ;  /* 0x0c00001324237389 */ /* 0x00006400000a0012 */
[----:B01----:R-:W-:Y:S05]  /*11e0*/  ENDCOLLECTIVE ;  /* 0x000000000000791b */ /* 0x003fea0003800000 */
.L_x_5130:
        /* <DEDUP_REMOVED lines=8> */
.L_x_5131:
        /* <DEDUP_REMOVED lines=27> */
.L_x_5132:
[----:B------:R-:W-:Y:S01]  /*1420*/  HFMA2 R19, -RZ, RZ, 0, 1.1920928955078125e-07 ;  /* 0x00000002ff137431 */ /* 0x000fe200000001ff */
[----:B------:R-:W-:-:S05]  /*1430*/  MOV R31, R35 ;  /* 0x00000023001f7202 */ /* 0x000fca0000000f00 */
[----:B------:R-:W-:-:S05]  /*1440*/  FADD.FTZ R31, R16, R31 ;  /* 0x0000001f101f7221 */ /* 0x000fca0000010000 */
[----:B------:R-:W-:-:S07]  /*1450*/  MOV R36, R31 ;  /* 0x0000001f00247202 */ /* 0x000fce0000000f00 */
[----:B------:R-:W-:Y:S05]  /*1460*/  WARPSYNC.COLLECTIVE R17, `(.L_x_5133) ;  /* 0x0000000011087348 */ /* 0x000fea0003c00000 */
[----:B------:R0:W1:Y:S02]  /*1470*/  SHFL.BFLY P5, R35, R36, R19, R18 ;  /* 0x0c00001324237389 */ /* 0x00006400000a0012 */
[----:B01----:R-:W-:Y:S05]  /*1480*/  ENDCOLLECTIVE ;  /* 0x000000000000791b */ /* 0x003fea0003800000 */
.L_x_5133:
[----:B------:R-:W-:Y:S01]  /*1490*/  HFMA2 R19, -RZ, RZ, 0, 2.384185791015625e-07 ;  /* 0x00000004ff137431 */ /* 0x000fe200000001ff */
[----:B------:R-:W-:-:S05]  /*14a0*/  MOV R32, R35 ;  /* 0x0000002300207202 */ /* 0x000fca0000000f00 */
[----:B------:R-:W-:-:S05]  /*14b0*/  FADD.FTZ R32, R31, R32 ;  /* 0x000000201f207221 */ /* 0x000fca0000010000 */
[----:B------:R-:W-:-:S07]  /*14c0*/  MOV R36, R32 ;  /* 0x0000002000247202 */ /* 0x000fce0000000f00 */
[----:B------:R-:W-:Y:S05]  /*14d0*/  WARPSYNC.COLLECTIVE R17, `(.L_x_5134) ;  /* 0x0000000011087348 */ /* 0x000fea0003c00000 */
[----:B------:R0:W1:Y:S02]  /*14e0*/  SHFL.BFLY P5, R35, R36, R19, R18 ;  /* 0x0c00001324237389 */ /* 0x00006400000a0012 */
[----:B01----:R-:W-:Y:S05]  /*14f0*/  ENDCOLLECTIVE ;  /* 0x000000000000791b */ /* 0x003fea0003800000 */
.L_x_5134:
[----:B------:R-:W-:Y:S01]  /*1500*/  HFMA2 R19, -RZ, RZ, 0, 4.76837158203125e-07 ;  /* 0x00000008ff137431 */ /* 0x000fe200000001ff */
[----:B------:R-:W-:-:S05]  /*1510*/  MOV R33, R35 ;  /* 0x0000002300217202 */ /* 0x000fca0000000f00 */
[----:B------:R-:W-:-:S05]  /*1520*/  FADD.FTZ R33, R32, R33 ;  /* 0x0000002120217221 */ /* 0x000fca0000010000 */
[----:B------:R-:W-:-:S07]  /*1530*/  MOV R36, R33 ;  /* 0x0000002100247202 */ /* 0x000fce0000000f00 */
[----:B------:R-:W-:Y:S05]  /*1540*/  WARPSYNC.COLLECTIVE R17, `(.L_x_5135) ;  /* 0x0000000011087348 */ /* 0x000fea0003c00000 */
[----:B------:R0:W1:Y:S02]  /*1550*/  SHFL.BFLY P5, R35, R36, R19, R18 ;  /* 0x0c00001324237389 */ /* 0x00006400000a0012 */
[----:B01----:R-:W-:Y:S05]  /*1560*/  ENDCOLLECTIVE ;  /* 0x000000000000791b */ /* 0x003fea0003800000 */
.L_x_5135:
[----:B------:R-:W-:Y:S01]  /*1570*/  HFMA2 R19, -RZ, RZ, 0, 9.5367431640625e-07 ;  /* 0x00000010ff137431 */ /* 0x000fe200000001ff */
[----:B------:R-:W-:-:S05]  /*1580*/  MOV R34, R35 ;  /* 0x0000002300227202 */ /* 0x000fca0000000f00 */
[----:B------:R-:W-:-:S05]  /*1590*/  FADD.FTZ R34, R33, R34 ;  /* 0x0000002221227221 */ /* 0x000fca0000010000 */
[----:B------:R-:W-:-:S07]  /*15a0*/  MOV R36, R34 ;  /* 0x0000002200247202 */ /* 0x000fce0000000f00 */
[----:B------:R-:W-:Y:S05]  /*15b0*/  WARPSYNC.COLLECTIVE R17, `(.L_x_5136) ;  /* 0x0000000011087348 */ /* 0x000fea0003c00000 */
[----:B------:R0:W1:Y:S02]  /*15c0*/  SHFL.BFLY P5, R35, R36, R19, R18 ;  /* 0x0c00001324237389 */ /* 0x00006400000a0012 */
[----:B01----:R-:W-:Y:S05]  /*15d0*/  ENDCOLLECTIVE ;  /* 0x000000000000791b */ /* 0x003fea0003800000 */
.L_x_5136:
[----:B------:R-:W-:Y:S05]  /*15e0*/  BRA `(.L_x_5137) ;  /* 0xfffffff400707947 */ /* 0x000fea000383ffff */
.L_x_5138:
        /* <DEDUP_REMOVED lines=9> */
.L_x_9135:


//--------------------- .text._ZN10layer_norm13ln_fwd_kernelINS_13Kernel_traitsI6__halfS2_fS2_fjLj256ELj1ELj4ELj1ELj16ENS_18Kernel_traits_baseILj256ES2_S2_fS2_fjLj128EEEEELb0ELb1ELb0ELb1EEEvNS_9FwdParamsE --------------------------
	.section	.text._ZN10layer_norm13ln_fwd_kernelINS_13Kernel_traitsI6__halfS2_fS2_fjLj256ELj1ELj4ELj1ELj16ENS_18Kernel_traits_baseILj256ES2_S2_fS2_fjLj128EEEEELb0ELb1ELb0ELb1EEEvNS_9FwdParamsE,"ax",@progbits
	.align	128
        .global         _ZN10layer_norm13ln_fwd_kernelINS_13Kernel_traitsI6__halfS2_fS2_fjLj256ELj1ELj4ELj1ELj16ENS_18Kernel_traits_baseILj256ES2_S2_fS2_fjLj128EEEEELb0ELb1ELb0ELb1EEEvNS_9FwdParamsE
        .type           _ZN10layer_norm13ln_fwd_kernelINS_13Kernel_traitsI6__halfS2_fS2_fjLj256ELj1ELj4ELj1ELj16ENS_18Kernel_traits_baseILj256ES2_S2_fS2_fjLj128EEEEELb0ELb1ELb0ELb1EEEvNS_9FwdParamsE,@function
        .size           _ZN10layer_norm13ln_fwd_kernelINS_13Kernel_traitsI6__halfS2_fS2_fjLj256ELj1ELj4ELj1ELj16ENS_18Kernel_traits_baseILj256ES2_S2_fS2_fjLj128EEEEELb0ELb1ELb0ELb1EEEvNS_9FwdParamsE,(.L_x_9136 - _ZN10layer_norm13ln_fwd_kernelINS_13Kernel_traitsI6__halfS2_fS2_fjLj256ELj1ELj4ELj1ELj16ENS_18Kernel_traits_baseILj256ES2_S2_fS2_fjLj128EEEEELb0ELb1ELb0ELb1EEEvNS_9FwdParamsE)
        .other          _ZN10layer_norm13ln_fwd_kernelINS_13Kernel_traitsI6__halfS2_fS2_fjLj256ELj1ELj4ELj1ELj16ENS_18Kernel_traits_baseILj256ES2_S2_fS2_fjLj128EEEEELb0ELb1ELb0ELb1EEEvNS_9FwdParamsE,@"STO_CUDA_ENTRY STV_DEFAULT"
_ZN10layer_norm13ln_fwd_kernelINS_13Kernel_traitsI6__halfS2_fS2_fjLj256ELj1ELj4ELj1ELj16ENS_18Kernel_traits_baseILj256ES2_S2_fS2_fjLj128EEEEELb0ELb1ELb0ELb1EEEvNS_9FwdParamsE:
.text._ZN10layer_norm13ln_fwd_kernelINS_13Kernel_traitsI6__halfS2_fS2_fjLj256ELj1ELj4ELj1ELj16ENS_18Kernel_traits_baseILj256ES2_S2_fS2_fjLj128EEEEELb0ELb1ELb0ELb1EEEvNS_9FwdParamsE:
        /* <DEDUP_REMOVED lines=34> */
[--C-:B-----5:R-:W-:Y:S02]  /*0220*/  HADD2.F32 R37, -RZ, R17.reuse.H0_H0 ;  /* 0x20000011ff257230 */ /* 0x120fe40000004100 */
[----:B------:R-:W-:Y:S01]  /*0230*/  HADD2.F32 R36, -RZ, R17.H1_H1 ;  /* 0x30000011ff247230 */ /* 0x000fe20000004100 */
[----:B------:R-:W2:Y:S01]  /*0240*/  LDCU UR9, c[0x0][0x388] ;  /* 0x00007100ff0977ac */ /* 0x000ea20008000800 */
[----:B------:R-:W-:Y:S02]  /*0250*/  HADD2.F32 R35, -RZ, R16.H0_H0 ;  /* 0x20000010ff237230 */ /* 0x000fe40000004100 */
[--C-:B------:R-:W-:Y:S02]  /*0260*/  HADD2.F32 R17, -RZ, R18.reuse.H0_H0 ;  /* 0x20000012ff117230 */ /* 0x100fe40000004100 */
[----:B------:R-:W-:Y:S02]  /*0270*/  HADD2.F32 R39, -RZ, R18.H1_H1 ;  /* 0x30000012ff277230 */ /* 0x000fe40000004100 */
[----:B------:R-:W-:-:S02]  /*0280*/  HADD2.F32 R3, -RZ, R8.H0_H0 ;  /* 0x20000008ff037230 */ /* 0x000fc40000004100 */
[----:B------:R-:W-:Y:S02]  /*0290*/  HADD2.F32 R21, -RZ, R8.H1_H1 ;  /* 0x30000008ff157230 */ /* 0x000fe40000004100 */
[--C-:B------:R-:W-:Y:S02]  /*02a0*/  HADD2.F32 R20, -RZ, R9.reuse.H0_H0 ;  /* 0x20000009ff147230 */ /* 0x100fe40000004100 */
[----:B------:R-:W-:Y:S01]  /*02b0*/  HADD2.F32 R23, -RZ, R9.H1_H1 ;  /* 0x30000009ff177230 */ /* 0x000fe20000004100 */
[----:B-1----:R-:W-:Y:S01]  /*02c0*/  ISETP.NE.U32.AND P0, PT, RZ, UR4, PT ;  /* 0x00000004ff007c0c */ /* 0x002fe2000bf05070 */
[--C-:B------:R-:W-:Y:S01]  /*02d0*/  HADD2.F32 R22, -RZ, R10.reuse.H0_H0 ;  /* 0x2000000aff167230 */ /* 0x100fe20000004100 */
[----:B------:R-:W1:Y:S01]  /*02e0*/  LDCU UR4, c[0x0][0x448] ;  /* 0x00008900ff0477ac */ /* 0x000e620008000800 */
[----:B------:R-:W-:Y:S01]  /*02f0*/  HADD2.F32 R25, -RZ, R10.H1_H1 ;  /* 0x3000000aff197230 */ /* 0x000fe20000004100 */
[----:B------:R-:W-:Y:S01]  /*0300*/  ISETP.NE.AND.EX P0, PT, RZ, UR5, PT, P0 ;  /* 0x00000005ff007c0c */ /* 0x000fe2000bf05300 */
[----:B------:R-:W-:-:S02]  /*0310*/  HADD2.F32 R24, -RZ, R11.H0_H0 ;  /* 0x2000000bff187230 */ /* 0x000fc40000004100 */
[----:B------:R-:W-:Y:S02]  /*0320*/  HADD2.F32 R27, -RZ, R11.H1_H1 ;  /* 0x3000000bff1b7230 */ /* 0x000fe40000004100 */
[--C-:B------:R-:W-:Y:S02]  /*0330*/  HADD2.F32 R26, -RZ, R12.reuse.H0_H0 ;  /* 0x2000000cff1a7230 */ /* 0x100fe40000004100 */
[----:B------:R-:W-:Y:S02]  /*0340*/  HADD2.F32 R29, -RZ, R12.H1_H1 ;  /* 0x3000000cff1d7230 */ /* 0x000fe40000004100 */
[--C-:B------:R-:W-:Y:S02]  /*0350*/  HADD2.F32 R28, -RZ, R13.reuse.H0_H0 ;  /* 0x2000000dff1c7230 */ /* 0x100fe40000004100 */
[----:B------:R-:W-:Y:S02]  /*0360*/  HADD2.F32 R31, -RZ, R13.H1_H1 ;  /* 0x3000000dff1f7230 */ /* 0x000fe40000004100 */
[----:B------:R-:W-:-:S02]  /*0370*/  HADD2.F32 R30, -RZ, R14.H0_H0 ;  /* 0x2000000eff1e7230 */ /* 0x000fc40000004100 */
[----:B------:R-:W-:Y:S02]  /*0380*/  HADD2.F32 R32, -RZ, R14.H1_H1 ;  /* 0x3000000eff207230 */ /* 0x000fe40000004100 */
[--C-:B------:R-:W-:Y:S02]  /*0390*/  HADD2.F32 R33, -RZ, R15.reuse.H0_H0 ;  /* 0x2000000fff217230 */ /* 0x100fe40000004100 */
[----:B------:R-:W-:Y:S02]  /*03a0*/  HADD2.F32 R34, -RZ, R15.H1_H1 ;  /* 0x3000000fff227230 */ /* 0x000fe40000004100 */
[----:B------:R-:W-:Y:S02]  /*03b0*/  HADD2.F32 R16, -RZ, R16.H1_H1 ;  /* 0x30000010ff107230 */ /* 0x000fe40000004100 */
[--C-:B------:R-:W-:Y:S02]  /*03c0*/  HADD2.F32 R18, -RZ, R19.reuse.H0_H0 ;  /* 0x20000013ff127230 */ /* 0x100fe40000004100 */
[----:B-12---:R-:W-:-:S07]  /*03d0*/  HADD2.F32 R41, -RZ, R19.H1_H1 ;  /* 0x30000013ff297230 */ /* 0x006fce0000004100 */
.L_x_5141:
[----:B------:R-:W1:Y:S01]  /*03e0*/  @P0 LDC.64 R6, c[0x0][0x3e0] ;  /* 0x0000f800ff060b82 */ /* 0x000e620000000a00 */
[----:B------:R-:W-:-:S05]  /*03f0*/  IMAD R8, R2, UR9, RZ ;  /* 0x0000000902087c24 */ /* 0x000fca000f8e02ff */
[----:B------:R-:W-:Y:S02]  /*0400*/  SHF.R.S32.HI R9, RZ, 0x1f, R8 ;  /* 0x0000001fff097819 */ /* 0x000fe40000011408 */
[----:B0-----:R-:W0:Y:S02]  /*0410*/  LDC.64 R4, c[0x0][0x390] ;  /* 0x0000e400ff047b82 */ /* 0x001e240000000a00 */
[----:B------:R-:W-:-:S04]  /*0420*/  LEA.HI R9, R9, R8, RZ, 0x3 ;  /* 0x0000000809097211 */ /* 0x000fc800078f18ff */
[----:B------:R-:W-:Y:S02]  /*0430*/  LEA.HI.SX32 R19, R9, R0, 0x1d ;  /* 0x0000000009137211 */ /* 0x000fe400078feaff */
[----:B------:R-:W2:Y:S01]  /*0440*/  LDC.64 R8, c[0x0][0x3a8] ;  /* 0x0000ea00ff087b82 */ /* 0x000ea20000000a00 */
[----:B-1----:R-:W-:-:S06]  /*0450*/  @P0 IMAD.WIDE R10, R2, 0x2, R6 ;  /* 0x00000002020a0825 */ /* 0x002fcc00078e0206 */
[----:B------:R-:W3:Y:S01]  /*0460*/  @P0 LDG.E.U16 R10, desc[UR6][R10.64] ;  /* 0x000000060a0a0981 */ /* 0x000ee2000c1e1500 */
[----:B0-----:R-:W-:-:S06]  /*0470*/  IMAD.WIDE.U32 R4, R19, 0x10, R4 ;  /* 0x0000001013047825 */ /* 0x001fcc00078e0004 */
        /* <DEDUP_REMOVED lines=9> */
[----:B------:R-:W-:Y:S01]  /*0510*/  FMUL.FTZ R4, R13, R12 ;  /* 0x0000000c0d047220 */ /* 0x000fe20000410000 */
[----:B------:R-:W-:Y:S02]  /*0520*/  HADD2.F32 R45, -RZ, R5.H1_H1 ;  /* 0x30000005ff2d7230 */ /* 0x000fe40000004100 */
[--C-:B------:R-:W-:Y:S02]  /*0530*/  HADD2.F32 R38, -RZ, R6.reuse.H0_H0 ;  /* 0x20000006ff267230 */ /* 0x100fe40000004100 */
[----:B------:R-:W-:Y:S02]  /*0540*/  HADD2.F32 R40, -RZ, R6.H1_H1 ;  /* 0x30000006ff287230 */ /* 0x000fe40000004100 */
[--C-:B------:R-:W-:Y:S02]  /*0550*/  HADD2.F32 R11, -RZ, R7.reuse.H0_H0 ;  /* 0x20000007ff0b7230 */ /* 0x100fe40000004100 */
[----:B------:R-:W-:-:S02]  /*0560*/  HADD2.F32 R5, -RZ, R7.H1_H1 ;  /* 0x30000007ff057230 */ /* 0x000fc40000004100 */
[----:B------:R-:W-:Y:S01]  /*0570*/  FMUL.FTZ R6, R15, R12 ;  /* 0x0000000c0f067220 */ /* 0x000fe20000410000 */
[----:B------:R-:W-:Y:S01]  /*0580*/  FMUL.FTZ R4, R3, R4 ;  /* 0x0000000403047220 */ /* 0x000fe20000410000 */
[-C--:B------:R-:W-:Y:S01]  /*0590*/  FMUL.FTZ R7, R43, R12.reuse ;  /* 0x0000000c2b077220 */ /* 0x080fe20000410000 */
[-C--:B------:R-:W-:Y:S01]  /*05a0*/  FMUL.FTZ R14, R45, R12.reuse ;  /* 0x0000000c2d0e7220 */ /* 0x080fe20000410000 */
[-C--:B------:R-:W-:Y:S01]  /*05b0*/  FMUL.FTZ R13, R38, R12.reuse ;  /* 0x0000000c260d7220 */ /* 0x080fe20000410000 */
        /* <DEDUP_REMOVED lines=58> */
.L_x_5158:
        /* <DEDUP_REMOVED lines=14> */
[--C-:B------:R-:W-:Y:S01]  /*0a40*/  FADD.FTZ R5, R6, -R8.reuse ;  /* 0x8000000806057221 */ /* 0x100fe20000010000 */
        /* <DEDUP_REMOVED lines=9> */
[----:B------:R-:W0:Y:S01]  /*0ae0*/  @!P2 LDC.64 R14, c[0x0][0x3c0] ;  /* 0x0000f000ff0eab82 */ /* 0x000e220000000a00 */
[----:B------:R-:W-:Y:S01]  /*0af0*/  F2FP.F16.F32.PACK_AB R6, R13, R4 ;  /* 0x000000040d06723e */ /* 0x000fe200000000ff */
[C---:B------:R-:W-:Y:S01]  /*0b00*/  FMUL.FTZ R4, R40.reuse, R5 ;  /* 0x0000000528047220 */ /* 0x040fe20000410000 */
[----:B------:R-:W-:Y:S01]  /*0b10*/  FMUL.FTZ R5, R40, R11 ;  /* 0x0000000b28057220 */ /* 0x000fe20000410000 */
[----:B------:R-:W-:Y:S01]  /*0b20*/  F2FP.F16.F32.PACK_AB R7, R12, R45 ;  /* 0x0000002d0c07723e */ /* 0x000fe200000000ff */
[----:B------:R-:W-:Y:S01]  /*0b30*/  FMUL.FTZ R9, R40, R9 ;  /* 0x0000000928097220 */ /* 0x000fe20000410000 */
[----:B------:R-:W-:Y:S01]  /*0b40*/  FFMA.FTZ R4, R4, R28, R37 ;  /* 0x0000001c04047223 */ /* 0x000fe20000010025 */
[----:B------:R-:W-:Y:S01]  /*0b50*/  FFMA.FTZ R5, R5, R31, R36 ;  /* 0x0000001f05057223 */ /* 0x000fe20000010024 */
[----:B------:R-:W1:Y:S04]  /*0b60*/  @!P2 LDC.64 R12, c[0x0][0x3c8] ;  /* 0x0000f200ff0cab82 */ /* 0x000e680000000a00 */
[----:B------:R-:W-:Y:S01]  /*0b70*/  F2FP.F16.F32.PACK_AB R5, R5, R4 ;  /* 0x000000040505723e */ /* 0x000fe200000000ff */
[----:B------:R-:W-:Y:S01]  /*0b80*/  FMUL.FTZ R4, R40, R43 ;  /* 0x0000002b28047220 */ /* 0x000fe20000410000 */
[----:B------:R-:W-:-:S02]  /*0b90*/  FFMA.FTZ R43, R9, R29, R16 ;  /* 0x0000001d092b7223 */ /* 0x000fc40000010010 */
        /* <DEDUP_REMOVED lines=14> */
.L_x_5139:
[----:B------:R-:W1:Y:S02]  /*0c80*/  LDCU.64 UR4, c[0x0][0x3e0] ;  /* 0x00007c00ff0477ac */ /* 0x000e640008000a00 */
[----:B-1----:R-:W-:-:S04]  /*0c90*/  UISETP.NE.U32.AND UP0, UPT, UR4, URZ, UPT ;  /* 0x000000ff0400728c */ /* 0x002fc8000bf05070 */
[----:B------:R-:W-:-:S09]  /*0ca0*/  UISETP.NE.AND.EX UP0, UPT, UR5, URZ, UPT, UP0 ;  /* 0x000000ff0500728c */ /* 0x000fd2000bf05300 */
[----:B------:R-:W-:Y:S05]  /*0cb0*/  BRA.U !UP0, `(.L_x_5142) ;  /* 0x00000009089c7547 */ /* 0x000fea000b800000 */
[--C-:B-----5:R-:W-:Y:S01]  /*0cc0*/  HADD2.F32 R35, -RZ, R16.reuse.H0_H0 ;  /* 0x20000010ff237230 */ /* 0x120fe20000004100 */
[----:B------:R-:W1:Y:S01]  /*0cd0*/  LDCU UR4, c[0x0][0x388] ;  /* 0x00007100ff0477ac */ /* 0x000e620008000800 */
[----:B------:R-:W-:Y:S02]  /*0ce0*/  HADD2.F32 R36, -RZ, R16.H1_H1 ;  /* 0x30000010ff247230 */ /* 0x000fe40000004100 */
[--C-:B------:R-:W-:Y:S01]  /*0cf0*/  HADD2.F32 R16, -RZ, R17.reuse.H0_H0 ;  /* 0x20000011ff107230 */ /* 0x100fe20000004100 */
[----:B------:R-:W2:Y:S01]  /*0d00*/  LDCU UR5, c[0x0][0x448] ;  /* 0x00008900ff0577ac */ /* 0x000ea20008000800 */
[----:B------:R-:W-:Y:S02]  /*0d10*/  HADD2.F32 R38, -RZ, R17.H1_H1 ;  /* 0x30000011ff267230 */ /* 0x000fe40000004100 */
[----:B------:R-:W-:Y:S02]  /*0d20*/  HADD2.F32 R17, -RZ, R18.H0_H0 ;  /* 0x20000012ff117230 */ /* 0x000fe40000004100 */
[----:B------:R-:W-:-:S02]  /*0d30*/  HADD2.F32 R37, -RZ, R19.H0_H0 ;  /* 0x20000013ff257230 */ /* 0x000fc40000004100 */
        /* <DEDUP_REMOVED lines=16> */
[----:B------:R-:W-:Y:S02]  /*0e40*/  HADD2.F32 R18, -RZ, R18.H1_H1 ;  /* 0x30000012ff127230 */ /* 0x000fe40000004100 */
[----:B-12---:R-:W-:-:S07]  /*0e50*/  HADD2.F32 R19, -RZ, R19.H1_H1 ;  /* 0x30000013ff137230 */ /* 0x006fce0000004100 */
.L_x_5144:
        /* <DEDUP_REMOVED lines=9> */
[----:B-1----:R-:W-:-:S06]  /*0ef0*/  IMAD.WIDE R12, R2, 0x2, R6 ;  /* 0x00000002020c7825 */ /* 0x002fcc00078e0206 */
[----:B------:R-:W4:Y:S01]  /*0f00*/  LDG.E.U16 R12, desc[UR6][R12.64] ;  /* 0x000000060c0c7981 */ /* 0x000f22000c1e1500 */
[----:B--2---:R-:W-:-:S05]  /*0f10*/  IMAD.WIDE.U32 R40, R39, 0x20, R40 ;  /* 0x0000002027287825 */ /* 0x004fca00078e0028 */
[----:B------:R-:W2:Y:S01]  /*0f20*/  LDG.E.128 R4, desc[UR6][R40.64] ;  /* 0x0000000628047981 */ /* 0x000ea2000c1e1d00 */
[--C-:B---3--:R-:W-:Y:S02]  /*0f30*/  HADD2.F32 R43, -RZ, R9.reuse.H0_H0 ;  /* 0x20000009ff2b7230 */ /* 0x108fe40000004100 */
[----:B------:R-:W-:Y:S02]  /*0f40*/  HADD2.F32 R42, -RZ, R9.H1_H1 ;  /* 0x30000009ff2a7230 */ /* 0x000fe40000004100 */
[----:B------:R-:W-:Y:S02]  /*0f50*/  HADD2.F32 R15, -RZ, R10.H0_H0 ;  /* 0x2000000aff0f7230 */ /* 0x000fe40000004100 */
[----:B------:R-:W-:Y:S02]  /*0f60*/  HADD2.F32 R45, -RZ, R8.H0_H0 ;  /* 0x20000008ff2d7230 */ /* 0x000fe40000004100 */
[----:B----4-:R-:W-:Y:S02]  /*0f70*/  HADD2.F32 R12, -RZ, R12.H0_H0 ;  /* 0x2000000cff0c7230 */ /* 0x010fe40000004100 */
[----:B------:R-:W-:-:S02]  /*0f80*/  HADD2.F32 R44, -RZ, R8.H1_H1 ;  /* 0x30000008ff2c7230 */ /* 0x000fc40000004100 */
[----:B------:R-:W-:Y:S02]  /*0f90*/  HADD2.F32 R10, -RZ, R10.H1_H1 ;  /* 0x3000000aff0a7230 */ /* 0x000fe40000004100 */
[--C-:B------:R-:W-:Y:S02]  /*0fa0*/  HADD2.F32 R9, -RZ, R11.reuse.H0_H0 ;  /* 0x2000000bff097230 */ /* 0x100fe40000004100 */
[----:B------:R-:W-:Y:S02]  /*0fb0*/  HADD2.F32 R13, -RZ, R11.H1_H1 ;  /* 0x3000000bff0d7230 */ /* 0x000fe40000004100 */
[C---:B------:R-:W-:Y:S01]  /*0fc0*/  FMUL.FTZ R45, R12.reuse, R45 ;  /* 0x0000002d0c2d7220 */ /* 0x040fe20000410000 */
[C---:B------:R-:W-:Y:S01]  /*0fd0*/  FMUL.FTZ R44, R12.reuse, R44 ;  /* 0x0000002c0c2c7220 */ /* 0x040fe20000410000 */
[C---:B------:R-:W-:Y:S01]  /*0fe0*/  FMUL.FTZ R43, R12.reuse, R43 ;  /* 0x0000002b0c2b7220 */ /* 0x040fe20000410000 */
[C---:B------:R-:W-:Y:S01]  /*0ff0*/  FMUL.FTZ R42, R12.reuse, R42 ;  /* 0x0000002a0c2a7220 */ /* 0x040fe20000410000 */
[C---:B------:R-:W-:Y:S01]  /*1000*/  FMUL.FTZ R11, R12.reuse, R15 ;  /* 0x0000000f0c0b7220 */ /* 0x040fe20000410000 */
[C---:B------:R-:W-:Y:S01]  /*1010*/  FMUL.FTZ R10, R12.reuse, R10 ;  /* 0x0000000a0c0a7220 */ /* 0x040fe20000410000 */
[C---:B------:R-:W-:Y:S01]  /*1020*/  FMUL.FTZ R9, R12.reuse, R9 ;  /* 0x000000090c097220 */ /* 0x040fe20000410000 */
[----:B------:R-:W-:-:S02]  /*1030*/  FMUL.FTZ R8, R12, R13 ;  /* 0x0000000d0c087220 */ /* 0x000fc40000410000 */
[----:B------:R-:W3:Y:S01]  /*1040*/  LDG.E.128 R12, desc[UR6][R40.64+0x10] ;  /* 0x00001006280c7981 */ /* 0x000ee2000c1e1d00 */
[----:B--2---:R-:W-:Y:S01]  /*1050*/  FFMA.FTZ R4, R3, R45, R4 ;  /* 0x0000002d03047223 */ /* 0x004fe20000010004 */
[----:B------:R-:W-:Y:S02]  /*1060*/  FFMA.FTZ R5, R20, R44, R5 ;  /* 0x0000002c14057223 */ /* 0x000fe40000010005 */
        /* <DEDUP_REMOVED lines=58> */
.L_x_5170:
        /* <DEDUP_REMOVED lines=50> */
.L_x_5142:
        /* <DEDUP_REMOVED lines=27> */
.L_x_5146:
        /* <DEDUP_REMOVED lines=14> */
[----:B---3--:R-:W-:Y:S02]  /*19c0*/  FFMA.FTZ R16, R3, R40, R16 ;  /* 0x0000002803107223 */ /* 0x008fe40000010010 */
[----:B------:R-:W-:Y:S02]  /*19d0*/  FFMA.FTZ R17, R4, R41, R17 ;  /* 0x0000002904117223 */ /* 0x000fe40000010011 */
[----:B------:R-:W0:Y:S01]  /*19e0*/  LDC.64 R40, c[0x0][0x3a8] ;  /* 0x0000ea00ff287b82 */ /* 0x000e220000000a00 */
[--C-:B------:R-:W-:Y:S02]  /*19f0*/  HADD2.F32 R8, -RZ, R10.reuse.H0_H0 ;  /* 0x2000000aff087230 */ /* 0x100fe40000004100 */
[----:B------:R-:W-:Y:S02]  /*1a00*/  HADD2.F32 R44, -RZ, R9.H0_H0 ;  /* 0x20000009ff2c7230 */ /* 0x000fe40000004100 */
[----:B------:R-:W-:Y:S02]  /*1a10*/  HADD2.F32 R10, -RZ, R10.H1_H1 ;  /* 0x3000000aff0a7230 */ /* 0x000fe40000004100 */
[----:B----4-:R-:W-:Y:S01]  /*1a20*/  FFMA.FTZ R12, R7, R8, R12 ;  /* 0x00000008070c7223 */ /* 0x010fe2000001000c */
[----:B------:R-:W-:-:S02]  /*1a30*/  HADD2.F32 R8, -RZ, R11.H0_H0 ;  /* 0x2000000bff087230 */ /* 0x000fc40000004100 */
[----:B------:R-:W-:Y:S01]  /*1a40*/  FFMA.FTZ R18, R5, R44, R18 ;  /* 0x0000002c05127223 */ /* 0x000fe20000010012 */
[----:B------:R-:W-:Y:S02]  /*1a50*/  HADD2.F32 R44, -RZ, R9.H1_H1 ;  /* 0x30000009ff2c7230 */ /* 0x000fe40000004100 */
[----:B------:R-:W-:Y:S01]  /*1a60*/  FFMA.FTZ R13, R20, R10, R13 ;  /* 0x0000000a140d7223 */ /* 0x000fe2000001000d */
[----:B------:R-:W-:Y:S02]  /*1a70*/  HADD2.F32 R11, -RZ, R11.H1_H1 ;  /* 0x3000000bff0b7230 */ /* 0x000fe40000004100 */
[----:B------:R-:W-:Y:S01]  /*1a80*/  FADD.FTZ R10, RZ, R16 ;  /* 0x00000010ff0a7221 */ /* 0x000fe20000010000 */
[----:B------:R-:W-:Y:S01]  /*1a90*/  FFMA.FTZ R14, R21, R8, R14 ;  /* 0x00000008150e7223 */ /* 0x000fe2000001000e */
[----:B------:R-:W-:Y:S01]  /*1aa0*/  FFMA.FTZ R19, R6, R44, R19 ;  /* 0x0000002c06137223 */ /* 0x000fe20000010013 */
        /* <DEDUP_REMOVED lines=49> */
.L_x_5182:
        /* <DEDUP_REMOVED lines=50> */
.L_x_5140:
[----:B------:R-:W-:Y:S01]  /*20e0*/  BSSY B0, `(.L_x_5147) ;  /* 0x0000007000007945 */ /* 0x000fe20003800000 */
[----:B------:R-:W-:Y:S02]  /*20f0*/  MOV R10, 0x1 ;  /* 0x00000001000a7802 */ /* 0x000fe40000000f00 */
[----:B------:R-:W-:Y:S02]  /*2100*/  MOV R9, 0x1f ;  /* 0x0000001f00097802 */ /* 0x000fe40000000f00 */
[----:B------:R-:W-:-:S07]  /*2110*/  MOV R8, 0xffffffff ;  /* 0xffffffff00087802 */ /* 0x000fce0000000f00 */
[----:B------:R-:W-:Y:S05]  /*2120*/  WARPSYNC.COLLECTIVE R8, `(.L_x_5148) ;  /* 0x0000000008087348 */ /* 0x000fea0003c00000 */
[----:B------:R0:W1:Y:S02]  /*2130*/  SHFL.BFLY P1, R40, R11, R10, R9 ;  /* 0x0c00000a0b287389 */ /* 0x0000640000020009 */
[----:B01----:R-:W-:Y:S05]  /*2140*/  ENDCOLLECTIVE ;  /* 0x000000000000791b */ /* 0x003fea0003800000 */
.L_x_5148:
[----:B------:R-:W-:Y:S05]  /*2150*/  BSYNC B0 ;  /* 0x0000000000007941 */ /* 0x000fea0003800000 */
.L_x_5147:
        /* <DEDUP_REMOVED lines=8> */
.L_x_5149:
[----:B------:R-:W-:Y:S02]  /*21e0*/  HFMA2 R10, -RZ, RZ, 0, 2.384185791015625e-07 ;  /* 0x00000004ff0a7431 */ /* 0x000fe400000001ff */
[----:B------:R-:W-:-:S05]  /*21f0*/  FADD.FTZ R43, R11, R40 ;  /* 0x000000280b2b7221 */ /* 0x000fca0000010000 */
[----:B------:R-:W-:-:S07]  /*2200*/  MOV R11, R43 ;  /* 0x0000002b000b7202 */ /* 0x000fce0000000f00 */
[----:B------:R-:W-:Y:S05]  /*2210*/  WARPSYNC.COLLECTIVE R8, `(.L_x_5150) ;  /* 0x0000000008087348 */ /* 0x000fea0003c00000 */
[----:B------:R0:W1:Y:S02]  /*2220*/  SHFL.BFLY P1, R40, R11, R10, R9 ;  /* 0x0c00000a0b287389 */ /* 0x0000640000020009 */
[----:B01----:R-:W-:Y:S05]  /*2230*/  ENDCOLLECTIVE ;  /* 0x000000000000791b */ /* 0x003fea0003800000 */
.L_x_5150:
[----:B------:R-:W-:Y:S02]  /*2240*/  HFMA2 R10, -RZ, RZ, 0, 4.76837158203125e-07 ;  /* 0x00000008ff0a7431 */ /* 0x000fe400000001ff */
[----:B------:R-:W-:-:S05]  /*2250*/  FADD.FTZ R44, R43, R40 ;  /* 0x000000282b2c7221 */ /* 0x000fca0000010000 */
[----:B------:R-:W-:-:S07]  /*2260*/  MOV R11, R44 ;  /* 0x0000002c000b7202 */ /* 0x000fce0000000f00 */
[----:B------:R-:W-:Y:S05]  /*2270*/  WARPSYNC.COLLECTIVE R8, `(.L_x_5151) ;  /* 0x0000000008087348 */ /* 0x000fea0003c00000 */
[----:B------:R0:W1:Y:S02]  /*2280*/  SHFL.BFLY P1, R40, R11, R10, R9 ;  /* 0x0c00000a0b287389 */ /* 0x0000640000020009 */
[----:B01----:R-:W-:Y:S05]  /*2290*/  ENDCOLLECTIVE ;  /* 0x000000000000791b */ /* 0x003fea0003800000 */
.L_x_5151:
[----:B------:R-:W-:Y:S02]  /*22a0*/  HFMA2 R10, -RZ, RZ, 0, 9.5367431640625e-07 ;  /* 0x00000010ff0a7431 */ /* 0x000fe400000001ff */
[----:B------:R-:W-:-:S05]  /*22b0*/  FADD.FTZ R45, R44, R40 ;  /* 0x000000282c2d7221 */ /* 0x000fca0000010000 */
[----:B------:R-:W-:-:S07]  /*22c0*/  MOV R11, R45 ;  /* 0x0000002d000b7202 */ /* 0x000fce0000000f00 */
[----:B------:R-:W-:Y:S05]  /*22d0*/  WARPSYNC.COLLECTIVE R8, `(.L_x_5152) ;  /* 0x0000000008087348 */ /* 0x000fea0003c00000 */
[----:B------:R0:W1:Y:S02]  /*22e0*/  SHFL.BFLY P1, R40, R11, R10, R9 ;  /* 0x0c00000a0b287389 */ /* 0x0000640000020009 */
[----:B01----:R-:W-:Y:S05]  /*22f0*/  ENDCOLLECTIVE ;  /* 0x000000000000791b */ /* 0x003fea0003800000 */
.L_x_5152:
        /* <DEDUP_REMOVED lines=23> */
.L_x_5153:
[----:B------:R-:W-:Y:S02]  /*2470*/  HFMA2 R10, -RZ, RZ, 0, 1.1920928955078125e-07 ;  /* 0x00000002ff0a7431 */ /* 0x000fe400000001ff */
[----:B------:R-:W-:-:S05]  /*2480*/  FADD.FTZ R43, R11, R40 ;  /* 0x000000280b2b7221 */ /* 0x000fca0000010000 */
[----:B------:R-:W-:-:S07]  /*2490*/  MOV R11, R43 ;  /* 0x0000002b000b7202 */ /* 0x000fce0000000f00 */
[----:B------:R-:W-:Y:S05]  /*24a0*/  WARPSYNC.COLLECTIVE R8, `(.L_x_5154) ;  /* 0x0000000008087348 */ /* 0x000fea0003c00000 */
[----:B------:R0:W1:Y:S02]  /*24b0*/  SHFL.BFLY P1, R40, R11, R10, R9 ;  /* 0x0c00000a0b287389 */ /* 0x0000640000020009 */
[----:B01----:R-:W-:Y:S05]  /*24c0*/  ENDCOLLECTIVE ;  /* 0x000000000000791b */ /* 0x003fea0003800000 */
.L_x_5154:
[----:B------:R-:W-:Y:S02]  /*24d0*/  HFMA2 R10, -RZ, RZ, 0, 2.384185791015625e-07 ;  /* 0x00000004ff0a7431 */ /* 0x000fe400000001ff */
[----:B------:R-:W-:-:S05]  /*24e0*/  FADD.FTZ R44, R43, R40 ;  /* 0x000000282b2c7221 */ /* 0x000fca0000010000 */
[----:B------:R-:W-:-:S07]  /*24f0*/  MOV R11, R44 ;  /* 0x0000002c000b7202 */ /* 0x000fce0000000f00 */
[----:B------:R-:W-:Y:S05]  /*2500*/  WARPSYNC.COLLECTIVE R8, `(.L_x_5155) ;  /* 0x0000000008087348 */ /* 0x000fea0003c00000 */
[----:B------:R0:W1:Y:S02]  /*2510*/  SHFL.BFLY P1, R40, R11, R10, R9 ;  /* 0x0c00000a0b287389 */ /* 0x0000640000020009 */
[----:B01----:R-:W-:Y:S05]  /*2520*/  ENDCOLLECTIVE ;  /* 0x000000000000791b */ /* 0x003fea0003800000 */
.L_x_5155:
[----:B------:R-:W-:Y:S02]  /*2530*/  HFMA2 R10, -RZ, RZ, 0, 4.76837158203125e-07 ;  /* 0x00000008ff0a7431 */ /* 0x000fe400000001ff */
[----:B------:R-:W-:-:S05]  /*2540*/  FADD.FTZ R45, R44, R40 ;  /* 0x000000282c2d7221 */ /* 0x000fca0000010000 */
[----:B------:R-:W-:-:S07]  /*2550*/  MOV R11, R45 ;  /* 0x0000002d000b7202 */ /* 0x000fce0000000f00 */
[----:B------:R-:W-:Y:S05]  /*2560*/  WARPSYNC.COLLECTIVE R8, `(.L_x_5156) ;  /* 0x0000000008087348 */ /* 0x000fea0003c00000 */
[----:B------:R0:W1:Y:S02]  /*2570*/  SHFL.BFLY P1, R40, R11, R10, R9 ;  /* 0x0c00000a0b287389 */ /* 0x0000640000020009 */
[----:B01----:R-:W-:Y:S05]  /*2580*/  ENDCOLLECTIVE ;  /* 0x000000000000791b */ /* 0x003fea0003800000 */
.L_x_5156:
[----:B------:R-:W-:Y:S02]  /*2590*/  HFMA2 R10, -RZ, RZ, 0, 9.5367431640625e-07 ;  /* 0x00000010ff0a7431 */ /* 0x000fe400000001ff */
[----:B------:R-:W-:-:S05]  /*25a0*/  FADD.FTZ R45, R45, R40 ;  /* 0x000000282d2d7221 */ /* 0x000fca0000010000 */
[----:B------:R-:W-:-:S07]  /*25b0*/  MOV R11, R45 ;  /* 0x0000002d000b7202 */ /* 0x000fce0000000f00 */
[----:B------:R-:W-:Y:S05]  /*25c0*/  WARPSYNC.COLLECTIVE R8, `(.L_x_5157) ;  /* 0x0000000008087348 */ /* 0x000fea0003c00000 */
[----:B------:R0:W1:Y:S02]  /*25d0*/  SHFL.BFLY P1, R40, R11, R10, R9 ;  /* 0x0c00000a0b287389 */ /* 0x0000640000020009 */
[----:B01----:R-:W-:Y:S05]  /*25e0*/  ENDCOLLECTIVE ;  /* 0x000000000000791b */ /* 0x003fea0003800000 */
.L_x_5157:
[----:B------:R-:W-:Y:S05]  /*25f0*/  BRA `(.L_x_5158) ;  /* 0xffffffe000d87947 */ /* 0x000fea000383ffff */
.L_x_5143:
[----:B------:R-:W-:Y:S01]  /*2600*/  HFMA2 R9, -RZ, RZ, 0, 1.847743988037109375e-06 ;  /* 0x0000001fff097431 */ /* 0x000fe200000001ff */
[----:B------:R-:W-:Y:S01]  /*2610*/  BSSY B0, `(.L_x_5159) ;  /* 0x0000006000007945 */ /* 0x000fe20003800000 */
[----:B------:R-:W-:Y:S02]  /*2620*/  MOV R10, 0x1 ;  /* 0x00000001000a7802 */ /* 0x000fe40000000f00 */
[----:B------:R-:W-:-:S07]  /*2630*/  MOV R8, 0xffffffff ;  /* 0xffffffff00087802 */ /* 0x000fce0000000f00 */
[----:B------:R-:W-:Y:S05]  /*2640*/  WARPSYNC.COLLECTIVE R8, `(.L_x_5160) ;  /* 0x0000000008087348 */ /* 0x000fea0003c00000 */
[----:B------:R0:W1:Y:S02]  /*2650*/  SHFL.BFLY P1, R40, R11, R10, R9 ;  /* 0x0c00000a0b287389 */ /* 0x0000640000020009 */
[----:B01----:R-:W-:Y:S05]  /*2660*/  ENDCOLLECTIVE ;  /* 0x000000000000791b */ /* 0x003fea0003800000 */
.L_x_5160:
[----:B------:R-:W-:Y:S05]  /*2670*/  BSYNC B0 ;  /* 0x0000000000007941 */ /* 0x000fea0003800000 */
.L_x_5159:
        /* <DEDUP_REMOVED lines=8> */
.L_x_5161:
[----:B------:R-:W-:Y:S02]  /*2700*/  HFMA2 R10, -RZ, RZ, 0, 2.384185791015625e-07 ;  /* 0x00000004ff0a7431 */ /* 0x000fe400000001ff */
[----:B------:R-:W-:-:S05]  /*2710*/  FADD.FTZ R43, R11, R40 ;  /* 0x000000280b2b7221 */ /* 0x000fca0000010000 */
[----:B------:R-:W-:-:S07]  /*2720*/  MOV R11, R43 ;  /* 0x0000002b000b7202 */ /* 0x000fce0000000f00 */
[----:B------:R-:W-:Y:S05]  /*2730*/  WARPSYNC.COLLECTIVE R8, `(.L_x_5162) ;  /* 0x0000000008087348 */ /* 0x000fea0003c00000 */
[----:B------:R0:W1:Y:S02]  /*2740*/  SHFL.BFLY P1, R40, R11, R10, R9 ;  /* 0x0c00000a0b287389 */ /* 0x0000640000020009 */
[----:B01----:R-:W-:Y:S05]  /*2750*/  ENDCOLLECTIVE ;  /* 0x000000000000791b */ /* 0x003fea0003800000 */
.L_x_5162:
[----:B------:R-:W-:Y:S02]  /*2760*/  HFMA2 R10, -RZ, RZ, 0, 4.76837158203125e-07 ;  /* 0x00000008ff0a7431 */ /* 0x000fe400000001ff */
[----:B------:R-:W-:-:S05]  /*2770*/  FADD.FTZ R44, R43, R40 ;  /* 0x000000282b2c7221 */ /* 0x000fca0000010000 */
[----:B------:R-:W-:-:S07]  /*2780*/  MOV R11, R44 ;  /* 0x0000002c000b7202 */ /* 0x000fce0000000f00 */
[----:B------:R-:W-:Y:S05]  /*2790*/  WARPSYNC.COLLECTIVE R8, `(.L_x_5163) ;  /* 0x0000000008087348 */ /* 0x000fea0003c00000 */
[----:B------:R0:W1:Y:S02]  /*27a0*/  SHFL.BFLY P1, R40, R11, R10, R9 ;  /* 0x0c00000a0b287389 */ /* 0x0000640000020009 */
[----:B01----:R-:W-:Y:S05]  /*27b0*/  ENDCOLLECTIVE ;  /* 0x000000000000791b */ /* 0x003fea0003800000 */
.L_x_5163:
[----:B------:R-:W-:Y:S02]  /*27c0*/  HFMA2 R10, -RZ, RZ, 0, 9.5367431640625e-07 ;  /* 0x00000010ff0a7431 */ /* 0x000fe400000001ff */
[----:B------:R-:W-:-:S05]  /*27d0*/  FADD.FTZ R45, R44, R40 ;  /* 0x000000282c2d7221 */ /* 0x000fca0000010000 */
[----:B------:R-:W-:-:S07]  /*27e0*/  MOV R11, R45 ;  /* 0x0000002d000b7202 */ /* 0x000fce0000000f00 */
[----:B------:R-:W-:Y:S05]  /*27f0*/  WARPSYNC.COLLECTIVE R8, `(.L_x_5164) ;  /* 0x0000000008087348 */ /* 0x000fea0003c00000 */
[----:B------:R0:W1:Y:S02]  /*2800*/  SHFL.BFLY P1, R40, R11, R10, R9 ;  /* 0x0c00000a0b287389 */ /* 0x0000640000020009 */
[----:B01----:R-:W-:Y:S05]  /*2810*/  ENDCOLLECTIVE ;  /* 0x000000000000791b */ /* 0x003fea0003800000 */
.L_x_5164:
        /* <DEDUP_REMOVED lines=23> */
.L_x_5165:
[----:B------:R-:W-:Y:S02]  /*2990*/  HFMA2 R10, -RZ, RZ, 0, 1.1920928955078125e-07 ;  /* 0x00000002ff0a7431 */ /* 0x000fe400000001ff */
[----:B------:R-:W-:-:S05]  /*29a0*/  FADD.FTZ R43, R11, R40 ;  /* 0x000000280b2b7221 */ /* 0x000fca0000010000 */
[----:B------:R-:W-:-:S07]  /*29b0*/  MOV R11, R43 ;  /* 0x0000002b000b7202 */ /* 0x000fce0000000f00 */
[----:B------:R-:W-:Y:S05]  /*29c0*/  WARPSYNC.COLLECTIVE R8, `(.L_x_5166) ;  /* 0x0000000008087348 */ /* 0x000fea0003c00000 */
[----:B------:R0:W1:Y:S02]  /*29d0*/  SHFL.BFLY P1, R40, R11, R10, R9 ;  /* 0x0c00000a0b287389 */ /* 0x0000640000020009 */
[----:B01----:R-:W-:Y:S05]  /*29e0*/  ENDCOLLECTIVE ;  /* 0x000000000000791b */ /* 0x003fea0003800000 */
.L_x_5166:
[----:B------:R-:W-:Y:S02]  /*29f0*/  HFMA2 R10, -RZ, RZ, 0, 2.384185791015625e-07 ;  /* 0x00000004ff0a7431 */ /* 0x000fe400000001ff */
[----:B------:R-:W-:-:S05]  /*2a00*/  FADD.FTZ R44, R43, R40 ;  /* 0x000000282b2c7221 */ /* 0x000fca0000010000 */
[----:B------:R-:W-:-:S07]  /*2a10*/  MOV R11, R44 ;  /* 0x0000002c000b7202 */ /* 0x000fce0000000f00 */
[----:B------:R-:W-:Y:S05]  /*2a20*/  WARPSYNC.COLLECTIVE R8, `(.L_x_5167) ;  /* 0x0000000008087348 */ /* 0x000fea0003c00000 */
[----:B------:R0:W1:Y:S02]  /*2a30*/  SHFL.BFLY P1, R40, R11, R10, R9 ;  /* 0x0c00000a0b287389 */ /* 0x0000640000020009 */
[----:B01----:R-:W-:Y:S05]  /*2a40*/  ENDCOLLECTIVE ;  /* 0x000000000000791b */ /* 0x003fea0003800000 */
.L_x_5167:
[----:B------:R-:W-:Y:S02]  /*2a50*/  HFMA2 R10, -RZ, RZ, 0, 4.76837158203125e-07 ;  /* 0x00000008ff0a7431 */ /* 0x000fe400000001ff */
[----:B------:R-:W-:-:S05]  /*2a60*/  FADD.FTZ R45, R44, R40 ;  /* 0x000000282c2d7221 */ /* 0x000fca0000010000 */
[----:B------:R-:W-:-:S07]  /*2a70*/  MOV R11, R45 ;  /* 0x0000002d000b7202 */ /* 0x000fce0000000f00 */
[----:B------:R-:W-:Y:S05]  /*2a80*/  WARPSYNC.COLLECTIVE R8, `(.L_x_5168) ;  /* 0x0000000008087348 */ /* 0x000fea0003c00000 */
[----:B------:R0:W1:Y:S02]  /*2a90*/  SHFL.BFLY P1, R40, R11, R10, R9 ;  /* 0x0c00000a0b287389 */ /* 0x0000640000020009 */
[----:B01----:R-:W-:Y:S05]  /*2aa0*/  ENDCOLLECTIVE ;  /* 0x000000000000791b */ /* 0x003fea0003800000 */
.L_x_5168:
[----:B------:R-:W-:Y:S02]  /*2ab0*/  HFMA2 R10, -RZ, RZ, 0, 9.5367431640625e-07 ;  /* 0x00000010ff0a7431 */ /* 0x000fe400000001ff */
[----:B------:R-:W-:-:S05]  /*2ac0*/  FADD.FTZ R45, R45, R40 ;  /* 0x000000282d2d7221 */ /* 0x000fca0000010000 */
[----:B------:R-:W-:-:S07]  /*2ad0*/  MOV R11, R45 ;  /* 0x0000002d000b7202 */ /* 0x000fce0000000f00 */
[----:B------:R-:W-:Y:S05]  /*2ae0*/  WARPSYNC.COLLECTIVE R8, `(.L_x_5169) ;  /* 0x0000000008087348 */ /* 0x000fea0003c00000 */
[----:B------:R0:W1:Y:S02]  /*2af0*/  SHFL.BFLY P1, R40, R11, R10, R9 ;  /* 0x0c00000a0b287389 */ /* 0x0000640000020009 */
[----:B01----:R-:W-:Y:S05]  /*2b00*/  ENDCOLLECTIVE ;  /* 0x000000000000791b */ /* 0x003fea0003800000 */
.L_x_5169:
[----:B------:R-:W-:Y:S05]  /*2b10*/  BRA `(.L_x_5170) ;  /* 0xffffffe8003c7947 */ /* 0x000fea000383ffff */
.L_x_5145:
[----:B------:R-:W-:Y:S01]  /*2b20*/  HFMA2 R9, -RZ, RZ, 0, 1.847743988037109375e-06 ;  /* 0x0000001fff097431 */ /* 0x000fe200000001ff */
[----:B------:R-:W-:Y:S01]  /*2b30*/  BSSY B0, `(.L_x_5171) ;  /* 0x0000006000007945 */ /* 0x000fe20003800000 */
[----:B------:R-:W-:Y:S02]  /*2b40*/  MOV R10, 0x1 ;  /* 0x00000001000a7802 */ /* 0x000fe40000000f00 */
[----:B------:R-:W-:-:S07]  /*2b50*/  MOV R8, 0xffffffff ;  /* 0xffffffff00087802 */ /* 0x000fce0000000f00 */
[----:B------:R-:W-:Y:S05]  /*2b60*/  WARPSYNC.COLLECTIVE R8, `(.L_x_5172) ;  /* 0x0000000008087348 */ /* 0x000fea0003c00000 */
[----:B------:R0:W1:Y:S02]  /*2b70*/  SHFL.BFLY P1, R40, R11, R10, R9 ;  /* 0x0c00000a0b287389 */ /* 0x0000640000020009 */
[----:B01----:R-:W-:Y:S05]  /*2b80*/  ENDCOLLECTIVE ;  /* 0x000000000000791b */ /* 0x003fea0003800000 */
.L_x_5172:
[----:B------:R-:W-:Y:S05]  /*2b90*/  BSYNC B0 ;  /* 0x0000000000007941 */ /* 0x000fea0003800000 */
.L_x_5171:
        /* <DEDUP_REMOVED lines=8> */
.L_x_5173:
[----:B------:R-:W-:Y:S02]  /*2c20*/  HFMA2 R10, -RZ, RZ, 0, 2.384185791015625e-07 ;  /* 0x00000004ff0a7431 */ /* 0x000fe400000001ff */
[----:B------:R-:W-:-:S05]  /*2c30*/  FADD.FTZ R43, R11, R40 ;  /* 0x000000280b2b7221 */ /* 0x000fca0000010000 */
[----:B------:R-:W-:-:S07]  /*2c40*/  MOV R11, R43 ;  /* 0x0000002b000b7202 */ /* 0x000fce0000000f00 */
[----:B------:R-:W-:Y:S05]  /*2c50*/  WARPSYNC.COLLECTIVE R8, `(.L_x_5174) ;  /* 0x0000000008087348 */ /* 0x000fea0003c00000 */
[----:B------:R0:W1:Y:S02]  /*2c60*/  SHFL.BFLY P1, R40, R11, R10, R9 ;  /* 0x0c00000a0b287389 */ /* 0x0000640000020009 */
[----:B01----:R-:W-:Y:S05]  /*2c70*/  ENDCOLLECTIVE ;  /* 0x000000000000791b */ /* 0x003fea0003800000 */
.L_x_5174:
[----:B------:R-:W-:Y:S02]  /*2c80*/  HFMA2 R10, -RZ, RZ, 0, 4.76837158203125e-07 ;  /* 0x00000008ff0a7431 */ /* 0x000fe400000001ff */
[----:B------:R-:W-:-:S05]  /*2c90*/  FADD.FTZ R44, R43, R40 ;  /* 0x000000282b2c7221 */ /* 0x000fca0000010000 */
[----:B------:R-:W-:-:S07]  /*2ca0*/  MOV R11, R44 ;  /* 0x0000002c000b7202 */ /* 0x000fce0000000f00 */
[----:B------:R-:W-:Y:S05]  /*2cb0*/  WARPSYNC.COLLECTIVE R8, `(.L_x_5175) ;  /* 0x0000000008087348 */ /* 0x000fea0003c00000 */
[----:B------:R0:W1:Y:S02]  /*2cc0*/  SHFL.BFLY P1, R40, R11, R10, R9 ;  /* 0x0c00000a0b287389 */ /* 0x0000640000020009 */
[----:B01----:R-:W-:Y:S05]  /*2cd0*/  ENDCOLLECTIVE ;  /* 0x000000000000791b */ /* 0x003fea0003800000 */
.L_x_5175:
[----:B------:R-:W-:Y:S02]  /*2ce0*/  HFMA2 R10, -RZ, RZ, 0, 9.5367431640625e-07 ;  /* 0x00000010ff0a7431 */ /* 0x000fe400000001ff */
[----:B------:R-:W-:-:S05]  /*2cf0*/  FADD.FTZ R45, R44, R40 ;  /* 0x000000282c2d7221 */ /* 0x000fca0000010000 */
[----:B------:R-:W-:-:S07]  /*2d00*/  MOV R11, R45 ;  /* 0x0000002d000b7202 */ /* 0x000fce0000000f00 */
[----:B------:R-:W-:Y:S05]  /*2d10*/  WARPSYNC.COLLECTIVE R8, `(.L_x_5176) ;  /* 0x0000000008087348 */ /* 0x000fea0003c00000 */
[----:B------:R0:W1:Y:S02]  /*2d20*/  SHFL.BFLY P1, R40, R11, R10, R9 ;  /* 0x0c00000a0b287389 */ /* 0x0000640000020009 */
[----:B01----:R-:W-:Y:S05]  /*2d30*/  ENDCOLLECTIVE ;  /* 0x000000000000791b */ /* 0x003fea0003800000 */
.L_x_5176:
        /* <DEDUP_REMOVED lines=23> */
.L_x_5177:
[----:B------:R-:W-:Y:S02]  /*2eb0*/  HFMA2 R10, -RZ, RZ, 0, 1.1920928955078125e-07 ;  /* 0x00000002ff0a7431 */ /* 0x000fe400000001ff */
[----:B------:R-:W-:-:S05]  /*2ec0*/  FADD.FTZ R43, R11, R40 ;  /* 0x000000280b2b7221 */ /* 0x000fca0000010000 */
[----:B------:R-:W-:-:S07]  /*2ed0*/  MOV R11, R43 ;  /* 0x0000002b000b7202 */ /* 0x000fce0000000f00 */
[----:B------:R-:W-:Y:S05]  /*2ee0*/  WARPSYNC.COLLECTIVE R8, `(.L_x_5178) ;  /* 0x0000000008087348 */ /* 0x000fea0003c00000 */
[----:B------:R0:W1:Y:S02]  /*2ef0*/  SHFL.BFLY P1, R40, R11, R10, R9 ;  /* 0x0c00000a0b287389 */ /* 0x0000640000020009 */
[----:B01----:R-:W-:Y:S05]  /*2f00*/  ENDCOLLECTIVE ;  /* 0x000000000000791b */ /* 0x003fea0003800000 */
.L_x_5178:
[----:B------:R-:W-:Y:S02]  /*2f10*/  HFMA2 R10, -RZ, RZ, 0, 2.384185791015625e-07 ;  /* 0x00000004ff0a7431 */ /* 0x000fe400000001ff */
[----:B------:R-:W-:-:S05]  /*2f20*/  FADD.FTZ R44, R43, R40 ;  /* 0x000000282b2c7221 */ /* 0x000fca0000010000 */
[----:B------:R-:W-:-:S07]  /*2f30*/  MOV R11, R44 ;  /* 0x0000002c000b7202 */ /* 0x000fce0000000f00 */
[----:B------:R-:W-:Y:S05]  /*2f40*/  WARPSYNC.COLLECTIVE R8, `(.L_x_5179) ;  /* 0x0000000008087348 */ /* 0x000fea0003c00000 */
[----:B------:R0:W1:Y:S02]  /*2f50*/  SHFL.BFLY P1, R40, R11, R10, R9 ;  /* 0x0c00000a0b287389 */ /* 0x0000640000020009 */
[----:B01----:R-:W-:Y:S05]  /*2f60*/  ENDCOLLECTIVE ;  /* 0x000000000000791b */ /* 0x003fea0003800000 */
.L_x_5179:
[----:B------:R-:W-:Y:S02]  /*2f70*/  HFMA2 R10, -RZ, RZ, 0, 4.76837158203125e-07 ;  /* 0x00000008ff0a7431 */ /* 0x000fe400000001ff */
[----:B------:R-:W-:-:S05]  /*2f80*/  FADD.FTZ R45, R44, R40 ;  /* 0x000000282c2d7221 */ /* 0x000fca0000010000 */
[----:B------:R-:W-:-:S07]  /*2f90*/  MOV R11, R45 ;  /* 0x0000002d000b7202 */ /* 0x000fce0000000f00 */
[----:B------:R-:W-:Y:S05]  /*2fa0*/  WARPSYNC.COLLECTIVE R8, `(.L_x_5180) ;  /* 0x0000000008087348 */ /* 0x000fea0003c00000 */
[----:B------:R0:W1:Y:S02]  /*2fb0*/  SHFL.BFLY P1, R40, R11, R10, R9 ;  /* 0x0c00000a0b287389 */ /* 0x0000640000020009 */
[----:B01----:R-:W-:Y:S05]  /*2fc0*/  ENDCOLLECTIVE ;  /* 0x000000000000791b */ /* 0x003fea0003800000 */
.L_x_5180:
[----:B------:R-:W-:Y:S02]  /*2fd0*/  HFMA2 R10, -RZ, RZ, 0, 9.5367431640625e-07 ;  /* 0x00000010ff0a7431 */ /* 0x000fe400000001ff */
[----:B------:R-:W-:-:S05]  /*2fe0*/  FADD.FTZ R45, R45, R40 ;  /* 0x000000282d2d7221 */ /* 0x000fca0000010000 */
[----:B------:R-:W-:-:S07]  /*2ff0*/  MOV R11, R45 ;  /* 0x0000002d000b7202 */ /* 0x000fce0000000f00 */
[----:B------:R-:W-:Y:S05]  /*3000*/  WARPSYNC.COLLECTIVE R8, `(.L_x_5181) ;  /* 0x0000000008087348 */ /* 0x000fea0003c00000 */
[----:B------:R0:W1:Y:S02]  /*3010*/  SHFL.BFLY P1, R40, R11, R10, R9 ;  /* 0x0c00000a0b287389 */ /* 0x0000640000020009 */
[----:B01----:R-:W-:Y:S05]  /*3020*/  ENDCOLLECTIVE ;  /* 0x000000000000791b */ /* 0x003fea0003800000 */
.L_x_5181:
[----:B------:R-:W-:Y:S05]  /*3030*/  BRA `(.L_x_5182) ;  /* 0xffffffec00607947 */ /* 0x000fea000383ffff */
.L_x_5183:
        /* <DEDUP_REMOVED lines=12> */
.L_x_9136:


//--------------------- .text._ZN10layer_norm13ln_fwd_kernelINS_13Kernel_traitsI6__halfS2_fS2_fjLj256ELj1ELj4ELj1ELj16ENS_18Kernel_traits_baseILj256ES2_S2_fS2_fjLj128EEEEELb0ELb1ELb1ELb0EEEvNS_9FwdParamsE --------------------------
	.section	.text._ZN10layer_norm13ln_fwd_kernelINS_13Kernel_traitsI6__halfS2_fS2_fjLj256ELj1ELj4ELj1ELj16ENS_18Kernel_traits_baseILj256ES2_S2_fS2_fjLj128EEEEELb0ELb1ELb1ELb0EEEvNS_9FwdParamsE,"ax",@progbits
	.align	128
        .global         _ZN10layer_norm13ln_fwd_kernelINS_13Kernel_traitsI6__halfS2_fS2_fjLj256ELj1ELj4ELj1ELj16ENS_18Kernel_traits_baseILj256ES2_S2_fS2_fjLj128EEEEELb0ELb1ELb1ELb0EEEvNS_9FwdParamsE
        .type           _ZN10layer_norm13ln_fwd_kernelINS_13Kernel_traitsI6__halfS2_fS2_fjLj256ELj1ELj4ELj1ELj16ENS_18Kernel_traits_baseILj256ES2_S2_fS2_fjLj128EEEEELb0ELb1ELb1ELb0EEEvNS_9FwdParamsE,@function
        .size           _ZN10layer_norm13ln_fwd_kernelINS_13Kernel_traitsI6__halfS2_fS2_fjLj256ELj1ELj4ELj1ELj16ENS_18Kernel_traits_baseILj256ES2_S2_fS2_fjLj128EEEEELb0ELb1ELb1ELb0EEEvNS_9FwdParamsE,(.L_x_9137 - _ZN10layer_norm13ln_fwd_kernelINS_13Kernel_traitsI6__halfS2_fS2_fjLj256ELj1ELj4ELj1ELj16ENS_18Kernel_traits_baseILj256ES2_S2_fS2_fjLj128EEEEELb0ELb1ELb1ELb0EEEvNS_9FwdParamsE)
        .other          _ZN10layer_norm13ln_fwd_kernelINS_13Kernel_traitsI6__halfS2_fS2_fjLj256ELj1ELj4ELj1ELj16ENS_18Kernel_traits_baseILj256ES2_S2_fS2_fjLj128EEEEELb0ELb1ELb1ELb0EEEvNS_9FwdParamsE,@"STO_CUDA_ENTRY STV_DEFAULT"
_ZN10layer_norm13ln_fwd_kernelINS_13Kernel_traitsI6__halfS2_fS2_fjLj256ELj1ELj4ELj1ELj16ENS_18Kernel_traits_baseILj256ES2_S2_fS2_fjLj128EEEEELb0ELb1ELb1ELb0EEEvNS_9FwdParamsE:
.text._ZN10layer_norm13ln_fwd_kernelINS_13Kernel_traitsI6__halfS2_fS2_fjLj256ELj1ELj4ELj1ELj16ENS_18Kernel_traits_baseILj256ES2_S2_fS2_fjLj128EEEEELb0ELb1ELb1ELb0EEEvNS_9FwdParamsE:
        /* <DEDUP_REMOVED lines=30> */
.L_x_5185:
[----:B------:R-:W-:Y:S05]  /*01e0*/  BSYNC.RECONVERGENT B0 ;  /* 0x0000000000007941 */ /* 0x000fea0003800200 */
.L_x_5184:
        /* <DEDUP_REMOVED lines=11> */
.L_x_5192:
[----:B------:R-:W0:Y:S08]  /*02a0*/  LDC.64 R32, c[0x0][0x3f0] ;  /* 0x0000fc00ff207b82 */ /* 0x000e300000000a00 */
[----:B------:R-:W1:Y:S08]  /*02b0*/  LDC.64 R34, c[0x0][0x3f8] ;  /* 0x0000fe00ff227b82 */ /* 0x000e700000000a00 */
[----:B------:R-:W2:Y:S01]  /*02c0*/  LDC R31, c[0x0][0x388] ;  /* 0x0000e200ff1f7b82 */ /* 0x000ea20000000800 */
[----:B0-----:R-:W-:-:S05]  /*02d0*/  IMAD.WIDE R32, R2, 0x4, R32 ;  /* 0x0000000402207825 */ /* 0x001fca00078e0220 */
[----:B------:R0:W3:Y:S01]  /*02e0*/  LDG.E R0, desc[UR6][R32.64] ;  /* 0x0000000620007981 */ /* 0x0000e2000c1e1900 */
[----:B-1----:R-:W-:-:S05]  /*02f0*/  IMAD.WIDE R34, R2, 0x4, R34 ;  /* 0x0000000402227825 */ /* 0x002fca00078e0222 */
[----:B-----5:R1:W5:Y:S01]  /*0300*/  LDG.E R30, desc[UR6][R34.64] ;  /* 0x00000006221e7981 */ /* 0x020362000c1e1900 */
[----:B------:R-:W-:Y:S01]  /*0310*/  ISETP.GT.U32.AND P2, PT, R3, -0x21, PT ;  /* 0xffffffdf0300780c */ /* 0x000fe20003f44070 */
[----:B------:R-:W-:Y:S01]  /*0320*/  BSSY.RECONVERGENT B0, `(.L_x_5187) ;  /* 0x0000043000007945 */ /* 0x000fe20003800200 */
[----:B--2---:R-:W-:Y:S01]  /*0330*/  IMAD R29, R2, R31, RZ ;  /* 0x0000001f021d7224 */ /* 0x004fe200078e02ff */
        /* <DEDUP_REMOVED lines=11> */
[----:B-1----:R-:W-:Y:S06]  /*03f0*/  @P2 BRA `(.L_x_5188) ;  /* 0x0000000000d42947 */ /* 0x002fec0003800000 */
[----:B------:R-:W0:Y:S08]  /*0400*/  @P1 LDC.64 R40, c[0x0][0x390] ;  /* 0x0000e400ff281b82 */ /* 0x000e300000000a00 */
[----:B------:R-:W1:Y:S08]  /*0410*/  LDC.64 R16, c[0x0][0x3a0] ;  /* 0x0000e800ff107b82 */ /* 0x000e700000000a00 */
[----:B------:R-:W2:Y:S01]  /*0420*/  @P1 LDC R42, c[0x0][0x40c] ;  /* 0x00010300ff2a1b82 */ /* 0x000ea20000000800 */
[----:B0-----:R-:W-:-:S04]  /*0430*/  @P1 LEA R40, P0, R32, R40, 0x4 ;  /* 0x0000002820281211 */ /* 0x001fc800078020ff */
[----:B------:R-:W-:-:S05]  /*0440*/  @P1 LEA.HI.X R41, R32, R41, R33, 0x4, P0 ;  /* 0x0000002920291211 */ /* 0x000fca00000f2421 */
[----:B------:R-:W3:Y:S01]  /*0450*/  @P1 LDG.E.128 R24, desc[UR6][R40.64] ;  /* 0x0000000628181981 */ /* 0x000ee2000c1e1d00 */
[----:B-1----:R-:W-:-:S05]  /*0460*/  IMAD.WIDE.U32 R32, R29, 0x20, R16 ;  /* 0x000000201d207825 */ /* 0x002fca00078e0010 */
[----:B------:R-:W4:Y:S04]  /*0470*/  LDG.E.128 R16, desc[UR6][R32.64] ;  /* 0x0000000620107981 */ /* 0x000f28000c1e1d00 */
[----:B------:R0:W4:Y:S01]  /*0480*/  LDG.E.128 R20, desc[UR6][R32.64+0x10] ;  /* 0x0000100620147981 */ /* 0x000122000c1e1d00 */
[----:B------:R-:W-:Y:S01]  /*0490*/  ISETP.GT.AND P0, PT, R0, RZ, PT ;  /* 0x000000ff0000720c */ /* 0x000fe20003f04270 */
[----:B------:R-:W-:-:S12]  /*04a0*/  @P1 HADD2.F32 R37, -RZ, R4.H0_H0 ;  /* 0x20000004ff251230 */ /* 0x000fd80000004100 */
[----:B------:R-:W1:Y:S01]  /*04b0*/  @P0 LDC R44, c[0x0][0x40c] ;  /* 0x00010300ff2c0b82 */ /* 0x000e620000000800 */
[----:B0-----:R-:W-:-:S07]  /*04c0*/  @P0 HADD2.F32 R33, -RZ, R4.H1_H1 ;  /* 0x30000004ff210230 */ /* 0x001fce0000004100 */
        /* <DEDUP_REMOVED lines=8> */
[----:B------:R-:W-:Y:S02]  /*0550*/  @P0 HADD2.F32 R40, -RZ, R27.H1_H1 ;  /* 0x3000001bff280230 */ /* 0x000fe40000004100 */
[----:B-1----:R-:W-:Y:S01]  /*0560*/  @P0 FMUL.FTZ R32, R39, R44 ;  /* 0x0000002c27200220 */ /* 0x002fe20000410000 */
[----:B------:R-:W-:Y:S02]  /*0570*/  @P0 HADD2.F32 R39, -RZ, R25.H0_H0 ;  /* 0x20000019ff270230 */ /* 0x000fe40000004100 */
[----:B----4-:R-:W-:Y:S01]  /*0580*/  @P1 FFMA.FTZ R16, R35, R37, R16 ;  /* 0x0000002523101223 */ /* 0x010fe20000010010 */
[----:B0-----:R-:W-:Y:S01]  /*0590*/  @P0 FMUL.FTZ R36, R43, R36 ;  /* 0x000000242b240220 */ /* 0x001fe20000410000 */
[----:B------:R-:W0:Y:S01]  /*05a0*/  @P0 LDC R37, c[0x0][0x40c] ;  /* 0x00010300ff250b82 */ /* 0x000e220000000800 */
[----:B------:R-:W-:Y:S01]  /*05b0*/  @P0 FFMA.FTZ R17, R32, R33, R17 ;  /* 0x0000002120110223 */ /* 0x000fe20000010011 */
[----:B------:R-:W-:Y:S01]  /*05c0*/  @P0 FMUL.FTZ R41, R39, R38 ;  /* 0x0000002627290220 */ /* 0x000fe20000410000 */
[----:B------:R-:W-:-:S02]  /*05d0*/  @P0 HADD2.F32 R39, -RZ, R26.H0_H0 ;  /* 0x2000001aff270230 */ /* 0x000fc40000004100 */
[----:B------:R-:W-:Y:S02]  /*05e0*/  @P0 HADD2.F32 R38, -RZ, R5.H0_H0 ;  /* 0x20000005ff260230 */ /* 0x000fe40000004100 */
[----:B------:R-:W-:Y:S01]  /*05f0*/  @P0 HADD2.F32 R43, -RZ, R26.H1_H1 ;  /* 0x3000001aff2b0230 */ /* 0x000fe20000004100 */
[----:B------:R-:W1:Y:S01]  /*0600*/  @P0 LDC R35, c[0x0][0x40c] ;  /* 0x00010300ff230b82 */ /* 0x000e620000000800 */
[----:B------:R-:W-:Y:S01]  /*0610*/  @P0 FMUL.FTZ R39, R39, R34 ;  /* 0x0000002227270220 */ /* 0x000fe20000410000 */
[----:B------:R-:W-:Y:S01]  /*0620*/  @P0 FFMA.FTZ R18, R41, R38, R18 ;  /* 0x0000002629120223 */ /* 0x000fe20000010012 */
[----:B------:R-:W-:Y:S02]  /*0630*/  @P0 HADD2.F32 R38, -RZ, R27.H0_H0 ;  /* 0x2000001bff260230 */ /* 0x000fe40000004100 */
[----:B------:R-:W-:Y:S01]  /*0640*/  @P0 FMUL.FTZ R0, R43, R0 ;  /* 0x000000002b000220 */ /* 0x000fe20000410000 */
[----:B------:R-:W-:Y:S02]  /*0650*/  @P0 HADD2.F32 R34, -RZ, R5.H1_H1 ;  /* 0x30000005ff220230 */ /* 0x000fe40000004100 */
[----:B------:R-:W2:Y:S03]  /*0660*/  LDC.64 R32, c[0x0][0x3a8] ;  /* 0x0000ea00ff207b82 */ /* 0x000ea60000000a00 */
[----:B------:R-:W-:Y:S01]  /*0670*/  @P0 FFMA.FTZ R19, R36, R34, R19 ;  /* 0x0000002224130223 */ /* 0x000fe20000010013 */
[----:B------:R-:W-:-:S02]  /*0680*/  @P0 HADD2.F32 R34, -RZ, R6.H0_H0 ;  /* 0x20000006ff220230 */ /* 0x000fc40000004100 */
[--C-:B------:R-:W-:Y:S02]  /*0690*/  @P0 HADD2.F32 R36, -RZ, R7.reuse.H0_H0 ;  /* 0x20000007ff240230 */ /* 0x100fe40000004100 */
[----:B0-----:R-:W-:Y:S01]  /*06a0*/  @P0 FMUL.FTZ R37, R38, R37 ;  /* 0x0000002526250220 */ /* 0x001fe20000410000 */
[----:B------:R-:W-:Y:S02]  /*06b0*/  @P0 HADD2.F32 R38, -RZ, R7.H1_H1 ;  /* 0x30000007ff260230 */ /* 0x000fe40000004100 */
[----:B------:R-:W-:Y:S01]  /*06c0*/  @P0 FFMA.FTZ R20, R39, R34, R20 ;  /* 0x0000002227140223 */ /* 0x000fe20000010014 */
[----:B------:R-:W-:Y:S01]  /*06d0*/  @P0 FFMA.FTZ R22, R37, R36, R22 ;  /* 0x0000002425160223 */ /* 0x000fe20000010016 */
[----:B-1----:R-:W-:Y:S01]  /*06e0*/  @P0 FMUL.FTZ R40, R40, R35 ;  /* 0x0000002328280220 */ /* 0x002fe20000410000 */
[----:B------:R-:W-:-:S03]  /*06f0*/  @P0 HADD2.F32 R35, -RZ, R6.H1_H1 ;  /* 0x30000006ff230230 */ /* 0x000fc60000004100 */
[----:B------:R-:W-:Y:S02]  /*0700*/  @P0 FFMA.FTZ R23, R40, R38, R23 ;  /* 0x0000002628170223 */ /* 0x000fe40000010017 */
[----:B------:R-:W-:Y:S01]  /*0710*/  @P0 FFMA.FTZ R21, R0, R35, R21 ;  /* 0x0000002300150223 */ /* 0x000fe20000010015 */
[----:B--2---:R-:W-:-:S05]  /*0720*/  IMAD.WIDE.U32 R32, R29, 0x20, R32 ;  /* 0x000000201d207825 */ /* 0x004fca00078e0020 */
[----:B------:R0:W-:Y:S04]  /*0730*/  STG.E.128 desc[UR6][R32.64], R16 ;  /* 0x0000001020007986 */ /* 0x0001e8000c101d06 */
[----:B------:R0:W-:Y:S02]  /*0740*/  STG.E.128 desc[UR6][R32.64+0x10], R20 ;  /* 0x0000101420007986 */ /* 0x0001e4000c101d06 */
.L_x_5188:
[----:B------:R-:W-:Y:S05]  /*0750*/  BSYNC.RECONVERGENT B0 ;  /* 0x0000000000007941 */ /* 0x000fea0003800200 */
.L_x_5187:
[----:B------:R-:W-:Y:S01]  /*0760*/  FADD.FTZ R0, RZ, R16 ;  /* 0x00000010ff007221 */ /* 0x000fe20000010000 */
[----:B------:R-:W-:Y:S01]  /*0770*/  ISETP.GE.U32.AND P3, PT, R3, -0x20, PT ;  /* 0xffffffe00300780c */ /* 0x000fe20003f66070 */
[----:B------:R-:W-:Y:S01]  /*0780*/  UMOV UR4, 0xffffffff ;  /* 0xffffffff00047882 */ /* 0x000fe20000000000 */
[----:B------:R-:W-:Y:S01]  /*0790*/  ISETP.NE.AND P1, PT, R28, RZ, PT ;  /* 0x000000ff1c00720c */ /* 0x000fe20003f25270 */
[----:B------:R-:W-:-:S04]  /*07a0*/  FADD.FTZ R29, R17, R0 ;  /* 0x00000000111d7221 */ /* 0x000fc80000010000 */
[----:B------:R-:W-:-:S04]  /*07b0*/  FADD.FTZ R0, R18, R29 ;  /* 0x0000001d12007221 */ /* 0x000fc80000010000 */
[----:B------:R-:W-:Y:S01]  /*07c0*/  FADD.FTZ R29, R19, R0 ;  /* 0x00000000131d7221 */ /* 0x000fe20000010000 */
[----:B------:R-:W-:-:S03]  /*07d0*/  IADD3 R0, PT, PT, R3, 0x20, RZ ;  /* 0x0000002003007810 */ /* 0x000fc60007ffe0ff */
[----:B0-----:R-:W-:Y:S01]  /*07e0*/  FADD.FTZ R32, R20, R29 ;  /* 0x0000001d14207221 */ /* 0x001fe20000010000 */
        /* <DEDUP_REMOVED lines=45> */
.L_x_5209:
        /* <DEDUP_REMOVED lines=18> */
[----:B------:R-:W-:Y:S01]  /*0be0*/  HADD2.F32 R36, -RZ, R9.H0_H0 ;  /* 0x20000009ff247230 */ /* 0x000fe20000004100 */
[----:B------:R-:W-:Y:S01]  /*0bf0*/  IADD3 R30, PT, PT, R30, -0x1, RZ ;  /* 0xffffffff1e1e7810 */ /* 0x000fe20007ffe0ff */
        /* <DEDUP_REMOVED lines=12> */
[----:B------:R-:W-:Y:S01]  /*0cc0*/  FADD.FTZ R33, R20, -R35 ;  /* 0x8000002314217221 */ /* 0x000fe20000010000 */
[----:B------:R-:W-:Y:S01]  /*0cd0*/  FFMA.FTZ R29, R29, R32, R34 ;  /* 0x000000201d1d7223 */ /* 0x000fe20000010022 */
[----:B------:R-:W-:Y:S02]  /*0ce0*/  HADD2.F32 R32, -RZ, R10.H0_H0 ;  /* 0x2000000aff207230 */ /* 0x000fe40000004100 */
[----:B------:R-:W-:Y:S01]  /*0cf0*/  FFMA.FTZ R36, R39, R40, R42 ;  /* 0x0000002827247223 */ /* 0x000fe2000001002a */
[----:B------:R-:W-:-:S02]  /*0d00*/  HADD2.F32 R34, -RZ, R14.H0_H0 ;  /* 0x2000000eff227230 */ /* 0x000fc40000004100 */
[--C-:B------:R-:W-:Y:S01]  /*0d10*/  FADD.FTZ R39, R21, -R35.reuse ;  /* 0x8000002315277221 */ /* 0x100fe20000010000 */
        /* <DEDUP_REMOVED lines=10> */
[----:B------:R-:W-:Y:S02]  /*0dc0*/  IMAD R30, R30, R31, RZ ;  /* 0x0000001f1e1e7224 */ /* 0x000fe400078e02ff */
[--C-:B------:R-:W-:Y:S01]  /*0dd0*/  FADD.FTZ R41, R23, -R35.reuse ;  /* 0x8000002317297221 */ /* 0x100fe20000010000 */
[----:B------:R-:W-:Y:S01]  /*0de0*/  FADD.FTZ R35, R17, -R35 ;  /* 0x8000002311237221 */ /* 0x000fe20000010000 */
[----:B------:R-:W-:Y:S01]  /*0df0*/  FFMA.FTZ R38, R33, R38, R32 ;  /* 0x0000002621267223 */ /* 0x000fe20000010020 */
[----:B------:R-:W-:Y:S01]  /*0e00*/  HADD2.F32 R40, -RZ, R11.H1_H1 ;  /* 0x3000000bff287230 */ /* 0x000fe20000004100 */
[----:B------:R-:W0:Y:S01]  /*0e10*/  LDC.64 R32, c[0x0][0x428] ;  /* 0x00010a00ff207b82 */ /* 0x000e220000000a00 */
[----:B------:R-:W-:Y:S01]  /*0e20*/  SHF.R.S32.HI R31, RZ, 0x1f, R30 ;  /* 0x0000001fff1f7819 */ /* 0x000fe2000001141e */
[C---:B------:R-:W-:Y:S01]  /*0e30*/  FMUL.FTZ R41, R0.reuse, R41 ;  /* 0x0000002900297220 */ /* 0x040fe20000410000 */
[----:B------:R-:W-:Y:S01]  /*0e40*/  FMUL.FTZ R35, R0, R35 ;  /* 0x0000002300237220 */ /* 0x000fe20000410000 */
[----:B------:R-:W-:Y:S01]  /*0e50*/  HADD2.F32 R42, -RZ, R15.H1_H1 ;  /* 0x3000000fff2a7230 */ /* 0x000fe20000004100 */
[----:B------:R-:W-:Y:S01]  /*0e60*/  LEA.HI R31, R31, R30, RZ, 0x3 ;  /* 0x0000001e1f1f7211 */ /* 0x000fe200078f18ff */
[----:B------:R-:W-:Y:S01]  /*0e70*/  HADD2.F32 R0, -RZ, R8.H1_H1 ;  /* 0x30000008ff007230 */ /* 0x000fe20000004100 */
[----:B------:R-:W-:Y:S01]  /*0e80*/  F2FP.F16.F32.PACK_AB R34, R34, R39 ;  /* 0x000000272222723e */ /* 0x000fe200000000ff */
[----:B------:R-:W-:Y:S01]  /*0e90*/  HADD2.F32 R30, -RZ, R12.H1_H1 ;  /* 0x3000000cff1e7230 */ /* 0x000fe20000004100 */
[----:B------:R-:W-:Y:S01]  /*0ea0*/  LEA.HI.SX32 R31, R31, R28, 0x1d ;  /* 0x0000001c1f1f7211 */ /* 0x000fe200078feaff */
[----:B------:R-:W-:-:S03]  /*0eb0*/  FFMA.FTZ R41, R41, R40, R42 ;  /* 0x0000002829297223 */ /* 0x000fc6000001002a */
[----:B------:R-:W-:Y:S02]  /*0ec0*/  FFMA.FTZ R0, R35, R0, R30 ;  /* 0x0000000023007223 */ /* 0x000fe4000001001e */
[----:B------:R-:W-:Y:S01]  /*0ed0*/  F2FP.F16.F32.PACK_AB R35, R41, R38 ;  /* 0x000000262923723e */ /* 0x000fe200000000ff */
[----:B0-----:R-:W-:Y:S01]  /*0ee0*/  IMAD.WIDE.U32 R30, R31, 0x10, R32 ;  /* 0x000000101f1e7825 */ /* 0x001fe200078e0020 */
[----:B------:R-:W-:Y:S02]  /*0ef0*/  F2FP.F16.F32.PACK_AB R33, R36, R37 ;  /* 0x000000252421723e */ /* 0x000fe400000000ff */
[----:B------:R-:W-:-:S05]  /*0f00*/  F2FP.F16.F32.PACK_AB R32, R0, R29 ;  /* 0x0000001d0020723e */ /* 0x000fca00000000ff */
[----:B------:R0:W-:Y:S02]  /*0f10*/  STG.E.128 desc[UR6][R30.64], R32 ;  /* 0x000000201e007986 */ /* 0x0001e4000c101d06 */
.L_x_5191:
[----:B------:R-:W-:Y:S05]  /*0f20*/  BSYNC.RECONVERGENT B0 ;  /* 0x0000000000007941 */ /* 0x000fea0003800200 */
.L_x_5190:
[----:B0-----:R-:W0:Y:S02]  /*0f30*/  LDC.64 R30, c[0x0][0x380] ;  /* 0x0000e000ff1e7b82 */ /* 0x001e240000000a00 */
[----:B0-----:R-:W-:-:S04]  /*0f40*/  LEA R2, R30, R2, 0x2 ;  /* 0x000000021e027211 */ /* 0x001fc800078e10ff */
[----:B------:R-:W-:-:S13]  /*0f50*/  ISETP.GE.AND P0, PT, R2, R31, PT ;  /* 0x0000001f0200720c */ /* 0x000fda0003f06270 */
[----:B------:R-:W-:Y:S05]  /*0f60*/  @!P0 BRA `(.L_x_5192) ;  /* 0xfffffff000cc8947 */ /* 0x000fea000383ffff */
[----:B------:R-:W-:Y:S05]  /*0f70*/  EXIT ;  /* 0x000000000000794d */ /* 0x000fea0003800000 */
.L_x_5186:
        /* <DEDUP_REMOVED lines=27> */
[----:B------:R-:W-:Y:S02]  /*1130*/  IMAD R21, R2, UR11, RZ ;  /* 0x0000000b02157c24 */ /* 0x000fe4000f8e02ff */
[----:B------:R-:W-:-:S03]  /*1140*/  @P1 HADD2.F32 R39, -RZ, R5.H0_H0 ;  /* 0x20000005ff271230 */ /* 0x000fc60000004100 */
[----:B------:R-:W0:Y:S01]  /*1150*/  @P1 LDC R26, c[0x0][0x40c] ;  /* 0x00010300ff1a1b82 */ /* 0x000e220000000800 */
[----:B------:R-:W-:Y:S01]  /*1160*/  SHF.R.S32.HI R0, RZ, 0x1f, R21 ;  /* 0x0000001fff007819 */ /* 0x000fe20000011415 */
[----:B------:R-:W-:-:S03]  /*1170*/  @P1 HADD2.F32 R41, -RZ, R5.H1_H1 ;  /* 0x30000005ff291230 */ /* 0x000fc60000004100 */
[----:B------:R-:W-:Y:S02]  /*1180*/  LEA.HI R21, R0, R21, RZ, 0x3 ;  /* 0x0000001500157211 */ /* 0x000fe400078f18ff */
[----:B-1----:R-:W-:Y:S01]  /*1190*/  CS2R R16, SRZ ;  /* 0x0000000000107805 */ /* 0x002fe2000001ff00 */
[----:B------:R-:W1:Y:S08]  /*11a0*/  @P1 LDC R18, c[0x0][0x40c] ;  /* 0x00010300ff121b82 */ /* 0x000e700000000800 */
[----:B------:R-:W1:Y:S08]  /*11b0*/  @P1 LDC R33, c[0x0][0x40c] ;  /* 0x00010300ff211b82 */ /* 0x000e700000000800 */
[----:B------:R-:W1:Y:S01]  /*11c0*/  @P1 LDC R20, c[0x0][0x40c] ;  /* 0x00010300ff141b82 */ /* 0x000e620000000800 */
[----:B---3--:R-:W-:-:S02]  /*11d0*/  @P1 HADD2.F32 R32, -RZ, R35.H0_H0 ;  /* 0x20000023ff201230 */ /* 0x008fc40000004100 */
[----:B------:R-:W-:Y:S02]  /*11e0*/  @P1 HADD2.F32 R22, -RZ, R34.H0_H0 ;  /* 0x20000022ff161230 */ /* 0x000fe40000004100 */
[--C-:B--2---:R-:W-:Y:S02]  /*11f0*/  @P1 HADD2.F32 R25, -RZ, R30.reuse.H1_H1 ;  /* 0x3000001eff191230 */ /* 0x104fe40000004100 */
[----:B----4-:R-:W-:Y:S01]  /*1200*/  @P1 FMUL.FTZ R32, R32, R27 ;  /* 0x0000001b20201220 */ /* 0x010fe20000410000 */
[----:B------:R-:W-:Y:S02]  /*1210*/  @P1 HADD2.F32 R0, -RZ, R30.H0_H0 ;  /* 0x2000001eff001230 */ /* 0x000fe40000004100 */
[----:B0-----:R-:W-:Y:S01]  /*1220*/  @P1 FMUL.FTZ R22, R22, R19 ;  /* 0x0000001316161220 */ /* 0x001fe20000410000 */
[----:B------:R-:W-:Y:S02]  /*1230*/  @P1 HADD2.F32 R29, -RZ, R31.H0_H0 ;  /* 0x2000001fff1d1230 */ /* 0x000fe40000004100 */
[----:B------:R-:W-:Y:S01]  /*1240*/  @P1 FMUL.FTZ R25, R25, R26 ;  /* 0x0000001a19191220 */ /* 0x000fe20000410000 */
[----:B------:R-:W-:Y:S01]  /*1250*/  @P1 HADD2.F32 R23, -RZ, R34.H1_H1 ;  /* 0x30000022ff171230 */ /* 0x000fe20000004100 */
[----:B------:R-:W0:Y:S01]  /*1260*/  LDC.64 R26, c[0x0][0x3a8] ;  /* 0x0000ea00ff1a7b82 */ /* 0x000e220000000a00 */
[----:B------:R-:W-:-:S02]  /*1270*/  @P1 HADD2.F32 R36, -RZ, R35.H1_H1 ;  /* 0x30000023ff241230 */ /* 0x000fc40000004100 */
[----:B------:R-:W-:Y:S01]  /*1280*/  @P1 FMUL.FTZ R0, R0, R37 ;  /* 0x0000002500001220 */ /* 0x000fe20000410000 */
[----:B------:R-:W-:Y:S01]  /*1290*/  @P1 FMUL.FTZ R29, R29, R38 ;  /* 0x000000261d1d1220 */ /* 0x000fe20000410000 */
[--C-:B------:R-:W-:Y:S02]  /*12a0*/  @P1 HADD2.F32 R37, -RZ, R4.reuse.H0_H0 ;  /* 0x20000004ff251230 */ /* 0x100fe40000004100 */
[----:B-1----:R-:W-:Y:S01]  /*12b0*/  @P1 FMUL.FTZ R23, R23, R18 ;  /* 0x0000001217171220 */ /* 0x002fe20000410000 */
[----:B------:R-:W-:Y:S02]  /*12c0*/  @P1 HADD2.F32 R38, -RZ, R4.H1_H1 ;  /* 0x30000004ff261230 */ /* 0x000fe40000004100 */
[----:B------:R-:W-:Y:S01]  /*12d0*/  @P1 FMUL.FTZ R36, R36, R33 ;  /* 0x0000002124241220 */ /* 0x000fe20000410000 */
[----:B------:R-:W-:Y:S01]  /*12e0*/  @P1 HADD2.F32 R33, -RZ, R31.H1_H1 ;  /* 0x3000001fff211230 */ /* 0x000fe20000004100 */
[----:B------:R-:W-:Y:S01]  /*12f0*/  CS2R R18, SRZ ;  /* 0x0000000000127805 */ /* 0x000fe2000001ff00 */
[----:B------:R-:W-:Y:S01]  /*1300*/  @P1 FMUL.FTZ R16, R37, R22 ;  /* 0x0000001625101220 */ /* 0x000fe20000410000 */
[----:B------:R-:W-:Y:S01]  /*1310*/  @P1 FMUL.FTZ R17, R23, R38 ;  /* 0x0000002617111220 */ /* 0x000fe20000410000 */
[----:B------:R-:W-:Y:S01]  /*1320*/  @P1 FMUL.FTZ R18, R32, R39 ;  /* 0x0000002720121220 */ /* 0x000fe20000410000 */
[----:B------:R-:W-:Y:S01]  /*1330*/  @P1 FMUL.FTZ R19, R36, R41 ;  /* 0x0000002924131220 */ /* 0x000fe20000410000 */
[--C-:B------:R-:W-:Y:S01]  /*1340*/  @P1 HADD2.F32 R39, -RZ, R6.reuse.H0_H0 ;  /* 0x20000006ff271230 */ /* 0x100fe20000004100 */
[----:B------:R-:W-:Y:S01]  /*1350*/  LEA.HI.SX32 R37, R21, R28, 0x1d ;  /* 0x0000001c15257211 */ /* 0x000fe200078feaff */
[----:B------:R-:W-:-:S02]  /*1360*/  @P1 HADD2.F32 R32, -RZ, R6.H1_H1 ;  /* 0x30000006ff201230 */ /* 0x000fc40000004100 */
[----:B------:R-:W-:Y:S01]  /*1370*/  @P1 FMUL.FTZ R33, R33, R20 ;  /* 0x0000001421211220 */ /* 0x000fe20000410000 */
[--C-:B------:R-:W-:Y:S01]  /*1380*/  @P1 HADD2.F32 R36, -RZ, R7.reuse.H0_H0 ;  /* 0x20000007ff241230 */ /* 0x100fe20000004100 */
[----:B------:R-:W-:Y:S01]  /*1390*/  CS2R R20, SRZ ;  /* 0x0000000000147805 */ /* 0x000fe2000001ff00 */
[----:B------:R-:W-:Y:S01]  /*13a0*/  @P1 HADD2.F32 R38, -RZ, R7.H1_H1 ;  /* 0x30000007ff261230 */ /* 0x000fe20000004100 */
[----:B------:R-:W-:Y:S01]  /*13b0*/  CS2R R22, SRZ ;  /* 0x0000000000167805 */ /* 0x000fe2000001ff00 */
[----:B------:R-:W-:Y:S01]  /*13c0*/  @P1 FMUL.FTZ R20, R0, R39 ;  /* 0x0000002700141220 */ /* 0x000fe20000410000 */
[----:B------:R-:W-:Y:S01]  /*13d0*/  @P1 FMUL.FTZ R21, R25, R32 ;  /* 0x0000002019151220 */ /* 0x000fe20000410000 */
[----:B0-----:R-:W-:-:S04]  /*13e0*/  IMAD.WIDE.U32 R26, R37, 0x20, R26 ;  /* 0x00000020251a7825 */ /* 0x001fc800078e001a */
[----:B------:R-:W-:Y:S01]  /*13f0*/  @P1 FMUL.FTZ R22, R29, R36 ;  /* 0x000000241d161220 */ /* 0x000fe20000410000 */
[----:B------:R-:W-:Y:S01]  /*1400*/  @P1 FMUL.FTZ R23, R33, R38 ;  /* 0x0000002621171220 */ /* 0x000fe20000410000 */
[----:B------:R0:W-:Y:S04]  /*1410*/  STG.E.128 desc[UR6][R26.64], R16 ;  /* 0x000000101a007986 */ /* 0x0001e8000c101d06 */
[----:B------:R0:W-:Y:S02]  /*1420*/  STG.E.128 desc[UR6][R26.64+0x10], R20 ;  /* 0x000010141a007986 */ /* 0x0001e4000c101d06 */
.L_x_5194:
[----:B------:R-:W-:Y:S05]  /*1430*/  BSYNC.RECONVERGENT B0 ;  /* 0x0000000000007941 */ /* 0x000fea0003800200 */
.L_x_5193:
[----:B------:R-:W-:Y:S01]  /*1440*/  FADD.FTZ R0, RZ, R16 ;  /* 0x00000010ff007221 */ /* 0x000fe20000010000 */
[C---:B0-----:R-:W-:Y:S01]  /*1450*/  IADD3 R26, PT, PT, R3.reuse, 0x20, RZ ;  /* 0x00000020031a7810 */ /* 0x041fe20007ffe0ff */
        /* <DEDUP_REMOVED lines=52> */
.L_x_5221:
        /* <DEDUP_REMOVED lines=17> */
[----:B------:R-:W-:Y:S01]  /*18b0*/  FSEL R26, R25, RZ, !P2 ;  /* 0x000000ff191a7208 */ /* 0x000fe20005000000 */
[----:B0-----:R-:W-:Y:S02]  /*18c0*/  HADD2.F32 R36, -RZ, R8.H0_H0 ;  /* 0x20000008ff247230 */ /* 0x001fe40000004100 */
[----:B------:R-:W-:Y:S02]  /*18d0*/  HADD2.F32 R38, -RZ, R12.H0_H0 ;  /* 0x2000000cff267230 */ /* 0x000fe40000004100 */
[--C-:B------:R-:W-:Y:S01]  /*18e0*/  FADD.FTZ R25, R16, -R26.reuse ;  /* 0x8000001a10197221 */ /* 0x100fe20000010000 */
[--C-:B------:R-:W-:Y:S01]  /*18f0*/  FADD.FTZ R27, R19, -R26.reuse ;  /* 0x8000001a131b7221 */ /* 0x100fe20000010000 */
[----:B------:R-:W-:Y:S02]  /*1900*/  HADD2.F32 R32, -RZ, R9.H0_H0 ;  /* 0x20000009ff207230 */ /* 0x000fe40000004100 */
[----:B------:R-:W-:Y:S01]  /*1910*/  FADD.FTZ R33, R20, -R26 ;  /* 0x8000001a14217221 */ /* 0x000fe20000010000 */
[----:B------:R-:W-:Y:S01]  /*1920*/  FMUL.FTZ R25, R0, R25 ;  /* 0x0000001900197220 */ /* 0x000fe20000410000 */
[----:B------:R-:W-:-:S02]  /*1930*/  HADD2.F32 R37, -RZ, R13.H0_H0 ;  /* 0x2000000dff257230 */ /* 0x000fc40000004100 */
[----:B------:R-:W-:Y:S01]  /*1940*/  FMUL.FTZ R27, R0, R27 ;  /* 0x0000001b001b7220 */ /* 0x000fe20000410000 */
[----:B------:R-:W-:Y:S02]  /*1950*/  HADD2.F32 R40, -RZ, R13.H1_H1 ;  /* 0x3000000dff287230 */ /* 0x000fe40000004100 */
[----:B------:R-:W-:Y:S01]  /*1960*/  FFMA.FTZ R29, R25, R36, R38 ;  /* 0x00000024191d7223 */ /* 0x000fe20000010026 */
[--C-:B------:R-:W-:Y:S01]  /*1970*/  FADD.FTZ R25, R18, -R26.reuse ;  /* 0x8000001a12197221 */ /* 0x100fe20000010000 */
[----:B------:R-:W-:Y:S02]  /*1980*/  HADD2.F32 R38, -RZ, R9.H1_H1 ;  /* 0x30000009ff267230 */ /* 0x000fe40000004100 */
[C---:B------:R-:W-:Y:S01]  /*1990*/  FMUL.FTZ R33, R0.reuse, R33 ;  /* 0x0000002100217220 */ /* 0x040fe20000410000 */
[----:B------:R-:W-:Y:S02]  /*19a0*/  HADD2.F32 R42, -RZ, R10.H0_H0 ;  /* 0x2000000aff2a7230 */ /* 0x000fe40000004100 */
[----:B------:R-:W-:Y:S01]  /*19b0*/  FMUL.FTZ R36, R0, R25 ;  /* 0x0000001900247220 */ /* 0x000fe20000410000 */
[----:B------:R-:W-:Y:S01]  /*19c0*/  FADD.FTZ R25, R21, -R26 ;  /* 0x8000001a15197221 */ /* 0x000fe20000010000 */
[----:B------:R-:W-:-:S02]  /*19d0*/  HADD2.F32 R44, -RZ, R14.H0_H0 ;  /* 0x2000000eff2c7230 */ /* 0x000fc40000004100 */
[----:B------:R-:W-:Y:S01]  /*19e0*/  FADD.FTZ R41, R17, -R26 ;  /* 0x8000001a11297221 */ /* 0x000fe20000010000 */
[----:B------:R-:W-:Y:S01]  /*19f0*/  FFMA.FTZ R37, R36, R32, R37 ;  /* 0x0000002024257223 */ /* 0x000fe20000010025 */
[----:B------:R-:W-:Y:S01]  /*1a00*/  FFMA.FTZ R36, R27, R38, R40 ;  /* 0x000000261b247223 */ /* 0x000fe20000010028 */
[----:B------:R-:W-:Y:S02]  /*1a10*/  HADD2.F32 R38, -RZ, R10.H1_H1 ;  /* 0x3000000aff267230 */ /* 0x000fe40000004100 */
[----:B------:R-:W-:Y:S01]  /*1a20*/  FMUL.FTZ R25, R0, R25 ;  /* 0x0000001900197220 */ /* 0x000fe20000410000 */
[----:B------:R-:W-:Y:S02]  /*1a30*/  HADD2.F32 R32, -RZ, R14.H1_H1 ;  /* 0x3000000eff207230 */ /* 0x000fe40000004100 */
[----:B------:R-:W-:Y:S01]  /*1a40*/  FADD.FTZ R27, R22, -R26 ;  /* 0x8000001a161b7221 */ /* 0x000fe20000010000 */
[----:B------:R-:W-:Y:S01]  /*1a50*/  FFMA.FTZ R39, R33, R42, R44 ;  /* 0x0000002a21277223 */ /* 0x000fe2000001002c */
[----:B------:R-:W-:-:S02]  /*1a60*/  HADD2.F32 R40, -RZ, R11.H0_H0 ;  /* 0x2000000bff287230 */ /* 0x000fc40000004100 */
[----:B------:R-:W-:Y:S01]  /*1a70*/  FADD.FTZ R33, R23, -R26 ;  /* 0x8000001a17217221 */ /* 0x000fe20000010000 */
[----:B------:R-:W-:Y:S01]  /*1a80*/  FFMA.FTZ R38, R25, R38, R32 ;  /* 0x0000002619267223 */ /* 0x000fe20000010020 */
[----:B------:R-:W-:Y:S01]  /*1a90*/  HADD2.F32 R42, -RZ, R15.H0_H0 ;  /* 0x2000000fff2a7230 */ /* 0x000fe20000004100 */
[----:B------:R-:W-:Y:S01]  /*1aa0*/  IADD3 R32, PT, PT, R24, -0x1, RZ ;  /* 0xffffffff18207810 */ /* 0x000fe20007ffe0ff */
[C---:B------:R-:W-:Y:S01]  /*1ab0*/  FMUL.FTZ R27, R0.reuse, R27 ;  /* 0x0000001b001b7220 */ /* 0x040fe20000410000 */
[----:B------:R-:W0:Y:S01]  /*1ac0*/  LDC.64 R24, c[0x0][0x428] ;  /* 0x00010a00ff187b82 */ /* 0x000e220000000a00 */
[C---:B------:R-:W-:Y:S01]  /*1ad0*/  FMUL.FTZ R33, R0.reuse, R33 ;  /* 0x0000002100217220 */ /* 0x040fe20000410000 */
[----:B------:R-:W-:Y:S01]  /*1ae0*/  FMUL.FTZ R41, R0, R41 ;  /* 0x0000002900297220 */ /* 0x000fe20000410000 */
[----:B------:R-:W-:Y:S01]  /*1af0*/  FFMA.FTZ R27, R27, R40, R42 ;  /* 0x000000281b1b7223 */ /* 0x000fe2000001002a */
[----:B------:R-:W-:Y:S02]  /*1b00*/  HADD2.F32 R40, -RZ, R11.H1_H1 ;  /* 0x3000000bff287230 */ /* 0x000fe40000004100 */
[----:B------:R-:W-:-:S02]  /*1b10*/  HADD2.F32 R42, -RZ, R15.H1_H1 ;  /* 0x3000000fff2a7230 */ /* 0x000fc40000004100 */
[----:B------:R-:W-:Y:S02]  /*1b20*/  IMAD R32, R32, UR11, RZ ;  /* 0x0000000b20207c24 */ /* 0x000fe4000f8e02ff */
[----:B------:R-:W-:Y:S02]  /*1b30*/  HADD2.F32 R0, -RZ, R8.H1_H1 ;  /* 0x30000008ff007230 */ /* 0x000fe40000004100 */
[----:B------:R-:W-:Y:S01]  /*1b40*/  FFMA.FTZ R40, R33, R40, R42 ;  /* 0x0000002821287223 */ /* 0x000fe2000001002a */
[----:B------:R-:W-:Y:S01]  /*1b50*/  HADD2.F32 R26, -RZ, R12.H1_H1 ;  /* 0x3000000cff1a7230 */ /* 0x000fe20000004100 */
[----:B------:R-:W-:-:S03]  /*1b60*/  SHF.R.S32.HI R33, RZ, 0x1f, R32 ;  /* 0x0000001fff217819 */ /* 0x000fc60000011420 */
[----:B------:R-:W-:Y:S01]  /*1b70*/  F2FP.F16.F32.PACK_AB R27, R40, R27 ;  /* 0x0000001b281b723e */ /* 0x000fe200000000ff */
[----:B------:R-:W-:Y:S01]  /*1b80*/  FFMA.FTZ R0, R41, R0, R26 ;  /* 0x0000000029007223 */ /* 0x000fe2000001001a */
[----:B------:R-:W-:Y:S02]  /*1b90*/  LEA.HI R33, R33, R32, RZ, 0x3 ;  /* 0x0000002021217211 */ /* 0x000fe400078f18ff */
[----:B------:R-:W-:Y:S02]  /*1ba0*/  F2FP.F16.F32.PACK_AB R26, R38, R39 ;  /* 0x00000027261a723e */ /* 0x000fe400000000ff */
[----:B------:R-:W-:-:S05]  /*1bb0*/  LEA.HI.SX32 R33, R33, R28, 0x1d ;  /* 0x0000001c21217211 */ /* 0x000fca00078feaff */
[----:B0-----:R-:W-:Y:S01]  /*1bc0*/  IMAD.WIDE.U32 R32, R33, 0x10, R24 ;  /* 0x0000001021207825 */ /* 0x001fe200078e0018 */
[----:B------:R-:W-:Y:S02]  /*1bd0*/  F2FP.F16.F32.PACK_AB R25, R36, R37 ;  /* 0x000000252419723e */ /* 0x000fe400000000ff */
[----:B------:R-:W-:-:S05]  /*1be0*/  F2FP.F16.F32.PACK_AB R24, R0, R29 ;  /* 0x0000001d0018723e */ /* 0x000fca00000000ff */
[----:B------:R1:W-:Y:S02]  /*1bf0*/  STG.E.128 desc[UR6][R32.64], R24 ;  /* 0x0000001820007986 */ /* 0x0003e4000c101d06 */
.L_x_5197:
[----:B------:R-:W-:Y:S05]  /*1c00*/  BSYNC.RECONVERGENT B0 ;  /* 0x0000000000007941 */ /* 0x000fea0003800200 */
.L_x_5196:
[----:B01----:R-:W0:Y:S02]  /*1c10*/  LDC.64 R24, c[0x0][0x380] ;  /* 0x0000e000ff187b82 */ /* 0x003e240000000a00 */
[----:B0-----:R-:W-:-:S04]  /*1c20*/  LEA R2, R24, R2, 0x2 ;  /* 0x0000000218027211 */ /* 0x001fc800078e10ff */
[----:B------:R-:W-:-:S13]  /*1c30*/  ISETP.GE.AND P0, PT, R2, R25, PT ;  /* 0x000000190200720c */ /* 0x000fda0003f06270 */
[----:B------:R-:W-:Y:S05]  /*1c40*/  @!P0 BRA `(.L_x_5186) ;  /* 0xfffffff000cc8947 */ /* 0x000fea000383ffff */
[----:B------:R-:W-:Y:S05]  /*1c50*/  EXIT ;  /* 0x000000000000794d */ /* 0x000fea0003800000 */
.L_x_5189:
[----:B------:R-:W-:Y:S01]  /*1c60*/  HFMA2 R33, -RZ, RZ, 0, 5.9604644775390625e-08 ;  /* 0x00000001ff217431 */ /* 0x000fe200000001ff */
[----:B------:R-:W-:Y:S01]  /*1c70*/  BSSY B0, `(.L_x_5198) ;  /* 0x0000006000007945 */ /* 0x000fe20003800000 */
[----:B------:R-:W-:Y:S02]  /*1c80*/  MOV R32, 0x1f ;  /* 0x0000001f00207802 */ /* 0x000fe40000000f00 */
[----:B------:R-:W-:-:S07]  /*1c90*/  MOV R29, 0xffffffff ;  /* 0xffffffff001d7802 */ /* 0x000fce0000000f00 */
[----:B-----5:R-:W-:Y:S05]  /*1ca0*/  WARPSYNC.COLLECTIVE R29, `(.L_x_5199) ;  /* 0x000000001d087348 */ /* 0x020fea0003c00000 */
[----:B------:R0:W1:Y:S02]  /*1cb0*/  SHFL.BFLY P0, R0, R36, R33, R32 ;  /* 0x0c00002124007389 */ /* 0x0000640000000020 */
[----:B01---5:R-:W-:Y:S05]  /*1cc0*/  ENDCOLLECTIVE ;  /* 0x000000000000791b */ /* 0x023fea0003800000 */
.L_x_5199:
[----:B------:R-:W-:Y:S05]  /*1cd0*/  BSYNC B0 ;  /* 0x0000000000007941 */ /* 0x000fea0003800000 */
.L_x_5198:
        /* <DEDUP_REMOVED lines=8> */
.L_x_5200:
[----:B------:R-:W-:Y:S02]  /*1d60*/  HFMA2 R33, -RZ, RZ, 0, 2.384185791015625e-07 ;  /* 0x00000004ff217431 */ /* 0x000fe400000001ff */
[----:B------:R-:W-:-:S05]  /*1d70*/  FADD.FTZ R37, R36, R0 ;  /* 0x0000000024257221 */ /* 0x000fca0000010000 */
[----:B------:R-:W-:-:S07]  /*1d80*/  MOV R36, R37 ;  /* 0x0000002500247202 */ /* 0x000fce0000000f00 */
[----:B------:R-:W-:Y:S05]  /*1d90*/  WARPSYNC.COLLECTIVE R29, `(.L_x_5201) ;  /* 0x000000001d087348 */ /* 0x000fea0003c00000 */
[----:B------:R0:W1:Y:S02]  /*1da0*/  SHFL.BFLY P0, R0, R36, R33, R32 ;  /* 0x0c00002124007389 */ /* 0x0000640000000020 */
[----:B01----:R-:W-:Y:S05]  /*1db0*/  ENDCOLLECTIVE ;  /* 0x000000000000791b */ /* 0x003fea0003800000 */
.L_x_5201:
[----:B------:R-:W-:Y:S02]  /*1dc0*/  HFMA2 R33, -RZ, RZ, 0, 4.76837158203125e-07 ;  /* 0x00000008ff217431 */ /* 0x000fe400000001ff */
[----:B------:R-:W-:-:S05]  /*1dd0*/  FADD.FTZ R38, R37, R0 ;  /* 0x0000000025267221 */ /* 0x000fca0000010000 */
[----:B------:R-:W-:-:S07]  /*1de0*/  MOV R36, R38 ;  /* 0x0000002600247202 */ /* 0x000fce0000000f00 */
[----:B------:R-:W-:Y:S05]  /*1df0*/  WARPSYNC.COLLECTIVE R29, `(.L_x_5202) ;  /* 0x000000001d087348 */ /* 0x000fea0003c00000 */
[----:B------:R0:W1:Y:S02]  /*1e00*/  SHFL.BFLY P0, R0, R36, R33, R32 ;  /* 0x0c00002124007389 */ /* 0x0000640000000020 */
[----:B01----:R-:W-:Y:S05]  /*1e10*/  ENDCOLLECTIVE ;  /* 0x000000000000791b */ /* 0x003fea0003800000 */
.L_x_5202:
[----:B------:R-:W-:Y:S02]  /*1e20*/  HFMA2 R33, -RZ, RZ, 0, 9.5367431640625e-07 ;  /* 0x00000010ff217431 */ /* 0x000fe400000001ff */
[----:B------:R-:W-:-:S05]  /*1e30*/  FADD.FTZ R39, R38, R0 ;  /* 0x0000000026277221 */ /* 0x000fca0000010000 */
[----:B------:R-:W-:-:S07]  /*1e40*/  MOV R36, R39 ;  /* 0x0000002700247202 */ /* 0x000fce0000000f00 */
[----:B------:R-:W-:Y:S05]  /*1e50*/  WARPSYNC.COLLECTIVE R29, `(.L_x_5203) ;  /* 0x000000001d087348 */ /* 0x000fea0003c00000 */
[----:B------:R0:W1:Y:S02]  /*1e60*/  SHFL.BFLY P0, R0, R36, R33, R32 ;  /* 0x0c00002124007389 */ /* 0x0000640000000020 */
[----:B01----:R-:W-:Y:S05]  /*1e70*/  ENDCOLLECTIVE ;  /* 0x000000000000791b */ /* 0x003fea0003800000 */
.L_x_5203:
        /* <DEDUP_REMOVED lines=24> */
.L_x_5204:
[----:B------:R-:W-:Y:S02]  /*2000*/  HFMA2 R33, -RZ, RZ, 0, 1.1920928955078125e-07 ;  /* 0x00000002ff217431 */ /* 0x000fe400000001ff */
[----:B------:R-:W-:-:S05]  /*2010*/  FADD.FTZ R37, R36, R0 ;  /* 0x0000000024257221 */ /* 0x000fca0000010000 */
[----:B------:R-:W-:-:S07]  /*2020*/  MOV R36, R37 ;  /* 0x0000002500247202 */ /* 0x000fce0000000f00 */
[----:B------:R-:W-:Y:S05]  /*2030*/  WARPSYNC.COLLECTIVE R29, `(.L_x_5205) ;  /* 0x000000001d087348 */ /* 0x000fea0003c00000 */
[----:B------:R0:W1:Y:S02]  /*2040*/  SHFL.BFLY P0, R0, R36, R33, R32 ;  /* 0x0c00002124007389 */ /* 0x0000640000000020 */
[----:B01----:R-:W-:Y:S05]  /*2050*/  ENDCOLLECTIVE ;  /* 0x000000000000791b */ /* 0x003fea0003800000 */
.L_x_5205:
[----:B------:R-:W-:Y:S02]  /*2060*/  HFMA2 R33, -RZ, RZ, 0, 2.384185791015625e-07 ;  /* 0x00000004ff217431 */ /* 0x000fe400000001ff */
[----:B------:R-:W-:-:S05]  /*2070*/  FADD.FTZ R38, R37, R0 ;  /* 0x0000000025267221 */ /* 0x000fca0000010000 */
[----:B------:R-:W-:-:S07]  /*2080*/  MOV R36, R38 ;  /* 0x0000002600247202 */ /* 0x000fce0000000f00 */
[----:B------:R-:W-:Y:S05]  /*2090*/  WARPSYNC.COLLECTIVE R29, `(.L_x_5206) ;  /* 0x000000001d087348 */ /* 0x000fea0003c00000 */
[----:B------:R0:W1:Y:S02]  /*20a0*/  SHFL.BFLY P0, R0, R36, R33, R32 ;  /* 0x0c00002124007389 */ /* 0x0000640000000020 */
[----:B01----:R-:W-:Y:S05]  /*20b0*/  ENDCOLLECTIVE ;  /* 0x000000000000791b */ /* 0x003fea0003800000 */
.L_x_5206:
[----:B------:R-:W-:Y:S02]  /*20c0*/  HFMA2 R33, -RZ, RZ, 0, 4.76837158203125e-07 ;  /* 0x00000008ff217431 */ /* 0x000fe400000001ff */
[----:B------:R-:W-:-:S05]  /*20d0*/  FADD.FTZ R39, R38, R0 ;  /* 0x0000000026277221 */ /* 0x000fca0000010000 */
[----:B------:R-:W-:-:S07]  /*20e0*/  MOV R36, R39 ;  /* 0x0000002700247202 */ /* 0x000fce0000000f00 */
[----:B------:R-:W-:Y:S05]  /*20f0*/  WARPSYNC.COLLECTIVE R29, `(.L_x_5207) ;  /* 0x000000001d087348 */ /* 0x000fea0003c00000 */
[----:B------:R0:W1:Y:S02]  /*2100*/  SHFL.BFLY P0, R0, R36, R33, R32 ;  /* 0x0c00002124007389 */ /* 0x0000640000000020 */
[----:B01----:R-:W-:Y:S05]  /*2110*/  ENDCOLLECTIVE ;  /* 0x000000000000791b */ /* 0x003fea0003800000 */
.L_x_5207:
[----:B------:R-:W-:Y:S02]  /*2120*/  HFMA2 R33, -RZ, RZ, 0, 9.5367431640625e-07 ;  /* 0x00000010ff217431 */ /* 0x000fe400000001ff */
[----:B------:R-:W-:-:S05]  /*2130*/  FADD.FTZ R40, R39, R0 ;  /* 0x0000000027287221 */ /* 0x000fca0000010000 */
[----:B------:R-:W-:-:S07]  /*2140*/  MOV R36, R40 ;  /* 0x0000002800247202 */ /* 0x000fce0000000f00 */
[----:B------:R-:W-:Y:S05]  /*2150*/  WARPSYNC.COLLECTIVE R29, `(.L_x_5208) ;  /* 0x000000001d087348 */ /* 0x000fea0003c00000 */
[----:B------:R0:W1:Y:S02]  /*2160*/  SHFL.BFLY P0, R0, R36, R33, R32 ;  /* 0x0c00002124007389 */ /* 0x0000640000000020 */
[----:B01----:R-:W-:Y:S05]  /*2170*/  ENDCOLLECTIVE ;  /* 0x000000000000791b */ /* 0x003fea0003800000 */
.L_x_5208:
[----:B------:R-:W-:Y:S05]  /*2180*/  BRA `(.L_x_5209) ;  /* 0xffffffe8004c7947 */ /* 0x000fea000383ffff */
.L_x_5195:
[----:B------:R-:W-:Y:S01]  /*2190*/  HFMA2 R32, -RZ, RZ, 0, 1.847743988037109375e-06 ;  /* 0x0000001fff207431 */ /* 0x000fe200000001ff */
[----:B------:R-:W-:Y:S01]  /*21a0*/  BSSY B0, `(.L_x_5210) ;  /* 0x0000006000007945 */ /* 0x000fe20003800000 */
[----:B------:R-:W-:Y:S02]  /*21b0*/  MOV R33, 0x1 ;  /* 0x0000000100217802 */ /* 0x000fe40000000f00 */
[----:B------:R-:W-:-:S07]  /*21c0*/  MOV R29, 0xffffffff ;  /* 0xffffffff001d7802 */ /* 0x000fce0000000f00 */
[----:B-----5:R-:W-:Y:S05]  /*21d0*/  WARPSYNC.COLLECTIVE R29, `(.L_x_5211) ;  /* 0x000000001d087348 */ /* 0x020fea0003c00000 */
[----:B------:R0:W1:Y:S02]  /*21e0*/  SHFL.BFLY P0, R0, R36, R33, R32 ;  /* 0x0c00002124007389 */ /* 0x0000640000000020 */
[----:B01---5:R-:W-:Y:S05]  /*21f0*/  ENDCOLLECTIVE ;  /* 0x000000000000791b */ /* 0x023fea0003800000 */
.L_x_5211:
[----:B------:R-:W-:Y:S05]  /*2200*/  BSYNC B0 ;  /* 0x0000000000007941 */ /* 0x000fea0003800000 */
.L_x_5210:
        /* <DEDUP_REMOVED lines=8> */
.L_x_5212:
[----:B------:R-:W-:Y:S02]  /*2290*/  HFMA2 R33, -RZ, RZ, 0, 2.384185791015625e-07 ;  /* 0x00000004ff217431 */ /* 0x000fe400000001ff */
[----:B------:R-:W-:-:S05]  /*22a0*/  FADD.FTZ R27, R36, R0 ;  /* 0x00000000241b7221 */ /* 0x000fca0000010000 */
[----:B------:R-:W-:-:S07]  /*22b0*/  MOV R36, R27 ;  /* 0x0000001b00247202 */ /* 0x000fce0000000f00 */
[----:B------:R-:W-:Y:S05]  /*22c0*/  WARPSYNC.COLLECTIVE R29, `(.L_x_5213) ;  /* 0x000000001d087348 */ /* 0x000fea0003c00000 */
[----:B------:R0:W1:Y:S02]  /*22d0*/  SHFL.BFLY P0, R0, R36, R33, R32 ;  /* 0x0c00002124007389 */ /* 0x0000640000000020 */
[----:B01----:R-:W-:Y:S05]  /*22e0*/  ENDCOLLECTIVE ;  /* 0x000000000000791b */ /* 0x003fea0003800000 */
.L_x_5213:
[----:B------:R-:W-:Y:S02]  /*22f0*/  HFMA2 R33, -RZ, RZ, 0, 4.76837158203125e-07 ;  /* 0x00000008ff217431 */ /* 0x000fe400000001ff */
[----:B------:R-:W-:-:S05]  /*2300*/  FADD.FTZ R37, R27, R0 ;  /* 0x000000001b257221 */ /* 0x000fca0000010000 */
[----:B------:R-:W-:-:S07]  /*2310*/  MOV R36, R37 ;  /* 0x0000002500247202 */ /* 0x000fce0000000f00 */
[----:B------:R-:W-:Y:S05]  /*2320*/  WARPSYNC.COLLECTIVE R29, `(.L_x_5214) ;  /* 0x000000001d087348 */ /* 0x000fea0003c00000 */
[----:B------:R0:W1:Y:S02]  /*2330*/  SHFL.BFLY P0, R0, R36, R33, R32 ;  /* 0x0c00002124007389 */ /* 0x0000640000000020 */
[----:B01----:R-:W-:Y:S05]  /*2340*/  ENDCOLLECTIVE ;  /* 0x000000000000791b */ /* 0x003fea0003800000 */
.L_x_5214:
[----:B------:R-:W-:Y:S02]  /*2350*/  HFMA2 R33, -RZ, RZ, 0, 9.5367431640625e-07 ;  /* 0x00000010ff217431 */ /* 0x000fe400000001ff */
[----:B------:R-:W-:-:S05]  /*2360*/  FADD.FTZ R38, R37, R0 ;  /* 0x0000000025267221 */ /* 0x000fca0000010000 */
[----:B------:R-:W-:-:S07]  /*2370*/  MOV R36, R38 ;  /* 0x0000002600247202 */ /* 0x000fce0000000f00 */
[----:B------:R-:W-:Y:S05]  /*2380*/  WARPSYNC.COLLECTIVE R29, `(.L_x_5215) ;  /* 0x000000001d087348 */ /* 0x000fea0003c00000 */
[----:B------:R0:W1:Y:S02]  /*2390*/  SHFL.BFLY P0, R0, R36, R33, R32 ;  /* 0x0c00002124007389 */ /* 0x0000640000000020 */
[----:B01----:R-:W-:Y:S05]  /*23a0*/  ENDCOLLECTIVE ;  /* 0x000000000000791b */ /* 0x003fea0003800000 */
.L_x_5215:
        /* <DEDUP_REMOVED lines=23> */
.L_x_5216:
[----:B------:R-:W-:Y:S02]  /*2520*/  HFMA2 R33, -RZ, RZ, 0, 1.1920928955078125e-07 ;  /* 0x00000002ff217431 */ /* 0x000fe400000001ff */
[----:B------:R-:W-:-:S05]  /*2530*/  FADD.FTZ R27, R36, R0 ;  /* 0x00000000241b7221 */ /* 0x000fca0000010000 */
[----:B------:R-:W-:-:S07]  /*2540*/  MOV R36, R27 ;  /* 0x0000001b00247202 */ /* 0x000fce0000000f00 */
[----:B------:R-:W-:Y:S05]  /*2550*/  WARPSYNC.COLLECTIVE R29, `(.L_x_5217) ;  /* 0x000000001d087348 */ /* 0x000fea0003c00000 */
[----:B------:R0:W1:Y:S02]  /*2560*/  SHFL.BFLY P0, R0, R36, R33, R32 ;  /* 0x0c00002124007389 */ /* 0x0000640000000020 */
[----:B01----:R-:W-:Y:S05]  /*2570*/  ENDCOLLECTIVE ;  /* 0x000000000000791b */ /* 0x003fea0003800000 */
.L_x_5217:
[----:B------:R-:W-:Y:S02]  /*2580*/  HFMA2 R33, -RZ, RZ, 0, 2.384185791015625e-07 ;  /* 0x00000004ff217431 */ /* 0x000fe400000001ff */
[----:B------:R-:W-:-:S05]  /*2590*/  FADD.FTZ R37, R27, R0 ;  /* 0x000000001b257221 */ /* 0x000fca0000010000 */
[----:B------:R-:W-:-:S07]  /*25a0*/  MOV R36, R37 ;  /* 0x0000002500247202 */ /* 0x000fce0000000f00 */
[----:B------:R-:W-:Y:S05]  /*25b0*/  WARPSYNC.COLLECTIVE R29, `(.L_x_5218) ;  /* 0x000000001d087348 */ /* 0x000fea0003c00000 */
[----:B------:R0:W1:Y:S02]  /*25c0*/  SHFL.BFLY P0, R0, R36, R33, R32 ;  /* 0x0c00002124007389 */ /* 0x0000640000000020 */
[----:B01----:R-:W-:Y:S05]  /*25d0*/  ENDCOLLECTIVE ;  /* 0x000000000000791b */ /* 0x003fea0003800000 */
.L_x_5218:
[----:B------:R-:W-:Y:S02]  /*25e0*/  HFMA2 R33, -RZ, RZ, 0, 4.76837158203125e-07 ;  /* 0x00000008ff217431 */ /* 0x000fe400000001ff */
[----:B------:R-:W-:-:S05]  /*25f0*/  FADD.FTZ R38, R37, R0 ;  /* 0x0000000025267221 */ /* 0x000fca0000010000 */
[----:B------:R-:W-:-:S07]  /*2600*/  MOV R36, R38 ;  /* 0x0000002600247202 */ /* 0x000fce0000000f00 */
[----:B------:R-:W-:Y:S05]  /*2610*/  WARPSYNC.COLLECTIVE R29, `(.L_x_5219) ;  /* 0x000000001d087348 */ /* 0x000fea0003c00000 */
[----:B------:R0:W1:Y:S02]  /*2620*/  SHFL.BFLY P0, R0, R36, R33, R32 ;  /* 0x0c00002124007389 */ /* 0x0000640000000020 */
[----:B01----:R-:W-:Y:S05]  /*2630*/  ENDCOLLECTIVE ;  /* 0x000000000000791b */ /* 0x003fea0003800000 */
.L_x_5219:
[----:B------:R-:W-:Y:S02]  /*2640*/  HFMA2 R33, -RZ, RZ, 0, 9.5367431640625e-07 ;  /* 0x00000010ff217431 */ /* 0x000fe400000001ff */
[----:B------:R-:W-:-:S05]  /*2650*/  FADD.FTZ R39, R38, R0 ;  /* 0x0000000026277221 */ /* 0x000fca0000010000 */
[----:B------:R-:W-:-:S07]  /*2660*/  MOV R36, R39 ;  /* 0x0000002700247202 */ /* 0x000fce0000000f00 */
[----:B------:R-:W-:Y:S05]  /*2670*/  WARPSYNC.COLLECTIVE R29, `(.L_x_5220) ;  /* 0x000000001d087348 */ /* 0x000fea0003c00000 */
[----:B------:R0:W1:Y:S02]  /*2680*/  SHFL.BFLY P0, R0, R36, R33, R32 ;  /* 0x0c00002124007389 */ /* 0x0000640000000020 */
[----:B01----:R-:W-:Y:S05]  /*2690*/  ENDCOLLECTIVE ;  /* 0x000000000000791b */ /* 0x003fea0003800000 */
.L_x_5220:
[----:B------:R-:W-:Y:S05]  /*26a0*/  BRA `(.L_x_5221) ;  /* 0xfffffff0003c7947 */ /* 0x000fea000383ffff */
.L_x_5222:
        /* <DEDUP_REMOVED lines=13> */
.L_x_9137:


//--------------------- .text._ZN10layer_norm13ln_fwd_kernelINS_13Kernel_traitsI6__halfS2_fS2_fjLj256ELj1ELj4ELj1ELj16ENS_18Kernel_traits_baseILj256ES2_S2_fS2_fjLj128EEEEELb0ELb1ELb1ELb1EEEvNS_9FwdParamsE --------------------------
	.section	.text._ZN10layer_norm13ln_fwd_kernelINS_13Kernel_traitsI6__halfS2_fS2_fjLj256ELj1ELj4ELj1ELj16ENS_18Kernel_traits_baseILj256ES2_S2_fS2_fjLj128EEEEELb0ELb1ELb1ELb1EEEvNS_9FwdParamsE,"ax",@progbits
	.align	128
        .global         _ZN10layer_norm13ln_fwd_kernelINS_13Kernel_traitsI6__halfS2_fS2_fjLj256ELj1ELj4ELj1ELj16ENS_18Kernel_traits_baseILj256ES2_S2_fS2_fjLj128EEEEELb0ELb1ELb1ELb1EEEvNS_9FwdParamsE
        .type           _ZN10layer_norm13ln_fwd_kernelINS_13Kernel_traitsI6__halfS2_fS2_fjLj256ELj1ELj4ELj1ELj16ENS_18Kernel_traits_baseILj256ES2_S2_fS2_fjLj128EEEEELb0ELb1ELb1ELb1EEEvNS_9FwdParamsE,@function
        .size           _ZN10layer_norm13ln_fwd_kernelINS_13Kernel_traitsI6__halfS2_fS2_fjLj256ELj1ELj4ELj1ELj16ENS_18Kernel_traits_baseILj256ES2_S2_fS2_fjLj128EEEEELb0ELb1ELb1ELb1EEEvNS_9FwdParamsE,(.L_x_9138 - _ZN10layer_norm13ln_fwd_kernelINS_13Kernel_traitsI6__halfS2_fS2_fjLj256ELj1ELj4ELj1ELj16ENS_18Kernel_traits_baseILj256ES2_S2_fS2_fjLj128EEEEELb0ELb1ELb1ELb1EEEvNS_9FwdParamsE)
        .other          _ZN10layer_norm13ln_fwd_kernelINS_13Kernel_traitsI6__halfS2_fS2_fjLj256ELj1ELj4ELj1ELj16ENS_18Kernel_traits_baseILj256ES2_S2_fS2_fjLj128EEEEELb0ELb1ELb1ELb1EEEvNS_9FwdParamsE,@"STO_CUDA_ENTRY STV_DEFAULT"
_ZN10layer_norm13ln_fwd_kernelINS_13Kernel_traitsI6__halfS2_fS2_fjLj256ELj1ELj4ELj1ELj16ENS_18Kernel_traits_baseILj256ES2_S2_fS2_fjLj128EEEEELb0ELb1ELb1ELb1EEEvNS_9FwdParamsE:
.text._ZN10layer_norm13ln_fwd_kernelINS_13Kernel_traitsI6__halfS2_fS2_fjLj256ELj1ELj4ELj1ELj16ENS_18Kernel_traits_baseILj256ES2_S2_fS2_fjLj128EEEEELb0ELb1ELb1ELb1EEEvNS_9FwdParamsE:
        /* <DEDUP_REMOVED lines=35> */
.L_x_5227:
[----:B0-----:R-:W0:Y:S08]  /*0230*/  LDC.64 R2, c[0x0][0x3f0] ;  /* 0x0000fc00ff027b82 */ /* 0x001e300000000a00 */
[----:B------:R-:W1:Y:S01]  /*0240*/  LDC R33, c[0x0][0x388] ;  /* 0x0000e200ff217b82 */ /* 0x000e620000000800 */
[----:B------:R-:W-:-:S07]  /*0250*/  CS2R R6, SRZ ;  /* 0x0000000000067805 */ /* 0x000fce000001ff00 */
[----:B------:R-:W2:Y:S01]  /*0260*/  LDC.64 R34, c[0x0][0x3f8] ;  /* 0x0000fe00ff227b82 */ /* 0x000ea20000000a00 */
[----:B0-----:R-:W-:-:S06]  /*0270*/  IMAD.WIDE R2, R0, 0x4, R2 ;  /* 0x0000000400027825 */ /* 0x001fcc00078e0202 */
[----:B------:R1:W3:Y:S02]  /*0280*/  LDG.E R2, desc[UR6][R2.64] ;  /* 0x0000000602027981 */ /* 0x0002e4000c1e1900 */
[----:B-1----:R-:W-:-:S05]  /*0290*/  IMAD R3, R0, R33, RZ ;  /* 0x0000002100037224 */ /* 0x002fca00078e02ff */
[----:B------:R-:W-:-:S04]  /*02a0*/  SHF.R.S32.HI R8, RZ, 0x1f, R3 ;  /* 0x0000001fff087819 */ /* 0x000fc80000011403 */
[----:B------:R-:W-:-:S04]  /*02b0*/  LEA.HI R3, R8, R3, RZ, 0x3 ;  /* 0x0000000308037211 */ /* 0x000fc800078f18ff */
[----:B------:R-:W-:Y:S02]  /*02c0*/  LEA.HI.SX32 R3, R3, R30, 0x1d ;  /* 0x0000001e03037211 */ /* 0x000fe400078feaff */
[----:B---3--:R-:W-:-:S13]  /*02d0*/  ISETP.GE.AND P1, PT, R2, 0x1, PT ;  /* 0x000000010200780c */ /* 0x008fda0003f26270 */
[----:B------:R-:W-:Y:S01]  /*02e0*/  @P1 IADD3 R4, PT, PT, R2, -0x1, RZ ;  /* 0xffffffff02041810 */ /* 0x000fe20007ffe0ff */
[----:B------:R-:W0:Y:S01]  /*02f0*/  @P1 LDC.64 R28, c[0x0][0x390] ;  /* 0x0000e400ff1c1b82 */ /* 0x000e220000000a00 */
[----:B------:R-:W-:-:S03]  /*0300*/  @P1 MOV R7, RZ ;  /* 0x000000ff00071202 */ /* 0x000fc60000000f00 */
[----:B------:R-:W-:-:S04]  /*0310*/  @P1 IMAD R4, R4, R33, RZ ;  /* 0x0000002104041224 */ /* 0x000fc800078e02ff */
[----:B------:R-:W1:Y:S01]  /*0320*/  @P1 LDC R31, c[0x0][0x40c] ;  /* 0x00010300ff1f1b82 */ /* 0x000e620000000800 */
[----:B------:R-:W-:-:S04]  /*0330*/  @P1 SHF.R.S32.HI R5, RZ, 0x1f, R4 ;  /* 0x0000001fff051819 */ /* 0x000fc80000011404 */
[----:B------:R-:W-:-:S03]  /*0340*/  @P1 LEA.HI R9, R5, R4, RZ, 0x3 ;  /* 0x0000000405091211 */ /* 0x000fc600078f18ff */
[----:B------:R-:W3:Y:S01]  /*0350*/  LDC.64 R4, c[0x0][0x3a0] ;  /* 0x0000e800ff047b82 */ /* 0x000ee20000000a00 */
[----:B------:R-:W-:-:S04]  /*0360*/  @P1 LEA.HI.SX32 R6, R9, R30, 0x1d ;  /* 0x0000001e09061211 */ /* 0x000fc800078feaff */
[----:B0-----:R-:W-:-:S04]  /*0370*/  @P1 LEA R28, P0, R6, R28, 0x4 ;  /* 0x0000001c061c1211 */ /* 0x001fc800078020ff */
[----:B------:R-:W-:-:S05]  /*0380*/  @P1 LEA.HI.X R29, R6, R29, R7, 0x4, P0 ;  /* 0x0000001d061d1211 */ /* 0x000fca00000f2407 */
[----:B------:R0:W4:Y:S01]  /*0390*/  @P1 LDG.E.128 R12, desc[UR6][R28.64] ;  /* 0x000000061c0c1981 */ /* 0x000122000c1e1d00 */
[----:B---3--:R-:W-:-:S05]  /*03a0*/  IMAD.WIDE.U32 R36, R3, 0x20, R4 ;  /* 0x0000002003247825 */ /* 0x008fca00078e0004 */
[----:B------:R-:W3:Y:S04]  /*03b0*/  LDG.E.128 R8, desc[UR6][R36.64] ;  /* 0x0000000624087981 */ /* 0x000ee8000c1e1d00 */
[----:B------:R-:W3:Y:S01]  /*03c0*/  LDG.E.128 R4, desc[UR6][R36.64+0x10] ;  /* 0x0000100624047981 */ /* 0x000ee2000c1e1d00 */
[----:B------:R-:W-:Y:S01]  /*03d0*/  ISETP.GT.AND P0, PT, R2, RZ, PT ;  /* 0x000000ff0200720c */ /* 0x000fe20003f04270 */
[----:B--2---:R-:W-:-:S05]  /*03e0*/  IMAD.WIDE R34, R0, 0x4, R34 ;  /* 0x0000000400227825 */ /* 0x004fca00078e0222 */
[----:B-----5:R2:W5:Y:S01]  /*03f0*/  LDG.E R32, desc[UR6][R34.64] ;  /* 0x0000000622207981 */ /* 0x020562000c1e1900 */
[----:B------:R-:W-:-:S06]  /*0400*/  UMOV UR4, 0xffffffff ;  /* 0xffffffff00047882 */ /* 0x000fcc0000000000 */
[----:B0-----:R-:W0:Y:S08]  /*0410*/  @P0 LDC R28, c[0x0][0x40c] ;  /* 0x00010300ff1c0b82 */ /* 0x001e300000000800 */
[----:B--2---:R-:W2:Y:S01]  /*0420*/  @P0 LDC R35, c[0x0][0x40c] ;  /* 0x00010300ff230b82 */ /* 0x004ea20000000800 */
[----:B----4-:R-:W-:-:S05]  /*0430*/  @P1 HADD2.F32 R2, -RZ, R12.H0_H0 ;  /* 0x2000000cff021230 */ /* 0x010fca0000004100 */
[----:B-1----:R-:W-:Y:S01]  /*0440*/  @P1 FMUL.FTZ R29, R2, R31 ;  /* 0x0000001f021d1220 */ /* 0x002fe20000410000 */
[----:B------:R-:W-:Y:S02]  /*0450*/  @P1 HADD2.F32 R2, -RZ, R16.H0_H0 ;  /* 0x20000010ff021230 */ /* 0x000fe40000004100 */
[----:B------:R-:W-:-:S03]  /*0460*/  @P0 HADD2.F32 R31, -RZ, R17.H0_H0 ;  /* 0x20000011ff1f0230 */ /* 0x000fc60000004100 */
[----:B---3--:R-:W-:Y:S01]  /*0470*/  @P1 FFMA.FTZ R8, R29, R2, R8 ;  /* 0x000000021d081223 */ /* 0x008fe20000010008 */
[----:B------:R-:W-:Y:S01]  /*0480*/  @P0 HADD2.F32 R2, -RZ, R12.H1_H1 ;  /* 0x3000000cff020230 */ /* 0x000fe20000004100 */
[----:B------:R-:W-:Y:S01]  /*0490*/  ISETP.NE.AND P1, PT, R30, RZ, PT ;  /* 0x000000ff1e00720c */ /* 0x000fe20003f25270 */
[----:B------:R-:W-:-:S03]  /*04a0*/  @P0 HADD2.F32 R29, -RZ, R16.H1_H1 ;  /* 0x30000010ff1d0230 */ /* 0x000fc60000004100 */
[----:B--2---:R-:W-:Y:S02]  /*04b0*/  @P0 FMUL.FTZ R36, R2, R35 ;  /* 0x0000002302240220 */ /* 0x004fe40000410000 */
[----:B------:R-:W1:Y:S02]  /*04c0*/  @P0 LDC R2, c[0x0][0x40c] ;  /* 0x00010300ff020b82 */ /* 0x000e640000000800 */
[----:B------:R-:W-:Y:S01]  /*04d0*/  @P0 FFMA.FTZ R9, R36, R29, R9 ;  /* 0x0000001d24090223 */ /* 0x000fe20000010009 */
[----:B------:R-:W-:-:S05]  /*04e0*/  @P0 HADD2.F32 R29, -RZ, R13.H0_H0 ;  /* 0x2000000dff1d0230 */ /* 0x000fca0000004100 */
[----:B0-----:R-:W-:Y:S02]  /*04f0*/  @P0 FMUL.FTZ R29, R29, R28 ;  /* 0x0000001c1d1d0220 */ /* 0x001fe40000410000 */
[----:B------:R-:W0:Y:S02]  /*0500*/  @P0 LDC R28, c[0x0][0x40c] ;  /* 0x00010300ff1c0b82 */ /* 0x000e240000000800 */
[----:B------:R-:W-:Y:S01]  /*0510*/  @P0 FFMA.FTZ R10, R29, R31, R10 ;  /* 0x0000001f1d0a0223 */ /* 0x000fe2000001000a */
[----:B------:R-:W-:Y:S02]  /*0520*/  @P0 HADD2.F32 R29, -RZ, R13.H1_H1 ;  /* 0x3000000dff1d0230 */ /* 0x000fe40000004100 */
[----:B------:R-:W-:-:S03]  /*0530*/  @P0 HADD2.F32 R31, -RZ, R18.H0_H0 ;  /* 0x20000012ff1f0230 */ /* 0x000fc60000004100 */
[----:B-1----:R-:W-:Y:S01]  /*0540*/  @P0 FMUL.FTZ R34, R29, R2 ;  /* 0x000000021d220220 */ /* 0x002fe20000410000 */
[----:B------:R-:W-:Y:S01]  /*0550*/  @P0 HADD2.F32 R29, -RZ, R17.H1_H1 ;  /* 0x30000011ff1d0230 */ /* 0x000fe20000004100 */
[----:B------:R-:W1:Y:S04]  /*0560*/  @P0 LDC R2, c[0x0][0x40c] ;  /* 0x00010300ff020b82 */ /* 0x000e680000000800 */
[----:B------:R-:W-:Y:S01]  /*0570*/  @P0 FFMA.FTZ R11, R34, R29, R11 ;  /* 0x0000001d220b0223 */ /* 0x000fe2000001000b */
[----:B------:R-:W-:-:S05]  /*0580*/  @P0 HADD2.F32 R29, -RZ, R14.H0_H0 ;  /* 0x2000000eff1d0230 */ /* 0x000fca0000004100 */
[----:B0-----:R-:W-:Y:S02]  /*0590*/  @P0 FMUL.FTZ R29, R29, R28 ;  /* 0x0000001c1d1d0220 */ /* 0x001fe40000410000 */
[----:B------:R-:W0:Y:S02]  /*05a0*/  @P0 LDC R28, c[0x0][0x40c] ;  /* 0x00010300ff1c0b82 */ /* 0x000e240000000800 */
[----:B------:R-:W-:Y:S01]  /*05b0*/  @P0 FFMA.FTZ R4, R29, R31, R4 ;  /* 0x0000001f1d040223 */ /* 0x000fe20000010004 */
[----:B------:R-:W-:-:S05]  /*05c0*/  @P0 HADD2.F32 R29, -RZ, R14.H1_H1 ;  /* 0x3000000eff1d0230 */ /* 0x000fca0000004100 */
[----:B-1----:R-:W-:Y:S01]  /*05d0*/  @P0 FMUL.FTZ R34, R29, R2 ;  /* 0x000000021d220220 */ /* 0x002fe20000410000 */
[----:B------:R-:W-:Y:S01]  /*05e0*/  @P0 HADD2.F32 R29, -RZ, R18.H1_H1 ;  /* 0x30000012ff1d0230 */ /* 0x000fe20000004100 */
[----:B------:R-:W1:Y:S04]  /*05f0*/  @P0 LDC R2, c[0x0][0x40c] ;  /* 0x00010300ff020b82 */ /* 0x000e680000000800 */
[----:B------:R-:W-:Y:S01]  /*0600*/  @P0 FFMA.FTZ R5, R34, R29, R5 ;  /* 0x0000001d22050223 */ /* 0x000fe20000010005 */
[----:B------:R-:W-:Y:S02]  /*0610*/  @P0 HADD2.F32 R29, -RZ, R15.H0_H0 ;  /* 0x2000000fff1d0230 */ /* 0x000fe40000004100 */
[----:B------:R-:W-:-:S03]  /*0620*/  @P0 HADD2.F32 R34, -RZ, R19.H0_H0 ;  /* 0x20000013ff220230 */ /* 0x000fc60000004100 */
[----:B0-----:R-:W-:Y:S02]  /*0630*/  @P0 FMUL.FTZ R31, R29, R28 ;  /* 0x0000001c1d1f0220 */ /* 0x001fe40000410000 */
[----:B------:R-:W0:Y:S02]  /*0640*/  LDC.64 R28, c[0x0][0x3a8] ;  /* 0x0000ea00ff1c7b82 */ /* 0x000e240000000a00 */
[----:B------:R-:W-:Y:S01]  /*0650*/  @P0 FFMA.FTZ R6, R31, R34, R6 ;  /* 0x000000221f060223 */ /* 0x000fe20000010006 */
[----:B------:R-:W-:-:S05]  /*0660*/  @P0 HADD2.F32 R31, -RZ, R15.H1_H1 ;  /* 0x3000000fff1f0230 */ /* 0x000fca0000004100 */
[----:B-1----:R-:W-:Y:S01]  /*0670*/  @P0 FMUL.FTZ R2, R31, R2 ;  /* 0x000000021f020220 */ /* 0x002fe20000410000 */
[----:B------:R-:W-:-:S05]  /*0680*/  @P0 HADD2.F32 R31, -RZ, R19.H1_H1 ;  /* 0x30000013ff1f0230 */ /* 0x000fca0000004100 */
[----:B------:R-:W-:Y:S01]  /*0690*/  @P0 FFMA.FTZ R7, R2, R31, R7 ;  /* 0x0000001f02070223 */ /* 0x000fe20000010007 */
[----:B------:R-:W-:-:S04]  /*06a0*/  FADD.FTZ R2, RZ, R8 ;  /* 0x00000008ff027221 */ /* 0x000fc80000010000 */
        /* <DEDUP_REMOVED lines=20> */
[----:B------:R-:W0:Y:S02]  /*07f0*/  SHFL.BFLY PT, R31, R34, 0x10, 0x1f ;  /* 0x0e001f00221f7f89 */ /* 0x000e2400000e0000 */
[----:B0-----:R-:W-:-:S04]  /*0800*/  FADD.FTZ R28, R34, R31 ;  /* 0x0000001f221c7221 */ /* 0x001fc80000010000 */
[----:B--2---:R-:W-:-:S04]  /*0810*/  FMUL.FTZ R34, R28, R35 ;  /* 0x000000231c227220 */ /* 0x004fc80000410000 */
        /* <DEDUP_REMOVED lines=25> */
.L_x_5242:
[----:B------:R-:W-:Y:S01]  /*09b0*/  FMUL.FTZ R2, R34, R34 ;  /* 0x0000002222027220 */ /* 0x000fe20000410000 */
[----:B------:R-:W-:Y:S01]  /*09c0*/  ISETP.NE.AND P0, PT, RZ, UR8, PT ;  /* 0x00000008ff007c0c */ /* 0x000fe2000bf05270 */
[----:B01----:R-:W-:Y:S01]  /*09d0*/  FADD.FTZ R36, R36, R31 ;  /* 0x0000001f24247221 */ /* 0x003fe20000010000 */
[----:B------:R-:W0:Y:S01]  /*09e0*/  @!P1 LDC.64 R28, c[0x0][0x3c0] ;  /* 0x0000f000ff1c9b82 */ /* 0x000e220000000a00 */
[----:B------:R-:W-:Y:S01]  /*09f0*/  BSSY.RECONVERGENT B0, `(.L_x_5225) ;  /* 0x0000041000007945 */ /* 0x000fe20003800200 */
        /* <DEDUP_REMOVED lines=19> */
[----:B------:R-:W-:Y:S01]  /*0b30*/  FMUL.FTZ R2, R31, R8 ;  /* 0x000000081f027220 */ /* 0x000fe20000410000 */
[----:B------:R-:W-:-:S02]  /*0b40*/  HADD2.F32 R8, -RZ, R21.H0_H0 ;  /* 0x20000015ff087230 */ /* 0x000fc40000004100 */
[----:B------:R-:W-:Y:S01]  /*0b50*/  FADD.FTZ R6, -R34, R6 ;  /* 0x0000000622067221 */ /* 0x000fe20000010100 */
[C---:B------:R-:W-:Y:S01]  /*0b60*/  FMUL.FTZ R4, R31.reuse, R4 ;  /* 0x000000041f047220 */ /* 0x040fe20000410000 */
[----:B------:R-:W-:Y:S01]  /*0b70*/  FFMA.FTZ R2, R2, R3, R29 ;  /* 0x0000000302027223 */ /* 0x000fe2000001001d */
[C---:B------:R-:W-:Y:S01]  /*0b80*/  FMUL.FTZ R3, R31.reuse, R10 ;  /* 0x0000000a1f037220 */ /* 0x040fe20000410000 */
[C---:B------:R-:W-:Y:S01]  /*0b90*/  FADD.FTZ R10, -R34.reuse, R11 ;  /* 0x0000000b220a7221 */ /* 0x040fe20000010100 */
[----:B------:R-:W-:Y:S02]  /*0ba0*/  HADD2.F32 R11, -RZ, R21.H1_H1 ;  /* 0x30000015ff0b7230 */ /* 0x000fe40000004100 */
[----:B------:R-:W-:Y:S01]  /*0bb0*/  FMUL.FTZ R6, R31, R6 ;  /* 0x000000061f067220 */ /* 0x000fe20000410000 */
[----:B------:R-:W-:Y:S01]  /*0bc0*/  FFMA.FTZ R3, R3, R8, R28 ;  /* 0x0000000803037223 */ /* 0x000fe2000001001c */
[----:B------:R-:W-:Y:S02]  /*0bd0*/  HADD2.F32 R29, -RZ, R25.H1_H1 ;  /* 0x30000019ff1d7230 */ /* 0x000fe40000004100 */
[----:B------:R-:W-:Y:S01]  /*0be0*/  FMUL.FTZ R8, R31, R10 ;  /* 0x0000000a1f087220 */ /* 0x000fe20000410000 */
[----:B------:R-:W-:Y:S01]  /*0bf0*/  FADD.FTZ R28, -R34, R9 ;  /* 0x00000009221c7221 */ /* 0x000fe20000010100 */
[----:B------:R-:W-:-:S02]  /*0c00*/  IMAD R33, R32, R33, RZ ;  /* 0x0000002120217224 */ /* 0x000fc400078e02ff */
[----:B------:R-:W-:Y:S01]  /*0c10*/  FFMA.FTZ R8, R8, R11, R29 ;  /* 0x0000000b08087223 */ /* 0x000fe2000001001d */
[----:B------:R-:W-:Y:S02]  /*0c20*/  HADD2.F32 R11, -RZ, R22.H0_H0 ;  /* 0x20000016ff0b7230 */ /* 0x000fe40000004100 */
[----:B------:R-:W-:Y:S01]  /*0c30*/  FMUL.FTZ R28, R31, R28 ;  /* 0x0000001c1f1c7220 */ /* 0x000fe20000410000 */
[----:B------:R-:W-:-:S05]  /*0c40*/  HADD2.F32 R29, -RZ, R26.H0_H0 ;  /* 0x2000001aff1d7230 */ /* 0x000fca0000004100 */
[----:B------:R-:W-:Y:S01]  /*0c50*/  FFMA.FTZ R10, R4, R11, R29 ;  /* 0x0000000b040a7223 */ /* 0x000fe2000001001d */
[C---:B------:R-:W-:Y:S01]  /*0c60*/  FADD.FTZ R4, -R34.reuse, R5 ;  /* 0x0000000522047221 */ /* 0x040fe20000010100 */
[----:B------:R-:W-:Y:S02]  /*0c70*/  HADD2.F32 R5, -RZ, R22.H1_H1 ;  /* 0x30000016ff057230 */ /* 0x000fe40000004100 */
[----:B------:R-:W-:Y:S01]  /*0c80*/  FADD.FTZ R34, -R34, R7 ;  /* 0x0000000722227221 */ /* 0x000fe20000010100 */
[----:B------:R-:W-:Y:S02]  /*0c90*/  HADD2.F32 R11, -RZ, R26.H1_H1 ;  /* 0x3000001aff0b7230 */ /* 0x000fe40000004100 */
[C---:B------:R-:W-:Y:S01]  /*0ca0*/  FMUL.FTZ R4, R31.reuse, R4 ;  /* 0x000000041f047220 */ /* 0x040fe20000410000 */
[----:B------:R-:W-:Y:S02]  /*0cb0*/  HADD2.F32 R7, -RZ, R23.H0_H0 ;  /* 0x20000017ff077230 */ /* 0x000fe40000004100 */
[----:B------:R-:W-:Y:S01]  /*0cc0*/  FMUL.FTZ R34, R31, R34 ;  /* 0x000000221f227220 */ /* 0x000fe20000410000 */
[----:B------:R-:W-:-:S02]  /*0cd0*/  HADD2.F32 R29, -RZ, R27.H1_H1 ;  /* 0x3000001bff1d7230 */ /* 0x000fc40000004100 */
[----:B------:R-:W-:Y:S01]  /*0ce0*/  FFMA.FTZ R9, R4, R5, R11 ;  /* 0x0000000504097223 */ /* 0x000fe2000001000b */
[----:B------:R-:W-:Y:S01]  /*0cf0*/  HADD2.F32 R11, -RZ, R27.H0_H0 ;  /* 0x2000001bff0b7230 */ /* 0x000fe20000004100 */
[----:B------:R-:W0:Y:S01]  /*0d00*/  LDC.64 R4, c[0x0][0x428] ;  /* 0x00010a00ff047b82 */ /* 0x000e220000000a00 */
[----:B------:R-:W-:-:S03]  /*0d10*/  HADD2.F32 R31, -RZ, R24.H1_H1 ;  /* 0x30000018ff1f7230 */ /* 0x000fc60000004100 */
[----:B------:R-:W-:Y:S01]  /*0d20*/  FFMA.FTZ R7, R6, R7, R11 ;  /* 0x0000000706077223 */ /* 0x000fe2000001000b */
[----:B------:R-:W-:Y:S01]  /*0d30*/  HADD2.F32 R11, -RZ, R23.H1_H1 ;  /* 0x30000017ff0b7230 */ /* 0x000fe20000004100 */
[----:B------:R-:W-:-:S04]  /*0d40*/  SHF.R.S32.HI R6, RZ, 0x1f, R33 ;  /* 0x0000001fff067819 */ /* 0x000fc80000011421 */
[----:B------:R-:W-:Y:S01]  /*0d50*/  FFMA.FTZ R34, R34, R11, R29 ;  /* 0x0000000b22227223 */ /* 0x000fe2000001001d */
[----:B------:R-:W-:Y:S01]  /*0d60*/  LEA.HI R33, R6, R33, RZ, 0x3 ;  /* 0x0000002106217211 */ /* 0x000fe200078f18ff */
[----:B------:R-:W-:Y:S01]  /*0d70*/  HADD2.F32 R11, -RZ, R20.H1_H1 ;  /* 0x30000014ff0b7230 */ /* 0x000fe20000004100 */
[----:B------:R-:W-:Y:S02]  /*0d80*/  F2FP.F16.F32.PACK_AB R6, R9, R10 ;  /* 0x0000000a0906723e */ /* 0x000fe400000000ff */
[----:B------:R-:W-:Y:S02]  /*0d90*/  LEA.HI.SX32 R29, R33, R30, 0x1d ;  /* 0x0000001e211d7211 */ /* 0x000fe400078feaff */
[----:B------:R-:W-:Y:S01]  /*0da0*/  FFMA.FTZ R11, R28, R11, R31 ;  /* 0x0000000b1c0b7223 */ /* 0x000fe2000001001f */
[----:B------:R-:W-:Y:S02]  /*0db0*/  F2FP.F16.F32.PACK_AB R7, R34, R7 ;  /* 0x000000072207723e */ /* 0x000fe400000000ff */
[----:B0-----:R-:W-:Y:S01]  /*0dc0*/  IMAD.WIDE.U32 R28, R29, 0x10, R4 ;  /* 0x000000101d1c7825 */ /* 0x001fe200078e0004 */
[----:B------:R-:W-:-:S02]  /*0dd0*/  F2FP.F16.F32.PACK_AB R5, R8, R3 ;  /* 0x000000030805723e */ /* 0x000fc400000000ff */
[----:B------:R-:W-:-:S05]  /*0de0*/  F2FP.F16.F32.PACK_AB R4, R11, R2 ;  /* 0x000000020b04723e */ /* 0x000fca00000000ff */
[----:B------:R0:W-:Y:S02]  /*0df0*/  STG.E.128 desc[UR6][R28.64], R4 ;  /* 0x000000041c007986 */ /* 0x0001e4000c101d06 */
.L_x_5226:
[----:B------:R-:W-:Y:S05]  /*0e00*/  BSYNC.RECONVERGENT B0 ;  /* 0x0000000000007941 */ /* 0x000fea0003800200 */
.L_x_5225:
[----:B------:R-:W1:Y:S02]  /*0e10*/  LDC.64 R2, c[0x0][0x380] ;  /* 0x0000e000ff027b82 */ /* 0x000e640000000a00 */
[----:B-1----:R-:W-:-:S04]  /*0e20*/  LEA R0, R2, R0, 0x2 ;  /* 0x0000000002007211 */ /* 0x002fc800078e10ff */
[----:B------:R-:W-:-:S13]  /*0e30*/  ISETP.GE.AND P0, PT, R0, R3, PT ;  /* 0x000000030000720c */ /* 0x000fda0003f06270 */
[----:B------:R-:W-:Y:S05]  /*0e40*/  @!P0 BRA `(.L_x_5227) ;  /* 0xfffffff000f88947 */ /* 0x000fea000383ffff */
[----:B------:R-:W-:Y:S05]  /*0e50*/  EXIT ;  /* 0x000000000000794d */ /* 0x000fea0003800000 */
.L_x_5223:
        /* <DEDUP_REMOVED lines=23> */
[----:B-----5:R0:W5:Y:S01]  /*0fd0*/  LDG.E R32, desc[UR6][R2.64] ;  /* 0x0000000602207981 */ /* 0x020162000c1e1900 */
[--C-:B------:R-:W-:Y:S01]  /*0fe0*/  @P1 HADD2.F32 R29, -RZ, R16.reuse.H0_H0 ;  /* 0x20000010ff1d1230 */ /* 0x100fe20000004100 */
[----:B------:R-:W-:Y:S01]  /*0ff0*/  UMOV UR4, 0xffffffff ;  /* 0xffffffff00047882 */ /* 0x000fe20000000000 */
[----:B------:R-:W-:-:S04]  /*1000*/  @P1 HADD2.F32 R31, -RZ, R16.H1_H1 ;  /* 0x30000010ff1f1230 */ /* 0x000fc80000004100 */
[----:B0-----:R-:W0:Y:S08]  /*1010*/  @P1 LDC R3, c[0x0][0x40c] ;  /* 0x00010300ff031b82 */ /* 0x001e300000000800 */
[----:B------:R-:W0:Y:S01]  /*1020*/  @P1 LDC R2, c[0x0][0x40c] ;  /* 0x00010300ff021b82 */ /* 0x000e220000000800 */
[--C-:B---3--:R-:W-:Y:S02]  /*1030*/  @P1 HADD2.F32 R4, -RZ, R12.reuse.H0_H0 ;  /* 0x2000000cff041230 */ /* 0x108fe40000004100 */
[----:B------:R-:W-:-:S02]  /*1040*/  @P1 HADD2.F32 R5, -RZ, R12.H1_H1 ;  /* 0x3000000cff051230 */ /* 0x000fc40000004100 */
[--C-:B------:R-:W-:Y:S02]  /*1050*/  @P1 HADD2.F32 R7, -RZ, R13.reuse.H0_H0 ;  /* 0x2000000dff071230 */ /* 0x100fe40000004100 */
[----:B----4-:R-:W-:Y:S01]  /*1060*/  @P1 FMUL.FTZ R10, R4, R9 ;  /* 0x00000009040a1220 */ /* 0x010fe20000410000 */
[----:B------:R-:W-:Y:S01]  /*1070*/  HFMA2 R4, -RZ, RZ, 0, 0 ;  /* 0x00000000ff047431 */ /* 0x000fe200000001ff */
[----:B------:R-:W3:Y:S01]  /*1080*/  @P1 LDC R9, c[0x0][0x40c] ;  /* 0x00010300ff091b82 */ /* 0x000ee20000000800 */
[----:B--2---:R-:W-:Y:S01]  /*1090*/  @P1 FMUL.FTZ R6, R5, R28 ;  /* 0x0000001c05061220 */ /* 0x004fe20000410000 */
[----:B------:R-:W-:Y:S01]  /*10a0*/  MOV R5, RZ ;  /* 0x000000ff00057202 */ /* 0x000fe20000000f00 */
[----:B------:R-:W-:Y:S01]  /*10b0*/  @P1 FMUL.FTZ R11, R7, R34 ;  /* 0x00000022070b1220 */ /* 0x000fe20000410000 */
[----:B------:R-:W-:Y:S02]  /*10c0*/  @P1 HADD2.F32 R28, -RZ, R14.H1_H1 ;  /* 0x3000000eff1c1230 */ /* 0x000fe40000004100 */
[----:B------:R-:W-:Y:S01]  /*10d0*/  @P1 FMUL.FTZ R4, R29, R10 ;  /* 0x0000000a1d041220 */ /* 0x000fe20000410000 */
[----:B------:R-:W-:-:S02]  /*10e0*/  @P1 HADD2.F32 R29, -RZ, R13.H1_H1 ;  /* 0x3000000dff1d1230 */ /* 0x000fc40000004100 */
[----:B------:R-:W-:Y:S01]  /*10f0*/  @P1 FMUL.FTZ R5, R6, R31 ;  /* 0x0000001f06051220 */ /* 0x000fe20000410000 */
[--C-:B------:R-:W-:Y:S01]  /*1100*/  @P1 HADD2.F32 R10, -RZ, R17.reuse.H0_H0 ;  /* 0x20000011ff0a1230 */ /* 0x100fe20000004100 */
[----:B------:R-:W-:Y:S01]  /*1110*/  CS2R R6, SRZ ;  /* 0x0000000000067805 */ /* 0x000fe2000001ff00 */
[----:B------:R-:W-:Y:S02]  /*1120*/  @P1 HADD2.F32 R31, -RZ, R17.H1_H1 ;  /* 0x30000011ff1f1230 */ /* 0x000fe40000004100 */
[----:B-1----:R-:W-:Y:S01]  /*1130*/  @P1 FMUL.FTZ R8, R29, R8 ;  /* 0x000000081d081220 */ /* 0x002fe20000410000 */
[----:B------:R-:W-:Y:S02]  /*1140*/  @P1 HADD2.F32 R29, -RZ, R15.H0_H0 ;  /* 0x2000000fff1d1230 */ /* 0x000fe40000004100 */
[----:B------:R-:W-:Y:S01]  /*1150*/  @P1 FMUL.FTZ R6, R11, R10 ;  /* 0x0000000a0b061220 */ /* 0x000fe20000410000 */
[----:B------:R-:W-:Y:S02]  /*1160*/  @P1 HADD2.F32 R10, -RZ, R14.H0_H0 ;  /* 0x2000000eff0a1230 */ /* 0x000fe40000004100 */
[----:B------:R-:W-:Y:S01]  /*1170*/  @P1 FMUL.FTZ R7, R8, R31 ;  /* 0x0000001f08071220 */ /* 0x000fe20000410000 */
[----:B------:R-:W-:-:S02]  /*1180*/  HFMA2 R8, -RZ, RZ, 0, 0 ;  /* 0x00000000ff087431 */ /* 0x000fc400000001ff */
[--C-:B------:R-:W-:Y:S01]  /*1190*/  @P1 HADD2.F32 R34, -RZ, R18.reuse.H0_H0 ;  /* 0x20000012ff221230 */ /* 0x100fe20000004100 */
[----:B------:R-:W1:Y:S01]  /*11a0*/  @P1 LDC R11, c[0x0][0x40c] ;  /* 0x00010300ff0b1b82 */ /* 0x000e620000000800 */
[----:B0-----:R-:W-:Y:S01]  /*11b0*/  @P1 FMUL.FTZ R3, R28, R3 ;  /* 0x000000031c031220 */ /* 0x001fe20000410000 */
[----:B------:R-:W-:Y:S01]  /*11c0*/  @P1 FMUL.FTZ R2, R29, R2 ;  /* 0x000000021d021220 */ /* 0x000fe20000410000 */
[----:B------:R-:W-:Y:S02]  /*11d0*/  @P1 HADD2.F32 R28, -RZ, R18.H1_H1 ;  /* 0x30000012ff1c1230 */ /* 0x000fe40000004100 */
[--C-:B------:R-:W-:Y:S02]  /*11e0*/  @P1 HADD2.F32 R29, -RZ, R19.reuse.H0_H0 ;  /* 0x20000013ff1d1230 */ /* 0x100fe40000004100 */
[----:B---3--:R-:W-:Y:S01]  /*11f0*/  @P1 FMUL.FTZ R9, R10, R9 ;  /* 0x000000090a091220 */ /* 0x008fe20000410000 */
[----:B------:R-:W-:Y:S02]  /*1200*/  HFMA2 R10, -RZ, RZ, 0, 0 ;  /* 0x00000000ff0a7431 */ /* 0x000fe400000001ff */
[----:B------:R-:W-:-:S02]  /*1210*/  @P1 HADD2.F32 R31, -RZ, R19.H1_H1 ;  /* 0x30000013ff1f1230 */ /* 0x000fc40000004100 */
[----:B------:R-:W-:Y:S01]  /*1220*/  @P1 FMUL.FTZ R8, R9, R34 ;  /* 0x0000002209081220 */ /* 0x000fe20000410000 */
[----:B------:R-:W-:Y:S01]  /*1230*/  MOV R9, RZ ;  /* 0x000000ff00097202 */ /* 0x000fe20000000f00 */
[----:B------:R-:W-:Y:S01]  /*1240*/  @P1 FMUL.FTZ R9, R3, R28 ;  /* 0x0000001c03091220 */ /* 0x000fe20000410000 */
[----:B------:R-:W-:Y:S01]  /*1250*/  @P1 FMUL.FTZ R10, R2, R29 ;  /* 0x0000001d020a1220 */ /* 0x000fe20000410000 */
[----:B------:R-:W-:Y:S01]  /*1260*/  IMAD R29, R0, R33, RZ ;  /* 0x00000021001d7224 */ /* 0x000fe200078e02ff */
[----:B------:R-:W0:Y:S01]  /*1270*/  LDC.64 R2, c[0x0][0x3a8] ;  /* 0x0000ea00ff027b82 */ /* 0x000e220000000a00 */
[----:B------:R-:W-:-:S03]  /*1280*/  @P1 HADD2.F32 R28, -RZ, R15.H1_H1 ;  /* 0x3000000fff1c1230 */ /* 0x000fc60000004100 */
[----:B------:R-:W-:-:S04]  /*1290*/  SHF.R.S32.HI R34, RZ, 0x1f, R29 ;  /* 0x0000001fff227819 */ /* 0x000fc8000001141d */
[----:B------:R-:W-:Y:S01]  /*12a0*/  LEA.HI R29, R34, R29, RZ, 0x3 ;  /* 0x0000001d221d7211 */ /* 0x000fe200078f18ff */
[----:B-1----:R-:W-:Y:S01]  /*12b0*/  @P1 FMUL.FTZ R28, R28, R11 ;  /* 0x0000000b1c1c1220 */ /* 0x002fe20000410000 */
[----:B------:R-:W-:Y:S02]  /*12c0*/  MOV R11, RZ ;  /* 0x000000ff000b7202 */ /* 0x000fe40000000f00 */
[----:B------:R-:W-:Y:S01]  /*12d0*/  LEA.HI.SX32 R29, R29, R30, 0x1d ;  /* 0x0000001e1d1d7211 */ /* 0x000fe200078feaff */
[----:B------:R-:W-:Y:S01]  /*12e0*/  @P1 FMUL.FTZ R11, R28, R31 ;  /* 0x0000001f1c0b1220 */ /* 0x000fe20000410000 */
[----:B------:R-:W-:Y:S01]  /*12f0*/  FADD.FTZ R28, RZ, R4 ;  /* 0x00000004ff1c7221 */ /* 0x000fe20000010000 */
[----:B------:R-:W-:-:S03]  /*1300*/  ISETP.NE.AND P1, PT, R30, RZ, PT ;  /* 0x000000ff1e00720c */ /* 0x000fc60003f25270 */
        /* <DEDUP_REMOVED lines=48> */
.L_x_5254:
[----:B------:R-:W-:Y:S01]  /*1610*/  ISETP.NE.AND P2, PT, R30, RZ, PT ;  /* 0x000000ff1e00720c */ /* 0x000fe20003f45270 */
        /* <DEDUP_REMOVED lines=12> */
[----:B-----5:R-:W-:Y:S01]  /*16e0*/  ISETP.GE.AND P1, PT, R32, 0x1, PT ;  /* 0x000000012000780c */ /* 0x020fe20003f26270 */
[----:B-1----:R-:W-:-:S05]  /*16f0*/  @!P2 IMAD.WIDE R2, R0, 0x4, R2 ;  /* 0x000000040002a825 */ /* 0x002fca00078e0202 */
[----:B--2---:R0:W-:Y:S07]  /*1700*/  @!P2 STG.E desc[UR6][R2.64], R31 ;  /* 0x0000001f0200a986 */ /* 0x0041ee000c101906 */
[----:B------:R-:W-:Y:S05]  /*1710*/  @!P1 BRA `(.L_x_5230) ;  /* 0x0000000000d49947 */ /* 0x000fea0003800000 */
[----:B0-----:R-:W-:Y:S01]  /*1720*/  FSEL R34, R34, RZ, !P0 ;  /* 0x000000ff22227208 */ /* 0x001fe20004000000 */
[----:B------:R-:W-:Y:S01]  /*1730*/  HADD2.F32 R3, -RZ, R20.H0_H0 ;  /* 0x20000014ff037230 */ /* 0x000fe20000004100 */
[----:B------:R-:W-:Y:S01]  /*1740*/  IADD3 R32, PT, PT, R32, -0x1, RZ ;  /* 0xffffffff20207810 */ /* 0x000fe20007ffe0ff */
[----:B------:R-:W-:Y:S02]  /*1750*/  HADD2.F32 R29, -RZ, R24.H0_H0 ;  /* 0x20000018ff1d7230 */ /* 0x000fe40000004100 */
[C---:B------:R-:W-:Y:S01]  /*1760*/  FADD.FTZ R4, -R34.reuse, R4 ;  /* 0x0000000422047221 */ /* 0x040fe20000010100 */
[C---:B------:R-:W-:Y:S01]  /*1770*/  FADD.FTZ R6, -R34.reuse, R6 ;  /* 0x0000000622067221 */ /* 0x040fe20000010100 */
[C---:B------:R-:W-:Y:S01]  /*1780*/  FADD.FTZ R8, -R34.reuse, R8 ;  /* 0x0000000822087221 */ /* 0x040fe20000010100 */
[----:B------:R-:W-:Y:S02]  /*1790*/  HADD2.F32 R28, -RZ, R21.H1_H1 ;  /* 0x30000015ff1c7230 */ /* 0x000fe40000004100 */
[C---:B------:R-:W-:Y:S01]  /*17a0*/  FMUL.FTZ R4, R31.reuse, R4 ;  /* 0x000000041f047220 */ /* 0x040fe20000410000 */
[----:B------:R-:W-:Y:S01]  /*17b0*/  FMUL.FTZ R2, R31, R6 ;  /* 0x000000061f027220 */ /* 0x000fe20000410000 */
[----:B------:R-:W-:Y:S01]  /*17c0*/  FADD.FTZ R6, -R34, R7 ;  /* 0x0000000722067221 */ /* 0x000fe20000010100 */
[----:B------:R-:W-:-:S02]  /*17d0*/  HADD2.F32 R7, -RZ, R22.H0_H0 ;  /* 0x20000016ff077230 */ /* 0x000fc40000004100 */
[----:B------:R-:W-:Y:S01]  /*17e0*/  FFMA.FTZ R4, R4, R3, R29 ;  /* 0x0000000304047223 */ /* 0x000fe2000001001d */
[----:B------:R-:W-:Y:S02]  /*17f0*/  HADD2.F32 R3, -RZ, R21.H0_H0 ;  /* 0x20000015ff037230 */ /* 0x000fe40000004100 */
[----:B------:R-:W-:Y:S01]  /*1800*/  FMUL.FTZ R8, R31, R8 ;  /* 0x000000081f087220 */ /* 0x000fe20000410000 */
[--C-:B------:R-:W-:Y:S02]  /*1810*/  HADD2.F32 R29, -RZ, R25.reuse.H0_H0 ;  /* 0x20000019ff1d7230 */ /* 0x100fe40000004100 */
[----:B------:R-:W-:Y:S01]  /*1820*/  FADD.FTZ R10, -R34, R10 ;  /* 0x0000000a220a7221 */ /* 0x000fe20000010100 */
[----:B------:R-:W-:Y:S02]  /*1830*/  HADD2.F32 R36, -RZ, R25.H1_H1 ;  /* 0x30000019ff247230 */ /* 0x000fe40000004100 */
[----:B------:R-:W-:Y:S02]  /*1840*/  IMAD R33, R32, R33, RZ ;  /* 0x0000002120217224 */ /* 0x000fe400078e02ff */
[----:B------:R-:W-:Y:S01]  /*1850*/  FFMA.FTZ R2, R2, R3, R29 ;  /* 0x0000000302027223 */ /* 0x000fe2000001001d */
[----:B------:R-:W-:-:S02]  /*1860*/  HADD2.F32 R29, -RZ, R26.H0_H0 ;  /* 0x2000001aff1d7230 */ /* 0x000fc40000004100 */
[C---:B------:R-:W-:Y:S01]  /*1870*/  FMUL.FTZ R3, R31.reuse, R6 ;  /* 0x000000061f037220 */ /* 0x040fe20000410000 */
[----:B------:R-:W-:Y:S01]  /*1880*/  FADD.FTZ R6, -R34, R9 ;  /* 0x0000000922067221 */ /* 0x000fe20000010100 */
[----:B------:R-:W-:Y:S02]  /*1890*/  HADD2.F32 R9, -RZ, R26.H1_H1 ;  /* 0x3000001aff097230 */ /* 0x000fe40000004100 */
[----:B------:R-:W-:Y:S01]  /*18a0*/  FFMA.FTZ R8, R8, R7, R29 ;  /* 0x0000000708087223 */ /* 0x000fe2000001001d */
[----:B------:R-:W-:Y:S02]  /*18b0*/  HADD2.F32 R7, -RZ, R22.H1_H1 ;  /* 0x30000016ff077230 */ /* 0x000fe40000004100 */
[----:B------:R-:W-:Y:S01]  /*18c0*/  FMUL.FTZ R6, R31, R6 ;  /* 0x000000061f067220 */ /* 0x000fe20000410000 */
[----:B------:R-:W-:Y:S01]  /*18d0*/  FFMA.FTZ R3, R3, R28, R36 ;  /* 0x0000001c03037223 */ /* 0x000fe20000010024 */
[C---:B------:R-:W-:Y:S01]  /*18e0*/  FADD.FTZ R28, -R34.reuse, R5 ;  /* 0x00000005221c7221 */ /* 0x040fe20000010100 */
[----:B------:R-:W-:Y:S01]  /*18f0*/  FADD.FTZ R34, -R34, R11 ;  /* 0x0000000b22227221 */ /* 0x000fe20000010100 */
[----:B------:R-:W-:Y:S01]  /*1900*/  FFMA.FTZ R5, R6, R7, R9 ;  /* 0x0000000706057223 */ /* 0x000fe20000010009 */
[C---:B------:R-:W-:Y:S01]  /*1910*/  FMUL.FTZ R9, R31.reuse, R10 ;  /* 0x0000000a1f097220 */ /* 0x040fe20000410000 */
[----:B------:R-:W0:Y:S01]  /*1920*/  LDC.64 R6, c[0x0][0x428] ;  /* 0x00010a00ff067b82 */ /* 0x000e220000000a00 */
[----:B------:R-:W-:Y:S01]  /*1930*/  FMUL.FTZ R10, R31, R28 ;  /* 0x0000001c1f0a7220 */ /* 0x000fe20000410000 */
[----:B------:R-:W-:-:S02]  /*1940*/  HADD2.F32 R11, -RZ, R23.H1_H1 ;  /* 0x30000017ff0b7230 */ /* 0x000fc40000004100 */
[----:B------:R-:W-:Y:S01]  /*1950*/  FMUL.FTZ R34, R31, R34 ;  /* 0x000000221f227220 */ /* 0x000fe20000410000 */
[----:B------:R-:W-:Y:S01]  /*1960*/  HADD2.F32 R29, -RZ, R27.H1_H1 ;  /* 0x3000001bff1d7230 */ /* 0x000fe20000004100 */
[----:B------:R-:W-:Y:S01]  /*1970*/  SHF.R.S32.HI R28, RZ, 0x1f, R33 ;  /* 0x0000001fff1c7819 */ /* 0x000fe20000011421 */
[----:B------:R-:W-:Y:S02]  /*1980*/  HADD2.F32 R32, -RZ, R23.H0_H0 ;  /* 0x20000017ff207230 */ /* 0x000fe40000004100 */
[----:B------:R-:W-:Y:S01]  /*1990*/  HADD2.F32 R36, -RZ, R27.H0_H0 ;  /* 0x2000001bff247230 */ /* 0x000fe20000004100 */
[----:B------:R-:W-:Y:S01]  /*19a0*/  LEA.HI R33, R28, R33, RZ, 0x3 ;  /* 0x000000211c217211 */ /* 0x000fe200078f18ff */
[----:B------:R-:W-:Y:S01]  /*19b0*/  FFMA.FTZ R34, R34, R11, R29 ;  /* 0x0000000b22227223 */ /* 0x000fe2000001001d */
[----:B------:R-:W-:Y:S02]  /*19c0*/  HADD2.F32 R29, -RZ, R20.H1_H1 ;  /* 0x30000014ff1d7230 */ /* 0x000fe40000004100 */
[----:B------:R-:W-:Y:S01]  /*19d0*/  HADD2.F32 R31, -RZ, R24.H1_H1 ;  /* 0x30000018ff1f7230 */ /* 0x000fe20000004100 */
[----:B------:R-:W-:Y:S01]  /*19e0*/  LEA.HI.SX32 R11, R33, R30, 0x1d ;  /* 0x0000001e210b7211 */ /* 0x000fe200078feaff */
[----:B------:R-:W-:-:S03]  /*19f0*/  FFMA.FTZ R9, R9, R32, R36 ;  /* 0x0000002009097223 */ /* 0x000fc60000010024 */
[----:B------:R-:W-:-:S05]  /*1a00*/  FFMA.FTZ R29, R10, R29, R31 ;  /* 0x0000001d0a1d7223 */ /* 0x000fca000001001f */
[----:B------:R-:W-:Y:S01]  /*1a10*/  F2FP.F16.F32.PACK_AB R4, R29, R4 ;  /* 0x000000041d04723e */ /* 0x000fe200000000ff */
[----:B0-----:R-:W-:Y:S01]  /*1a20*/  IMAD.WIDE.U32 R10, R11, 0x10, R6 ;  /* 0x000000100b0a7825 */ /* 0x001fe200078e0006 */
[----:B------:R-:W-:Y:S02]  /*1a30*/  F2FP.F16.F32.PACK_AB R6, R5, R8 ;  /* 0x000000080506723e */ /* 0x000fe400000000ff */
[----:B------:R-:W-:Y:S02]  /*1a40*/  F2FP.F16.F32.PACK_AB R7, R34, R9 ;  /* 0x000000092207723e */ /* 0x000fe400000000ff */
[----:B------:R-:W-:-:S05]  /*1a50*/  F2FP.F16.F32.PACK_AB R5, R3, R2 ;  /* 0x000000020305723e */ /* 0x000fca00000000ff */
[----:B------:R1:W-:Y:S02]  /*1a60*/  STG.E.128 desc[UR6][R10.64], R4 ;  /* 0x000000040a007986 */ /* 0x0003e4000c101d06 */
.L_x_5230:
[----:B------:R-:W-:Y:S05]  /*1a70*/  BSYNC.RECONVERGENT B0 ;  /* 0x0000000000007941 */ /* 0x000fea0003800200 */
.L_x_5229:
[----:B0-----:R-:W0:Y:S02]  /*1a80*/  LDC.64 R2, c[0x0][0x380] ;  /* 0x0000e000ff027b82 */ /* 0x001e240000000a00 */
[----:B0-----:R-:W-:-:S04]  /*1a90*/  LEA R0, R2, R0, 0x2 ;  /* 0x0000000002007211 */ /* 0x001fc800078e10ff */
[----:B------:R-:W-:-:S13]  /*1aa0*/  ISETP.GE.AND P0, PT, R0, R3, PT ;  /* 0x000000030000720c */ /* 0x000fda0003f06270 */
[----:B------:R-:W-:Y:S05]  /*1ab0*/  @!P0 BRA `(.L_x_5223) ;  /* 0xfffffff000e88947 */ /* 0x000fea000383ffff */
[----:B------:R-:W-:Y:S05]  /*1ac0*/  EXIT ;  /* 0x000000000000794d */ /* 0x000fea0003800000 */
.L_x_5224:
[----:B------:R-:W-:Y:S01]  /*1ad0*/  HFMA2 R3, -RZ, RZ, 0, 5.9604644775390625e-08 ;  /* 0x00000001ff037431 */ /* 0x000fe200000001ff */
[----:B------:R-:W-:Y:S01]  /*1ae0*/  BSSY B0, `(.L_x_5231) ;  /* 0x0000006000007945 */ /* 0x000fe20003800000 */
[----:B0-----:R-:W-:Y:S02]  /*1af0*/  MOV R28, 0x1f ;  /* 0x0000001f001c7802 */ /* 0x001fe40000000f00 */
[----:B------:R-:W-:-:S07]  /*1b00*/  MOV R29, 0xffffffff ;  /* 0xffffffff001d7802 */ /* 0x000fce0000000f00 */
[----:B-----5:R-:W-:Y:S05]  /*1b10*/  WARPSYNC.COLLECTIVE R29, `(.L_x_5232) ;  /* 0x000000001d087348 */ /* 0x020fea0003c00000 */
[----:B------:R0:W1:Y:S02]  /*1b20*/  SHFL.BFLY P0, R31, R2, R3, R28 ;  /* 0x0c000003021f7389 */ /* 0x000064000000001c */
[----:B01---5:R-:W-:Y:S05]  /*1b30*/  ENDCOLLECTIVE ;  /* 0x000000000000791b */ /* 0x023fea0003800000 */
.L_x_5232:
[----:B------:R-:W-:Y:S05]  /*1b40*/  BSYNC B0 ;  /* 0x0000000000007941 */ /* 0x000fea0003800000 */
.L_x_5231:
        /* <DEDUP_REMOVED lines=9> */
.L_x_5233:
[----:B------:R-:W-:Y:S02]  /*1be0*/  HFMA2 R3, -RZ, RZ, 0, 2.384185791015625e-07 ;  /* 0x00000004ff037431 */ /* 0x000fe400000001ff */
[----:B------:R-:W-:-:S05]  /*1bf0*/  FADD.FTZ R37, R36, R31 ;  /* 0x0000001f24257221 */ /* 0x000fca0000010000 */
[----:B------:R-:W-:-:S07]  /*1c00*/  MOV R2, R37 ;  /* 0x0000002500027202 */ /* 0x000fce0000000f00 */
[----:B------:R-:W-:Y:S05]  /*1c10*/  WARPSYNC.COLLECTIVE R29, `(.L_x_5234) ;  /* 0x000000001d087348 */ /* 0x000fea0003c00000 */
[----:B------:R0:W1:Y:S02]  /*1c20*/  SHFL.BFLY P0, R31, R2, R3, R28 ;  /* 0x0c000003021f7389 */ /* 0x000064000000001c */
[----:B01----:R-:W-:Y:S05]  /*1c30*/  ENDCOLLECTIVE ;  /* 0x000000000000791b */ /* 0x003fea0003800000 */
.L_x_5234:
[----:B------:R-:W-:Y:S02]  /*1c40*/  HFMA2 R3, -RZ, RZ, 0, 4.76837158203125e-07 ;  /* 0x00000008ff037431 */ /* 0x000fe400000001ff */
[----:B------:R-:W-:-:S05]  /*1c50*/  FADD.FTZ R37, R37, R31 ;  /* 0x0000001f25257221 */ /* 0x000fca0000010000 */
[----:B------:R-:W-:-:S07]  /*1c60*/  MOV R2, R37 ;  /* 0x0000002500027202 */ /* 0x000fce0000000f00 */
[----:B------:R-:W-:Y:S05]  /*1c70*/  WARPSYNC.COLLECTIVE R29, `(.L_x_5235) ;  /* 0x000000001d087348 */ /* 0x000fea0003c00000 */
[----:B------:R0:W1:Y:S02]  /*1c80*/  SHFL.BFLY P0, R31, R2, R3, R28 ;  /* 0x0c000003021f7389 */ /* 0x000064000000001c */
[----:B01----:R-:W-:Y:S05]  /*1c90*/  ENDCOLLECTIVE ;  /* 0x000000000000791b */ /* 0x003fea0003800000 */
.L_x_5235:
[----:B------:R-:W-:Y:S02]  /*1ca0*/  HFMA2 R3, -RZ, RZ, 0, 9.5367431640625e-07 ;  /* 0x00000010ff037431 */ /* 0x000fe400000001ff */
[----:B------:R-:W-:-:S05]  /*1cb0*/  FADD.FTZ R34, R37, R31 ;  /* 0x0000001f25227221 */ /* 0x000fca0000010000 */
[----:B------:R-:W-:-:S07]  /*1cc0*/  MOV R2, R34 ;  /* 0x0000002200027202 */ /* 0x000fce0000000f00 */
[----:B------:R-:W-:Y:S05]  /*1cd0*/  WARPSYNC.COLLECTIVE R29, `(.L_x_5236) ;  /* 0x000000001d087348 */ /* 0x000fea0003c00000 */
[----:B------:R0:W1:Y:S02]  /*1ce0*/  SHFL.BFLY P0, R31, R2, R3, R28 ;  /* 0x0c000003021f7389 */ /* 0x000064000000001c */
[----:B01----:R-:W-:Y:S05]  /*1cf0*/  ENDCOLLECTIVE ;  /* 0x000000000000791b */ /* 0x003fea0003800000 */
.L_x_5236:
        /* <DEDUP_REMOVED lines=16> */
[----:B------:R-:W-:-:S04]  /*1e00*/  FFMA.FTZ R2, R2, R2, R31 ;  /* 0x0000000202027223 */ /* 0x000fc8000001001f */
[----:B------:R-:W-:Y:S01]  /*1e10*/  FFMA.FTZ R2, R3, R3, R2 ;  /* 0x0000000303027223 */ /* 0x000fe20000010002 */
[----:B------:R-:W-:-:S07]  /*1e20*/  MOV R3, 0x1 ;  /* 0x0000000100037802 */ /* 0x000fce0000000f00 */
[----:B------:R-:W-:Y:S05]  /*1e30*/  WARPSYNC.COLLECTIVE R29, `(.L_x_5237) ;  /* 0x000000001d087348 */ /* 0x000fea0003c00000 */
[----:B------:R0:W1:Y:S02]  /*1e40*/  SHFL.BFLY P0, R31, R2, R3, R28 ;  /* 0x0c000003021f7389 */ /* 0x000064000000001c */
[----:B01----:R-:W-:Y:S05]  /*1e50*/  ENDCOLLECTIVE ;  /* 0x000000000000791b */ /* 0x003fea0003800000 */
.L_x_5237:
[----:B------:R-:W-:Y:S02]  /*1e60*/  HFMA2 R3, -RZ, RZ, 0, 1.1920928955078125e-07 ;  /* 0x00000002ff037431 */ /* 0x000fe400000001ff */
[----:B------:R-:W-:-:S05]  /*1e70*/  FADD.FTZ R36, R2, R31 ;  /* 0x0000001f02247221 */ /* 0x000fca0000010000 */
[----:B------:R-:W-:-:S07]  /*1e80*/  MOV R2, R36 ;  /* 0x0000002400027202 */ /* 0x000fce0000000f00 */
[----:B------:R-:W-:Y:S05]  /*1e90*/  WARPSYNC.COLLECTIVE R29, `(.L_x_5238) ;  /* 0x000000001d087348 */ /* 0x000fea0003c00000 */
[----:B------:R0:W1:Y:S02]  /*1ea0*/  SHFL.BFLY P0, R31, R2, R3, R28 ;  /* 0x0c000003021f7389 */ /* 0x000064000000001c */
[----:B01----:R-:W-:Y:S05]  /*1eb0*/  ENDCOLLECTIVE ;  /* 0x000000000000791b */ /* 0x003fea0003800000 */
.L_x_5238:
[----:B------:R-:W-:Y:S02]  /*1ec0*/  HFMA2 R3, -RZ, RZ, 0, 2.384185791015625e-07 ;  /* 0x00000004ff037431 */ /* 0x000fe400000001ff */
[----:B------:R-:W-:-:S05]  /*1ed0*/  FADD.FTZ R37, R36, R31 ;  /* 0x0000001f24257221 */ /* 0x000fca0000010000 */
[----:B------:R-:W-:-:S07]  /*1ee0*/  MOV R2, R37 ;  /* 0x0000002500027202 */ /* 0x000fce0000000f00 */
[----:B------:R-:W-:Y:S05]  /*1ef0*/  WARPSYNC.COLLECTIVE R29, `(.L_x_5239) ;  /* 0x000000001d087348 */ /* 0x000fea0003c00000 */
[----:B------:R0:W1:Y:S02]  /*1f00*/  SHFL.BFLY P0, R31, R2, R3, R28 ;  /* 0x0c000003021f7389 */ /* 0x000064000000001c */
[----:B01----:R-:W-:Y:S05]  /*1f10*/  ENDCOLLECTIVE ;  /* 0x000000000000791b */ /* 0x003fea0003800000 */
.L_x_5239:
[----:B------:R-:W-:Y:S02]  /*1f20*/  HFMA2 R3, -RZ, RZ, 0, 4.76837158203125e-07 ;  /* 0x00000008ff037431 */ /* 0x000fe400000001ff */
[----:B------:R-:W-:-:S05]  /*1f30*/  FADD.FTZ R37, R37, R31 ;  /* 0x0000001f25257221 */ /* 0x000fca0000010000 */
[----:B------:R-:W-:-:S07]  /*1f40*/  MOV R2, R37 ;  /* 0x0000002500027202 */ /* 0x000fce0000000f00 */
[----:B------:R-:W-:Y:S05]  /*1f50*/  WARPSYNC.COLLECTIVE R29, `(.L_x_5240) ;  /* 0x000000001d087348 */ /* 0x000fea0003c00000 */
[----:B------:R0:W1:Y:S02]  /*1f60*/  SHFL.BFLY P0, R31, R2, R3, R28 ;  /* 0x0c000003021f7389 */ /* 0x000064000000001c */
[----:B01----:R-:W-:Y:S05]  /*1f70*/  ENDCOLLECTIVE ;  /* 0x000000000000791b */ /* 0x003fea0003800000 */
.L_x_5240:
[----:B------:R-:W-:Y:S02]  /*1f80*/  HFMA2 R3, -RZ, RZ, 0, 9.5367431640625e-07 ;  /* 0x00000010ff037431 */ /* 0x000fe400000001ff */
[----:B------:R-:W-:-:S05]  /*1f90*/  FADD.FTZ R36, R37, R31 ;  /* 0x0000001f25247221 */ /* 0x000fca0000010000 */
[----:B------:R-:W-:-:S07]  /*1fa0*/  MOV R2, R36 ;  /* 0x0000002400027202 */ /* 0x000fce0000000f00 */
[----:B------:R-:W-:Y:S05]  /*1fb0*/  WARPSYNC.COLLECTIVE R29, `(.L_x_5241) ;  /* 0x000000001d087348 */ /* 0x000fea0003c00000 */
[----:B------:R0:W1:Y:S02]  /*1fc0*/  SHFL.BFLY P0, R31, R2, R3, R28 ;  /* 0x0c000003021f7389 */ /* 0x000064000000001c */
[----:B01----:R-:W-:Y:S05]  /*1fd0*/  ENDCOLLECTIVE ;  /* 0x000000000000791b */ /* 0x003fea0003800000 */
.L_x_5241:
[----:B------:R-:W-:Y:S05]  /*1fe0*/  BRA `(.L_x_5242) ;  /* 0xffffffe800707947 */ /* 0x000fea000383ffff */
.L_x_5228:
        /* <DEDUP_REMOVED lines=8> */
.L_x_5244:
[----:B------:R-:W-:Y:S05]  /*2070*/  BSYNC B0 ;  /* 0x0000000000007941 */ /* 0x000fea0003800000 */
.L_x_5243:
        /* <DEDUP_REMOVED lines=8> */
.L_x_5245:
[----:B------:R-:W-:Y:S02]  /*2100*/  HFMA2 R3, -RZ, RZ, 0, 2.384185791015625e-07 ;  /* 0x00000004ff037431 */ /* 0x000fe400000001ff */
[----:B------:R-:W-:-:S05]  /*2110*/  FADD.FTZ R36, R2, R31 ;  /* 0x0000001f02247221 */ /* 0x000fca0000010000 */
[----:B------:R-:W-:-:S07]  /*2120*/  MOV R2, R36 ;  /* 0x0000002400027202 */ /* 0x000fce0000000f00 */
[----:B------:R-:W-:Y:S05]  /*2130*/  WARPSYNC.COLLECTIVE R29, `(.L_x_5246) ;  /* 0x000000001d087348 */ /* 0x000fea0003c00000 */
[----:B------:R0:W1:Y:S02]  /*2140*/  SHFL.BFLY P0, R31, R2, R3, R28 ;  /* 0x0c000003021f7389 */ /* 0x000064000000001c */
[----:B01----:R-:W-:Y:S05]  /*2150*/  ENDCOLLECTIVE ;  /* 0x000000000000791b */ /* 0x003fea0003800000 */
.L_x_5246:
[----:B------:R-:W-:Y:S02]  /*2160*/  HFMA2 R3, -RZ, RZ, 0, 4.76837158203125e-07 ;  /* 0x00000008ff037431 */ /* 0x000fe400000001ff */
[----:B------:R-:W-:-:S05]  /*2170*/  FADD.FTZ R37, R36, R31 ;  /* 0x0000001f24257221 */ /* 0x000fca0000010000 */
[----:B------:R-:W-:-:S07]  /*2180*/  MOV R2, R37 ;  /* 0x0000002500027202 */ /* 0x000fce0000000f00 */
[----:B------:R-:W-:Y:S05]  /*2190*/  WARPSYNC.COLLECTIVE R29, `(.L_x_5247) ;  /* 0x000000001d087348 */ /* 0x000fea0003c00000 */
[----:B------:R0:W1:Y:S02]  /*21a0*/  SHFL.BFLY P0, R31, R2, R3, R28 ;  /* 0x0c000003021f7389 */ /* 0x000064000000001c */
[----:B01----:R-:W-:Y:S05]  /*21b0*/  ENDCOLLECTIVE ;  /* 0x000000000000791b */ /* 0x003fea0003800000 */
.L_x_5247:
[----:B------:R-:W-:Y:S02]  /*21c0*/  HFMA2 R3, -RZ, RZ, 0, 9.5367431640625e-07 ;  /* 0x00000010ff037431 */ /* 0x000fe400000001ff */
[----:B------:R-:W-:-:S05]  /*21d0*/  FADD.FTZ R37, R37, R31 ;  /* 0x0000001f25257221 */ /* 0x000fca0000010000 */
[----:B------:R-:W-:-:S07]  /*21e0*/  MOV R2, R37 ;  /* 0x0000002500027202 */ /* 0x000fce0000000f00 */
[----:B------:R-:W-:Y:S05]  /*21f0*/  WARPSYNC.COLLECTIVE R29, `(.L_x_5248) ;  /* 0x000000001d087348 */ /* 0x000fea0003c00000 */
[----:B------:R0:W1:Y:S02]  /*2200*/  SHFL.BFLY P0, R31, R2, R3, R28 ;  /* 0x0c000003021f7389 */ /* 0x000064000000001c */
[----:B01----:R-:W-:Y:S05]  /*2210*/  ENDCOLLECTIVE ;  /* 0x000000000000791b */ /* 0x003fea0003800000 */
.L_x_5248:
        /* <DEDUP_REMOVED lines=22> */
.L_x_5249:
[----:B------:R-:W-:Y:S02]  /*2380*/  HFMA2 R3, -RZ, RZ, 0, 1.1920928955078125e-07 ;  /* 0x00000002ff037431 */ /* 0x000fe400000001ff */
[----:B------:R-:W-:-:S05]  /*2390*/  FADD.FTZ R36, R2, R31 ;  /* 0x0000001f02247221 */ /* 0x000fca0000010000 */
[----:B------:R-:W-:-:S07]  /*23a0*/  MOV R2, R36 ;  /* 0x0000002400027202 */ /* 0x000fce0000000f00 */
[----:B------:R-:W-:Y:S05]  /*23b0*/  WARPSYNC.COLLECTIVE R29, `(.L_x_5250) ;  /* 0x000000001d087348 */ /* 0x000fea0003c00000 */
[----:B------:R0:W1:Y:S02]  /*23c0*/  SHFL.BFLY P0, R31, R2, R3, R28 ;  /* 0x0c000003021f7389 */ /* 0x000064000000001c */
[----:B01----:R-:W-:Y:S05]  /*23d0*/  ENDCOLLECTIVE ;  /* 0x000000000000791b */ /* 0x003fea0003800000 */
.L_x_5250:
[----:B------:R-:W-:Y:S02]  /*23e0*/  HFMA2 R3, -RZ, RZ, 0, 2.384185791015625e-07 ;  /* 0x00000004ff037431 */ /* 0x000fe400000001ff */
[----:B------:R-:W-:-:S05]  /*23f0*/  FADD.FTZ R37, R36, R31 ;  /* 0x0000001f24257221 */ /* 0x000fca0000010000 */
[----:B------:R-:W-:-:S07]  /*2400*/  MOV R2, R37 ;  /* 0x0000002500027202 */ /* 0x000fce0000000f00 */
[----:B------:R-:W-:Y:S05]  /*2410*/  WARPSYNC.COLLECTIVE R29, `(.L_x_5251) ;  /* 0x000000001d087348 */ /* 0x000fea0003c00000 */
[----:B------:R0:W1:Y:S02]  /*2420*/  SHFL.BFLY P0, R31, R2, R3, R28 ;  /* 0x0c000003021f7389 */ /* 0x000064000000001c */
[----:B01----:R-:W-:Y:S05]  /*2430*/  ENDCOLLECTIVE ;  /* 0x000000000000791b */ /* 0x003fea0003800000 */
.L_x_5251:
[----:B------:R-:W-:Y:S02]  /*2440*/  HFMA2 R3, -RZ, RZ, 0, 4.76837158203125e-07 ;  /* 0x00000008ff037431 */ /* 0x000fe400000001ff */
[----:B------:R-:W-:-:S05]  /*2450*/  FADD.FTZ R37, R37, R31 ;  /* 0x0000001f25257221 */ /* 0x000fca0000010000 */
[----:B------:R-:W-:-:S07]  /*2460*/  MOV R2, R37 ;  /* 0x0000002500027202 */ /* 0x000fce0000000f00 */
[----:B------:R-:W-:Y:S05]  /*2470*/  WARPSYNC.COLLECTIVE R29, `(.L_x_5252) ;  /* 0x000000001d087348 */ /* 0x000fea0003c00000 */
[----:B------:R0:W1:Y:S02]  /*2480*/  SHFL.BFLY P0, R31, R2, R3, R28 ;  /* 0x0c000003021f7389 */ /* 0x000064000000001c */
[----:B01----:R-:W-:Y:S05]  /*2490*/  ENDCOLLECTIVE ;  /* 0x000000000000791b */ /* 0x003fea0003800000 */
.L_x_5252:
[----:B------:R-:W-:Y:S02]  /*24a0*/  HFMA2 R3, -RZ, RZ, 0, 9.5367431640625e-07 ;  /* 0x00000010ff037431 */ /* 0x000fe400000001ff */
[----:B------:R-:W-:-:S05]  /*24b0*/  FADD.FTZ R36, R37, R31 ;  /* 0x0000001f25247221 */ /* 0x000fca0000010000 */
[----:B------:R-:W-:-:S07]  /*24c0*/  MOV R2, R36 ;  /* 0x0000002400027202 */ /* 0x000fce0000000f00 */
[----:B------:R-:W-:Y:S05]  /*24d0*/  WARPSYNC.COLLECTIVE R29, `(.L_x_5253) ;  /* 0x000000001d087348 */ /* 0x000fea0003c00000 */
[----:B------:R0:W1:Y:S02]  /*24e0*/  SHFL.BFLY P0, R31, R2, R3, R28 ;  /* 0x0c000003021f7389 */ /* 0x000064000000001c */
[----:B01----:R-:W-:Y:S05]  /*24f0*/  ENDCOLLECTIVE ;  /* 0x000000000000791b */ /* 0x003fea0003800000 */
.L_x_5253:
[----:B------:R-:W-:Y:S05]  /*2500*/  BRA `(.L_x_5254) ;  /* 0xfffffff000407947 */ /* 0x000fea000383ffff */
.L_x_5255:
        /* <DEDUP_REMOVED lines=15> */
.L_x_9138:


//--------------------- .text._ZN10layer_norm13ln_fwd_kernelINS_13Kernel_traitsI6__halfS2_fS2_fjLj256ELj1ELj4ELj1ELj16ENS_18Kernel_traits_baseILj256ES2_S2_fS2_fjLj128EEEEELb1ELb0ELb0ELb0EEEvNS_9FwdParamsE --------------------------
	.section	.text._ZN10layer_norm13ln_fwd_kernelINS_13Kernel_traitsI6__halfS2_fS2_fjLj256ELj1ELj4ELj1ELj16ENS_18Kernel_traits_baseILj256ES2_S2_fS2_fjLj128EEEEELb1ELb0ELb0ELb0EEEvNS_9FwdParamsE,"ax",@progbits
	.align	128
        .global         _ZN10layer_norm13ln_fwd_kernelINS_13Kernel_traitsI6__halfS2_fS2_fjLj256ELj1ELj4ELj1ELj16ENS_18Kernel_traits_baseILj256ES2_S2_fS2_fjLj128EEEEELb1ELb0ELb0ELb0EEEvNS_9FwdParamsE
        .type           _ZN10layer_norm13ln_fwd_kernelINS_13Kernel_traitsI6__halfS2_fS2_fjLj256ELj1ELj4ELj1ELj16ENS_18Kernel_traits_baseILj256ES2_S2_fS2_fjLj128EEEEELb1ELb0ELb0ELb0EEEvNS_9FwdParamsE,@function
        .size           _ZN10layer_norm13ln_fwd_kernelINS_13Kernel_traitsI6__halfS2_fS2_fjLj256ELj1ELj4ELj1ELj16ENS_18Kernel_traits_baseILj256ES2_S2_fS2_fjLj128EEEEELb1ELb0ELb0ELb0EEEvNS_9FwdParamsE,(.L_x_9139 - _ZN10layer_norm13ln_fwd_kernelINS_13Kernel_traitsI6__halfS2_fS2_fjLj256ELj1ELj4ELj1ELj16ENS_18Kernel_traits_baseILj256ES2_S2_fS2_fjLj128EEEEELb1ELb0ELb0ELb0EEEvNS_9FwdParamsE)
        .other          _ZN10layer_norm13ln_fwd_kernelINS_13Kernel_traitsI6__halfS2_fS2_fjLj256ELj1ELj4ELj1ELj16ENS_18Kernel_traits_baseILj256ES2_S2_fS2_fjLj128EEEEELb1ELb0ELb0ELb0EEEvNS_9FwdParamsE,@"STO_CUDA_ENTRY STV_DEFAULT"
_ZN10layer_norm13ln_fwd_kernelINS_13Kernel_traitsI6__halfS2_fS2_fjLj256ELj1ELj4ELj1ELj16ENS_18Kernel_traits_baseILj256ES2_S2_fS2_fjLj128EEEEELb1ELb0ELb0ELb0EEEvNS_9FwdParamsE:
.text._ZN10layer_norm13ln_fwd_kernelINS_13Kernel_traitsI6__halfS2_fS2_fjLj256ELj1ELj4ELj1ELj16ENS_18Kernel_traits_baseILj256ES2_S2_fS2_fjLj128EEEEELb1ELb0ELb0ELb0EEEvNS_9FwdParamsE:
        /* <DEDUP_REMOVED lines=47> */
.L_x_5257:
[----:B------:R-:W-:Y:S05]  /*02f0*/  BSYNC.RECONVERGENT B0 ;  /* 0x0000000000007941 */ /* 0x000fea0003800200 */
.L_x_5256:
        /* <DEDUP_REMOVED lines=90> */
.L_x_5304:
        /* <DEDUP_REMOVED lines=38> */
.L_x_5263:
        /* <DEDUP_REMOVED lines=13> */
.L_x_5265:
[----:B------:R-:W-:Y:S05]  /*0bd0*/  BSYNC.RECONVERGENT B3 ;  /* 0x0000000000037941 */ /* 0x000fea0003800200 */
.L_x_5264:
        /* <DEDUP_REMOVED lines=42> */
.L_x_5262:
[----:B------:R-:W-:Y:S05]  /*0e80*/  BSYNC.RECONVERGENT B2 ;  /* 0x0000000000027941 */ /* 0x000fea0003800200 */
.L_x_5261:
[----:B------:R-:W0:Y:S01]  /*0e90*/  LDC R44, c[0x0][0x408] ;  /* 0x00010200ff2c7b82 */ /* 0x000e220000000800 */
[----:B------:R-:W-:Y:S01]  /*0ea0*/  HFMA2 R46, -RZ, RZ, 0.1171875, 0 ;  /* 0x2f800000ff2e7431 */ /* 0x000fe200000001ff */
[----:B------:R-:W-:Y:S01]  /*0eb0*/  I2FP.F32.U32 R25, R27 ;  /* 0x0000001b00197245 */ /* 0x000fe20000201000 */
[----:B-----5:R-:W-:Y:S01]  /*0ec0*/  HADD2.F32 R24, -RZ, R28.H0_H0 ;  /* 0x2000001cff187230 */ /* 0x020fe20000004100 */
[----:B------:R-:W-:Y:S01]  /*0ed0*/  ISETP.NE.AND P2, PT, R26, 0x1, PT ;  /* 0x000000011a00780c */ /* 0x000fe20003f45270 */
[----:B------:R-:W-:Y:S03]  /*0ee0*/  BSSY.RECONVERGENT B2, `(.L_x_5266) ;  /* 0x000004c000027945 */ /* 0x000fe60003800200 */
[----:B------:R-:W1:Y:S01]  /*0ef0*/  LDC R45, c[0x0][0x404] ;  /* 0x00010100ff2d7b82 */ /* 0x000e620000000800 */
[----:B------:R-:W-:Y:S01]  /*0f00*/  FFMA.FTZ R34, R25, R46, 1.1641532182693481445e-10 ;  /* 0x2f00000019227423 */ /* 0x000fe2000001002e */
        /* <DEDUP_REMOVED lines=17> */
.L_x_5268:
        /* <DEDUP_REMOVED lines=13> */
.L_x_5270:
[----:B------:R-:W-:Y:S05]  /*10f0*/  BSYNC.RECONVERGENT B3 ;  /* 0x0000000000037941 */ /* 0x000fea0003800200 */
.L_x_5269:
        /* <DEDUP_REMOVED lines=42> */
.L_x_5267:
[----:B------:R-:W-:Y:S05]  /*13a0*/  BSYNC.RECONVERGENT B2 ;  /* 0x0000000000027941 */ /* 0x000fea0003800200 */
.L_x_5266:
        /* <DEDUP_REMOVED lines=22> */
.L_x_5273:
        /* <DEDUP_REMOVED lines=13> */
.L_x_5275:
[----:B------:R-:W-:Y:S05]  /*15e0*/  BSYNC.RECONVERGENT B3 ;  /* 0x0000000000037941 */ /* 0x000fea0003800200 */
.L_x_5274:
        /* <DEDUP_REMOVED lines=40> */
[----:B------:R-:W-:Y:S02]  /*1870*/  MOV R27, R0 ;  /* 0x00000000001b7202 */ /* 0x000fe40000000f00 */
[----:B------:R-:W-:-:S07]  /*1880*/  MOV R0, R26 ;  /* 0x0000001a00007202 */ /* 0x000fce0000000f00 */
.L_x_5272:
[----:B------:R-:W-:Y:S05]  /*1890*/  BSYNC.RECONVERGENT B2 ;  /* 0x0000000000027941 */ /* 0x000fea0003800200 */
.L_x_5271:
[----:B------:R-:W-:Y:S01]  /*18a0*/  I2FP.F32.U32 R27, R27 ;  /* 0x0000001b001b7245 */ /* 0x000fe20000201000 */
[----:B------:R-:W-:Y:S01]  /*18b0*/  HADD2.F32 R26, -RZ, R29.H0_H0 ;  /* 0x2000001dff1a7230 */ /* 0x000fe20000004100 */
[----:B------:R-:W-:Y:S01]  /*18c0*/  ISETP.NE.AND P2, PT, R35, 0x1, PT ;  /* 0x000000012300780c */ /* 0x000fe20003f45270 */
[----:B------:R-:W-:Y:S01]  /*18d0*/  BSSY.RECONVERGENT B2, `(.L_x_5276) ;  /* 0x000004b000027945 */ /* 0x000fe20003800200 */
[----:B------:R-:W-:Y:S02]  /*18e0*/  HFMA2 R40, -RZ, RZ, 0, 1.1920928955078125e-07 ;  /* 0x00000002ff287431 */ /* 0x000fe400000001ff */
[----:B------:R-:W-:Y:S01]  /*18f0*/  FFMA.FTZ R28, R27, R46, 1.1641532182693481445e-10 ;  /* 0x2f0000001b1c7423 */ /* 0x000fe2000001002e */
[----:B------:R-:W-:-:S04]  /*1900*/  FMUL.FTZ R27, R26, R33 ;  /* 0x000000211a1b7220 */ /* 0x000fc80000410000 */
[----:B------:R-:W-:Y:S01]  /*1910*/  FMUL.FTZ R27, R27, R44 ;  /* 0x0000002c1b1b7220 */ /* 0x000fe20000410000 */
[----:B------:R-:W-:-:S04]  /*1920*/  FSETP.GTU.FTZ.AND P3, PT, R28, R45, PT ;  /* 0x0000002d1c00720b */ /* 0x000fc80003f7c000 */
        /* <DEDUP_REMOVED lines=13> */
.L_x_5278:
        /* <DEDUP_REMOVED lines=13> */
.L_x_5280:
[----:B------:R-:W-:Y:S05]  /*1ad0*/  BSYNC.RECONVERGENT B3 ;  /* 0x0000000000037941 */ /* 0x000fea0003800200 */
.L_x_5279:
        /* <DEDUP_REMOVED lines=42> */
.L_x_5277:
[----:B------:R-:W-:Y:S05]  /*1d80*/  BSYNC.RECONVERGENT B2 ;  /* 0x0000000000027941 */ /* 0x000fea0003800200 */
.L_x_5276:
[----:B------:R-:W-:Y:S01]  /*1d90*/  I2FP.F32.U32 R27, R27 ;  /* 0x0000001b001b7245 */ /* 0x000fe20000201000 */
[----:B------:R-:W-:Y:S01]  /*1da0*/  HADD2.F32 R28, -RZ, R29.H1_H1 ;  /* 0x3000001dff1c7230 */ /* 0x000fe20000004100 */
        /* <DEDUP_REMOVED lines=19> */
.L_x_5283:
        /* <DEDUP_REMOVED lines=13> */
.L_x_5285:
[----:B------:R-:W-:Y:S05]  /*1fb0*/  BSYNC.RECONVERGENT B3 ;  /* 0x0000000000037941 */ /* 0x000fea0003800200 */
.L_x_5284:
        /* <DEDUP_REMOVED lines=40> */
[----:B------:R-:W-:Y:S01]  /*2240*/  IMAD.MOV.U32 R29, RZ, RZ, R0 ;  /* 0x000000ffff1d7224 */ /* 0x000fe200078e0000 */
[----:B------:R-:W-:-:S07]  /*2250*/  MOV R0, R28 ;  /* 0x0000001c00007202 */ /* 0x000fce0000000f00 */
.L_x_5282:
[----:B------:R-:W-:Y:S05]  /*2260*/  BSYNC.RECONVERGENT B2 ;  /* 0x0000000000027941 */ /* 0x000fea0003800200 */
.L_x_5281:
[----:B------:R-:W-:Y:S01]  /*2270*/  I2FP.F32.U32 R29, R29 ;  /* 0x0000001d001d7245 */ /* 0x000fe20000201000 */
[----:B------:R-:W-:Y:S01]  /*2280*/  HADD2.F32 R28, -RZ, R30.H0_H0 ;  /* 0x2000001eff1c7230 */ /* 0x000fe20000004100 */
[----:B------:R-:W-:Y:S01]  /*2290*/  ISETP.NE.AND P4, PT, R35, 0x1, PT ;  /* 0x000000012300780c */ /* 0x000fe20003f85270 */
[----:B------:R-:W-:Y:S01]  /*22a0*/  BSSY.RECONVERGENT B2, `(.L_x_5286) ;  /* 0x000004a000027945 */ /* 0x000fe20003800200 */
[----:B------:R-:W-:Y:S02]  /*22b0*/  IMAD.MOV.U32 R40, RZ, RZ, 0x2 ;  /* 0x00000002ff287424 */ /* 0x000fe400078e00ff */
[----:B------:R-:W-:Y:S01]  /*22c0*/  FFMA.FTZ R34, R29, R46, 1.1641532182693481445e-10 ;  /* 0x2f0000001d227423 */ /* 0x000fe2000001002e */
[----:B------:R-:W-:-:S04]  /*22d0*/  FMUL.FTZ R29, R28, R33 ;  /* 0x000000211c1d7220 */ /* 0x000fc80000410000 */
        /* <DEDUP_REMOVED lines=14> */
.L_x_5288:
        /* <DEDUP_REMOVED lines=13> */
.L_x_5290:
[----:B------:R-:W-:Y:S05]  /*2490*/  BSYNC.RECONVERGENT B3 ;  /* 0x0000000000037941 */ /* 0x000fea0003800200 */
.L_x_5289:
        /* <DEDUP_REMOVED lines=42> */
.L_x_5287:
[----:B------:R-:W-:Y:S05]  /*2740*/  BSYNC.RECONVERGENT B2 ;  /* 0x0000000000027941 */ /* 0x000fea0003800200 */
.L_x_5286:
[----:B------:R-:W-:Y:S01]  /*2750*/  I2FP.F32.U32 R29, R29 ;  /* 0x0000001d001d7245 */ /* 0x000fe20000201000 */
[----:B------:R-:W-:Y:S01]  /*2760*/  HADD2.F32 R30, -RZ, R30.H1_H1 ;  /* 0x3000001eff1e7230 */ /* 0x000fe20000004100 */
[----:B------:R-:W-:Y:S01]  /*2770*/  ISETP.NE.AND P5, PT, R40, 0x1, PT ;  /* 0x000000012800780c */ /* 0x000fe20003fa5270 */
[----:B------:R-:W-:Y:S01]  /*2780*/  BSSY.RECONVERGENT B2, `(.L_x_5291) ;  /* 0x000004a000027945 */ /* 0x000fe20003800200 */
[----:B------:R-:W-:Y:S02]  /*2790*/  HFMA2 R41, -RZ, RZ, 0, 1.1920928955078125e-07 ;  /* 0x00000002ff297431 */ /* 0x000fe400000001ff */
[----:B------:R-:W-:Y:S01]  /*27a0*/  FFMA.FTZ R34, R29, R46, 1.1641532182693481445e-10 ;  /* 0x2f0000001d227423 */ /* 0x000fe2000001002e */
[----:B------:R-:W-:Y:S01]  /*27b0*/  FMUL.FTZ R29, R30, R33 ;  /* 0x000000211e1d7220 */ /* 0x000fe20000410000 */
[----:B------:R-:W-:-:S03]  /*27c0*/  MOV R30, R38 ;  /* 0x00000026001e7202 */ /* 0x000fc60000000f00 */
        /* <DEDUP_REMOVED lines=13> */
.L_x_5293:
        /* <DEDUP_REMOVED lines=13> */
.L_x_5295:
[----:B------:R-:W-:Y:S05]  /*2970*/  BSYNC.RECONVERGENT B3 ;  /* 0x0000000000037941 */ /* 0x000fea0003800200 */
.L_x_5294:
        /* <DEDUP_REMOVED lines=42> */
.L_x_5292:
[----:B------:R-:W-:Y:S05]  /*2c20*/  BSYNC.RECONVERGENT B2 ;  /* 0x0000000000027941 */ /* 0x000fea0003800200 */
.L_x_5291:
        /* <DEDUP_REMOVED lines=21> */
.L_x_5298:
        /* <DEDUP_REMOVED lines=15> */
.L_x_5300:
[----:B------:R-:W-:Y:S05]  /*2e70*/  BSYNC.RECONVERGENT B3 ;  /* 0x0000000000037941 */ /* 0x000fea0003800200 */
.L_x_5299:
        /* <DEDUP_REMOVED lines=41> */
[----:B------:R-:W-:-:S07]  /*3110*/  HFMA2 R40, -RZ, RZ, 0, 0 ;  /* 0x00000000ff287431 */ /* 0x000fce00000001ff */
.L_x_5297:
[----:B------:R-:W-:Y:S05]  /*3120*/  BSYNC.RECONVERGENT B2 ;  /* 0x0000000000027941 */ /* 0x000fea0003800200 */
.L_x_5296:
[----:B------:R-:W-:Y:S02]  /*3130*/  I2FP.F32.U32 R43, R34 ;  /* 0x00000022002b7245 */ /* 0x000fe40000201000 */
[----:B------:R-:W0:Y:S01]  /*3140*/  LDC.64 R34, c[0x0][0x3a8] ;  /* 0x0000ea00ff227b82 */ /* 0x000e220000000a00 */
[----:B------:R-:W-:Y:S02]  /*3150*/  ISETP.NE.AND P6, PT, R47, RZ, PT ;  /* 0x000000ff2f00720c */ /* 0x000fe40003fc5270 */
[----:B------:R-:W-:Y:S01]  /*3160*/  FFMA.FTZ R46, R43, R46, 1.1641532182693481445e-10 ;  /* 0x2f0000002b2e7423 */ /* 0x000fe2000001002e */
[----:B------:R-:W-:Y:S02]  /*3170*/  SEL R47, RZ, 0x1000000, P2 ;  /* 0x01000000ff2f7807 */ /* 0x000fe40001000000 */
[----:B------:R-:W-:Y:S01]  /*3180*/  ISETP.NE.AND P2, PT, R48, RZ, PT ;  /* 0x000000ff3000720c */ /* 0x000fe20003f45270 */
[----:B------:R-:W-:Y:S01]  /*3190*/  HADD2.F32 R48, -RZ, R31.H1_H1 ;  /* 0x3000001fff307230 */ /* 0x000fe20000004100 */
        /* <DEDUP_REMOVED lines=23> */
.L_x_5260:
[----:B------:R-:W-:Y:S05]  /*3310*/  BSYNC.RECONVERGENT B0 ;  /* 0x0000000000007941 */ /* 0x000fea0003800200 */
.L_x_5259:
        /* <DEDUP_REMOVED lines=53> */
.L_x_5316:
        /* <DEDUP_REMOVED lines=16> */
[----:B0-----:R-:W-:Y:S02]  /*3770*/  HADD2.F32 R35, -RZ, R8.H0_H0 ;  /* 0x20000008ff237230 */ /* 0x001fe40000004100 */
[----:B------:R-:W-:Y:S01]  /*3780*/  HADD2.F32 R45, -RZ, R13.H0_H0 ;  /* 0x2000000dff2d7230 */ /* 0x000fe20000004100 */
[----:B------:R-:W-:Y:S01]  /*3790*/  FSEL R48, R41, RZ, P0 ;  /* 0x000000ff29307208 */ /* 0x000fe20000000000 */
[----:B------:R-:W-:Y:S02]  /*37a0*/  HADD2.F32 R41, -RZ, R12.H0_H0 ;  /* 0x2000000cff297230 */ /* 0x000fe40000004100 */
[----:B------:R-:W-:Y:S02]  /*37b0*/  HADD2.F32 R43, -RZ, R9.H0_H0 ;  /* 0x20000009ff2b7230 */ /* 0x000fe40000004100 */
[--C-:B------:R-:W-:Y:S01]  /*37c0*/  FADD.FTZ R34, R24, -R48.reuse ;  /* 0x8000003018227221 */ /* 0x100fe20000010000 */
[----:B------:R-:W-:Y:S01]  /*37d0*/  FADD.FTZ R42, R26, -R48 ;  /* 0x800000301a2a7221 */ /* 0x000fe20000010000 */
[----:B------:R-:W-:-:S02]  /*37e0*/  HADD2.F32 R47, -RZ, R14.H0_H0 ;  /* 0x2000000eff2f7230 */ /* 0x000fc40000004100 */
[--C-:B------:R-:W-:Y:S01]  /*37f0*/  FADD.FTZ R50, R31, -R48.reuse ;  /* 0x800000301f327221 */ /* 0x100fe20000010000 */
[C---:B------:R-:W-:Y:S01]  /*3800*/  FMUL.FTZ R34, R33.reuse, R34 ;  /* 0x0000002221227220 */ /* 0x040fe20000410000 */
[----:B------:R-:W-:Y:S01]  /*3810*/  FMUL.FTZ R42, R33, R42 ;  /* 0x0000002a212a7220 */ /* 0x000fe20000410000 */
[----:B------:R-:W-:Y:S02]  /*3820*/  HADD2.F32 R49, -RZ, R10.H0_H0 ;  /* 0x2000000aff317230 */ /* 0x000fe40000004100 */
[----:B------:R-:W-:Y:S01]  /*3830*/  FFMA.FTZ R41, R34, R41, R35 ;  /* 0x0000002922297223 */ /* 0x000fe20000010023 */
[--C-:B------:R-:W-:Y:S01]  /*3840*/  FADD.FTZ R34, R27, -R48.reuse ;  /* 0x800000301b227221 */ /* 0x100fe20000010000 */
[----:B------:R-:W-:Y:S01]  /*3850*/  FFMA.FTZ R45, R42, R45, R43 ;  /* 0x0000002d2a2d7223 */ /* 0x000fe2000001002b */
[----:B------:R-:W-:Y:S02]  /*3860*/  HADD2.F32 R35, -RZ, R13.H1_H1 ;  /* 0x3000000dff237230 */ /* 0x000fe40000004100 */
[----:B------:R-:W-:Y:S01]  /*3870*/  FADD.FTZ R42, R28, -R48 ;  /* 0x800000301c2a7221 */ /* 0x000fe20000010000 */
[----:B------:R-:W-:-:S02]  /*3880*/  HADD2.F32 R43, -RZ, R9.H1_H1 ;  /* 0x30000009ff2b7230 */ /* 0x000fc40000004100 */
[C---:B------:R-:W-:Y:S01]  /*3890*/  FMUL.FTZ R34, R33.reuse, R34 ;  /* 0x0000002221227220 */ /* 0x040fe20000410000 */
[----:B------:R-:W-:Y:S02]  /*38a0*/  HADD2.F32 R52, -RZ, R11.H1_H1 ;  /* 0x3000000bff347230 */ /* 0x000fe40000004100 */
[----:B------:R-:W-:Y:S01]  /*38b0*/  FMUL.FTZ R42, R33, R42 ;  /* 0x0000002a212a7220 */ /* 0x000fe20000410000 */
[----:B------:R-:W-:Y:S01]  /*38c0*/  FFMA.FTZ R44, R34, R35, R43 ;  /* 0x00000023222c7223 */ /* 0x000fe2000001002b */
[--C-:B------:R-:W-:Y:S01]  /*38d0*/  FADD.FTZ R34, R29, -R48.reuse ;  /* 0x800000301d227221 */ /* 0x100fe20000010000 */
[----:B------:R-:W-:Y:S02]  /*38e0*/  HADD2.F32 R35, -RZ, R14.H1_H1 ;  /* 0x3000000eff237230 */ /* 0x000fe40000004100 */
[----:B------:R-:W-:Y:S01]  /*38f0*/  FFMA.FTZ R47, R42, R47, R49 ;  /* 0x0000002f2a2f7223 */ /* 0x000fe20000010031 */
[----:B------:R-:W-:Y:S02]  /*3900*/  HADD2.F32 R43, -RZ, R10.H1_H1 ;  /* 0x3000000aff2b7230 */ /* 0x000fe40000004100 */
[----:B------:R-:W-:Y:S01]  /*3910*/  FMUL.FTZ R34, R33, R34 ;  /* 0x0000002221227220 */ /* 0x000fe20000410000 */
[--C-:B------:R-:W-:Y:S01]  /*3920*/  FADD.FTZ R42, R30, -R48.reuse ;  /* 0x800000301e2a7221 */ /* 0x100fe20000010000 */
[----:B------:R-:W-:Y:S01]  /*3930*/  FADD.FTZ R48, R25, -R48 ;  /* 0x8000003019307221 */ /* 0x000fe20000010000 */
[----:B------:R-:W-:-:S02]  /*3940*/  HADD2.F32 R49, -RZ, R8.H1_H1 ;  /* 0x30000008ff317230 */ /* 0x000fc40000004100 */
[----:B------:R-:W-:Y:S01]  /*3950*/  FFMA.FTZ R34, R34, R35, R43 ;  /* 0x0000002322227223 */ /* 0x000fe2000001002b */
[----:B------:R-:W-:Y:S02]  /*3960*/  HADD2.F32 R35, -RZ, R15.H0_H0 ;  /* 0x2000000fff237230 */ /* 0x000fe40000004100 */
[C---:B------:R-:W-:Y:S01]  /*3970*/  FMUL.FTZ R42, R33.reuse, R42 ;  /* 0x0000002a212a7220 */ /* 0x040fe20000410000 */
[----:B------:R-:W-:Y:S02]  /*3980*/  HADD2.F32 R43, -RZ, R11.H0_H0 ;  /* 0x2000000bff2b7230 */ /* 0x000fe40000004100 */
[C---:B------:R-:W-:Y:S01]  /*3990*/  FMUL.FTZ R48, R33.reuse, R48 ;  /* 0x0000003021307220 */ /* 0x040fe20000410000 */
[----:B------:R-:W-:Y:S02]  /*39a0*/  F2FP.F16.F32.PACK_AB R34, R34, R47 ;  /* 0x0000002f2222723e */ /* 0x000fe400000000ff */
[----:B------:R-:W-:Y:S01]  /*39b0*/  FFMA.FTZ R46, R42, R35, R43 ;  /* 0x000000232a2e7223 */ /* 0x000fe2000001002b */
[----:B------:R-:W-:Y:S01]  /*39c0*/  FMUL.FTZ R35, R33, R50 ;  /* 0x0000003221237220 */ /* 0x000fe20000410000 */
[----:B------:R-:W0:Y:S01]  /*39d0*/  LDC.64 R42, c[0x0][0x428] ;  /* 0x00010a00ff2a7b82 */ /* 0x000e220000000a00 */
[----:B------:R-:W-:-:S02]  /*39e0*/  HADD2.F32 R50, -RZ, R15.H1_H1 ;  /* 0x3000000fff327230 */ /* 0x000fc40000004100 */
[----:B------:R-:W-:-:S03]  /*39f0*/  HADD2.F32 R33, -RZ, R12.H1_H1 ;  /* 0x3000000cff217230 */ /* 0x000fc60000004100 */
[----:B------:R-:W-:Y:S02]  /*3a00*/  FFMA.FTZ R35, R35, R50, R52 ;  /* 0x0000003223237223 */ /* 0x000fe40000010034 */
[----:B------:R-:W-:Y:S01]  /*3a10*/  FFMA.FTZ R48, R48, R33, R49 ;  /* 0x0000002130307223 */ /* 0x000fe20000010031 */
[----:B------:R-:W-:Y:S02]  /*3a20*/  F2FP.F16.F32.PACK_AB R33, R44, R45 ;  /* 0x0000002d2c21723e */ /* 0x000fe400000000ff */
[----:B------:R-:W-:Y:S01]  /*3a30*/  F2FP.F16.F32.PACK_AB R35, R35, R46 ;  /* 0x0000002e2323723e */ /* 0x000fe200000000ff */
[----:B0-----:R-:W-:Y:S01]  /*3a40*/  IMAD.WIDE.U32 R42, R32, 0x10, R42 ;  /* 0x00000010202a7825 */ /* 0x001fe200078e002a */
[----:B------:R-:W-:-:S05]  /*3a50*/  F2FP.F16.F32.PACK_AB R32, R48, R41 ;  /* 0x000000293020723e */ /* 0x000fca00000000ff */
[----:B------:R1:W-:Y:S02]  /*3a60*/  STG.E.128 desc[UR8][R42.64], R32 ;  /* 0x000000202a007986 */ /* 0x0003e4000c101d08 */
.L_x_5303:
[----:B------:R-:W-:Y:S05]  /*3a70*/  BSYNC.RECONVERGENT B0 ;  /* 0x0000000000007941 */ /* 0x000fea0003800200 */
.L_x_5302:
[----:B01----:R-:W0:Y:S02]  /*3a80*/  LDC.64 R32, c[0x0][0x380] ;  /* 0x0000e000ff207b82 */ /* 0x003e240000000a00 */
[----:B0-----:R-:W-:-:S05]  /*3a90*/  IMAD R5, R32, 0x4, R5 ;  /* 0x0000000420057824 */ /* 0x001fca00078e0205 */
[----:B------:R-:W-:-:S13]  /*3aa0*/  ISETP.GE.AND P0, PT, R5, R33, PT ;  /* 0x000000210500720c */ /* 0x000fda0003f06270 */
[----:B------:R-:W-:Y:S05]  /*3ab0*/  @!P0 BRA `(.L_x_5304) ;  /* 0xffffffcc00788947 */ /* 0x000fea000383ffff */
[----:B------:R-:W-:Y:S05]  /*3ac0*/  BSYNC B1 ;  /* 0x0000000000017941 */ /* 0x000fea0003800000 */
.L_x_5258:
[----:B------:R-:W-:Y:S05]  /*3ad0*/  EXIT ;  /* 0x000000000000794d */ /* 0x000fea0003800000 */
.L_x_5301:
        /* <DEDUP_REMOVED lines=8> */
.L_x_5306:
[----:B------:R-:W-:Y:S05]  /*3b60*/  BSYNC B0 ;  /* 0x0000000000007941 */ /* 0x000fea0003800000 */
.L_x_5305:
        /* <DEDUP_REMOVED lines=9> */
.L_x_5307:
[----:B------:R-:W-:Y:S01]  /*3c00*/  IMAD.MOV.U32 R49, RZ, RZ, 0x4 ;  /* 0x00000004ff317424 */ /* 0x000fe200078e00ff */
[----:B------:R-:W-:-:S05]  /*3c10*/  MOV R42, R46 ;  /* 0x0000002e002a7202 */ /* 0x000fca0000000f00 */
[----:B------:R-:W-:-:S05]  /*3c20*/  FADD.FTZ R42, R35, R42 ;  /* 0x0000002a232a7221 */ /* 0x000fca0000010000 */
[----:B------:R-:W-:-:S07]  /*3c30*/  MOV R48, R42 ;  /* 0x0000002a00307202 */ /* 0x000fce0000000f00 */
[----:B------:R-:W-:Y:S05]  /*3c40*/  WARPSYNC.COLLECTIVE R47, `(.L_x_5308) ;  /* 0x000000002f087348 */ /* 0x000fea0003c00000 */
[----:B------:R0:W1:Y:S02]  /*3c50*/  SHFL.BFLY P3, R46, R48, R49, R50 ;  /* 0x0c000031302e7389 */ /* 0x0000640000060032 */
[----:B01----:R-:W-:Y:S05]  /*3c60*/  ENDCOLLECTIVE ;  /* 0x000000000000791b */ /* 0x003fea0003800000 */
.L_x_5308:
[----:B------:R-:W-:Y:S01]  /*3c70*/  IMAD.MOV.U32 R49, RZ, RZ, 0x8 ;  /* 0x00000008ff317424 */ /* 0x000fe200078e00ff */
[----:B------:R-:W-:-:S05]  /*3c80*/  MOV R33, R46 ;  /* 0x0000002e00217202 */ /* 0x000fca0000000f00 */
[----:B------:R-:W-:-:S05]  /*3c90*/  FADD.FTZ R43, R42, R33 ;  /* 0x000000212a2b7221 */ /* 0x000fca0000010000 */
[----:B------:R-:W-:-:S07]  /*3ca0*/  MOV R48, R43 ;  /* 0x0000002b00307202 */ /* 0x000fce0000000f00 */
[----:B------:R-:W-:Y:S05]  /*3cb0*/  WARPSYNC.COLLECTIVE R47, `(.L_x_5309) ;  /* 0x000000002f087348 */ /* 0x000fea0003c00000 */
[----:B------:R0:W1:Y:S02]  /*3cc0*/  SHFL.BFLY P3, R46, R48, R49, R50 ;  /* 0x0c000031302e7389 */ /* 0x0000640000060032 */
[----:B01----:R-:W-:Y:S05]  /*3cd0*/  ENDCOLLECTIVE ;  /* 0x000000000000791b */ /* 0x003fea0003800000 */
.L_x_5309:
        /* <DEDUP_REMOVED lines=8> */
.L_x_5310:
        /* <DEDUP_REMOVED lines=25> */
.L_x_5311:
[----:B------:R-:W-:Y:S02]  /*3ef0*/  HFMA2 R49, -RZ, RZ, 0, 1.1920928955078125e-07 ;  /* 0x00000002ff317431 */ /* 0x000fe400000001ff */
[----:B------:R-:W-:-:S04]  /*3f00*/  IMAD.MOV.U32 R34, RZ, RZ, R46 ;  /* 0x000000ffff227224 */ /* 0x000fc800078e002e */
[----:B------:R-:W-:-:S05]  /*3f10*/  FADD.FTZ R34, R33, R34 ;  /* 0x0000002221227221 */ /* 0x000fca0000010000 */
[----:B------:R-:W-:-:S07]  /*3f20*/  MOV R48, R34 ;  /* 0x0000002200307202 */ /* 0x000fce0000000f00 */
[----:B------:R-:W-:Y:S05]  /*3f30*/  WARPSYNC.COLLECTIVE R47, `(.L_x_5312) ;  /* 0x000000002f087348 */ /* 0x000fea0003c00000 */
[----:B------:R0:W1:Y:S02]  /*3f40*/  SHFL.BFLY P3, R46, R48, R49, R50 ;  /* 0x0c000031302e7389 */ /* 0x0000640000060032 */
[----:B01----:R-:W-:Y:S05]  /*3f50*/  ENDCOLLECTIVE ;  /* 0x000000000000791b */ /* 0x003fea0003800000 */
.L_x_5312:
[----:B------:R-:W-:Y:S02]  /*3f60*/  HFMA2 R49, -RZ, RZ, 0, 2.384185791015625e-07 ;  /* 0x00000004ff317431 */ /* 0x000fe400000001ff */
[----:B------:R-:W-:-:S04]  /*3f70*/  IMAD.MOV.U32 R35, RZ, RZ, R46 ;  /* 0x000000ffff237224 */ /* 0x000fc800078e002e */
[----:B------:R-:W-:-:S05]  /*3f80*/  FADD.FTZ R35, R34, R35 ;  /* 0x0000002322237221 */ /* 0x000fca0000010000 */
[----:B------:R-:W-:-:S07]  /*3f90*/  MOV R48, R35 ;  /* 0x0000002300307202 */ /* 0x000fce0000000f00 */
[----:B------:R-:W-:Y:S05]  /*3fa0*/  WARPSYNC.COLLECTIVE R47, `(.L_x_5313) ;  /* 0x000000002f087348 */ /* 0x000fea0003c00000 */
[----:B------:R0:W1:Y:S02]  /*3fb0*/  SHFL.BFLY P3, R46, R48, R49, R50 ;  /* 0x0c000031302e7389 */ /* 0x0000640000060032 */
[----:B01----:R-:W-:Y:S05]  /*3fc0*/  ENDCOLLECTIVE ;  /* 0x000000000000791b */ /* 0x003fea0003800000 */
.L_x_5313:
[----:B------:R-:W-:Y:S02]  /*3fd0*/  HFMA2 R49, -RZ, RZ, 0, 4.76837158203125e-07 ;  /* 0x00000008ff317431 */ /* 0x000fe400000001ff */
[----:B------:R-:W-:-:S04]  /*3fe0*/  IMAD.MOV.U32 R42, RZ, RZ, R46 ;  /* 0x000000ffff2a7224 */ /* 0x000fc800078e002e */
[----:B------:R-:W-:-:S05]  /*3ff0*/  FADD.FTZ R42, R35, R42 ;  /* 0x0000002a232a7221 */ /* 0x000fca0000010000 */
[----:B------:R-:W-:-:S07]  /*4000*/  MOV R48, R42 ;  /* 0x0000002a00307202 */ /* 0x000fce0000000f00 */
[----:B------:R-:W-:Y:S05]  /*4010*/  WARPSYNC.COLLECTIVE R47, `(.L_x_5314) ;  /* 0x000000002f087348 */ /* 0x000fea0003c00000 */
[----:B------:R0:W1:Y:S02]  /*4020*/  SHFL.BFLY P3, R46, R48, R49, R50 ;  /* 0x0c000031302e7389 */ /* 0x0000640000060032 */
[----:B01----:R-:W-:Y:S05]  /*4030*/  ENDCOLLECTIVE ;  /* 0x000000000000791b */ /* 0x003fea0003800000 */
.L_x_5314:
[----:B------:R-:W-:Y:S02]  /*4040*/  HFMA2 R49, -RZ, RZ, 0, 9.5367431640625e-07 ;  /* 0x00000010ff317431 */ /* 0x000fe400000001ff */
[----:B------:R-:W-:-:S04]  /*4050*/  IMAD.MOV.U32 R43, RZ, RZ, R46 ;  /* 0x000000ffff2b7224 */ /* 0x000fc800078e002e */
[----:B------:R-:W-:-:S05]  /*4060*/  FADD.FTZ R43, R42, R43 ;  /* 0x0000002b2a2b7221 */ /* 0x000fca0000010000 */
[----:B------:R-:W-:-:S07]  /*4070*/  MOV R48, R43 ;  /* 0x0000002b00307202 */ /* 0x000fce0000000f00 */
[----:B------:R-:W-:Y:S05]  /*4080*/  WARPSYNC.COLLECTIVE R47, `(.L_x_5315) ;  /* 0x000000002f087348 */ /* 0x000fea0003c00000 */
[----:B------:R0:W1:Y:S02]  /*4090*/  SHFL.BFLY P3, R46, R48, R49, R50 ;  /* 0x0c000031302e7389 */ /* 0x0000640000060032 */
[----:B01----:R-:W-:Y:S05]  /*40a0*/  ENDCOLLECTIVE ;  /* 0x000000000000791b */ /* 0x003fea0003800000 */
.L_x_5315:
[----:B------:R-:W-:Y:S05]  /*40b0*/  BRA `(.L_x_5316) ;  /* 0xfffffff4006c7947 */ /* 0x000fea000383ffff */
.L_x_5317:
        /* <DEDUP_REMOVED lines=12> */
.L_x_9139:


//--------------------- .text._ZN10layer_norm13ln_fwd_kernelINS_13Kernel_traitsI6__halfS2_fS2_fjLj256ELj1ELj4ELj1ELj16ENS_18Kernel_traits_baseILj256ES2_S2_fS2_fjLj128EEEEELb1ELb0ELb0ELb1EEEvNS_9FwdParamsE --------------------------
	.section	.text._ZN10layer_norm13ln_fwd_kernelINS_13Kernel_traitsI6__halfS2_fS2_fjLj256ELj1ELj4ELj1ELj16ENS_18Kernel_traits_baseILj256ES2_S2_fS2_fjLj128EEEEELb1ELb0ELb0ELb1EEEvNS_9FwdParamsE,"ax",@progbits
	.align	128
        .global         _ZN10layer_norm13ln_fwd_kernelINS_13Kernel_traitsI6__halfS2_fS2_fjLj256ELj1ELj4ELj1ELj16ENS_18Kernel_traits_baseILj256ES2_S2_fS2_fjLj128EEEEELb1ELb0ELb0ELb1EEEvNS_9FwdParamsE
        .type           _ZN10layer_norm13ln_fwd_kernelINS_13Kernel_traitsI6__halfS2_fS2_fjLj256ELj1ELj4ELj1ELj16ENS_18Kernel_traits_baseILj256ES2_S2_fS2_fjLj128EEEEELb1ELb0ELb0ELb1EEEvNS_9FwdParamsE,@function
        .size           _ZN10layer_norm13ln_fwd_kernelINS_13Kernel_traitsI6__halfS2_fS2_fjLj256ELj1ELj4ELj1ELj16ENS_18Kernel_traits_baseILj256ES2_S2_fS2_fjLj128EEEEELb1ELb0ELb0ELb1EEEvNS_9FwdParamsE,(.L_x_9140 - _ZN10layer_norm13ln_fwd_kernelINS_13Kernel_traitsI6__halfS2_fS2_fjLj256ELj1ELj4ELj1ELj16ENS_18Kernel_traits_baseILj256ES2_S2_fS2_fjLj128EEEEELb1ELb0ELb0ELb1EEEvNS_9FwdParamsE)
        .other          _ZN10layer_norm13ln_fwd_kernelINS_13Kernel_traitsI6__halfS2_fS2_fjLj256ELj1ELj4ELj1ELj16ENS_18Kernel_traits_baseILj256ES2_S2_fS2_fjLj128EEEEELb1ELb0ELb0ELb1EEEvNS_9FwdParamsE,@"STO_CUDA_ENTRY STV_DEFAULT"
_ZN10layer_norm13ln_fwd_kernelINS_13Kernel_traitsI6__halfS2_fS2_fjLj256ELj1ELj4ELj1ELj16ENS_18Kernel_traits_baseILj256ES2_S2_fS2_fjLj128EEEEELb1ELb0ELb0ELb1EEEvNS_9FwdParamsE:
.text._ZN10layer_norm13ln_fwd_kernelINS_13Kernel_traitsI6__halfS2_fS2_fjLj256ELj1ELj4ELj1ELj16ENS_18Kernel_traits_baseILj256ES2_S2_fS2_fjLj128EEEEELb1ELb0ELb0ELb1EEEvNS_9FwdParamsE:
        /* <DEDUP_REMOVED lines=51> */
[----:B------:R-:W0:Y:S01]  /*0330*/  LDCU.64 UR4, c[0x0][0x3e0] ;  /* 0x00007c00ff0477ac */ /* 0x000e220008000a00 */
[----:B------:R-:W-:Y:S01]  /*0340*/  @P1 IADD3.X R21, PT, PT, RZ, R9, RZ, P0, !PT ;  /* 0x00000009ff151210 */ /* 0x000fe200007fe4ff */
[----:B------:R-:W-:Y:S01]  /*0350*/  IMAD R9, R4, -0x326172a9, RZ ;  /* 0xcd9e8d5704097824 */ /* 0x000fe200078e02ff */
[C---:B------:R-:W-:Y:S01]  /*0360*/  LOP3.LUT R41, R20.reuse, 0x3, RZ, 0xc0, !PT ;  /* 0x0000000314297812 */ /* 0x040fe200078ec0ff */
[----:B------:R-:W-:Y:S01]  /*0370*/  UIADD3 UR27, UPT, UPT, UR7, 0x1fd5c5a3, URZ ;  /* 0x1fd5c5a3071b7890 */ /* 0x000fe2000fffe0ff */
[--C-:B------:R-:W-:Y:S01]  /*0380*/  SHF.R.U64 R3, R20, 0x2, R21.reuse ;  /* 0x0000000214037819 */ /* 0x100fe20000001215 */
[----:B------:R-:W-:Y:S01]  /*0390*/  UIADD3 UR26, UPT, UPT, UR6, 0x5384540f, URZ ;  /* 0x5384540f061a7890 */ /* 0x000fe2000fffe0ff */
[----:B------:R-:W-:Y:S01]  /*03a0*/  SHF.R.U32.HI R2, RZ, 0x2, R21 ;  /* 0x00000002ff027819 */ /* 0x000fe20000011615 */
[----:B------:R-:W-:Y:S01]  /*03b0*/  UIADD3 UR28, UPT, UPT, UR6, -0xe443238, URZ ;  /* 0xf1bbcdc8061c7890 */ /* 0x000fe2000fffe0ff */
[----:B------:R-:W-:Y:S01]  /*03c0*/  HADD2.F32 R28, -RZ, R14.H1_H1 ;  /* 0x3000000eff1c7230 */ /* 0x000fe20000004100 */
[----:B------:R-:W-:Y:S01]  /*03d0*/  UIADD3 UR29, UPT, UPT, UR7, -0x24c28bd8, URZ ;  /* 0xdb3d7428071d7890 */ /* 0x000fe2000fffe0ff */
        /* <DEDUP_REMOVED lines=14> */
[----:B------:R-:W-:Y:S01]  /*04c0*/  UISETP.NE.AND.EX UP0, UPT, UR5, URZ, UPT, UP0 ;  /* 0x000000ff0500728c */ /* 0x000fe2000bf05300 */
[----:B------:R-:W-:Y:S01]  /*04d0*/  IMAD.HI.U32 R0, R10, -0x326172a9, RZ ;  /* 0xcd9e8d570a007827 */ /* 0x000fe200078e00ff */
[----:B------:R-:W1:Y:S03]  /*04e0*/  LDCU UR12, c[0x0][0x388] ;  /* 0x00007100ff0c77ac */ /* 0x000e660008000800 */
[----:B------:R-:W-:Y:S01]  /*04f0*/  IMAD.HI.U32 R7, R8, -0x2daee0ad, RZ ;  /* 0xd2511f5308077827 */ /* 0x000fe200078e00ff */
[----:B------:R-:W-:Y:S01]  /*0500*/  LOP3.LUT R0, R9, UR16, R0, 0x96, !PT ;  /* 0x0000001009007c12 */ /* 0x000fe2000f8e9600 */
[----:B------:R-:W3:Y:S02]  /*0510*/  LDCU UR13, c[0x0][0x448] ;  /* 0x00008900ff0d77ac */ /* 0x000ee40008000800 */
[----:B------:R-:W-:Y:S01]  /*0520*/  IMAD R9, R10, -0x326172a9, RZ ;  /* 0xcd9e8d570a097824 */ /* 0x000fe200078e02ff */
[----:B------:R-:W-:Y:S01]  /*0530*/  LOP3.LUT R7, R22, UR17, R7, 0x96, !PT ;  /* 0x0000001116077c12 */ /* 0x000fe2000f8e9607 */
[----:B------:R-:W-:Y:S01]  /*0540*/  IMAD R22, R8, -0x2daee0ad, RZ ;  /* 0xd2511f5308167824 */ /* 0x000fe200078e02ff */
[----:B------:R-:W4:Y:S01]  /*0550*/  LDCU.64 UR10, c[0x0][0x3a0] ;  /* 0x00007400ff0a77ac */ /* 0x000f220008000a00 */
        /* <DEDUP_REMOVED lines=35> */
[--C-:B------:R-:W-:Y:S01]  /*0790*/  HADD2.F32 R8, -RZ, R12.reuse.H1_H1 ;  /* 0x3000000cff087230 */ /* 0x100fe20000004100 */
[----:B------:R-:W-:Y:S01]  /*07a0*/  LOP3.LUT R44, R9, UR29, R0, 0x96, !PT ;  /* 0x0000001d092c7c12 */ /* 0x000fe2000f8e9600 */
[----:B------:R-:W-:Y:S02]  /*07b0*/  HADD2.F32 R0, -RZ, R12.H0_H0 ;  /* 0x2000000cff007230 */ /* 0x000fe40000004100 */
[----:B------:R-:W-:Y:S02]  /*07c0*/  IMAD R21, R21, -0x326172a9, RZ ;  /* 0xcd9e8d5715157824 */ /* 0x000fe400078e02ff */
[----:B------:R-:W-:Y:S02]  /*07d0*/  IMAD R12, R11, -0x2daee0ad, RZ ;  /* 0xd2511f530b0c7824 */ /* 0x000fe400078e02ff */
[----:B------:R-:W-:-:S04]  /*07e0*/  IMAD.HI.U32 R31, R39, -0x2daee0ad, RZ ;  /* 0xd2511f53271f7827 */ /* 0x000fc800078e00ff */
[----:B------:R-:W-:Y:S01]  /*07f0*/  IMAD.HI.U32 R30, R44, -0x326172a9, RZ ;  /* 0xcd9e8d572c1e7827 */ /* 0x000fe200078e00ff */
[----:B------:R-:W-:-:S03]  /*0800*/  LOP3.LUT R31, R12, UR31, R31, 0x96, !PT ;  /* 0x0000001f0c1f7c12 */ /* 0x000fc6000f8e961f */
[----:B------:R-:W-:Y:S01]  /*0810*/  HADD2.F32 R7, -RZ, R13.H0_H0 ;  /* 0x2000000dff077230 */ /* 0x000fe20000004100 */
[----:B------:R-:W-:Y:S01]  /*0820*/  LOP3.LUT R30, R21, UR30, R30, 0x96, !PT ;  /* 0x0000001e151e7c12 */ /* 0x000fe2000f8e961e */
[----:B------:R-:W-:Y:S02]  /*0830*/  HADD2.F32 R9, -RZ, R14.H0_H0 ;  /* 0x2000000eff097230 */ /* 0x000fe40000004100 */
[--C-:B------:R-:W-:Y:S02]  /*0840*/  HADD2.F32 R11, -RZ, R15.reuse.H0_H0 ;  /* 0x2000000fff0b7230 */ /* 0x100fe40000004100 */
[----:B------:R-:W-:Y:S02]  /*0850*/  HADD2.F32 R32, -RZ, R15.H1_H1 ;  /* 0x3000000fff207230 */ /* 0x000fe40000004100 */
[----:B------:R-:W-:Y:S02]  /*0860*/  IMAD.MOV.U32 R40, RZ, RZ, RZ ;  /* 0x000000ffff287224 */ /* 0x000fe400078e00ff */
[----:B------:R-:W-:-:S02]  /*0870*/  IMAD R39, R39, -0x2daee0ad, RZ ;  /* 0xd2511f5327277824 */ /* 0x000fc400078e02ff */
[----:B------:R-:W-:Y:S02]  /*0880*/  IMAD R44, R44, -0x326172a9, RZ ;  /* 0xcd9e8d572c2c7824 */ /* 0x000fe400078e02ff */
[--C-:B--2---:R-:W-:Y:S02]  /*0890*/  HADD2.F32 R29, -RZ, R16.reuse.H0_H0 ;  /* 0x20000010ff1d7230 */ /* 0x104fe40000004100 */
[----:B------:R-:W-:Y:S02]  /*08a0*/  HADD2.F32 R34, -RZ, R16.H1_H1 ;  /* 0x30000010ff227230 */ /* 0x000fe40000004100 */
[--C-:B------:R-:W-:Y:S02]  /*08b0*/  HADD2.F32 R33, -RZ, R17.reuse.H0_H0 ;  /* 0x20000011ff217230 */ /* 0x100fe40000004100 */
[----:B------:R-:W-:Y:S02]  /*08c0*/  HADD2.F32 R36, -RZ, R17.H1_H1 ;  /* 0x30000011ff247230 */ /* 0x000fe40000004100 */
[----:B------:R-:W-:-:S02]  /*08d0*/  HADD2.F32 R35, -RZ, R18.H0_H0 ;  /* 0x20000012ff237230 */ /* 0x000fc40000004100 */
[----:B------:R-:W-:Y:S02]  /*08e0*/  HADD2.F32 R38, -RZ, R18.H1_H1 ;  /* 0x30000012ff267230 */ /* 0x000fe40000004100 */
[--C-:B------:R-:W-:Y:S02]  /*08f0*/  HADD2.F32 R37, -RZ, R19.reuse.H0_H0 ;  /* 0x20000013ff257230 */ /* 0x100fe40000004100 */
[----:B-1-34-:R-:W-:-:S07]  /*0900*/  HADD2.F32 R42, -RZ, R19.H1_H1 ;  /* 0x30000013ff2a7230 */ /* 0x01afce0000004100 */
.L_x_5360:
[----:B------:R-:W-:Y:S01]  /*0910*/  ISETP.NE.U32.AND P0, PT, RZ, UR10, PT ;  /* 0x0000000aff007c0c */ /* 0x000fe2000bf05070 */
[----:B0-----:R-:W0:Y:S01]  /*0920*/  LDC.64 R14, c[0x0][0x390] ;  /* 0x0000e400ff0e7b82 */ /* 0x001e220000000a00 */
        /* <DEDUP_REMOVED lines=22> */
[----:B---3--:R-:W-:Y:S01]  /*0a90*/  @P2 HADD2.F32 R47, -RZ, R45.H0_H0 ;  /* 0x2000002dff2f2230 */ /* 0x008fe20000004100 */
[----:B------:R-:W-:Y:S01]  /*0aa0*/  MOV R45, 0x2 ;  /* 0x00000002002d7802 */ /* 0x000fe20000000f00 */
        /* <DEDUP_REMOVED lines=9> */
.L_x_5321:
        /* <DEDUP_REMOVED lines=13> */
.L_x_5323:
[----:B------:R-:W-:Y:S05]  /*0c10*/  BSYNC.RECONVERGENT B2 ;  /* 0x0000000000027941 */ /* 0x000fea0003800200 */
.L_x_5322:
        /* <DEDUP_REMOVED lines=42> */
.L_x_5320:
[----:B------:R-:W-:Y:S05]  /*0ec0*/  BSYNC.RECONVERGENT B1 ;  /* 0x0000000000017941 */ /* 0x000fea0003800200 */
.L_x_5319:
[----:B------:R-:W0:Y:S01]  /*0ed0*/  LDC R48, c[0x0][0x408] ;  /* 0x00010200ff307b82 */ /* 0x000e220000000800 */
[----:B------:R-:W-:Y:S01]  /*0ee0*/  I2FP.F32.U32 R13, R46 ;  /* 0x0000002e000d7245 */ /* 0x000fe20000201000 */
[----:B-----5:R-:W-:Y:S01]  /*0ef0*/  HADD2.F32 R12, -RZ, R24.H0_H0 ;  /* 0x20000018ff0c7230 */ /* 0x020fe20000004100 */
[----:B------:R-:W-:Y:S01]  /*0f00*/  MOV R50, 0x2f800000 ;  /* 0x2f80000000327802 */ /* 0x000fe20000000f00 */
[----:B------:R-:W-:Y:S01]  /*0f10*/  BSSY.RECONVERGENT B1, `(.L_x_5324) ;  /* 0x000004d000017945 */ /* 0x000fe20003800200 */
[----:B------:R-:W-:-:S03]  /*0f20*/  ISETP.NE.AND P1, PT, R45, 0x1, PT ;  /* 0x000000012d00780c */ /* 0x000fc60003f25270 */
        /* <DEDUP_REMOVED lines=19> */
.L_x_5326:
        /* <DEDUP_REMOVED lines=13> */
.L_x_5328:
[----:B------:R-:W-:Y:S05]  /*1130*/  BSYNC.RECONVERGENT B2 ;  /* 0x0000000000027941 */ /* 0x000fea0003800200 */
.L_x_5327:
        /* <DEDUP_REMOVED lines=42> */
.L_x_5325:
[----:B------:R-:W-:Y:S05]  /*13e0*/  BSYNC.RECONVERGENT B1 ;  /* 0x0000000000017941 */ /* 0x000fea0003800200 */
.L_x_5324:
[----:B------:R-:W-:Y:S01]  /*13f0*/  I2FP.F32.U32 R13, R13 ;  /* 0x0000000d000d7245 */ /* 0x000fe20000201000 */
[----:B------:R-:W-:Y:S01]  /*1400*/  HADD2.F32 R24, -RZ, R24.H1_H1 ;  /* 0x30000018ff187230 */ /* 0x000fe20000004100 */
[----:B------:R-:W-:Y:S01]  /*1410*/  ISETP.NE.AND P1, PT, R14, 0x1, PT ;  /* 0x000000010e00780c */ /* 0x000fe20003f25270 */
[----:B------:R-:W-:Y:S01]  /*1420*/  BSSY.RECONVERGENT B1, `(.L_x_5329) ;  /* 0x000004c000017945 */ /* 0x000fe20003800200 */
[----:B------:R-:W-:Y:S01]  /*1430*/  MOV R15, R44 ;  /* 0x0000002c000f7202 */ /* 0x000fe20000000f00 */
[----:B------:R-:W-:Y:S01]  /*1440*/  FFMA.FTZ R52, R13, R50, 1.1641532182693481445e-10 ;  /* 0x2f0000000d347423 */ /* 0x000fe20000010032 */
[----:B------:R-:W-:Y:S01]  /*1450*/  FMUL.FTZ R13, R24, R47 ;  /* 0x0000002f180d7220 */ /* 0x000fe20000410000 */
[----:B------:R-:W-:-:S03]  /*1460*/  HFMA2 R24, -RZ, RZ, 0, 1.1920928955078125e-07 ;  /* 0x00000002ff187431 */ /* 0x000fc600000001ff */
        /* <DEDUP_REMOVED lines=14> */
.L_x_5331:
        /* <DEDUP_REMOVED lines=13> */
.L_x_5333:
[----:B------:R-:W-:Y:S05]  /*1620*/  BSYNC.RECONVERGENT B2 ;  /* 0x0000000000027941 */ /* 0x000fea0003800200 */
.L_x_5332:
        /* <DEDUP_REMOVED lines=41> */
[----:B------:R-:W-:Y:S01]  /*18c0*/  IMAD.MOV.U32 R15, RZ, RZ, R39 ;  /* 0x000000ffff0f7224 */ /* 0x000fe200078e0027 */
[----:B------:R-:W-:-:S07]  /*18d0*/  MOV R39, R14 ;  /* 0x0000000e00277202 */ /* 0x000fce0000000f00 */
.L_x_5330:
[----:B------:R-:W-:Y:S05]  /*18e0*/  BSYNC.RECONVERGENT B1 ;  /* 0x0000000000017941 */ /* 0x000fea0003800200 */
.L_x_5329:
        /* <DEDUP_REMOVED lines=21> */
.L_x_5336:
        /* <DEDUP_REMOVED lines=13> */
.L_x_5338:
[----:B------:R-:W-:Y:S05]  /*1b10*/  BSYNC.RECONVERGENT B2 ;  /* 0x0000000000027941 */ /* 0x000fea0003800200 */
.L_x_5337:
        /* <DEDUP_REMOVED lines=37> */
[----:B------:R-:W-:Y:S02]  /*1d70*/  LOP3.LUT R30, R30, UR30, R53, 0x96, !PT ;  /* 0x0000001e1e1e7c12 */ /* 0x000fe4000f8e9635 */
[----:B------:R-:W-:Y:S01]  /*1d80*/  MOV R44, R52 ;  /* 0x00000034002c7202 */ /* 0x000fe20000000f00 */
[----:B------:R-:W-:Y:S01]  /*1d90*/  IMAD.WIDE.U32 R52, R15, -0x2daee0ad, RZ ;  /* 0xd2511f530f347825 */ /* 0x000fe200078e00ff */
[----:B------:R-:W-:-:S03]  /*1da0*/  MOV R15, R39 ;  /* 0x00000027000f7202 */ /* 0x000fc60000000f00 */
[----:B------:R-:W-:Y:S01]  /*1db0*/  IMAD.MOV.U32 R39, RZ, RZ, R52 ;  /* 0x000000ffff277224 */ /* 0x000fe200078e0034 */
[----:B------:R-:W-:-:S07]  /*1dc0*/  LOP3.LUT R31, R54, UR31, R53, 0x96, !PT ;  /* 0x0000001f361f7c12 */ /* 0x000fce000f8e9635 */
.L_x_5335:
[----:B------:R-:W-:Y:S05]  /*1dd0*/  BSYNC.RECONVERGENT B1 ;  /* 0x0000000000017941 */ /* 0x000fea0003800200 */
.L_x_5334:
        /* <DEDUP_REMOVED lines=21> */
.L_x_5341:
        /* <DEDUP_REMOVED lines=13> */
.L_x_5343:
[----:B------:R-:W-:Y:S05]  /*2000*/  BSYNC.RECONVERGENT B2 ;  /* 0x0000000000027941 */ /* 0x000fea0003800200 */
.L_x_5342:
        /* <DEDUP_REMOVED lines=43> */
.L_x_5340:
[----:B------:R-:W-:Y:S05]  /*22c0*/  BSYNC.RECONVERGENT B1 ;  /* 0x0000000000017941 */ /* 0x000fea0003800200 */
.L_x_5339:
        /* <DEDUP_REMOVED lines=21> */
.L_x_5346:
        /* <DEDUP_REMOVED lines=13> */
.L_x_5348:
[----:B------:R-:W-:Y:S05]  /*24f0*/  BSYNC.RECONVERGENT B2 ;  /* 0x0000000000027941 */ /* 0x000fea0003800200 */
.L_x_5347:
[----:B------:R-:W-:Y:S01]  /*2500*/  LOP3.LUT R52, R40, UR7, R55, 0x96, !PT ;  /* 0x0000000728347c12 */ /* 0x000fe2000f8e9637 */
[----:B------:R-:W-:-:S04]  /*2510*/  IMAD.WIDE.U32 R30, R4, -0x326172a9, RZ ;  /* 0xcd9e8d57041e7825 */ /* 0x000fc800078e00ff */
[----:B------:R-:W-:Y:S02]  /*2520*/  HFMA2 R41, -RZ, RZ, 0, 0 ;  /* 0x00000000ff297431 */ /* 0x000fe400000001ff */
        /* <DEDUP_REMOVED lines=38> */
[----:B------:R-:W-:Y:S02]  /*2790*/  LOP3.LUT R30, R30, UR30, R55, 0x96, !PT ;  /* 0x0000001e1e1e7c12 */ /* 0x000fe4000f8e9637 */
[----:B------:R-:W-:-:S07]  /*27a0*/  MOV R44, R54 ;  /* 0x00000036002c7202 */ /* 0x000fce0000000f00 */
.L_x_5345:
[----:B------:R-:W-:Y:S05]  /*27b0*/  BSYNC.RECONVERGENT B1 ;  /* 0x0000000000017941 */ /* 0x000fea0003800200 */
.L_x_5344:
[----:B------:R-:W-:Y:S01]  /*27c0*/  I2FP.F32.U32 R25, R25 ;  /* 0x0000001900197245 */ /* 0x000fe20000201000 */
[----:B------:R-:W-:Y:S01]  /*27d0*/  HADD2.F32 R26, -RZ, R26.H1_H1 ;  /* 0x3000001aff1a7230 */ /* 0x000fe20000004100 */
[----:B------:R-:W-:Y:S01]  /*27e0*/  ISETP.NE.AND P5, PT, R41, 0x1, PT ;  /* 0x000000012900780c */ /* 0x000fe20003fa5270 */
[----:B------:R-:W-:Y:S02]  /*27f0*/  BSSY.RECONVERGENT B1, `(.L_x_5349) ;  /* 0x000004b000017945 */ /* 0x000fe40003800200 */
[----:B------:R-:W-:Y:S01]  /*2800*/  FFMA.FTZ R52, R25, R50, 1.1641532182693481445e-10 ;  /* 0x2f00000019347423 */ /* 0x000fe20000010032 */
[----:B------:R-:W-:Y:S01]  /*2810*/  FMUL.FTZ R25, R26, R47 ;  /* 0x0000002f1a197220 */ /* 0x000fe20000410000 */
[----:B------:R-:W-:-:S03]  /*2820*/  MOV R26, R44 ;  /* 0x0000002c001a7202 */ /* 0x000fc60000000f00 */
[----:B------:R-:W-:Y:S01]  /*2830*/  FMUL.FTZ R25, R25, R48 ;  /* 0x0000003019197220 */ /* 0x000fe20000410000 */
        /* <DEDUP_REMOVED lines=13> */
.L_x_5351:
        /* <DEDUP_REMOVED lines=13> */
.L_x_5353:
[----:B------:R-:W-:Y:S05]  /*29e0*/  BSYNC.RECONVERGENT B2 ;  /* 0x0000000000027941 */ /* 0x000fea0003800200 */
.L_x_5352:
        /* <DEDUP_REMOVED lines=41> */
[----:B------:R-:W-:Y:S02]  /*2c80*/  LOP3.LUT R30, R30, UR30, R55, 0x96, !PT ;  /* 0x0000001e1e1e7c12 */ /* 0x000fe4000f8e9637 */
[----:B------:R-:W-:-:S07]  /*2c90*/  MOV R44, R54 ;  /* 0x00000036002c7202 */ /* 0x000fce0000000f00 */
.L_x_5350:
[----:B------:R-:W-:Y:S05]  /*2ca0*/  BSYNC.RECONVERGENT B1 ;  /* 0x0000000000017941 */ /* 0x000fea0003800200 */
.L_x_5349:
[----:B------:R-:W-:Y:S01]  /*2cb0*/  I2FP.F32.U32 R41, R26 ;  /* 0x0000001a00297245 */ /* 0x000fe20000201000 */
[----:B------:R-:W-:Y:S01]  /*2cc0*/  HADD2.F32 R26, -RZ, R27.H0_H0 ;  /* 0x2000001bff1a7230 */ /* 0x000fe20000004100 */
[----:B------:R-:W-:Y:S01]  /*2cd0*/  ISETP.NE.AND P6, PT, R52, 0x1, PT ;  /* 0x000000013400780c */ /* 0x000fe20003fc5270 */
[----:B------:R-:W-:Y:S01]  /*2ce0*/  BSSY.RECONVERGENT B1, `(.L_x_5354) ;  /* 0x000004d000017945 */ /* 0x000fe20003800200 */
[----:B------:R-:W-:Y:S02]  /*2cf0*/  IMAD.MOV.U32 R51, RZ, RZ, R44 ;  /* 0x000000ffff337224 */ /* 0x000fe400078e002c */
[----:B------:R-:W-:Y:S01]  /*2d00*/  FFMA.FTZ R54, R41, R50, 1.1641532182693481445e-10 ;  /* 0x2f00000029367423 */ /* 0x000fe20000010032 */
[----:B------:R-:W-:-:S04]  /*2d10*/  FMUL.FTZ R41, R26, R47 ;  /* 0x0000002f1a297220 */ /* 0x000fc80000410000 */
        /* <DEDUP_REMOVED lines=14> */
.L_x_5356:
        /* <DEDUP_REMOVED lines=15> */
.L_x_5358:
[----:B------:R-:W-:Y:S05]  /*2ef0*/  BSYNC.RECONVERGENT B2 ;  /* 0x0000000000027941 */ /* 0x000fea0003800200 */
.L_x_5357:
        /* <DEDUP_REMOVED lines=36> */
[----:B------:R-:W-:-:S05]  /*3140*/  IMAD.WIDE.U32 R52, R52, -0x2daee0ad, RZ ;  /* 0xd2511f5334347825 */ /* 0x000fca00078e00ff */
[----:B------:R-:W-:Y:S02]  /*3150*/  LOP3.LUT R31, R54, UR31, R53, 0x96, !PT ;  /* 0x0000001f361f7c12 */ /* 0x000fe4000f8e9635 */
[----:B------:R-:W-:Y:S01]  /*3160*/  MOV R39, R52 ;  /* 0x0000003400277202 */ /* 0x000fe20000000f00 */
[----:B------:R-:W-:-:S04]  /*3170*/  IMAD.WIDE.U32 R52, R41, -0x326172a9, RZ ;  /* 0xcd9e8d5729347825 */ /* 0x000fc800078e00ff */
[----:B------:R-:W-:Y:S01]  /*3180*/  IMAD.MOV.U32 R41, RZ, RZ, RZ ;  /* 0x000000ffff297224 */ /* 0x000fe200078e00ff */
[----:B------:R-:W-:Y:S02]  /*3190*/  LOP3.LUT R30, R30, UR30, R53, 0x96, !PT ;  /* 0x0000001e1e1e7c12 */ /* 0x000fe4000f8e9635 */
[----:B------:R-:W-:-:S07]  /*31a0*/  MOV R44, R52 ;  /* 0x00000034002c7202 */ /* 0x000fce0000000f00 */
.L_x_5355:
[----:B------:R-:W-:Y:S05]  /*31b0*/  BSYNC.RECONVERGENT B1 ;  /* 0x0000000000017941 */ /* 0x000fea0003800200 */
.L_x_5354:
[----:B------:R-:W-:Y:S01]  /*31c0*/  I2FP.F32.U32 R51, R51 ;  /* 0x0000003300337245 */ /* 0x000fe20000201000 */
[----:B------:R-:W-:Y:S01]  /*31d0*/  HADD2.F32 R52, -RZ, R27.H1_H1 ;  /* 0x3000001bff347230 */ /* 0x000fe20000004100 */
        /* <DEDUP_REMOVED lines=75> */
.L_x_5372:
        /* <DEDUP_REMOVED lines=26> */
[----:B------:R-:W-:Y:S01]  /*3830*/  F2FP.F16.F32.PACK_AB R15, R46, R13 ;  /* 0x0000000d2e0f723e */ /* 0x000fe200000000ff */
[----:B------:R-:W1:Y:S01]  /*3840*/  LDC.64 R26, c[0x0][0x428] ;  /* 0x00010a00ff1a7b82 */ /* 0x000e620000000a00 */
[C---:B------:R-:W-:Y:S01]  /*3850*/  FMUL.FTZ R24, R45.reuse, R24 ;  /* 0x000000182d187220 */ /* 0x040fe20000410000 */
[C---:B------:R-:W-:Y:S01]  /*3860*/  FMUL.FTZ R49, R45.reuse, R48 ;  /* 0x000000302d317220 */ /* 0x040fe20000410000 */
[----:B------:R-:W-:Y:S01]  /*3870*/  FMUL.FTZ R13, R45, R12 ;  /* 0x0000000c2d0d7220 */ /* 0x000fe20000410000 */
[----:B------:R-:W-:Y:S01]  /*3880*/  FFMA.FTZ R48, R14, R33, R7 ;  /* 0x000000210e307223 */ /* 0x000fe20000010007 */
[----:B------:R-:W-:Y:S01]  /*3890*/  FFMA.FTZ R12, R25, R29, R0 ;  /* 0x0000001d190c7223 */ /* 0x000fe20000010000 */
[----:B------:R-:W-:Y:S01]  /*38a0*/  FFMA.FTZ R14, R24, R35, R9 ;  /* 0x00000023180e7223 */ /* 0x000fe20000010009 */
[----:B0-----:R-:W-:Y:S01]  /*38b0*/  FMUL.FTZ R51, R45, R50 ;  /* 0x000000322d337220 */ /* 0x001fe20000410000 */
[----:B------:R-:W0:Y:S03]  /*38c0*/  @!P0 LDC.64 R46, c[0x0][0x3c8] ;  /* 0x0000f200ff2e8b82 */ /* 0x000e260000000a00 */
[----:B------:R-:W-:Y:S01]  /*38d0*/  FFMA.FTZ R53, R51, R38, R28 ;  /* 0x0000002633357223 */ /* 0x000fe2000001001c */
[----:B------:R-:W-:Y:S01]  /*38e0*/  FFMA.FTZ R51, R49, R36, R10 ;  /* 0x0000002431337223 */ /* 0x000fe2000001000a */
[----:B------:R-:W-:-:S03]  /*38f0*/  FFMA.FTZ R49, R13, R34, R8 ;  /* 0x000000220d317223 */ /* 0x000fc60000010008 */
[----:B------:R-:W2:Y:S01]  /*3900*/  LDC.64 R24, c[0x0][0x380] ;  /* 0x0000e000ff187b82 */ /* 0x000ea20000000a00 */
[----:B------:R-:W-:Y:S02]  /*3910*/  F2FP.F16.F32.PACK_AB R14, R53, R14 ;  /* 0x0000000e350e723e */ /* 0x000fe400000000ff */
[----:B------:R-:W-:Y:S02]  /*3920*/  F2FP.F16.F32.PACK_AB R13, R51, R48 ;  /* 0x00000030330d723e */ /* 0x000fe400000000ff */
[----:B------:R-:W-:Y:S01]  /*3930*/  F2FP.F16.F32.PACK_AB R12, R49, R12 ;  /* 0x0000000c310c723e */ /* 0x000fe200000000ff */
        /* <DEDUP_REMOVED lines=8> */
.L_x_5318:
[----:B------:R-:W-:Y:S05]  /*39c0*/  EXIT ;  /* 0x000000000000794d */ /* 0x000fea0003800000 */
.L_x_5359:
        /* <DEDUP_REMOVED lines=8> */
.L_x_5362:
[----:B------:R-:W-:Y:S05]  /*3a50*/  BSYNC B1 ;  /* 0x0000000000017941 */ /* 0x000fea0003800000 */
.L_x_5361:
        /* <DEDUP_REMOVED lines=9> */
.L_x_5363:
[----:B------:R-:W-:Y:S02]  /*3af0*/  HFMA2 R50, -RZ, RZ, 0, 2.384185791015625e-07 ;  /* 0x00000004ff327431 */ /* 0x000fe400000001ff */
[----:B------:R-:W-:-:S05]  /*3b00*/  FADD.FTZ R53, R52, R45 ;  /* 0x0000002d34357221 */ /* 0x000fca0000010000 */
[----:B------:R-:W-:-:S07]  /*3b10*/  MOV R57, R53 ;  /* 0x0000003500397202 */ /* 0x000fce0000000f00 */
[----:B------:R-:W-:Y:S05]  /*3b20*/  WARPSYNC.COLLECTIVE R46, `(.L_x_5364) ;  /* 0x000000002e087348 */ /* 0x000fea0003c00000 */
[----:B------:R0:W1:Y:S02]  /*3b30*/  SHFL.BFLY P1, R45, R57, R50, R47 ;  /* 0x0c000032392d7389 */ /* 0x000064000002002f */
[----:B01----:R-:W-:Y:S05]  /*3b40*/  ENDCOLLECTIVE ;  /* 0x000000000000791b */ /* 0x003fea0003800000 */
.L_x_5364:
[----:B------:R-:W-:Y:S01]  /*3b50*/  MOV R50, 0x8 ;  /* 0x0000000800327802 */ /* 0x000fe20000000f00 */
[----:B------:R-:W-:-:S04]  /*3b60*/  FADD.FTZ R54, R53, R45 ;  /* 0x0000002d35367221 */ /* 0x000fc80000010000 */
[----:B------:R-:W-:-:S07]  /*3b70*/  IMAD.MOV.U32 R57, RZ, RZ, R54 ;  /* 0x000000ffff397224 */ /* 0x000fce00078e0036 */
[----:B------:R-:W-:Y:S05]  /*3b80*/  WARPSYNC.COLLECTIVE R46, `(.L_x_5365) ;  /* 0x000000002e087348 */ /* 0x000fea0003c00000 */
[----:B------:R0:W1:Y:S02]  /*3b90*/  SHFL.BFLY P1, R45, R57, R50, R47 ;  /* 0x0c000032392d7389 */ /* 0x000064000002002f */
[----:B01----:R-:W-:Y:S05]  /*3ba0*/  ENDCOLLECTIVE ;  /* 0x000000000000791b */ /* 0x003fea0003800000 */
.L_x_5365:
[----:B------:R-:W-:Y:S02]  /*3bb0*/  IMAD.MOV.U32 R50, RZ, RZ, 0x10 ;  /* 0x00000010ff327424 */ /* 0x000fe400078e00ff */
[----:B------:R-:W-:-:S05]  /*3bc0*/  FADD.FTZ R55, R54, R45 ;  /* 0x0000002d36377221 */ /* 0x000fca0000010000 */
[----:B------:R-:W-:-:S07]  /*3bd0*/  MOV R57, R55 ;  /* 0x0000003700397202 */ /* 0x000fce0000000f00 */
[----:B------:R-:W-:Y:S05]  /*3be0*/  WARPSYNC.COLLECTIVE R46, `(.L_x_5366) ;  /* 0x000000002e087348 */ /* 0x000fea0003c00000 */
[----:B------:R0:W1:Y:S02]  /*3bf0*/  SHFL.BFLY P1, R45, R57, R50, R47 ;  /* 0x0c000032392d7389 */ /* 0x000064000002002f */
[----:B01----:R-:W-:Y:S05]  /*3c00*/  ENDCOLLECTIVE ;  /* 0x000000000000791b */ /* 0x003fea0003800000 */
.L_x_5366:
        /* <DEDUP_REMOVED lines=24> */
.L_x_5367:
[----:B------:R-:W-:Y:S02]  /*3d90*/  HFMA2 R50, -RZ, RZ, 0, 1.1920928955078125e-07 ;  /* 0x00000002ff327431 */ /* 0x000fe400000001ff */
[----:B------:R-:W-:-:S05]  /*3da0*/  FADD.FTZ R53, R52, R45 ;  /* 0x0000002d34357221 */ /* 0x000fca0000010000 */
[----:B------:R-:W-:-:S07]  /*3db0*/  MOV R57, R53 ;  /* 0x0000003500397202 */ /* 0x000fce0000000f00 */
[----:B------:R-:W-:Y:S05]  /*3dc0*/  WARPSYNC.COLLECTIVE R46, `(.L_x_5368) ;  /* 0x000000002e087348 */ /* 0x000fea0003c00000 */
[----:B------:R0:W1:Y:S02]  /*3dd0*/  SHFL.BFLY P1, R45, R57, R50, R47 ;  /* 0x0c000032392d7389 */ /* 0x000064000002002f */
[----:B01----:R-:W-:Y:S05]  /*3de0*/  ENDCOLLECTIVE ;  /* 0x000000000000791b */ /* 0x003fea0003800000 */
.L_x_5368:
[----:B------:R-:W-:Y:S01]  /*3df0*/  MOV R50, 0x4 ;  /* 0x0000000400327802 */ /* 0x000fe20000000f00 */
[----:B------:R-:W-:-:S04]  /*3e00*/  FADD.FTZ R54, R53, R45 ;  /* 0x0000002d35367221 */ /* 0x000fc80000010000 */
[----:B------:R-:W-:-:S07]  /*3e10*/  IMAD.MOV.U32 R57, RZ, RZ, R54 ;  /* 0x000000ffff397224 */ /* 0x000fce00078e0036 */
[----:B------:R-:W-:Y:S05]  /*3e20*/  WARPSYNC.COLLECTIVE R46, `(.L_x_5369) ;  /* 0x000000002e087348 */ /* 0x000fea0003c00000 */
[----:B------:R0:W1:Y:S02]  /*3e30*/  SHFL.BFLY P1, R45, R57, R50, R47 ;  /* 0x0c000032392d7389 */ /* 0x000064000002002f */
[----:B01----:R-:W-:Y:S05]  /*3e40*/  ENDCOLLECTIVE ;  /* 0x000000000000791b */ /* 0x003fea0003800000 */
.L_x_5369:
[----:B------:R-:W-:Y:S02]  /*3e50*/  IMAD.MOV.U32 R50, RZ, RZ, 0x8 ;  /* 0x00000008ff327424 */ /* 0x000fe400078e00ff */
[----:B------:R-:W-:-:S05]  /*3e60*/  FADD.FTZ R55, R54, R45 ;  /* 0x0000002d36377221 */ /* 0x000fca0000010000 */
[----:B------:R-:W-:-:S07]  /*3e70*/  MOV R57, R55 ;  /* 0x0000003700397202 */ /* 0x000fce0000000f00 */
[----:B------:R-:W-:Y:S05]  /*3e80*/  WARPSYNC.COLLECTIVE R46, `(.L_x_5370) ;  /* 0x000000002e087348 */ /* 0x000fea0003c00000 */
[----:B------:R0:W1:Y:S02]  /*3e90*/  SHFL.BFLY P1, R45, R57, R50, R47 ;  /* 0x0c000032392d7389 */ /* 0x000064000002002f */
[----:B01----:R-:W-:Y:S05]  /*3ea0*/  ENDCOLLECTIVE ;  /* 0x000000000000791b */ /* 0x003fea0003800000 */
.L_x_5370:
[----:B------:R-:W-:Y:S02]  /*3eb0*/  HFMA2 R50, -RZ, RZ, 0, 9.5367431640625e-07 ;  /* 0x00000010ff327431 */ /* 0x000fe400000001ff */
[----:B------:R-:W-:-:S05]  /*3ec0*/  FADD.FTZ R51, R55, R45 ;  /* 0x0000002d37337221 */ /* 0x000fca0000010000 */
[----:B------:R-:W-:-:S07]  /*3ed0*/  MOV R57, R51 ;  /* 0x0000003300397202 */ /* 0x000fce0000000f00 */
[----:B------:R-:W-:Y:S05]  /*3ee0*/  WARPSYNC.COLLECTIVE R46, `(.L_x_5371) ;  /* 0x000000002e087348 */ /* 0x000fea0003c00000 */
[----:B------:R0:W1:Y:S02]  /*3ef0*/  SHFL.BFLY P1, R45, R57, R50, R47 ;  /* 0x0c000032392d7389 */ /* 0x000064000002002f */
[----:B01----:R-:W-:Y:S05]  /*3f00*/  ENDCOLLECTIVE ;  /* 0x000000000000791b */ /* 0x003fea0003800000 */
.L_x_5371:
[----:B------:R-:W-:Y:S05]  /*3f10*/  BRA `(.L_x_5372) ;  /* 0xfffffff400dc7947 */ /* 0x000fea000383ffff */
.L_x_5373:
        /* <DEDUP_REMOVED lines=14> */
.L_x_9140:


//--------------------- .text._ZN10layer_norm13ln_fwd_kernelINS_13Kernel_traitsI6__halfS2_fS2_fjLj256ELj1ELj4ELj1ELj16ENS_18Kernel_traits_baseILj256ES2_S2_fS2_fjLj128EEEEELb1ELb0ELb1ELb0EEEvNS_9FwdParamsE --------------------------
	.section	.text._ZN10layer_norm13ln_fwd_kernelINS_13Kernel_traitsI6__halfS2_fS2_fjLj256ELj1ELj4ELj1ELj16ENS_18Kernel_traits_baseILj256ES2_S2_fS2_fjLj128EEEEELb1ELb0ELb1ELb0EEEvNS_9FwdParamsE,"ax",@progbits
	.align	128
        .global         _ZN10layer_norm13ln_fwd_kernelINS_13Kernel_traitsI6__halfS2_fS2_fjLj256ELj1ELj4ELj1ELj16ENS_18Kernel_traits_baseILj256ES2_S2_fS2_fjLj128EEEEELb1ELb0ELb1ELb0EEEvNS_9FwdParamsE
        .type           _ZN10layer_norm13ln_fwd_kernelINS_13Kernel_traitsI6__halfS2_fS2_fjLj256ELj1ELj4ELj1ELj16ENS_18Kernel_traits_baseILj256ES2_S2_fS2_fjLj128EEEEELb1ELb0ELb1ELb0EEEvNS_9FwdParamsE,@function
        .size           _ZN10layer_norm13ln_fwd_kernelINS_13Kernel_traitsI6__halfS2_fS2_fjLj256ELj1ELj4ELj1ELj16ENS_18Kernel_traits_baseILj256ES2_S2_fS2_fjLj128EEEEELb1ELb0ELb1ELb0EEEvNS_9FwdParamsE,(.L_x_9141 - _ZN10layer_norm13ln_fwd_kernelINS_13Kernel_traitsI6__halfS2_fS2_fjLj256ELj1ELj4ELj1ELj16ENS_18Kernel_traits_baseILj256ES2_S2_fS2_fjLj128EEEEELb1ELb0ELb1ELb0EEEvNS_9FwdParamsE)
        .other          _ZN10layer_norm13ln_fwd_kernelINS_13Kernel_traitsI6__halfS2_fS2_fjLj256ELj1ELj4ELj1ELj16ENS_18Kernel_traits_baseILj256ES2_S2_fS2_fjLj128EEEEELb1ELb0ELb1ELb0EEEvNS_9FwdParamsE,@"STO_CUDA_ENTRY STV_DEFAULT"
_ZN10layer_norm13ln_fwd_kernelINS_13Kernel_traitsI6__halfS2_fS2_fjLj256ELj1ELj4ELj1ELj16ENS_18Kernel_traits_baseILj256ES2_S2_fS2_fjLj128EEEEELb1ELb0ELb1ELb0EEEvNS_9FwdParamsE:
.text._ZN10layer_norm13ln_fwd_kernelINS_13Kernel_traitsI6__halfS2_fS2_fjLj256ELj1ELj4ELj1ELj16ENS_18Kernel_traits_baseILj256ES2_S2_fS2_fjLj128EEEEELb1ELb0ELb1ELb0EEEvNS_9FwdParamsE:
        /* <DEDUP_REMOVED lines=48> */
.L_x_5375:
[----:B------:R-:W-:Y:S05]  /*0300*/  BSYNC.RECONVERGENT B0 ;  /* 0x0000000000007941 */ /* 0x000fea0003800200 */
.L_x_5374:
        /* <DEDUP_REMOVED lines=88> */
.L_x_5438:
        /* <DEDUP_REMOVED lines=11> */
[----:B------:R-:W-:Y:S01]  /*0940*/  @P2 IADD3 R54, PT, PT, R38, -0x1, RZ ;  /* 0xffffffff26362810 */ /* 0x000fe20007ffe0ff */
[----:B------:R-:W-:-:S04]  /*0950*/  @P2 IMAD.MOV.U32 R37, RZ, RZ, RZ ;  /* 0x000000ffff252224 */ /* 0x000fc800078e00ff */
[-C--:B-1----:R-:W-:Y:S02]  /*0960*/  @P2 IMAD R56, R54, R59.reuse, RZ ;  /* 0x0000003b36382224 */ /* 0x082fe400078e02ff */
[----:B------:R-:W-:-:S03]  /*0970*/  IMAD R54, R4, R59, RZ ;  /* 0x0000003b04367224 */ /* 0x000fc600078e02ff */
[----:B------:R-:W-:Y:S02]  /*0980*/  @P2 SHF.R.S32.HI R57, RZ, 0x1f, R56 ;  /* 0x0000001fff392819 */ /* 0x000fe40000011438 */
[----:B------:R-:W-:Y:S02]  /*0990*/  SHF.R.S32.HI R55, RZ, 0x1f, R54 ;  /* 0x0000001fff377819 */ /* 0x000fe40000011436 */
[----:B------:R-:W-:Y:S02]  /*09a0*/  @P2 LEA.HI R57, R57, R56, RZ, 0x3 ;  /* 0x0000003839392211 */ /* 0x000fe400078f18ff */
[----:B------:R-:W-:Y:S02]  /*09b0*/  LEA.HI R55, R55, R54, RZ, 0x3 ;  /* 0x0000003637377211 */ /* 0x000fe400078f18ff */
[-C--:B------:R-:W-:Y:S02]  /*09c0*/  @P2 LEA.HI.SX32 R36, R57, R0.reuse, 0x1d ;  /* 0x0000000039242211 */ /* 0x080fe400078feaff */
[----:B------:R-:W-:Y:S01]  /*09d0*/  LEA.HI.SX32 R57, R55, R0, 0x1d ;  /* 0x0000000037397211 */ /* 0x000fe200078feaff */
[----:B------:R-:W-:Y:S06]  /*09e0*/  @P3 BRA `(.L_x_5378) ;  /* 0x0000002c00483947 */ /* 0x000fec0003800000 */
        /* <DEDUP_REMOVED lines=8> */
[----:B------:R-:W2:Y:S04]  /*0a70*/  @P0 LDG.E.128 R16, desc[UR8][R54.64] ;  /* 0x0000000836100981 */ /* 0x000ea8000c1e1d00 */
[----:B------:R-:W3:Y:S01]  /*0a80*/  @P0 LDG.E.128 R20, desc[UR8][R54.64+0x10] ;  /* 0x0000100836140981 */ /* 0x000ee2000c1e1d00 */
[----:B------:R-:W-:Y:S01]  /*0a90*/  BSSY.RECONVERGENT B2, `(.L_x_5379) ;  /* 0x0000060000027945 */ /* 0x000fe20003800200 */
[----:B------:R-:W-:Y:S02]  /*0aa0*/  CS2R R28, SRZ ;  /* 0x00000000001c7805 */ /* 0x000fe4000001ff00 */
[----:B------:R-:W-:Y:S02]  /*0ab0*/  CS2R R30, SRZ ;  /* 0x00000000001e7805 */ /* 0x000fe4000001ff00 */
[----:B------:R-:W-:-:S02]  /*0ac0*/  CS2R R32, SRZ ;  /* 0x0000000000207805 */ /* 0x000fc4000001ff00 */
[----:B------:R-:W-:Y:S02]  /*0ad0*/  CS2R R34, SRZ ;  /* 0x0000000000227805 */ /* 0x000fe4000001ff00 */
[----:B------:R-:W-:Y:S01]  /*0ae0*/  MOV R56, R41 ;  /* 0x0000002900387202 */ /* 0x000fe20000000f00 */
        /* <DEDUP_REMOVED lines=8> */
[----:B0-----:R-:W-:Y:S06]  /*0b70*/  @!P2 BRA `(.L_x_5380) ;  /* 0x000000040044a947 */ /* 0x001fec0003800000 */
        /* <DEDUP_REMOVED lines=13> */
.L_x_5383:
        /* <DEDUP_REMOVED lines=13> */
.L_x_5385:
[----:B------:R-:W-:Y:S05]  /*0d20*/  BSYNC.RECONVERGENT B4 ;  /* 0x0000000000047941 */ /* 0x000fea0003800200 */
.L_x_5384:
        /* <DEDUP_REMOVED lines=43> */
.L_x_5382:
[----:B------:R-:W-:Y:S05]  /*0fe0*/  BSYNC.RECONVERGENT B3 ;  /* 0x0000000000037941 */ /* 0x000fea0003800200 */
.L_x_5381:
        /* <DEDUP_REMOVED lines=9> */
[----:B------:R-:W-:-:S07]  /*1080*/  @P0 FADD.FTZ R28, R16, R28 ;  /* 0x0000001c101c0221 */ /* 0x000fce0000010000 */
.L_x_5380:
[----:B------:R-:W-:Y:S05]  /*1090*/  BSYNC.RECONVERGENT B2 ;  /* 0x0000000000027941 */ /* 0x000fea0003800200 */
.L_x_5379:
        /* <DEDUP_REMOVED lines=16> */
.L_x_5390:
        /* <DEDUP_REMOVED lines=13> */
.L_x_5392:
[----:B------:R-:W-:Y:S05]  /*1270*/  BSYNC.RECONVERGENT B4 ;  /* 0x0000000000047941 */ /* 0x000fea0003800200 */
.L_x_5391:
        /* <DEDUP_REMOVED lines=43> */
.L_x_5389:
[----:B------:R-:W-:Y:S05]  /*1530*/  BSYNC.RECONVERGENT B3 ;  /* 0x0000000000037941 */ /* 0x000fea0003800200 */
.L_x_5388:
[----:B------:R-:W-:Y:S01]  /*1540*/  I2FP.F32.U32 R29, R29 ;  /* 0x0000001d001d7245 */ /* 0x000fe20000201000 */
[----:B-----5:R-:W-:Y:S02]  /*1550*/  HADD2.F32 R39, -RZ, R24.H1_H1 ;  /* 0x30000018ff277230 */ /* 0x020fe40000004100 */
[----:B------:R-:W-:-:S03]  /*1560*/  IMAD.MOV.U32 R54, RZ, RZ, 0x2f800000 ;  /* 0x2f800000ff367424 */ /* 0x000fc600078e00ff */
[----:B------:R-:W-:Y:S01]  /*1570*/  FMUL.FTZ R39, R39, UR13 ;  /* 0x0000000d27277c20 */ /* 0x000fe20008410000 */
[----:B------:R-:W-:-:S03]  /*1580*/  FFMA.FTZ R29, R29, R54, 1.1641532182693481445e-10 ;  /* 0x2f0000001d1d7423 */ /* 0x000fc60000010036 */
[----:B------:R-:W-:Y:S02]  /*1590*/  FMUL.FTZ R39, R39, UR12 ;  /* 0x0000000c27277c20 */ /* 0x000fe40008410000 */
[----:B------:R-:W-:-:S04]  /*15a0*/  FSETP.GTU.FTZ.AND P4, PT, R29, UR5, PT ;  /* 0x000000051d007c0b */ /* 0x000fc8000bf9c000 */
[----:B------:R-:W-:Y:S02]  /*15b0*/  FSEL R29, R39, RZ, !P4 ;  /* 0x000000ff271d7208 */ /* 0x000fe40006000000 */
[----:B------:R-:W-:-:S03]  /*15c0*/  SEL R45, RZ, 0x1, P4 ;  /* 0x00000001ff2d7807 */ /* 0x000fc60002000000 */
[----:B------:R-:W-:-:S07]  /*15d0*/  @P0 FADD.FTZ R29, R17, R29 ;  /* 0x0000001d111d0221 */ /* 0x000fce0000010000 */
.L_x_5387:
[----:B------:R-:W-:Y:S05]  /*15e0*/  BSYNC.RECONVERGENT B2 ;  /* 0x0000000000027941 */ /* 0x000fea0003800200 */
.L_x_5386:
        /* <DEDUP_REMOVED lines=16> */
.L_x_5397:
        /* <DEDUP_REMOVED lines=13> */
.L_x_5399:
[----:B------:R-:W-:Y:S05]  /*17c0*/  BSYNC.RECONVERGENT B4 ;  /* 0x0000000000047941 */ /* 0x000fea0003800200 */
.L_x_5398:
        /* <DEDUP_REMOVED lines=42> */
.L_x_5396:
[----:B------:R-:W-:Y:S05]  /*1a70*/  BSYNC.RECONVERGENT B3 ;  /* 0x0000000000037941 */ /* 0x000fea0003800200 */
.L_x_5395:
        /* <DEDUP_REMOVED lines=10> */
.L_x_5394:
[----:B------:R-:W-:Y:S05]  /*1b20*/  BSYNC.RECONVERGENT B2 ;  /* 0x0000000000027941 */ /* 0x000fea0003800200 */
.L_x_5393:
        /* <DEDUP_REMOVED lines=16> */
.L_x_5404:
        /* <DEDUP_REMOVED lines=13> */
.L_x_5406:
[----:B------:R-:W-:Y:S05]  /*1d00*/  BSYNC.RECONVERGENT B4 ;  /* 0x0000000000047941 */ /* 0x000fea0003800200 */
.L_x_5405:
        /* <DEDUP_REMOVED lines=43> */
.L_x_5403:
[----:B------:R-:W-:Y:S05]  /*1fc0*/  BSYNC.RECONVERGENT B3 ;  /* 0x0000000000037941 */ /* 0x000fea0003800200 */
.L_x_5402:
[----:B------:R-:W-:Y:S01]  /*1fd0*/  HFMA2 R48, -RZ, RZ, 0.1171875, 0 ;  /* 0x2f800000ff307431 */ /* 0x000fe200000001ff */
[----:B------:R-:W-:Y:S01]  /*1fe0*/  I2FP.F32.U32 R31, R31 ;  /* 0x0000001f001f7245 */ /* 0x000fe20000201000 */
[----:B-----5:R-:W-:-:S05]  /*1ff0*/  HADD2.F32 R39, -RZ, R25.H1_H1 ;  /* 0x30000019ff277230 */ /* 0x020fca0000004100 */
[----:B------:R-:W-:Y:S01]  /*2000*/  FMUL.FTZ R39, R39, UR13 ;  /* 0x0000000d27277c20 */ /* 0x000fe20008410000 */
[----:B------:R-:W-:-:S03]  /*2010*/  FFMA.FTZ R31, R31, R48, 1.1641532182693481445e-10 ;  /* 0x2f0000001f1f7423 */ /* 0x000fc60000010030 */
[----:B------:R-:W-:Y:S02]  /*2020*/  FMUL.FTZ R39, R39, UR12 ;  /* 0x0000000c27277c20 */ /* 0x000fe40008410000 */
[----:B------:R-:W-:-:S04]  /*2030*/  FSETP.GTU.FTZ.AND P4, PT, R31, UR5, PT ;  /* 0x000000051f007c0b */ /* 0x000fc8000bf9c000 */
[----:B------:R-:W-:Y:S02]  /*2040*/  FSEL R31, R39, RZ, !P4 ;  /* 0x000000ff271f7208 */ /* 0x000fe40006000000 */
[----:B------:R-:W-:-:S03]  /*2050*/  SEL R48, RZ, 0x1, P4 ;  /* 0x00000001ff307807 */ /* 0x000fc60002000000 */
[----:B------:R-:W-:-:S07]  /*2060*/  @P0 FADD.FTZ R31, R19, R31 ;  /* 0x0000001f131f0221 */ /* 0x000fce0000010000 */
.L_x_5401:
[----:B------:R-:W-:Y:S05]  /*2070*/  BSYNC.RECONVERGENT B2 ;  /* 0x0000000000027941 */ /* 0x000fea0003800200 */
.L_x_5400:
        /* <DEDUP_REMOVED lines=16> */
.L_x_5411:
        /* <DEDUP_REMOVED lines=13> */
.L_x_5413:
[----:B------:R-:W-:Y:S05]  /*2250*/  BSYNC.RECONVERGENT B4 ;  /* 0x0000000000047941 */ /* 0x000fea0003800200 */
.L_x_5412:
        /* <DEDUP_REMOVED lines=43> */
.L_x_5410:
[----:B------:R-:W-:Y:S05]  /*2510*/  BSYNC.RECONVERGENT B3 ;  /* 0x0000000000037941 */ /* 0x000fea0003800200 */
.L_x_5409:
[----:B------:R-:W-:Y:S01]  /*2520*/  I2FP.F32.U32 R32, R32 ;  /* 0x0000002000207245 */ /* 0x000fe20000201000 */
[----:B-----5:R-:W-:Y:S01]  /*2530*/  HADD2.F32 R38, -RZ, R26.H0_H0 ;  /* 0x2000001aff267230 */ /* 0x020fe20000004100 */
[----:B------:R-:W-:-:S04]  /*2540*/  MOV R41, 0x2f800000 ;  /* 0x2f80000000297802 */ /* 0x000fc80000000f00 */
[----:B------:R-:W-:Y:S01]  /*2550*/  FMUL.FTZ R38, R38, UR13 ;  /* 0x0000000d26267c20 */ /* 0x000fe20008410000 */
[----:B------:R-:W-:-:S03]  /*2560*/  FFMA.FTZ R32, R32, R41, 1.1641532182693481445e-10 ;  /* 0x2f00000020207423 */ /* 0x000fc60000010029 */
[----:B------:R-:W-:Y:S02]  /*2570*/  FMUL.FTZ R38, R38, UR12 ;  /* 0x0000000c26267c20 */ /* 0x000fe40008410000 */
[----:B------:R-:W-:-:S04]  /*2580*/  FSETP.GTU.FTZ.AND P4, PT, R32, UR5, PT ;  /* 0x0000000520007c0b */ /* 0x000fc8000bf9c000 */
[----:B------:R-:W-:Y:S02]  /*2590*/  FSEL R32, R38, RZ, !P4 ;  /* 0x000000ff26207208 */ /* 0x000fe40006000000 */
[----:B------:R-:W-:-:S03]  /*25a0*/  SEL R49, RZ, 0x1, P4 ;  /* 0x00000001ff317807 */ /* 0x000fc60002000000 */
[----:B------:R-:W-:-:S07]  /*25b0*/  @P0 FADD.FTZ R32, R20, R32 ;  /* 0x0000002014200221 */ /* 0x000fce0000010000 */
.L_x_5408:
[----:B------:R-:W-:Y:S05]  /*25c0*/  BSYNC.RECONVERGENT B2 ;  /* 0x0000000000027941 */ /* 0x000fea0003800200 */
.L_x_5407:
[----:B------:R-:W-:Y:S01]  /*25d0*/  BSSY.RECONVERGENT B2, `(.L_x_5414) ;  /* 0x0000054000027945 */ /* 0x000fe20003800200 */
[----:B------:R-:W-:-:S03]  /*25e0*/  IMAD.MOV.U32 R38, RZ, RZ, R39 ;  /* 0x000000ffff267224 */ /* 0x000fc600078e0027 */
[----:B------:R-:W-:Y:S05]  /*25f0*/  @!P2 BRA `(.L_x_5415) ;  /* 0x000000040044a947 */ /* 0x000fea0003800000 */
[----:B------:R-:W-:Y:S01]  /*2600*/  ISETP.NE.AND P4, PT, R39, 0x1, PT ;  /* 0x000000012700780c */ /* 0x000fe20003f85270 */
[----:B------:R-:W-:Y:S01]  /*2610*/  BSSY.RECONVERGENT B3, `(.L_x_5416) ;  /* 0x0000045000037945 */ /* 0x000fe20003800200 */
[----:B------:R-:W-:Y:S01]  /*2620*/  HFMA2 R38, -RZ, RZ, 0, 1.1920928955078125e-07 ;  /* 0x00000002ff267431 */ /* 0x000fe200000001ff */
[----:B------:R-:W-:-:S10]  /*2630*/  MOV R33, R46 ;  /* 0x0000002e00217202 */ /* 0x000fd40000000f00 */
        /* <DEDUP_REMOVED lines=9> */
.L_x_5418:
        /* <DEDUP_REMOVED lines=13> */
.L_x_5420:
[----:B------:R-:W-:Y:S05]  /*27a0*/  BSYNC.RECONVERGENT B4 ;  /* 0x0000000000047941 */ /* 0x000fea0003800200 */
.L_x_5419:
        /* <DEDUP_REMOVED lines=43> */
.L_x_5417:
[----:B------:R-:W-:Y:S05]  /*2a60*/  BSYNC.RECONVERGENT B3 ;  /* 0x0000000000037941 */ /* 0x000fea0003800200 */
.L_x_5416:
        /* <DEDUP_REMOVED lines=10> */
.L_x_5415:
[----:B------:R-:W-:Y:S05]  /*2b10*/  BSYNC.RECONVERGENT B2 ;  /* 0x0000000000027941 */ /* 0x000fea0003800200 */
.L_x_5414:
        /* <DEDUP_REMOVED lines=16> */
.L_x_5425:
        /* <DEDUP_REMOVED lines=13> */
.L_x_5427:
[----:B------:R-:W-:Y:S05]  /*2cf0*/  BSYNC.RECONVERGENT B4 ;  /* 0x0000000000047941 */ /* 0x000fea0003800200 */
.L_x_5426:
        /* <DEDUP_REMOVED lines=43> */
.L_x_5424:
[----:B------:R-:W-:Y:S05]  /*2fb0*/  BSYNC.RECONVERGENT B3 ;  /* 0x0000000000037941 */ /* 0x000fea0003800200 */
.L_x_5423:
        /* <DEDUP_REMOVED lines=10> */
.L_x_5422:
[----:B------:R-:W-:Y:S05]  /*3060*/  BSYNC.RECONVERGENT B2 ;  /* 0x0000000000027941 */ /* 0x000fea0003800200 */
.L_x_5421:
        /* <DEDUP_REMOVED lines=16> */
.L_x_5432:
        /* <DEDUP_REMOVED lines=13> */
.L_x_5434:
[----:B------:R-:W-:Y:S05]  /*3240*/  BSYNC.RECONVERGENT B4 ;  /* 0x0000000000047941 */ /* 0x000fea0003800200 */
.L_x_5433:
        /* <DEDUP_REMOVED lines=42> */
[----:B------:R-:W-:-:S07]  /*34f0*/  LOP3.LUT R7, R54, UR34, R39, 0x96, !PT ;  /* 0x0000002236077c12 */ /* 0x000fce000f8e9627 */
.L_x_5431:
[----:B------:R-:W-:Y:S05]  /*3500*/  BSYNC.RECONVERGENT B3 ;  /* 0x0000000000037941 */ /* 0x000fea0003800200 */
.L_x_5430:
[----:B------:R-:W-:Y:S01]  /*3510*/  I2FP.F32.U32 R35, R35 ;  /* 0x0000002300237245 */ /* 0x000fe20000201000 */
[----:B-----5:R-:W-:Y:S01]  /*3520*/  HADD2.F32 R38, -RZ, R27.H1_H1 ;  /* 0x3000001bff267230 */ /* 0x020fe20000004100 */
        /* <DEDUP_REMOVED lines=8> */
.L_x_5429:
[----:B------:R-:W-:Y:S05]  /*35b0*/  BSYNC.RECONVERGENT B2 ;  /* 0x0000000000027941 */ /* 0x000fea0003800200 */
.L_x_5428:
        /* <DEDUP_REMOVED lines=21> */
.L_x_5378:
[----:B------:R-:W-:Y:S05]  /*3710*/  BSYNC.RECONVERGENT B0 ;  /* 0x0000000000007941 */ /* 0x000fea0003800200 */
.L_x_5377:
        /* <DEDUP_REMOVED lines=53> */
.L_x_5450:
        /* <DEDUP_REMOVED lines=38> */
[C---:B------:R-:W-:Y:S02]  /*3cd0*/  FMUL.FTZ R54, R57.reuse, R54 ;  /* 0x0000003639367220 */ /* 0x040fe40000410000 */
        /* <DEDUP_REMOVED lines=30> */
.L_x_5437:
[----:B------:R-:W-:Y:S05]  /*3ec0*/  BSYNC.RECONVERGENT B0 ;  /* 0x0000000000007941 */ /* 0x000fea0003800200 */
.L_x_5436:
[----:B-12---:R-:W1:Y:S02]  /*3ed0*/  LDC.64 R36, c[0x0][0x380] ;  /* 0x0000e000ff247b82 */ /* 0x006e640000000a00 */
[----:B-1----:R-:W-:-:S05]  /*3ee0*/  IMAD R4, R36, 0x4, R4 ;  /* 0x0000000424047824 */ /* 0x002fca00078e0204 */
[----:B------:R-:W-:-:S13]  /*3ef0*/  ISETP.GE.AND P0, PT, R4, R37, PT ;  /* 0x000000250400720c */ /* 0x000fda0003f06270 */
[----:B------:R-:W-:Y:S05]  /*3f00*/  @!P0 BRA `(.L_x_5438) ;  /* 0xffffffc800608947 */ /* 0x000fea000383ffff */
[----:B------:R-:W-:Y:S05]  /*3f10*/  BSYNC B1 ;  /* 0x0000000000017941 */ /* 0x000fea0003800000 */
.L_x_5376:
[----:B------:R-:W-:Y:S05]  /*3f20*/  EXIT ;  /* 0x000000000000794d */ /* 0x000fea0003800000 */
.L_x_5435:
        /* <DEDUP_REMOVED lines=8> */
.L_x_5440:
[----:B------:R-:W-:Y:S05]  /*3fb0*/  BSYNC B0 ;  /* 0x0000000000007941 */ /* 0x000fea0003800000 */
.L_x_5439:
        /* <DEDUP_REMOVED lines=8> */
.L_x_5441:
[----:B------:R-:W-:Y:S02]  /*4040*/  IMAD.MOV.U32 R54, RZ, RZ, 0x4 ;  /* 0x00000004ff367424 */ /* 0x000fe400078e00ff */
[----:B------:R-:W-:-:S05]  /*4050*/  FADD.FTZ R57, R56, R36 ;  /* 0x0000002438397221 */ /* 0x000fca0000010000 */
[----:B------:R-:W-:-:S07]  /*4060*/  MOV R56, R57 ;  /* 0x0000003900387202 */ /* 0x000fce0000000f00 */
[----:B------:R-:W-:Y:S05]  /*4070*/  WARPSYNC.COLLECTIVE R38, `(.L_x_5442) ;  /* 0x0000000026087348 */ /* 0x000fea0003c00000 */
[----:B------:R0:W1:Y:S02]  /*4080*/  SHFL.BFLY P4, R36, R56, R54, R39 ;  /* 0x0c00003638247389 */ /* 0x0000640000080027 */
[----:B01----:R-:W-:Y:S05]  /*4090*/  ENDCOLLECTIVE ;  /* 0x000000000000791b */ /* 0x003fea0003800000 */
.L_x_5442:
[----:B------:R-:W-:Y:S02]  /*40a0*/  HFMA2 R54, -RZ, RZ, 0, 4.76837158203125e-07 ;  /* 0x00000008ff367431 */ /* 0x000fe400000001ff */
[----:B------:R-:W-:-:S05]  /*40b0*/  FADD.FTZ R58, R57, R36 ;  /* 0x00000024393a7221 */ /* 0x000fca0000010000 */
[----:B------:R-:W-:-:S07]  /*40c0*/  MOV R56, R58 ;  /* 0x0000003a00387202 */ /* 0x000fce0000000f00 */
[----:B------:R-:W-:Y:S05]  /*40d0*/  WARPSYNC.COLLECTIVE R38, `(.L_x_5443) ;  /* 0x0000000026087348 */ /* 0x000fea0003c00000 */
[----:B------:R0:W1:Y:S02]  /*40e0*/  SHFL.BFLY P4, R36, R56, R54, R39 ;  /* 0x0c00003638247389 */ /* 0x0000640000080027 */
[----:B01----:R-:W-:Y:S05]  /*40f0*/  ENDCOLLECTIVE ;  /* 0x000000000000791b */ /* 0x003fea0003800000 */
.L_x_5443:
[----:B------:R-:W-:Y:S01]  /*4100*/  MOV R54, 0x10 ;  /* 0x0000001000367802 */ /* 0x000fe20000000f00 */
[----:B------:R-:W-:-:S04]  /*4110*/  FADD.FTZ R60, R58, R36 ;  /* 0x000000243a3c7221 */ /* 0x000fc80000010000 */
[----:B------:R-:W-:-:S07]  /*4120*/  IMAD.MOV.U32 R56, RZ, RZ, R60 ;  /* 0x000000ffff387224 */ /* 0x000fce00078e003c */
[----:B------:R-:W-:Y:S05]  /*4130*/  WARPSYNC.COLLECTIVE R38, `(.L_x_5444) ;  /* 0x0000000026087348 */ /* 0x000fea0003c00000 */
[----:B------:R0:W1:Y:S02]  /*4140*/  SHFL.BFLY P4, R36, R56, R54, R39 ;  /* 0x0c00003638247389 */ /* 0x0000640000080027 */
[----:B01----:R-:W-:Y:S05]  /*4150*/  ENDCOLLECTIVE ;  /* 0x000000000000791b */ /* 0x003fea0003800000 */
.L_x_5444:
        /* <DEDUP_REMOVED lines=25> */
.L_x_5445:
[----:B------:R-:W-:Y:S02]  /*42f0*/  HFMA2 R54, -RZ, RZ, 0, 1.1920928955078125e-07 ;  /* 0x00000002ff367431 */ /* 0x000fe400000001ff */
[----:B------:R-:W-:-:S05]  /*4300*/  FADD.FTZ R57, R56, R36 ;  /* 0x0000002438397221 */ /* 0x000fca0000010000 */
[----:B------:R-:W-:-:S07]  /*4310*/  MOV R56, R57 ;  /* 0x0000003900387202 */ /* 0x000fce0000000f00 */
[----:B------:R-:W-:Y:S05]  /*4320*/  WARPSYNC.COLLECTIVE R38, `(.L_x_5446) ;  /* 0x0000000026087348 */ /* 0x000fea0003c00000 */
[----:B------:R0:W1:Y:S02]  /*4330*/  SHFL.BFLY P4, R36, R56, R54, R39 ;  /* 0x0c00003638247389 */ /* 0x0000640000080027 */
[----:B01----:R-:W-:Y:S05]  /*4340*/  ENDCOLLECTIVE ;  /* 0x000000000000791b */ /* 0x003fea0003800000 */
.L_x_5446:
[----:B------:R-:W-:Y:S01]  /*4350*/  MOV R54, 0x4 ;  /* 0x0000000400367802 */ /* 0x000fe20000000f00 */
[----:B------:R-:W-:-:S04]  /*4360*/  FADD.FTZ R58, R57, R36 ;  /* 0x00000024393a7221 */ /* 0x000fc80000010000 */
[----:B------:R-:W-:-:S07]  /*4370*/  IMAD.MOV.U32 R56, RZ, RZ, R58 ;  /* 0x000000ffff387224 */ /* 0x000fce00078e003a */
[----:B------:R-:W-:Y:S05]  /*4380*/  WARPSYNC.COLLECTIVE R38, `(.L_x_5447) ;  /* 0x0000000026087348 */ /* 0x000fea0003c00000 */
[----:B------:R0:W1:Y:S02]  /*4390*/  SHFL.BFLY P4, R36, R56, R54, R39 ;  /* 0x0c00003638247389 */ /* 0x0000640000080027 */
[----:B01----:R-:W-:Y:S05]  /*43a0*/  ENDCOLLECTIVE ;  /* 0x000000000000791b */ /* 0x003fea0003800000 */
.L_x_5447:
[----:B------:R-:W-:Y:S02]  /*43b0*/  IMAD.MOV.U32 R54, RZ, RZ, 0x8 ;  /* 0x00000008ff367424 */ /* 0x000fe400078e00ff */
[----:B------:R-:W-:-:S05]  /*43c0*/  FADD.FTZ R60, R58, R36 ;  /* 0x000000243a3c7221 */ /* 0x000fca0000010000 */
[----:B------:R-:W-:-:S07]  /*43d0*/  MOV R56, R60 ;  /* 0x0000003c00387202 */ /* 0x000fce0000000f00 */
[----:B------:R-:W-:Y:S05]  /*43e0*/  WARPSYNC.COLLECTIVE R38, `(.L_x_5448) ;  /* 0x0000000026087348 */ /* 0x000fea0003c00000 */
[----:B------:R0:W1:Y:S02]  /*43f0*/  SHFL.BFLY P4, R36, R56, R54, R39 ;  /* 0x0c00003638247389 */ /* 0x0000640000080027 */
[----:B01----:R-:W-:Y:S05]  /*4400*/  ENDCOLLECTIVE ;  /* 0x000000000000791b */ /* 0x003fea0003800000 */
.L_x_5448:
[----:B------:R-:W-:Y:S02]  /*4410*/  HFMA2 R54, -RZ, RZ, 0, 9.5367431640625e-07 ;  /* 0x00000010ff367431 */ /* 0x000fe400000001ff */
[----:B------:R-:W-:-:S05]  /*4420*/  FADD.FTZ R61, R60, R36 ;  /* 0x000000243c3d7221 */ /* 0x000fca0000010000 */
[----:B------:R-:W-:-:S07]  /*4430*/  MOV R56, R61 ;  /* 0x0000003d00387202 */ /* 0x000fce0000000f00 */
[----:B------:R-:W-:Y:S05]  /*4440*/  WARPSYNC.COLLECTIVE R38, `(.L_x_5449) ;  /* 0x0000000026087348 */ /* 0x000fea0003c00000 */
[----:B------:R0:W1:Y:S02]  /*4450*/  SHFL.BFLY P4, R36, R56, R54, R39 ;  /* 0x0c00003638247389 */ /* 0x0000640000080027 */
[----:B01----:R-:W-:Y:S05]  /*4460*/  ENDCOLLECTIVE ;  /* 0x000000000000791b */ /* 0x003fea0003800000 */
.L_x_5449:
[----:B------:R-:W-:Y:S05]  /*4470*/  BRA `(.L_x_5450) ;  /* 0xfffffff4007c7947 */ /* 0x000fea000383ffff */
.L_x_5451:
        /* <DEDUP_REMOVED lines=16> */
.L_x_9141:


//--------------------- .text._ZN10layer_norm13ln_fwd_kernelINS_13Kernel_traitsI6__halfS2_fS2_fjLj256ELj1ELj4ELj1ELj16ENS_18Kernel_traits_baseILj256ES2_S2_fS2_fjLj128EEEEELb1ELb0ELb1ELb1EEEvNS_9FwdParamsE --------------------------
	.section	.text._ZN10layer_norm13ln_fwd_kernelINS_13Kernel_traitsI6__halfS2_fS2_fjLj256ELj1ELj4ELj1ELj16ENS_18Kernel_traits_baseILj256ES2_S2_fS2_fjLj128EEEEELb1ELb0ELb1ELb1EEEvNS_9FwdParamsE,"ax",@progbits
	.align	128
        .global         _ZN10layer_norm13ln_fwd_kernelINS_13Kernel_traitsI6__halfS2_fS2_fjLj256ELj1ELj4ELj1ELj16ENS_18Kernel_traits_baseILj256ES2_S2_fS2_fjLj128EEEEELb1ELb0ELb1ELb1EEEvNS_9FwdParamsE
        .type           _ZN10layer_norm13ln_fwd_kernelINS_13Kernel_traitsI6__halfS2_fS2_fjLj256ELj1ELj4ELj1ELj16ENS_18Kernel_traits_baseILj256ES2_S2_fS2_fjLj128EEEEELb1ELb0ELb1ELb1EEEvNS_9FwdParamsE,@function
        .size           _ZN10layer_norm13ln_fwd_kernelINS_13Kernel_traitsI6__halfS2_fS2_fjLj256ELj1ELj4ELj1ELj16ENS_18Kernel_traits_baseILj256ES2_S2_fS2_fjLj128EEEEELb1ELb0ELb1ELb1EEEvNS_9FwdParamsE,(.L_x_9142 - _ZN10layer_norm13ln_fwd_kernelINS_13Kernel_traitsI6__halfS2_fS2_fjLj256ELj1ELj4ELj1ELj16ENS_18Kernel_traits_baseILj256ES2_S2_fS2_fjLj128EEEEELb1ELb0ELb1ELb1EEEvNS_9FwdParamsE)
        .other          _ZN10layer_norm13ln_fwd_kernelINS_13Kernel_traitsI6__halfS2_fS2_fjLj256ELj1ELj4ELj1ELj16ENS_18Kernel_traits_baseILj256ES2_S2_fS2_fjLj128EEEEELb1ELb0ELb1ELb1EEEvNS_9FwdParamsE,@"STO_CUDA_ENTRY STV_DEFAULT"
_ZN10layer_norm13ln_fwd_kernelINS_13Kernel_traitsI6__halfS2_fS2_fjLj256ELj1ELj4ELj1ELj16ENS_18Kernel_traits_baseILj256ES2_S2_fS2_fjLj128EEEEELb1ELb0ELb1ELb1EEEvNS_9FwdParamsE:
.text._ZN10layer_norm13ln_fwd_kernelINS_13Kernel_traitsI6__halfS2_fS2_fjLj256ELj1ELj4ELj1ELj16ENS_18Kernel_traits_baseILj256ES2_S2_fS2_fjLj128EEEEELb1ELb0ELb1ELb1EEEvNS_9FwdParamsE:
        /* <DEDUP_REMOVED lines=47> */
[----:B------:R-:W5:Y:S01]  /*02f0*/  LDG.E.128 R8, desc[UR8][R8.64] ;  /* 0x0000000808087981 */ /* 0x000f62000c1e1d00 */
[----:B------:R-:W-:Y:S01]  /*0300*/  UIADD3 UR28, UPT, UPT, UR7, 0x646e171e, URZ ;  /* 0x646e171e071c7890 */ /* 0x000fe2000fffe0ff */
[----:B-1---5:R-:W-:Y:S01]  /*0310*/  @P1 IADD3 R36, P0, PT, R6, R5, RZ ;  /* 0x0000000506241210 */ /* 0x022fe20007f1e0ff */
[----:B------:R-:W-:Y:S01]  /*0320*/  IMAD.HI.U32 R6, R3, -0x326172a9, RZ ;  /* 0xcd9e8d5703067827 */ /* 0x000fe200078e00ff */
[----:B------:R-:W-:Y:S01]  /*0330*/  UIADD3 UR30, UPT, UPT, UR7, 0x1fd5c5a3, URZ ;  /* 0x1fd5c5a3071e7890 */ /* 0x000fe2000fffe0ff */
[----:B------:R-:W-:Y:S01]  /*0340*/  BSSY B0, `(.L_x_5452) ;  /* 0x00003ac000007945 */ /* 0x000fe20003800000 */
[----:B------:R-:W-:Y:S01]  /*0350*/  @P1 IADD3.X R37, PT, PT, RZ, R7, RZ, P0, !PT ;  /* 0x00000007ff251210 */ /* 0x000fe200007fe4ff */
[----:B------:R-:W-:Y:S01]  /*0360*/  UIADD3 UR29, UPT, UPT, UR6, 0x5384540f, URZ ;  /* 0x5384540f061d7890 */ /* 0x000fe2000fffe0ff */
[----:B------:R-:W0:Y:S02]  /*0370*/  LDCU.U8 UR4, c[0x0][0x410] ;  /* 0x00008200ff0477ac */ /* 0x000e240008000000 */
        /* <DEDUP_REMOVED lines=18> */
[----:B------:R-:W-:Y:S01]  /*04a0*/  IMAD.HI.U32 R7, R18, -0x326172a9, RZ ;  /* 0xcd9e8d5712077827 */ /* 0x000fe200078e00ff */
[----:B------:R-:W0:Y:S03]  /*04b0*/  LDCU UR16, c[0x0][0x448] ;  /* 0x00008900ff1077ac */ /* 0x000e260008000800 */
        /* <DEDUP_REMOVED lines=10> */
[C---:B------:R-:W-:Y:S01]  /*0560*/  IMAD.HI.U32 R16, R6.reuse, -0x326172a9, RZ ;  /* 0xcd9e8d5706107827 */ /* 0x040fe200078e00ff */
[----:B------:R-:W4:Y:S03]  /*0570*/  LDCU.64 UR14, c[0x0][0x3b0] ;  /* 0x00007600ff0e77ac */ /* 0x000f260008000a00 */
[----:B------:R-:W-:Y:S01]  /*0580*/  IMAD R18, R7, -0x2daee0ad, RZ ;  /* 0xd2511f5307127824 */ /* 0x000fe200078e02ff */
[----:B------:R-:W-:Y:S01]  /*0590*/  LOP3.LUT R16, R17, UR21, R16, 0x96, !PT ;  /* 0x0000001511107c12 */ /* 0x000fe2000f8e9610 */
[----:B------:R-:W-:-:S02]  /*05a0*/  IMAD R17, R6, -0x326172a9, RZ ;  /* 0xcd9e8d5706117824 */ /* 0x000fc400078e02ff */
        /* <DEDUP_REMOVED lines=37> */
.L_x_5514:
[----:B0-----:R-:W0:Y:S01]  /*0800*/  LDC.64 R34, c[0x0][0x3f0] ;  /* 0x0000fc00ff227b82 */ /* 0x001e220000000a00 */
[----:B------:R-:W-:-:S07]  /*0810*/  ISETP.NE.U32.AND P0, PT, RZ, UR10, PT ;  /* 0x0000000aff007c0c */ /* 0x000fce000bf05070 */
[----:B------:R-:W1:Y:S08]  /*0820*/  LDC R57, c[0x0][0x388] ;  /* 0x0000e200ff397b82 */ /* 0x000e700000000800 */
[----:B------:R-:W2:Y:S01]  /*0830*/  LDC.64 R30, c[0x0][0x3f8] ;  /* 0x0000fe00ff1e7b82 */ /* 0x000ea20000000a00 */
[----:B0-----:R-:W-:-:S06]  /*0840*/  IMAD.WIDE R34, R0, 0x4, R34 ;  /* 0x0000000400227825 */ /* 0x001fcc00078e0222 */
[----:B------:R-:W3:Y:S01]  /*0850*/  LDG.E R34, desc[UR8][R34.64] ;  /* 0x0000000822227981 */ /* 0x000ee2000c1e1900 */
[----:B------:R-:W-:Y:S01]  /*0860*/  ISETP.NE.AND.EX P0, PT, RZ, UR11, PT, P0 ;  /* 0x0000000bff007c0c */ /* 0x000fe2000bf05300 */
[----:B-1----:R-:W-:-:S05]  /*0870*/  IMAD R42, R0, R57, RZ ;  /* 0x00000039002a7224 */ /* 0x002fca00078e02ff */
[----:B------:R-:W-:-:S04]  /*0880*/  SHF.R.S32.HI R43, RZ, 0x1f, R42 ;  /* 0x0000001fff2b7819 */ /* 0x000fc8000001142a */
[----:B------:R-:W-:-:S03]  /*0890*/  LEA.HI R43, R43, R42, RZ, 0x3 ;  /* 0x0000002a2b2b7211 */ /* 0x000fc600078f18ff */
[----:B------:R-:W0:Y:S01]  /*08a0*/  @P0 LDC.64 R32, c[0x0][0x3a0] ;  /* 0x0000e800ff200b82 */ /* 0x000e220000000a00 */
[----:B------:R-:W-:Y:S02]  /*08b0*/  LEA.HI.SX32 R47, R43, R2, 0x1d ;  /* 0x000000022b2f7211 */ /* 0x000fe400078feaff */
[----:B------:R-:W-:Y:S01]  /*08c0*/  CS2R R42, SRZ ;  /* 0x00000000002a7805 */ /* 0x000fe2000001ff00 */
[----:B--2---:R-:W-:-:S05]  /*08d0*/  IMAD.WIDE R48, R0, 0x4, R30 ;  /* 0x0000000400307825 */ /* 0x004fca00078e021e */
[----:B------:R-:W5:Y:S01]  /*08e0*/  LDG.E R56, desc[UR8][R48.64] ;  /* 0x0000000830387981 */ /* 0x000f62000c1e1900 */
[----:B0-----:R-:W-:-:S05]  /*08f0*/  @P0 IMAD.WIDE.U32 R32, R47, 0x20, R32 ;  /* 0x000000202f200825 */ /* 0x001fca00078e0020 */
[----:B------:R-:W2:Y:S04]  /*0900*/  @P0 LDG.E.128 R16, desc[UR8][R32.64] ;  /* 0x0000000820100981 */ /* 0x000ea8000c1e1d00 */
[----:B------:R0:W4:Y:S01]  /*0910*/  @P0 LDG.E.128 R20, desc[UR8][R32.64+0x10] ;  /* 0x0000100820140981 */ /* 0x000122000c1e1d00 */
[----:B---3--:R-:W-:-:S13]  /*0920*/  ISETP.GE.AND P2, PT, R34, 0x1, PT ;  /* 0x000000012200780c */ /* 0x008fda0003f46270 */
[----:B------:R-:W1:Y:S01]  /*0930*/  @P2 LDC.64 R28, c[0x0][0x390] ;  /* 0x0000e400ff1c2b82 */ /* 0x000e620000000a00 */
[----:B------:R-:W-:-:S05]  /*0940*/  @P2 IADD3 R44, PT, PT, R34, -0x1, RZ ;  /* 0xffffffff222c2810 */ /* 0x000fca0007ffe0ff */
[----:B------:R-:W-:-:S05]  /*0950*/  @P2 IMAD R44, R44, R57, RZ ;  /* 0x000000392c2c2224 */ /* 0x000fca00078e02ff */
[----:B------:R-:W-:-:S04]  /*0960*/  @P2 SHF.R.S32.HI R35, RZ, 0x1f, R44 ;  /* 0x0000001fff232819 */ /* 0x000fc8000001142c */
[----:B------:R-:W-:Y:S01]  /*0970*/  @P2 LEA.HI R35, R35, R44, RZ, 0x3 ;  /* 0x0000002c23232211 */ /* 0x000fe200078f18ff */
[----:B------:R-:W-:-:S03]  /*0980*/  @P2 IMAD.MOV.U32 R43, RZ, RZ, RZ ;  /* 0x000000ffff2b2224 */ /* 0x000fc600078e00ff */
[----:B------:R-:W-:-:S04]  /*0990*/  @P2 LEA.HI.SX32 R42, R35, R2, 0x1d ;  /* 0x00000002232a2211 */ /* 0x000fc800078feaff */
[----:B-1----:R-:W-:-:S04]  /*09a0*/  @P2 LEA R44, P3, R42, R28, 0x4 ;  /* 0x0000001c2a2c2211 */ /* 0x002fc800078620ff */
[----:B------:R-:W-:-:S05]  /*09b0*/  @P2 LEA.HI.X R45, R42, R29, R43, 0x4, P3 ;  /* 0x0000001d2a2d2211 */ /* 0x000fca00018f242b */
[----:B------:R1:W5:Y:S01]  /*09c0*/  @P2 LDG.E.128 R24, desc[UR8][R44.64] ;  /* 0x000000082c182981 */ /* 0x000362000c1e1d00 */
[----:B------:R-:W-:Y:S01]  /*09d0*/  BSSY.RECONVERGENT B1, `(.L_x_5453) ;  /* 0x0000060000017945 */ /* 0x000fe20003800200 */
[----:B------:R-:W-:Y:S02]  /*09e0*/  CS2R R28, SRZ ;  /* 0x00000000001c7805 */ /* 0x000fe4000001ff00 */
[----:B------:R-:W-:Y:S02]  /*09f0*/  CS2R R30, SRZ ;  /* 0x00000000001e7805 */ /* 0x000fe4000001ff00 */
[----:B0-----:R-:W-:Y:S02]  /*0a00*/  CS2R R32, SRZ ;  /* 0x0000000000207805 */ /* 0x001fe4000001ff00 */
[----:B------:R-:W-:Y:S02]  /*0a10*/  CS2R R34, SRZ ;  /* 0x0000000000227805 */ /* 0x000fe4000001ff00 */
[----:B------:R-:W-:Y:S01]  /*0a20*/  MOV R46, R36 ;  /* 0x00000024002e7202 */ /* 0x000fe20000000f00 */
[----:B--2---:R-:W-:Y:S01]  /*0a30*/  @P0 IMAD.MOV.U32 R28, RZ, RZ, R16 ;  /* 0x000000ffff1c0224 */ /* 0x004fe200078e0010 */
[----:B------:R-:W-:Y:S01]  /*0a40*/  @P0 MOV R29, R17 ;  /* 0x00000011001d0202 */ /* 0x000fe20000000f00 */
[----:B------:R-:W-:Y:S01]  /*0a50*/  @P0 IMAD.MOV.U32 R30, RZ, RZ, R18 ;  /* 0x000000ffff1e0224 */ /* 0x000fe200078e0012 */
[----:B------:R-:W-:Y:S01]  /*0a60*/  @P0 MOV R31, R19 ;  /* 0x00000013001f0202 */ /* 0x000fe20000000f00 */
[----:B----4-:R-:W-:Y:S01]  /*0a70*/  @P0 IMAD.MOV.U32 R32, RZ, RZ, R20 ;  /* 0x000000ffff200224 */ /* 0x010fe200078e0014 */
[----:B------:R-:W-:Y:S01]  /*0a80*/  @P0 MOV R33, R21 ;  /* 0x0000001500210202 */ /* 0x000fe20000000f00 */
[----:B------:R-:W-:Y:S01]  /*0a90*/  @P0 IMAD.MOV.U32 R34, RZ, RZ, R22 ;  /* 0x000000ffff220224 */ /* 0x000fe200078e0016 */
[----:B------:R-:W-:Y:S01]  /*0aa0*/  @P0 MOV R35, R23 ;  /* 0x0000001700230202 */ /* 0x000fe20000000f00 */
[----:B-1----:R-:W-:Y:S06]  /*0ab0*/  @!P2 BRA `(.L_x_5454) ;  /* 0x000000040044a947 */ /* 0x002fec0003800000 */
        /* <DEDUP_REMOVED lines=13> */
.L_x_5457:
        /* <DEDUP_REMOVED lines=13> */
.L_x_5459:
[----:B------:R-:W-:Y:S05]  /*0c60*/  BSYNC.RECONVERGENT B3 ;  /* 0x0000000000037941 */ /* 0x000fea0003800200 */
.L_x_5458:
        /* <DEDUP_REMOVED lines=43> */
.L_x_5456:
[----:B------:R-:W-:Y:S05]  /*0f20*/  BSYNC.RECONVERGENT B2 ;  /* 0x0000000000027941 */ /* 0x000fea0003800200 */
.L_x_5455:
        /* <DEDUP_REMOVED lines=10> */
.L_x_5454:
[----:B------:R-:W-:Y:S05]  /*0fd0*/  BSYNC.RECONVERGENT B1 ;  /* 0x0000000000017941 */ /* 0x000fea0003800200 */
.L_x_5453:
        /* <DEDUP_REMOVED lines=16> */
.L_x_5464:
        /* <DEDUP_REMOVED lines=13> */
.L_x_5466:
[----:B------:R-:W-:Y:S05]  /*11b0*/  BSYNC.RECONVERGENT B3 ;  /* 0x0000000000037941 */ /* 0x000fea0003800200 */
.L_x_5465:
        /* <DEDUP_REMOVED lines=42> */
.L_x_5463:
[----:B------:R-:W-:Y:S05]  /*1460*/  BSYNC.RECONVERGENT B2 ;  /* 0x0000000000027941 */ /* 0x000fea0003800200 */
.L_x_5462:
        /* <DEDUP_REMOVED lines=10> */
.L_x_5461:
[----:B------:R-:W-:Y:S05]  /*1510*/  BSYNC.RECONVERGENT B1 ;  /* 0x0000000000017941 */ /* 0x000fea0003800200 */
.L_x_5460:
        /* <DEDUP_REMOVED lines=16> */
.L_x_5471:
        /* <DEDUP_REMOVED lines=13> */
.L_x_5473:
[----:B------:R-:W-:Y:S05]  /*16f0*/  BSYNC.RECONVERGENT B3 ;  /* 0x0000000000037941 */ /* 0x000fea0003800200 */
.L_x_5472:
        /* <DEDUP_REMOVED lines=43> */
.L_x_5470:
[----:B------:R-:W-:Y:S05]  /*19b0*/  BSYNC.RECONVERGENT B2 ;  /* 0x0000000000027941 */ /* 0x000fea0003800200 */
.L_x_5469:
        /* <DEDUP_REMOVED lines=10> */
.L_x_5468:
[----:B------:R-:W-:Y:S05]  /*1a60*/  BSYNC.RECONVERGENT B1 ;  /* 0x0000000000017941 */ /* 0x000fea0003800200 */
.L_x_5467:
        /* <DEDUP_REMOVED lines=16> */
.L_x_5478:
        /* <DEDUP_REMOVED lines=13> */
.L_x_5480:
[----:B------:R-:W-:Y:S05]  /*1c40*/  BSYNC.RECONVERGENT B3 ;  /* 0x0000000000037941 */ /* 0x000fea0003800200 */
.L_x_5479:
        /* <DEDUP_REMOVED lines=43> */
.L_x_5477:
[----:B------:R-:W-:Y:S05]  /*1f00*/  BSYNC.RECONVERGENT B2 ;  /* 0x0000000000027941 */ /* 0x000fea0003800200 */
.L_x_5476:
        /* <DEDUP_REMOVED lines=10> */
.L_x_5475:
[----:B------:R-:W-:Y:S05]  /*1fb0*/  BSYNC.RECONVERGENT B1 ;  /* 0x0000000000017941 */ /* 0x000fea0003800200 */
.L_x_5474:
        /* <DEDUP_REMOVED lines=16> */
.L_x_5485:
        /* <DEDUP_REMOVED lines=13> */
.L_x_5487:
[----:B------:R-:W-:Y:S05]  /*2190*/  BSYNC.RECONVERGENT B3 ;  /* 0x0000000000037941 */ /* 0x000fea0003800200 */
.L_x_5486:
        /* <DEDUP_REMOVED lines=43> */
.L_x_5484:
[----:B------:R-:W-:Y:S05]  /*2450*/  BSYNC.RECONVERGENT B2 ;  /* 0x0000000000027941 */ /* 0x000fea0003800200 */
.L_x_5483:
        /* <DEDUP_REMOVED lines=10> */
.L_x_5482:
[----:B------:R-:W-:Y:S05]  /*2500*/  BSYNC.RECONVERGENT B1 ;  /* 0x0000000000017941 */ /* 0x000fea0003800200 */
.L_x_5481:
        /* <DEDUP_REMOVED lines=16> */
.L_x_5492:
        /* <DEDUP_REMOVED lines=13> */
.L_x_5494:
[----:B------:R-:W-:Y:S05]  /*26e0*/  BSYNC.RECONVERGENT B3 ;  /* 0x0000000000037941 */ /* 0x000fea0003800200 */
.L_x_5493:
        /* <DEDUP_REMOVED lines=43> */
.L_x_5491:
[----:B------:R-:W-:Y:S05]  /*29a0*/  BSYNC.RECONVERGENT B2 ;  /* 0x0000000000027941 */ /* 0x000fea0003800200 */
.L_x_5490:
        /* <DEDUP_REMOVED lines=10> */
.L_x_5489:
[----:B------:R-:W-:Y:S05]  /*2a50*/  BSYNC.RECONVERGENT B1 ;  /* 0x0000000000017941 */ /* 0x000fea0003800200 */
.L_x_5488:
        /* <DEDUP_REMOVED lines=16> */
.L_x_5499:
        /* <DEDUP_REMOVED lines=13> */
.L_x_5501:
[----:B------:R-:W-:Y:S05]  /*2c30*/  BSYNC.RECONVERGENT B3 ;  /* 0x0000000000037941 */ /* 0x000fea0003800200 */
.L_x_5500:
        /* <DEDUP_REMOVED lines=43> */
.L_x_5498:
[----:B------:R-:W-:Y:S05]  /*2ef0*/  BSYNC.RECONVERGENT B2 ;  /* 0x0000000000027941 */ /* 0x000fea0003800200 */
.L_x_5497:
        /* <DEDUP_REMOVED lines=10> */
.L_x_5496:
[----:B------:R-:W-:Y:S05]  /*2fa0*/  BSYNC.RECONVERGENT B1 ;  /* 0x0000000000017941 */ /* 0x000fea0003800200 */
.L_x_5495:
        /* <DEDUP_REMOVED lines=16> */
.L_x_5506:
        /* <DEDUP_REMOVED lines=13> */
.L_x_5508:
[----:B------:R-:W-:Y:S05]  /*3180*/  BSYNC.RECONVERGENT B3 ;  /* 0x0000000000037941 */ /* 0x000fea0003800200 */
.L_x_5507:
        /* <DEDUP_REMOVED lines=43> */
.L_x_5505:
[----:B------:R-:W-:Y:S05]  /*3440*/  BSYNC.RECONVERGENT B2 ;  /* 0x0000000000027941 */ /* 0x000fea0003800200 */
.L_x_5504:
        /* <DEDUP_REMOVED lines=10> */
.L_x_5503:
[----:B------:R-:W-:Y:S05]  /*34f0*/  BSYNC.RECONVERGENT B1 ;  /* 0x0000000000017941 */ /* 0x000fea0003800200 */
.L_x_5502:
[----:B------:R-:W0:Y:S01]  /*3500*/  LDC.64 R44, c[0x0][0x3a8] ;  /* 0x0000ea00ff2c7b82 */ /* 0x000e220000000a00 */
[----:B------:R-:W-:Y:S01]  /*3510*/  BSSY.RECONVERGENT B1, `(.L_x_5509) ;  /* 0x0000015000017945 */ /* 0x000fe20003800200 */
[----:B0-----:R-:W-:-:S05]  /*3520*/  IMAD.WIDE.U32 R44, R47, 0x20, R44 ;  /* 0x000000202f2c7825 */ /* 0x001fca00078e002c */
[----:B------:R0:W-:Y:S04]  /*3530*/  STG.E.128 desc[UR8][R44.64], R28 ;  /* 0x0000001c2c007986 */ /* 0x0001e8000c101d08 */
        /* <DEDUP_REMOVED lines=18> */
.L_x_5510:
[----:B------:R-:W-:Y:S05]  /*3660*/  BSYNC.RECONVERGENT B1 ;  /* 0x0000000000017941 */ /* 0x000fea0003800200 */
.L_x_5509:
        /* <DEDUP_REMOVED lines=48> */
.L_x_5526:
        /* <DEDUP_REMOVED lines=24> */
[C---:B------:R-:W-:Y:S01]  /*3af0*/  FMUL.FTZ R28, R47.reuse, R28 ;  /* 0x0000001c2f1c7220 */ /* 0x040fe20000410000 */
[----:B------:R-:W-:Y:S01]  /*3b00*/  FMUL.FTZ R32, R47, R32 ;  /* 0x000000202f207220 */ /* 0x000fe20000410000 */
[----:B------:R-:W-:Y:S01]  /*3b10*/  FFMA.FTZ R42, R30, R59, R61 ;  /* 0x0000003b1e2a7223 */ /* 0x000fe2000001003d */
[C---:B------:R-:W-:Y:S01]  /*3b20*/  FADD.FTZ R30, -R49.reuse, R33 ;  /* 0x00000021311e7221 */ /* 0x040fe20000010100 */
[----:B------:R-:W-:Y:S01]  /*3b30*/  FFMA.FTZ R28, R28, R43, R45 ;  /* 0x0000002b1c1c7223 */ /* 0x000fe2000001002d */
[----:B------:R-:W-:Y:S02]  /*3b40*/  HADD2.F32 R43, -RZ, R10.H0_H0 ;  /* 0x2000000aff2b7230 */ /* 0x000fe40000004100 */
[----:B------:R-:W-:Y:S01]  /*3b50*/  FADD.FTZ R34, -R49, R34 ;  /* 0x0000002231227221 */ /* 0x000fe20000010100 */
[----:B------:R-:W-:Y:S02]  /*3b60*/  HADD2.F32 R45, -RZ, R14.H0_H0 ;  /* 0x2000000eff2d7230 */ /* 0x000fe40000004100 */
[----:B------:R-:W-:Y:S01]  /*3b70*/  FMUL.FTZ R30, R47, R30 ;  /* 0x0000001e2f1e7220 */ /* 0x000fe20000410000 */
[----:B------:R-:W-:-:S02]  /*3b80*/  HADD2.F32 R33, -RZ, R10.H1_H1 ;  /* 0x3000000aff217230 */ /* 0x000fc40000004100 */
[----:B------:R-:W-:Y:S01]  /*3b90*/  FMUL.FTZ R34, R47, R34 ;  /* 0x000000222f227220 */ /* 0x000fe20000410000 */
[----:B------:R-:W-:Y:S02]  /*3ba0*/  HADD2.F32 R59, -RZ, R14.H1_H1 ;  /* 0x3000000eff3b7230 */ /* 0x000fe40000004100 */
[----:B------:R-:W-:Y:S01]  /*3bb0*/  FFMA.FTZ R43, R32, R43, R45 ;  /* 0x0000002b202b7223 */ /* 0x000fe2000001002d */
[----:B------:R-:W-:Y:S02]  /*3bc0*/  VIADD R56, R56, 0xffffffff ;  /* 0xffffffff38387836 */ /* 0x000fe40000000000 */
[----:B------:R-:W-:Y:S01]  /*3bd0*/  FADD.FTZ R48, -R49, R35 ;  /* 0x0000002331307221 */ /* 0x000fe20000010100 */
[----:B------:R-:W-:Y:S02]  /*3be0*/  HADD2.F32 R45, -RZ, R11.H0_H0 ;  /* 0x2000000bff2d7230 */ /* 0x000fe40000004100 */
[----:B------:R-:W-:Y:S01]  /*3bf0*/  FFMA.FTZ R30, R30, R33, R59 ;  /* 0x000000211e1e7223 */ /* 0x000fe2000001003b */
[----:B------:R-:W-:Y:S01]  /*3c00*/  HADD2.F32 R59, -RZ, R15.H0_H0 ;  /* 0x2000000fff3b7230 */ /* 0x000fe20000004100 */
[----:B------:R-:W1:Y:S01]  /*3c10*/  LDC.64 R32, c[0x0][0x428] ;  /* 0x00010a00ff207b82 */ /* 0x000e620000000a00 */
[----:B------:R-:W-:-:S02]  /*3c20*/  IMAD R57, R56, R57, RZ ;  /* 0x0000003938397224 */ /* 0x000fc400078e02ff */
[----:B------:R-:W-:Y:S01]  /*3c30*/  FADD.FTZ R46, -R49, R31 ;  /* 0x0000001f312e7221 */ /* 0x000fe20000010100 */
[----:B------:R-:W-:Y:S02]  /*3c40*/  HADD2.F32 R35, -RZ, R11.H1_H1 ;  /* 0x3000000bff237230 */ /* 0x000fe40000004100 */
[----:B------:R-:W-:Y:S01]  /*3c50*/  FFMA.FTZ R31, R34, R45, R59 ;  /* 0x0000002d221f7223 */ /* 0x000fe2000001003b */
[----:B------:R-:W-:Y:S02]  /*3c60*/  HADD2.F32 R45, -RZ, R15.H1_H1 ;  /* 0x3000000fff2d7230 */ /* 0x000fe40000004100 */
[----:B------:R-:W-:Y:S01]  /*3c70*/  FMUL.FTZ R48, R47, R48 ;  /* 0x000000302f307220 */ /* 0x000fe20000410000 */
[----:B------:R-:W-:Y:S01]  /*3c80*/  FADD.FTZ R44, -R49, R29 ;  /* 0x0000001d312c7221 */ /* 0x000fe20000010100 */
[----:B------:R-:W-:Y:S01]  /*3c90*/  SHF.R.S32.HI R34, RZ, 0x1f, R57 ;  /* 0x0000001fff227819 */ /* 0x000fe20000011439 */
[C---:B------:R-:W-:Y:S01]  /*3ca0*/  FMUL.FTZ R46, R47.reuse, R46 ;  /* 0x0000002e2f2e7220 */ /* 0x040fe20000410000 */
[----:B------:R-:W-:Y:S01]  /*3cb0*/  FFMA.FTZ R48, R48, R35, R45 ;  /* 0x0000002330307223 */ /* 0x000fe2000001002d */
[----:B------:R-:W-:Y:S01]  /*3cc0*/  FMUL.FTZ R29, R47, R44 ;  /* 0x0000002c2f1d7220 */ /* 0x000fe20000410000 */
[----:B------:R-:W-:Y:S01]  /*3cd0*/  LEA.HI R57, R34, R57, RZ, 0x3 ;  /* 0x0000003922397211 */ /* 0x000fe200078f18ff */
[----:B------:R-:W-:Y:S01]  /*3ce0*/  HADD2.F32 R35, -RZ, R9.H1_H1 ;  /* 0x30000009ff237230 */ /* 0x000fe20000004100 */
[----:B------:R-:W-:Y:S01]  /*3cf0*/  F2FP.F16.F32.PACK_AB R30, R30, R43 ;  /* 0x0000002b1e1e723e */ /* 0x000fe200000000ff */
[----:B------:R-:W-:Y:S01]  /*3d00*/  HADD2.F32 R45, -RZ, R13.H1_H1 ;  /* 0x3000000dff2d7230 */ /* 0x000fe20000004100 */
[----:B------:R-:W-:Y:S01]  /*3d10*/  LEA.HI.SX32 R57, R57, R2, 0x1d ;  /* 0x0000000239397211 */ /* 0x000fe200078feaff */
[----:B------:R-:W-:Y:S01]  /*3d20*/  HADD2.F32 R34, -RZ, R8.H1_H1 ;  /* 0x30000008ff227230 */ /* 0x000fe20000004100 */
[----:B------:R-:W-:Y:S01]  /*3d30*/  F2FP.F16.F32.PACK_AB R31, R48, R31 ;  /* 0x0000001f301f723e */ /* 0x000fe200000000ff */
[----:B------:R-:W-:-:S02]  /*3d40*/  HADD2.F32 R44, -RZ, R12.H1_H1 ;  /* 0x3000000cff2c7230 */ /* 0x000fc40000004100 */
[----:B------:R-:W-:-:S03]  /*3d50*/  FFMA.FTZ R45, R46, R35, R45 ;  /* 0x000000232e2d7223 */ /* 0x000fc6000001002d */
[----:B------:R-:W-:Y:S01]  /*3d60*/  FFMA.FTZ R35, R29, R34, R44 ;  /* 0x000000221d237223 */ /* 0x000fe2000001002c */
[----:B-1----:R-:W-:Y:S01]  /*3d70*/  IMAD.WIDE.U32 R32, R57, 0x10, R32 ;  /* 0x0000001039207825 */ /* 0x002fe200078e0020 */
[----:B------:R-:W-:-:S03]  /*3d80*/  F2FP.F16.F32.PACK_AB R29, R45, R42 ;  /* 0x0000002a2d1d723e */ /* 0x000fc600000000ff */
[----:B------:R-:W-:-:S05]  /*3d90*/  F2FP.F16.F32.PACK_AB R28, R35, R28 ;  /* 0x0000001c231c723e */ /* 0x000fca00000000ff */
[----:B------:R1:W-:Y:S02]  /*3da0*/  STG.E.128 desc[UR8][R32.64], R28 ;  /* 0x0000001c20007986 */ /* 0x0003e4000c101d08 */
.L_x_5513:
[----:B------:R-:W-:Y:S05]  /*3db0*/  BSYNC.RECONVERGENT B1 ;  /* 0x0000000000017941 */ /* 0x000fea0003800200 */
.L_x_5512:
[----:B-1----:R-:W1:Y:S02]  /*3dc0*/  LDC.64 R28, c[0x0][0x380] ;  /* 0x0000e000ff1c7b82 */ /* 0x002e640000000a00 */
[----:B-1----:R-:W-:-:S04]  /*3dd0*/  LEA R0, R28, R0, 0x2 ;  /* 0x000000001c007211 */ /* 0x002fc800078e10ff */
[----:B------:R-:W-:-:S13]  /*3de0*/  ISETP.GE.AND P0, PT, R0, R29, PT ;  /* 0x0000001d0000720c */ /* 0x000fda0003f06270 */
[----:B------:R-:W-:Y:S05]  /*3df0*/  @!P0 BRA `(.L_x_5514) ;  /* 0xffffffc800808947 */ /* 0x000fea000383ffff */
[----:B------:R-:W-:Y:S05]  /*3e00*/  BSYNC B0 ;  /* 0x0000000000007941 */ /* 0x000fea0003800000 */
.L_x_5452:
[----:B------:R-:W-:Y:S05]  /*3e10*/  EXIT ;  /* 0x000000000000794d */ /* 0x000fea0003800000 */
.L_x_5511:
[----:B01----:R-:W-:Y:S01]  /*3e20*/  HFMA2 R45, -RZ, RZ, 0, 1.847743988037109375e-06 ;  /* 0x0000001fff2d7431 */ /* 0x003fe200000001ff */
[----:B------:R-:W-:Y:S01]  /*3e30*/  BSSY B1, `(.L_x_5515) ;  /* 0x0000007000017945 */ /* 0x000fe20003800000 */
[----:B------:R-:W-:Y:S01]  /*3e40*/  MOV R61, R47 ;  /* 0x0000002f003d7202 */ /* 0x000fe20000000f00 */
[----:B------:R-:W-:Y:S01]  /*3e50*/  IMAD.MOV.U32 R46, RZ, RZ, 0x1 ;  /* 0x00000001ff2e7424 */ /* 0x000fe200078e00ff */
[----:B------:R-:W-:-:S07]  /*3e60*/  MOV R44, 0xffffffff ;  /* 0xffffffff002c7802 */ /* 0x000fce0000000f00 */
[----:B-----5:R-:W-:Y:S05]  /*3e70*/  WARPSYNC.COLLECTIVE R44, `(.L_x_5516) ;  /* 0x000000002c087348 */ /* 0x020fea0003c00000 */
[----:B------:R0:W1:Y:S02]  /*3e80*/  SHFL.BFLY P2, R42, R61, R46, R45 ;  /* 0x0c00002e3d2a7389 */ /* 0x000064000004002d */
[----:B01---5:R-:W-:Y:S05]  /*3e90*/  ENDCOLLECTIVE ;  /* 0x000000000000791b */ /* 0x023fea0003800000 */
.L_x_5516:
[----:B------:R-:W-:Y:S05]  /*3ea0*/  BSYNC B1 ;  /* 0x0000000000017941 */ /* 0x000fea0003800000 */
.L_x_5515:
        /* <DEDUP_REMOVED lines=9> */
.L_x_5517:
[----:B------:R-:W-:Y:S02]  /*3f40*/  HFMA2 R46, -RZ, RZ, 0, 2.384185791015625e-07 ;  /* 0x00000004ff2e7431 */ /* 0x000fe400000001ff */
[----:B------:R-:W-:-:S05]  /*3f50*/  FADD.FTZ R58, R48, R42 ;  /* 0x0000002a303a7221 */ /* 0x000fca0000010000 */
[----:B------:R-:W-:-:S07]  /*3f60*/  MOV R61, R58 ;  /* 0x0000003a003d7202 */ /* 0x000fce0000000f00 */
[----:B------:R-:W-:Y:S05]  /*3f70*/  WARPSYNC.COLLECTIVE R44, `(.L_x_5518) ;  /* 0x000000002c087348 */ /* 0x000fea0003c00000 */
[----:B------:R0:W1:Y:S02]  /*3f80*/  SHFL.BFLY P2, R42, R61, R46, R45 ;  /* 0x0c00002e3d2a7389 */ /* 0x000064000004002d */
[----:B01----:R-:W-:Y:S05]  /*3f90*/  ENDCOLLECTIVE ;  /* 0x000000000000791b */ /* 0x003fea0003800000 */
.L_x_5518:
[----:B------:R-:W-:Y:S01]  /*3fa0*/  MOV R46, 0x8 ;  /* 0x00000008002e7802 */ /* 0x000fe20000000f00 */
[----:B------:R-:W-:-:S04]  /*3fb0*/  FADD.FTZ R59, R58, R42 ;  /* 0x0000002a3a3b7221 */ /* 0x000fc80000010000 */
[----:B------:R-:W-:-:S07]  /*3fc0*/  IMAD.MOV.U32 R61, RZ, RZ, R59 ;  /* 0x000000ffff3d7224 */ /* 0x000fce00078e003b */
[----:B------:R-:W-:Y:S05]  /*3fd0*/  WARPSYNC.COLLECTIVE R44, `(.L_x_5519) ;  /* 0x000000002c087348 */ /* 0x000fea0003c00000 */
[----:B------:R0:W1:Y:S02]  /*3fe0*/  SHFL.BFLY P2, R42, R61, R46, R45 ;  /* 0x0c00002e3d2a7389 */ /* 0x000064000004002d */
[----:B01----:R-:W-:Y:S05]  /*3ff0*/  ENDCOLLECTIVE ;  /* 0x000000000000791b */ /* 0x003fea0003800000 */
.L_x_5519:
[----:B------:R-:W-:Y:S02]  /*4000*/  IMAD.MOV.U32 R46, RZ, RZ, 0x10 ;  /* 0x00000010ff2e7424 */ /* 0x000fe400078e00ff */
[----:B------:R-:W-:-:S05]  /*4010*/  FADD.FTZ R60, R59, R42 ;  /* 0x0000002a3b3c7221 */ /* 0x000fca0000010000 */
[----:B------:R-:W-:-:S07]  /*4020*/  MOV R61, R60 ;  /* 0x0000003c003d7202 */ /* 0x000fce0000000f00 */
[----:B------:R-:W-:Y:S05]  /*4030*/  WARPSYNC.COLLECTIVE R44, `(.L_x_5520) ;  /* 0x000000002c087348 */ /* 0x000fea0003c00000 */
[----:B------:R0:W1:Y:S02]  /*4040*/  SHFL.BFLY P2, R42, R61, R46, R45 ;  /* 0x0c00002e3d2a7389 */ /* 0x000064000004002d */
[----:B01----:R-:W-:Y:S05]  /*4050*/  ENDCOLLECTIVE ;  /* 0x000000000000791b */ /* 0x003fea0003800000 */
.L_x_5520:
        /* <DEDUP_REMOVED lines=24> */
.L_x_5521:
[----:B------:R-:W-:Y:S02]  /*41e0*/  HFMA2 R46, -RZ, RZ, 0, 1.1920928955078125e-07 ;  /* 0x00000002ff2e7431 */ /* 0x000fe400000001ff */
[----:B------:R-:W-:-:S05]  /*41f0*/  FADD.FTZ R48, R47, R42 ;  /* 0x0000002a2f307221 */ /* 0x000fca0000010000 */
[----:B------:R-:W-:-:S07]  /*4200*/  MOV R61, R48 ;  /* 0x00000030003d7202 */ /* 0x000fce0000000f00 */
[----:B------:R-:W-:Y:S05]  /*4210*/  WARPSYNC.COLLECTIVE R44, `(.L_x_5522) ;  /* 0x000000002c087348 */ /* 0x000fea0003c00000 */
[----:B------:R0:W1:Y:S02]  /*4220*/  SHFL.BFLY P2, R42, R61, R46, R45 ;  /* 0x0c00002e3d2a7389 */ /* 0x000064000004002d */
[----:B01----:R-:W-:Y:S05]  /*4230*/  ENDCOLLECTIVE ;  /* 0x000000000000791b */ /* 0x003fea0003800000 */
.L_x_5522:
[----:B------:R-:W-:Y:S01]  /*4240*/  MOV R46, 0x4 ;  /* 0x00000004002e7802 */ /* 0x000fe20000000f00 */
[----:B------:R-:W-:-:S04]  /*4250*/  FADD.FTZ R58, R48, R42 ;  /* 0x0000002a303a7221 */ /* 0x000fc80000010000 */
[----:B------:R-:W-:-:S07]  /*4260*/  IMAD.MOV.U32 R61, RZ, RZ, R58 ;  /* 0x000000ffff3d7224 */ /* 0x000fce00078e003a */
[----:B------:R-:W-:Y:S05]  /*4270*/  WARPSYNC.COLLECTIVE R44, `(.L_x_5523) ;  /* 0x000000002c087348 */ /* 0x000fea0003c00000 */
[----:B------:R0:W1:Y:S02]  /*4280*/  SHFL.BFLY P2, R42, R61, R46, R45 ;  /* 0x0c00002e3d2a7389 */ /* 0x000064000004002d */
[----:B01----:R-:W-:Y:S05]  /*4290*/  ENDCOLLECTIVE ;  /* 0x000000000000791b */ /* 0x003fea0003800000 */
.L_x_5523:
[----:B------:R-:W-:Y:S02]  /*42a0*/  IMAD.MOV.U32 R46, RZ, RZ, 0x8 ;  /* 0x00000008ff2e7424 */ /* 0x000fe400078e00ff */
[----:B------:R-:W-:-:S05]  /*42b0*/  FADD.FTZ R59, R58, R42 ;  /* 0x0000002a3a3b7221 */ /* 0x000fca0000010000 */
[----:B------:R-:W-:-:S07]  /*42c0*/  MOV R61, R59 ;  /* 0x0000003b003d7202 */ /* 0x000fce0000000f00 */
[----:B------:R-:W-:Y:S05]  /*42d0*/  WARPSYNC.COLLECTIVE R44, `(.L_x_5524) ;  /* 0x000000002c087348 */ /* 0x000fea0003c00000 */
[----:B------:R0:W1:Y:S02]  /*42e0*/  SHFL.BFLY P2, R42, R61, R46, R45 ;  /* 0x0c00002e3d2a7389 */ /* 0x000064000004002d */
[----:B01----:R-:W-:Y:S05]  /*42f0*/  ENDCOLLECTIVE ;  /* 0x000000000000791b */ /* 0x003fea0003800000 */
.L_x_5524:
[----:B------:R-:W-:Y:S02]  /*4300*/  HFMA2 R46, -RZ, RZ, 0, 9.5367431640625e-07 ;  /* 0x00000010ff2e7431 */ /* 0x000fe400000001ff */
[----:B------:R-:W-:-:S05]  /*4310*/  FADD.FTZ R60, R59, R42 ;  /* 0x0000002a3b3c7221 */ /* 0x000fca0000010000 */
[----:B------:R-:W-:-:S07]  /*4320*/  MOV R61, R60 ;  /* 0x0000003c003d7202 */ /* 0x000fce0000000f00 */
[----:B------:R-:W-:Y:S05]  /*4330*/  WARPSYNC.COLLECTIVE R44, `(.L_x_5525) ;  /* 0x000000002c087348 */ /* 0x000fea0003c00000 */
[----:B------:R0:W1:Y:S02]  /*4340*/  SHFL.BFLY P2, R42, R61, R46, R45 ;  /* 0x0c00002e3d2a7389 */ /* 0x000064000004002d */
[----:B01----:R-:W-:Y:S05]  /*4350*/  ENDCOLLECTIVE ;  /* 0x000000000000791b */ /* 0x003fea0003800000 */
.L_x_5525:
[----:B------:R-:W-:Y:S05]  /*4360*/  BRA `(.L_x_5526) ;  /* 0xfffffff400807947 */ /* 0x000fea000383ffff */
.L_x_5527:
        /* <DEDUP_REMOVED lines=9> */
.L_x_9142:


//--------------------- .text._ZN10layer_norm13ln_fwd_kernelINS_13Kernel_traitsI6__halfS2_fS2_fjLj256ELj1ELj4ELj1ELj16ENS_18Kernel_traits_baseILj256ES2_S2_fS2_fjLj128EEEEELb1ELb1ELb0ELb0EEEvNS_9FwdParamsE --------------------------
	.section	.text._ZN10layer_norm13ln_fwd_kernelINS_13Kernel_traitsI6__halfS2_fS2_fjLj256ELj1ELj4ELj1ELj16ENS_18Kernel_traits_baseILj256ES2_S2_fS2_fjLj128EEEEELb1ELb1ELb0ELb0EEEvNS_9FwdParamsE,"ax",@progbits
	.align	128
        .global         _ZN10layer_norm13ln_fwd_kernelINS_13Kernel_traitsI6__halfS2_fS2_fjLj256ELj1ELj4ELj1ELj16ENS_18Kernel_traits_baseILj256ES2_S2_fS2_fjLj128EEEEELb1ELb1ELb0ELb0EEEvNS_9FwdParamsE
        .type           _ZN10layer_norm13ln_fwd_kernelINS_13Kernel_traitsI6__halfS2_fS2_fjLj256ELj1ELj4ELj1ELj16ENS_18Kernel_traits_baseILj256ES2_S2_fS2_fjLj128EEEEELb1ELb1ELb0ELb0EEEvNS_9FwdParamsE,@function
        .size           _ZN10layer_norm13ln_fwd_kernelINS_13Kernel_traitsI6__halfS2_fS2_fjLj256ELj1ELj4ELj1ELj16ENS_18Kernel_traits_baseILj256ES2_S2_fS2_fjLj128EEEEELb1ELb1ELb0ELb0EEEvNS_9FwdParamsE,(.L_x_9143 - _ZN10layer_norm13ln_fwd_kernelINS_13Kernel_traitsI6__halfS2_fS2_fjLj256ELj1ELj4ELj1ELj16ENS_18Kernel_traits_baseILj256ES2_S2_fS2_fjLj128EEEEELb1ELb1ELb0ELb0EEEvNS_9FwdParamsE)
        .other          _ZN10layer_norm13ln_fwd_kernelINS_13Kernel_traitsI6__halfS2_fS2_fjLj256ELj1ELj4ELj1ELj16ENS_18Kernel_traits_baseILj256ES2_S2_fS2_fjLj128EEEEELb1ELb1ELb0ELb0EEEvNS_9FwdParamsE,@"STO_CUDA_ENTRY STV_DEFAULT"
_ZN10layer_norm13ln_fwd_kernelINS_13Kernel_traitsI6__halfS2_fS2_fjLj256ELj1ELj4ELj1ELj16ENS_18Kernel_traits_baseILj256ES2_S2_fS2_fjLj128EEEEELb1ELb1ELb0ELb0EEEvNS_9FwdParamsE:
.text._ZN10layer_norm13ln_fwd_kernelINS_13Kernel_traitsI6__halfS2_fS2_fjLj256ELj1ELj4ELj1ELj16ENS_18Kernel_traits_baseILj256ES2_S2_fS2_fjLj128EEEEELb1ELb1ELb0ELb0EEEvNS_9FwdParamsE:
        /* <DEDUP_REMOVED lines=52> */
.L_x_5529:
[----:B------:R-:W-:Y:S05]  /*0340*/  BSYNC.RECONVERGENT B0 ;  /* 0x0000000000007941 */ /* 0x000fea0003800200 */
.L_x_5528:
        /* <DEDUP_REMOVED lines=90> */
.L_x_5576:
        /* <DEDUP_REMOVED lines=38> */
.L_x_5535:
        /* <DEDUP_REMOVED lines=13> */
.L_x_5537:
[----:B------:R-:W-:Y:S05]  /*0c20*/  BSYNC.RECONVERGENT B3 ;  /* 0x0000000000037941 */ /* 0x000fea0003800200 */
.L_x_5536:
        /* <DEDUP_REMOVED lines=43> */
.L_x_5534:
[----:B------:R-:W-:Y:S05]  /*0ee0*/  BSYNC.RECONVERGENT B2 ;  /* 0x0000000000027941 */ /* 0x000fea0003800200 */
.L_x_5533:
[----:B------:R-:W0:Y:S01]  /*0ef0*/  LDC R46, c[0x0][0x408] ;  /* 0x00010200ff2e7b82 */ /* 0x000e220000000800 */
[----:B------:R-:W-:Y:S01]  /*0f00*/  HFMA2 R48, -RZ, RZ, 0.1171875, 0 ;  /* 0x2f800000ff307431 */ /* 0x000fe200000001ff */
[----:B------:R-:W-:Y:S01]  /*0f10*/  I2FP.F32.U32 R29, R31 ;  /* 0x0000001f001d7245 */ /* 0x000fe20000201000 */
[----:B-----5:R-:W-:Y:S01]  /*0f20*/  HADD2.F32 R31, -RZ, R32.H0_H0 ;  /* 0x20000020ff1f7230 */ /* 0x020fe20000004100 */
[----:B------:R-:W-:Y:S01]  /*0f30*/  BSSY.RECONVERGENT B2, `(.L_x_5538) ;  /* 0x0000050000027945 */ /* 0x000fe20003800200 */
[----:B------:R-:W-:-:S03]  /*0f40*/  MOV R36, 0x2 ;  /* 0x0000000200247802 */ /* 0x000fc60000000f00 */
[----:B------:R-:W1:Y:S01]  /*0f50*/  LDC R47, c[0x0][0x404] ;  /* 0x00010100ff2f7b82 */ /* 0x000e620000000800 */
[----:B------:R-:W-:Y:S01]  /*0f60*/  FMUL.FTZ R31, R31, R38 ;  /* 0x000000261f1f7220 */ /* 0x000fe20000410000 */
[----:B------:R-:W-:Y:S01]  /*0f70*/  FFMA.FTZ R28, R29, R48, 1.1641532182693481445e-10 ;  /* 0x2f0000001d1c7423 */ /* 0x000fe20000010030 */
[----:B------:R-:W-:Y:S02]  /*0f80*/  IMAD.MOV.U32 R29, RZ, RZ, R0 ;  /* 0x000000ffff1d7224 */ /* 0x000fe400078e0000 */
[----:B0-----:R-:W-:Y:S02]  /*0f90*/  FMUL.FTZ R31, R31, R46 ;  /* 0x0000002e1f1f7220 */ /* 0x001fe40000410000 */
[----:B-1----:R-:W-:Y:S01]  /*0fa0*/  FSETP.GTU.FTZ.AND P2, PT, R28, R47, PT ;  /* 0x0000002f1c00720b */ /* 0x002fe20003f5c000 */
[----:B------:R-:W-:-:S03]  /*0fb0*/  HADD2.F32 R28, -RZ, R8.H0_H0 ;  /* 0x20000008ff1c7230 */ /* 0x000fc60000004100 */
        /* <DEDUP_REMOVED lines=14> */
.L_x_5540:
        /* <DEDUP_REMOVED lines=13> */
.L_x_5542:
[----:B------:R-:W-:Y:S05]  /*1170*/  BSYNC.RECONVERGENT B3 ;  /* 0x0000000000037941 */ /* 0x000fea0003800200 */
.L_x_5541:
        /* <DEDUP_REMOVED lines=43> */
.L_x_5539:
[----:B------:R-:W-:Y:S05]  /*1430*/  BSYNC.RECONVERGENT B2 ;  /* 0x0000000000027941 */ /* 0x000fea0003800200 */
.L_x_5538:
[----:B------:R-:W-:Y:S01]  /*1440*/  I2FP.F32.U32 R29, R29 ;  /* 0x0000001d001d7245 */ /* 0x000fe20000201000 */
[----:B------:R-:W-:Y:S01]  /*1450*/  HADD2.F32 R31, -RZ, R32.H1_H1 ;  /* 0x30000020ff1f7230 */ /* 0x000fe20000004100 */
[----:B------:R-:W-:Y:S01]  /*1460*/  BSSY.RECONVERGENT B2, `(.L_x_5543) ;  /* 0x000004f000027945 */ /* 0x000fe20003800200 */
[----:B------:R-:W-:Y:S02]  /*1470*/  HFMA2 R32, -RZ, RZ, 0, 1.1920928955078125e-07 ;  /* 0x00000002ff207431 */ /* 0x000fe400000001ff */
[----:B------:R-:W-:Y:S01]  /*1480*/  FFMA.FTZ R30, R29, R48, 1.1641532182693481445e-10 ;  /* 0x2f0000001d1e7423 */ /* 0x000fe20000010030 */
[----:B------:R-:W-:-:S04]  /*1490*/  FMUL.FTZ R31, R31, R38 ;  /* 0x000000261f1f7220 */ /* 0x000fc80000410000 */
[----:B------:R-:W-:Y:S01]  /*14a0*/  FMUL.FTZ R31, R31, R46 ;  /* 0x0000002e1f1f7220 */ /* 0x000fe20000410000 */
[----:B------:R-:W-:Y:S01]  /*14b0*/  FSETP.GTU.FTZ.AND P2, PT, R30, R47, PT ;  /* 0x0000002f1e00720b */ /* 0x000fe20003f5c000 */
[----:B------:R-:W-:-:S03]  /*14c0*/  HADD2.F32 R30, -RZ, R8.H1_H1 ;  /* 0x30000008ff1e7230 */ /* 0x000fc60000004100 */
        /* <DEDUP_REMOVED lines=15> */
.L_x_5545:
        /* <DEDUP_REMOVED lines=13> */
.L_x_5547:
[----:B------:R-:W-:Y:S05]  /*1690*/  BSYNC.RECONVERGENT B3 ;  /* 0x0000000000037941 */ /* 0x000fea0003800200 */
.L_x_5546:
        /* <DEDUP_REMOVED lines=43> */
.L_x_5544:
[----:B------:R-:W-:Y:S05]  /*1950*/  BSYNC.RECONVERGENT B2 ;  /* 0x0000000000027941 */ /* 0x000fea0003800200 */
.L_x_5543:
[----:B------:R-:W-:Y:S01]  /*1960*/  I2FP.F32.U32 R31, R31 ;  /* 0x0000001f001f7245 */ /* 0x000fe20000201000 */
[----:B------:R-:W-:Y:S01]  /*1970*/  HADD2.F32 R37, -RZ, R33.H0_H0 ;  /* 0x20000021ff257230 */ /* 0x000fe20000004100 */
[----:B------:R-:W-:Y:S01]  /*1980*/  BSSY.RECONVERGENT B2, `(.L_x_5548) ;  /* 0x000004f000027945 */ /* 0x000fe20003800200 */
[----:B------:R-:W-:Y:S02]  /*1990*/  IMAD.MOV.U32 R36, RZ, RZ, 0x2 ;  /* 0x00000002ff247424 */ /* 0x000fe400078e00ff */
[----:B------:R-:W-:Y:S01]  /*19a0*/  FFMA.FTZ R30, R31, R48, 1.1641532182693481445e-10 ;  /* 0x2f0000001f1e7423 */ /* 0x000fe20000010030 */
[----:B------:R-:W-:Y:S01]  /*19b0*/  FMUL.FTZ R37, R37, R38 ;  /* 0x0000002625257220 */ /* 0x000fe20000410000 */
[----:B------:R-:W-:-:S03]  /*19c0*/  MOV R31, R0 ;  /* 0x00000000001f7202 */ /* 0x000fc60000000f00 */
[----:B------:R-:W-:Y:S01]  /*19d0*/  FMUL.FTZ R37, R37, R46 ;  /* 0x0000002e25257220 */ /* 0x000fe20000410000 */
[----:B------:R-:W-:Y:S01]  /*19e0*/  FSETP.GTU.FTZ.AND P2, PT, R30, R47, PT ;  /* 0x0000002f1e00720b */ /* 0x000fe20003f5c000 */
        /* <DEDUP_REMOVED lines=15> */
.L_x_5550:
        /* <DEDUP_REMOVED lines=13> */
.L_x_5552:
[----:B------:R-:W-:Y:S05]  /*1bb0*/  BSYNC.RECONVERGENT B3 ;  /* 0x0000000000037941 */ /* 0x000fea0003800200 */
.L_x_5551:
        /* <DEDUP_REMOVED lines=43> */
.L_x_5549:
[----:B------:R-:W-:Y:S05]  /*1e70*/  BSYNC.RECONVERGENT B2 ;  /* 0x0000000000027941 */ /* 0x000fea0003800200 */
.L_x_5548:
[----:B------:R-:W-:Y:S01]  /*1e80*/  I2FP.F32.U32 R31, R31 ;  /* 0x0000001f001f7245 */ /* 0x000fe20000201000 */
[----:B------:R-:W-:Y:S01]  /*1e90*/  HADD2.F32 R33, -RZ, R33.H1_H1 ;  /* 0x30000021ff217230 */ /* 0x000fe20000004100 */
[----:B------:R-:W-:Y:S01]  /*1ea0*/  ISETP.NE.AND P3, PT, R36, 0x1, PT ;  /* 0x000000012400780c */ /* 0x000fe20003f65270 */
[----:B------:R-:W-:Y:S01]  /*1eb0*/  BSSY.RECONVERGENT B2, `(.L_x_5553) ;  /* 0x000004d000027945 */ /* 0x000fe20003800200 */
[----:B------:R-:W-:Y:S01]  /*1ec0*/  MOV R45, 0x2 ;  /* 0x00000002002d7802 */ /* 0x000fe20000000f00 */
[----:B------:R-:W-:Y:S01]  /*1ed0*/  FFMA.FTZ R32, R31, R48, 1.1641532182693481445e-10 ;  /* 0x2f0000001f207423 */ /* 0x000fe20000010030 */
[----:B------:R-:W-:-:S04]  /*1ee0*/  FMUL.FTZ R33, R33, R38 ;  /* 0x0000002621217220 */ /* 0x000fc80000410000 */
[----:B------:R-:W-:Y:S01]  /*1ef0*/  FMUL.FTZ R33, R33, R46 ;  /* 0x0000002e21217220 */ /* 0x000fe20000410000 */
[----:B------:R-:W-:Y:S01]  /*1f00*/  FSETP.GTU.FTZ.AND P2, PT, R32, R47, PT ;  /* 0x0000002f2000720b */ /* 0x000fe20003f5c000 */
[----:B------:R-:W-:-:S03]  /*1f10*/  HADD2.F32 R32, -RZ, R9.H1_H1 ;  /* 0x30000009ff207230 */ /* 0x000fc60000004100 */
        /* <DEDUP_REMOVED lines=13> */
.L_x_5555:
        /* <DEDUP_REMOVED lines=13> */
.L_x_5557:
[----:B------:R-:W-:Y:S05]  /*20c0*/  BSYNC.RECONVERGENT B3 ;  /* 0x0000000000037941 */ /* 0x000fea0003800200 */
.L_x_5556:
        /* <DEDUP_REMOVED lines=43> */
.L_x_5554:
[----:B------:R-:W-:Y:S05]  /*2380*/  BSYNC.RECONVERGENT B2 ;  /* 0x0000000000027941 */ /* 0x000fea0003800200 */
.L_x_5553:
[----:B------:R-:W-:Y:S01]  /*2390*/  I2FP.F32.U32 R33, R33 ;  /* 0x0000002100217245 */ /* 0x000fe20000201000 */
[----:B------:R-:W-:Y:S01]  /*23a0*/  HADD2.F32 R37, -RZ, R34.H0_H0 ;  /* 0x20000022ff257230 */ /* 0x000fe20000004100 */
[----:B------:R-:W-:Y:S01]  /*23b0*/  ISETP.NE.AND P4, PT, R45, 0x1, PT ;  /* 0x000000012d00780c */ /* 0x000fe20003f85270 */
[----:B------:R-:W-:Y:S01]  /*23c0*/  BSSY.RECONVERGENT B2, `(.L_x_5558) ;  /* 0x000004d000027945 */ /* 0x000fe20003800200 */
[----:B------:R-:W-:Y:S02]  /*23d0*/  HFMA2 R36, -RZ, RZ, 0, 1.1920928955078125e-07 ;  /* 0x00000002ff247431 */ /* 0x000fe400000001ff */
[----:B------:R-:W-:Y:S01]  /*23e0*/  FFMA.FTZ R32, R33, R48, 1.1641532182693481445e-10 ;  /* 0x2f00000021207423 */ /* 0x000fe20000010030 */
[----:B------:R-:W-:Y:S01]  /*23f0*/  FMUL.FTZ R37, R37, R38 ;  /* 0x0000002625257220 */ /* 0x000fe20000410000 */
[----:B------:R-:W-:-:S03]  /*2400*/  MOV R33, R0 ;  /* 0x0000000000217202 */ /* 0x000fc60000000f00 */
[----:B------:R-:W-:Y:S01]  /*2410*/  FMUL.FTZ R37, R37, R46 ;  /* 0x0000002e25257220 */ /* 0x000fe20000410000 */
[----:B------:R-:W-:Y:S01]  /*2420*/  FSETP.GTU.FTZ.AND P3, PT, R32, R47, PT ;  /* 0x0000002f2000720b */ /* 0x000fe20003f7c000 */
[----:B------:R-:W-:-:S03]  /*2430*/  HADD2.F32 R32, -RZ, R10.H0_H0 ;  /* 0x2000000aff207230 */ /* 0x000fc60000004100 */
        /* <DEDUP_REMOVED lines=12> */
.L_x_5560:
        /* <DEDUP_REMOVED lines=13> */
.L_x_5562:
[----:B------:R-:W-:Y:S05]  /*25d0*/  BSYNC.RECONVERGENT B3 ;  /* 0x0000000000037941 */ /* 0x000fea0003800200 */
.L_x_5561:
        /* <DEDUP_REMOVED lines=43> */
.L_x_5559:
[----:B------:R-:W-:Y:S05]  /*2890*/  BSYNC.RECONVERGENT B2 ;  /* 0x0000000000027941 */ /* 0x000fea0003800200 */
.L_x_5558:
[----:B------:R-:W-:Y:S01]  /*28a0*/  I2FP.F32.U32 R33, R33 ;  /* 0x0000002100217245 */ /* 0x000fe20000201000 */
[----:B------:R-:W-:Y:S01]  /*28b0*/  HADD2.F32 R37, -RZ, R34.H1_H1 ;  /* 0x30000022ff257230 */ /* 0x000fe20000004100 */
[----:B------:R-:W-:Y:S01]  /*28c0*/  ISETP.NE.AND P5, PT, R36, 0x1, PT ;  /* 0x000000012400780c */ /* 0x000fe20003fa5270 */
[----:B------:R-:W-:Y:S01]  /*28d0*/  HADD2.F32 R34, -RZ, R10.H1_H1 ;  /* 0x3000000aff227230 */ /* 0x000fe20000004100 */
[----:B------:R-:W-:Y:S01]  /*28e0*/  BSSY.RECONVERGENT B2, `(.L_x_5563) ;  /* 0x000004c000027945 */ /* 0x000fe20003800200 */
[----:B------:R-:W-:Y:S01]  /*28f0*/  FFMA.FTZ R52, R33, R48, 1.1641532182693481445e-10 ;  /* 0x2f00000021347423 */ /* 0x000fe20000010030 */
[----:B------:R-:W-:Y:S01]  /*2900*/  FMUL.FTZ R37, R37, R38 ;  /* 0x0000002625257220 */ /* 0x000fe20000410000 */
[----:B------:R-:W-:-:S03]  /*2910*/  IMAD.MOV.U32 R51, RZ, RZ, 0x2 ;  /* 0x00000002ff337424 */ /* 0x000fc600078e00ff */
        /* <DEDUP_REMOVED lines=15> */
.L_x_5565:
        /* <DEDUP_REMOVED lines=13> */
.L_x_5567:
[----:B------:R-:W-:Y:S05]  /*2ae0*/  BSYNC.RECONVERGENT B3 ;  /* 0x0000000000037941 */ /* 0x000fea0003800200 */
.L_x_5566:
        /* <DEDUP_REMOVED lines=43> */
.L_x_5564:
[----:B------:R-:W-:Y:S05]  /*2da0*/  BSYNC.RECONVERGENT B2 ;  /* 0x0000000000027941 */ /* 0x000fea0003800200 */
.L_x_5563:
[----:B------:R-:W-:Y:S01]  /*2db0*/  HADD2.F32 R45, -RZ, R35.H0_H0 ;  /* 0x20000023ff2d7230 */ /* 0x000fe20000004100 */
[----:B------:R-:W-:Y:S01]  /*2dc0*/  I2FP.F32.U32 R37, R34 ;  /* 0x0000002200257245 */ /* 0x000fe20000201000 */
[----:B------:R-:W-:Y:S01]  /*2dd0*/  HADD2.F32 R34, -RZ, R11.H0_H0 ;  /* 0x2000000bff227230 */ /* 0x000fe20000004100 */
[----:B------:R-:W-:Y:S01]  /*2de0*/  ISETP.NE.AND P6, PT, R51, 0x1, PT ;  /* 0x000000013300780c */ /* 0x000fe20003fc5270 */
[----:B------:R-:W-:Y:S01]  /*2df0*/  BSSY.RECONVERGENT B2, `(.L_x_5568) ;  /* 0x000004e000027945 */ /* 0x000fe20003800200 */
[----:B------:R-:W-:Y:S01]  /*2e00*/  FMUL.FTZ R45, R45, R38 ;  /* 0x000000262d2d7220 */ /* 0x000fe20000410000 */
[----:B------:R-:W-:Y:S01]  /*2e10*/  FFMA.FTZ R36, R37, R48, 1.1641532182693481445e-10 ;  /* 0x2f00000025247423 */ /* 0x000fe20000010030 */
[----:B------:R-:W-:Y:S02]  /*2e20*/  IMAD.MOV.U32 R37, RZ, RZ, R0 ;  /* 0x000000ffff257224 */ /* 0x000fe400078e0000 */
[----:B------:R-:W-:Y:S02]  /*2e30*/  FMUL.FTZ R45, R45, R46 ;  /* 0x0000002e2d2d7220 */ /* 0x000fe40000410000 */
[----:B------:R-:W-:-:S04]  /*2e40*/  FSETP.GTU.FTZ.AND P5, PT, R36, R47, PT ;  /* 0x0000002f2400720b */ /* 0x000fc80003fbc000 */
[----:B------:R-:W-:-:S05]  /*2e50*/  FSEL R45, R45, RZ, !P5 ;  /* 0x000000ff2d2d7208 */ /* 0x000fca0006800000 */
[----:B------:R-:W-:Y:S01]  /*2e60*/  FMUL.FTZ R34, R45, R34 ;  /* 0x000000222d227220 */ /* 0x000fe20000410000 */
[----:B------:R-:W-:-:S03]  /*2e70*/  MOV R45, 0x2 ;  /* 0x00000002002d7802 */ /* 0x000fc60000000f00 */
        /* <DEDUP_REMOVED lines=10> */
.L_x_5570:
        /* <DEDUP_REMOVED lines=15> */
.L_x_5572:
[----:B------:R-:W-:Y:S05]  /*3010*/  BSYNC.RECONVERGENT B3 ;  /* 0x0000000000037941 */ /* 0x000fea0003800200 */
.L_x_5571:
        /* <DEDUP_REMOVED lines=41> */
[----:B------:R-:W-:Y:S02]  /*32b0*/  MOV R37, R2 ;  /* 0x0000000200257202 */ /* 0x000fe40000000f00 */
[----:B------:R-:W-:-:S07]  /*32c0*/  MOV R2, R36 ;  /* 0x0000002400027202 */ /* 0x000fce0000000f00 */
.L_x_5569:
[----:B------:R-:W-:Y:S05]  /*32d0*/  BSYNC.RECONVERGENT B2 ;  /* 0x0000000000027941 */ /* 0x000fea0003800200 */
.L_x_5568:
[----:B------:R-:W-:Y:S01]  /*32e0*/  ISETP.NE.AND P6, PT, R39, RZ, PT ;  /* 0x000000ff2700720c */ /* 0x000fe20003fc5270 */
[----:B------:R-:W-:Y:S01]  /*32f0*/  HADD2.F32 R35, -RZ, R35.H1_H1 ;  /* 0x30000023ff237230 */ /* 0x000fe20000004100 */
[----:B------:R-:W-:Y:S02]  /*3300*/  P2R R36, PR, RZ, 0x1 ;  /* 0x00000001ff247803 */ /* 0x000fe40000000000 */
[----:B------:R-:W-:Y:S02]  /*3310*/  SEL R39, RZ, 0x1000000, P2 ;  /* 0x01000000ff277807 */ /* 0x000fe40001000000 */
[----:B------:R-:W-:Y:S01]  /*3320*/  ISETP.NE.AND P0, PT, R50, RZ, PT ;  /* 0x000000ff3200720c */ /* 0x000fe20003f05270 */
[----:B------:R-:W-:Y:S01]  /*3330*/  FMUL.FTZ R35, R35, R38 ;  /* 0x0000002623237220 */ /* 0x000fe20000410000 */
[----:B------:R-:W-:Y:S02]  /*3340*/  ISETP.NE.AND P2, PT, R49, RZ, PT ;  /* 0x000000ff3100720c */ /* 0x000fe40003f45270 */
[----:B------:R-:W-:Y:S01]  /*3350*/  I2FP.F32.U32 R37, R37 ;  /* 0x0000002500257245 */ /* 0x000fe20000201000 */
[----:B------:R-:W-:Y:S01]  /*3360*/  FMUL.FTZ R35, R35, R46 ;  /* 0x0000002e23237220 */ /* 0x000fe20000410000 */
[----:B------:R-:W-:-:S02]  /*3370*/  SEL R50, RZ, 0x10000, P0 ;  /* 0x00010000ff327807 */ /* 0x000fc40000000000 */
[----:B------:R-:W-:Y:S01]  /*3380*/  SEL R49, RZ, 0x100, P2 ;  /* 0x00000100ff317807 */ /* 0x000fe20001000000 */
[----:B------:R-:W-:Y:S01]  /*3390*/  FFMA.FTZ R48, R37, R48, 1.1641532182693481445e-10 ;  /* 0x2f00000025307423 */ /* 0x000fe20000010030 */
[----:B------:R-:W-:Y:S02]  /*33a0*/  ISETP.NE.AND P0, PT, R36, RZ, PT ;  /* 0x000000ff2400720c */ /* 0x000fe40003f05270 */
[----:B------:R-:W0:Y:S01]  /*33b0*/  LDC.64 R36, c[0x0][0x3a8] ;  /* 0x0000ea00ff247b82 */ /* 0x000e220000000a00 */
[----:B------:R-:W-:Y:S02]  /*33c0*/  LOP3.LUT R50, R49, R39, R50, 0xfe, !PT ;  /* 0x0000002731327212 */ /* 0x000fe400078efe32 */
[----:B------:R-:W-:Y:S02]  /*33d0*/  FSETP.GTU.FTZ.AND P2, PT, R48, R47, PT ;  /* 0x0000002f3000720b */ /* 0x000fe40003f5c000 */
[----:B------:R-:W-:Y:S02]  /*33e0*/  SEL R46, RZ, 0x10000, P5 ;  /* 0x00010000ff2e7807 */ /* 0x000fe40002800000 */
[----:B------:R-:W-:Y:S01]  /*33f0*/  SEL R47, RZ, 0x100, P4 ;  /* 0x00000100ff2f7807 */ /* 0x000fe20002000000 */
[----:B------:R-:W1:Y:S01]  /*3400*/  LDC.64 R38, c[0x0][0x3b0] ;  /* 0x0000ec00ff267b82 */ /* 0x000e620000000a00 */
[----:B------:R-:W-:-:S02]  /*3410*/  SEL R48, RZ, 0x1000000, P2 ;  /* 0x01000000ff307807 */ /* 0x000fc40001000000 */
[----:B------:R-:W-:Y:S02]  /*3420*/  FSEL R35, R35, RZ, !P2 ;  /* 0x000000ff23237208 */ /* 0x000fe40005000000 */
[----:B------:R-:W-:Y:S01]  /*3430*/  LOP3.LUT R47, R47, R48, R46, 0xfe, !PT ;  /* 0x000000302f2f7212 */ /* 0x000fe200078efe2e */
[----:B------:R-:W-:Y:S01]  /*3440*/  HADD2.F32 R48, -RZ, R11.H1_H1 ;  /* 0x3000000bff307230 */ /* 0x000fe20000004100 */
[----:B------:R-:W-:-:S04]  /*3450*/  SEL R49, RZ, 0x1, P6 ;  /* 0x00000001ff317807 */ /* 0x000fc80003000000 */
[----:B------:R-:W-:Y:S01]  /*3460*/  FMUL.FTZ R35, R35, R48 ;  /* 0x0000003023237220 */ /* 0x000fe20000410000 */
[----:B------:R-:W-:Y:S02]  /*3470*/  SEL R48, RZ, 0x1, P3 ;  /* 0x00000001ff307807 */ /* 0x000fe40001800000 */
[----:B------:R-:W-:Y:S01]  /*3480*/  LOP3.LUT R46, R50, R49, RZ, 0xfc, !PT ;  /* 0x00000031322e7212 */ /* 0x000fe200078efcff */
[----:B------:R-:W-:Y:S01]  /*3490*/  @P1 FADD.FTZ R35, R27, R35 ;  /* 0x000000231b231221 */ /* 0x000fe20000010000 */
[----:B0-----:R-:W-:Y:S01]  /*34a0*/  IMAD.WIDE.U32 R36, R44, 0x20, R36 ;  /* 0x000000202c247825 */ /* 0x001fe200078e0024 */
[----:B------:R-:W-:-:S04]  /*34b0*/  LOP3.LUT R47, R47, R48, RZ, 0xfc, !PT ;  /* 0x000000302f2f7212 */ /* 0x000fc800078efcff */
[----:B------:R0:W-:Y:S01]  /*34c0*/  STG.E.128 desc[UR8][R36.64], R28 ;  /* 0x0000001c24007986 */ /* 0x0001e2000c101d08 */
[----:B-1----:R-:W-:-:S03]  /*34d0*/  IMAD.WIDE.U32 R38, R44, 0x8, R38 ;  /* 0x000000082c267825 */ /* 0x002fc600078e0026 */
[----:B------:R0:W-:Y:S04]  /*34e0*/  STG.E.128 desc[UR8][R36.64+0x10], R32 ;  /* 0x0000102024007986 */ /* 0x0001e8000c101d08 */
[----:B------:R0:W-:Y:S02]  /*34f0*/  STG.E.64 desc[UR8][R38.64], R46 ;  /* 0x0000002e26007986 */ /* 0x0001e4000c101b08 */
.L_x_5532:
[----:B------:R-:W-:Y:S05]  /*3500*/  BSYNC.RECONVERGENT B0 ;  /* 0x0000000000007941 */ /* 0x000fea0003800200 */
.L_x_5531:
        /* <DEDUP_REMOVED lines=53> */
.L_x_5588:
        /* <DEDUP_REMOVED lines=16> */
[--C-:B-1----:R-:W-:Y:S02]  /*3960*/  HADD2.F32 R37, -RZ, R16.reuse.H0_H0 ;  /* 0x20000010ff257230 */ /* 0x102fe40000004100 */
[----:B------:R-:W-:Y:S01]  /*3970*/  HADD2.F32 R39, -RZ, R16.H1_H1 ;  /* 0x30000010ff277230 */ /* 0x000fe20000004100 */
[----:B------:R-:W-:Y:S01]  /*3980*/  FSEL R38, R49, RZ, P0 ;  /* 0x000000ff31267208 */ /* 0x000fe20000000000 */
[----:B------:R-:W-:Y:S02]  /*3990*/  HADD2.F32 R49, -RZ, R12.H0_H0 ;  /* 0x2000000cff317230 */ /* 0x000fe40000004100 */
[----:B------:R-:W-:Y:S02]  /*39a0*/  HADD2.F32 R50, -RZ, R17.H1_H1 ;  /* 0x30000011ff327230 */ /* 0x000fe40000004100 */
[--C-:B------:R-:W-:Y:S01]  /*39b0*/  FADD.FTZ R36, R28, -R38.reuse ;  /* 0x800000261c247221 */ /* 0x100fe20000010000 */
[----:B------:R-:W-:Y:S01]  /*39c0*/  FADD.FTZ R46, R29, -R38 ;  /* 0x800000261d2e7221 */ /* 0x000fe20000010000 */
[----:B------:R-:W-:-:S02]  /*39d0*/  HADD2.F32 R51, -RZ, R18.H0_H0 ;  /* 0x20000012ff337230 */ /* 0x000fc40000004100 */
[C---:B------:R-:W-:Y:S01]  /*39e0*/  FMUL.FTZ R36, R47.reuse, R36 ;  /* 0x000000242f247220 */ /* 0x040fe20000410000 */
[--C-:B0-----:R-:W-:Y:S02]  /*39f0*/  HADD2.F32 R52, -RZ, R19.reuse.H0_H0 ;  /* 0x20000013ff347230 */ /* 0x101fe40000004100 */
[----:B------:R-:W-:Y:S02]  /*3a00*/  HADD2.F32 R53, -RZ, R19.H1_H1 ;  /* 0x30000013ff357230 */ /* 0x000fe40000004100 */
[----:B------:R-:W-:Y:S01]  /*3a10*/  FFMA.FTZ R49, R36, R49, R37 ;  /* 0x0000003124317223 */ /* 0x000fe20000010025 */
[----:B------:R-:W-:Y:S02]  /*3a20*/  HADD2.F32 R37, -RZ, R12.H1_H1 ;  /* 0x3000000cff257230 */ /* 0x000fe40000004100 */
[----:B------:R-:W-:Y:S01]  /*3a30*/  FMUL.FTZ R36, R47, R46 ;  /* 0x0000002e2f247220 */ /* 0x000fe20000410000 */
[----:B------:R-:W-:-:S03]  /*3a40*/  FADD.FTZ R46, R30, -R38 ;  /* 0x800000261e2e7221 */ /* 0x000fc60000010000 */
[----:B------:R-:W-:Y:S01]  /*3a50*/  FFMA.FTZ R36, R36, R37, R39 ;  /* 0x0000002524247223 */ /* 0x000fe20000010027 */
[----:B------:R-:W-:Y:S02]  /*3a60*/  HADD2.F32 R37, -RZ, R13.H0_H0 ;  /* 0x2000000dff257230 */ /* 0x000fe40000004100 */
[----:B------:R-:W-:Y:S01]  /*3a70*/  FMUL.FTZ R46, R47, R46 ;  /* 0x0000002e2f2e7220 */ /* 0x000fe20000410000 */
[----:B------:R-:W-:Y:S01]  /*3a80*/  HADD2.F32 R39, -RZ, R17.H0_H0 ;  /* 0x20000011ff277230 */ /* 0x000fe20000004100 */
[----:B------:R-:W-:-:S04]  /*3a90*/  F2FP.F16.F32.PACK_AB R36, R36, R49 ;  /* 0x000000312424723e */ /* 0x000fc800000000ff */
[----:B------:R-:W-:Y:S01]  /*3aa0*/  FFMA.FTZ R48, R46, R37, R39 ;  /* 0x000000252e307223 */ /* 0x000fe20000010027 */
[----:B------:R-:W-:Y:S01]  /*3ab0*/  FADD.FTZ R46, R31, -R38 ;  /* 0x800000261f2e7221 */ /* 0x000fe20000010000 */
[----:B------:R-:W-:-:S03]  /*3ac0*/  HADD2.F32 R39, -RZ, R14.H0_H0 ;  /* 0x2000000eff277230 */ /* 0x000fc60000004100 */
[----:B------:R-:W-:Y:S01]  /*3ad0*/  FMUL.FTZ R37, R47, R46 ;  /* 0x0000002e2f257220 */ /* 0x000fe20000410000 */
[----:B------:R-:W-:-:S05]  /*3ae0*/  HADD2.F32 R46, -RZ, R13.H1_H1 ;  /* 0x3000000dff2e7230 */ /* 0x000fca0000004100 */
[----:B------:R-:W-:Y:S01]  /*3af0*/  FFMA.FTZ R37, R37, R46, R50 ;  /* 0x0000002e25257223 */ /* 0x000fe20000010032 */
[----:B------:R-:W-:-:S04]  /*3b00*/  FADD.FTZ R46, R32, -R38 ;  /* 0x80000026202e7221 */ /* 0x000fc80000010000 */
[----:B------:R-:W-:Y:S01]  /*3b10*/  FMUL.FTZ R46, R47, R46 ;  /* 0x0000002e2f2e7220 */ /* 0x000fe20000410000 */
[----:B------:R-:W-:-:S03]  /*3b20*/  F2FP.F16.F32.PACK_AB R37, R37, R48 ;  /* 0x000000302525723e */ /* 0x000fc600000000ff */
[----:B------:R-:W-:Y:S01]  /*3b30*/  FFMA.FTZ R50, R46, R39, R51 ;  /* 0x000000272e327223 */ /* 0x000fe20000010033 */
[----:B------:R-:W-:Y:S01]  /*3b40*/  FADD.FTZ R46, R33, -R38 ;  /* 0x80000026212e7221 */ /* 0x000fe20000010000 */
[----:B------:R-:W-:Y:S02]  /*3b50*/  HADD2.F32 R51, -RZ, R14.H1_H1 ;  /* 0x3000000eff337230 */ /* 0x000fe40000004100 */
[----:B------:R-:W-:Y:S02]  /*3b60*/  HADD2.F32 R39, -RZ, R18.H1_H1 ;  /* 0x30000012ff277230 */ /* 0x000fe40000004100 */
[----:B------:R-:W-:-:S04]  /*3b70*/  FMUL.FTZ R46, R47, R46 ;  /* 0x0000002e2f2e7220 */ /* 0x000fc80000410000 */
        /* <DEDUP_REMOVED lines=14> */
.L_x_5575:
[----:B------:R-:W-:Y:S05]  /*3c60*/  BSYNC.RECONVERGENT B0 ;  /* 0x0000000000007941 */ /* 0x000fea0003800200 */
.L_x_5574:
[----:B-12---:R-:W1:Y:S02]  /*3c70*/  LDC.64 R36, c[0x0][0x380] ;  /* 0x0000e000ff247b82 */ /* 0x006e640000000a00 */
[----:B-1----:R-:W-:-:S04]  /*3c80*/  LEA R40, R36, R40, 0x2 ;  /* 0x0000002824287211 */ /* 0x002fc800078e10ff */
[----:B------:R-:W-:-:S13]  /*3c90*/  ISETP.GE.AND P0, PT, R40, R37, PT ;  /* 0x000000252800720c */ /* 0x000fda0003f06270 */
[----:B------:R-:W-:Y:S05]  /*3ca0*/  @!P0 BRA `(.L_x_5576) ;  /* 0xffffffcc00108947 */ /* 0x000fea000383ffff */
[----:B------:R-:W-:Y:S05]  /*3cb0*/  BSYNC B1 ;  /* 0x0000000000017941 */ /* 0x000fea0003800000 */
.L_x_5530:
[----:B------:R-:W-:Y:S05]  /*3cc0*/  EXIT ;  /* 0x000000000000794d */ /* 0x000fea0003800000 */
.L_x_5573:
        /* <DEDUP_REMOVED lines=8> */
.L_x_5578:
[----:B------:R-:W-:Y:S05]  /*3d50*/  BSYNC B0 ;  /* 0x0000000000007941 */ /* 0x000fea0003800000 */
.L_x_5577:
        /* <DEDUP_REMOVED lines=9> */
.L_x_5579:
[----:B------:R-:W-:Y:S02]  /*3df0*/  HFMA2 R46, -RZ, RZ, 0, 2.384185791015625e-07 ;  /* 0x00000004ff2e7431 */ /* 0x000fe400000001ff */
[----:B------:R-:W-:-:S05]  /*3e00*/  FADD.FTZ R50, R48, R36 ;  /* 0x0000002430327221 */ /* 0x000fca0000010000 */
[----:B------:R-:W-:-:S07]  /*3e10*/  MOV R53, R50 ;  /* 0x0000003200357202 */ /* 0x000fce0000000f00 */
[----:B------:R-:W-:Y:S05]  /*3e20*/  WARPSYNC.COLLECTIVE R38, `(.L_x_5580) ;  /* 0x0000000026087348 */ /* 0x000fea0003c00000 */
[----:B------:R0:W1:Y:S02]  /*3e30*/  SHFL.BFLY P3, R36, R53, R46, R39 ;  /* 0x0c00002e35247389 */ /* 0x0000640000060027 */
[----:B01----:R-:W-:Y:S05]  /*3e40*/  ENDCOLLECTIVE ;  /* 0x000000000000791b */ /* 0x003fea0003800000 */
.L_x_5580:
[----:B------:R-:W-:Y:S01]  /*3e50*/  MOV R46, 0x8 ;  /* 0x00000008002e7802 */ /* 0x000fe20000000f00 */
[----:B------:R-:W-:-:S04]  /*3e60*/  FADD.FTZ R51, R50, R36 ;  /* 0x0000002432337221 */ /* 0x000fc80000010000 */
[----:B------:R-:W-:-:S07]  /*3e70*/  IMAD.MOV.U32 R53, RZ, RZ, R51 ;  /* 0x000000ffff357224 */ /* 0x000fce00078e0033 */
[----:B------:R-:W-:Y:S05]  /*3e80*/  WARPSYNC.COLLECTIVE R38, `(.L_x_5581) ;  /* 0x0000000026087348 */ /* 0x000fea0003c00000 */
[----:B------:R0:W1:Y:S02]  /*3e90*/  SHFL.BFLY P3, R36, R53, R46, R39 ;  /* 0x0c00002e35247389 */ /* 0x0000640000060027 */
[----:B01----:R-:W-:Y:S05]  /*3ea0*/  ENDCOLLECTIVE ;  /* 0x000000000000791b */ /* 0x003fea0003800000 */
.L_x_5581:
[----:B------:R-:W-:Y:S02]  /*3eb0*/  IMAD.MOV.U32 R46, RZ, RZ, 0x10 ;  /* 0x00000010ff2e7424 */ /* 0x000fe400078e00ff */
[----:B------:R-:W-:-:S05]  /*3ec0*/  FADD.FTZ R52, R51, R36 ;  /* 0x0000002433347221 */ /* 0x000fca0000010000 */
[----:B------:R-:W-:-:S07]  /*3ed0*/  MOV R53, R52 ;  /* 0x0000003400357202 */ /* 0x000fce0000000f00 */
[----:B------:R-:W-:Y:S05]  /*3ee0*/  WARPSYNC.COLLECTIVE R38, `(.L_x_5582) ;  /* 0x0000000026087348 */ /* 0x000fea0003c00000 */
[----:B------:R0:W1:Y:S02]  /*3ef0*/  SHFL.BFLY P3, R36, R53, R46, R39 ;  /* 0x0c00002e35247389 */ /* 0x0000640000060027 */
[----:B01----:R-:W-:Y:S05]  /*3f00*/  ENDCOLLECTIVE ;  /* 0x000000000000791b */ /* 0x003fea0003800000 */
.L_x_5582:
        /* <DEDUP_REMOVED lines=21> */
[----:B------:R-:W-:-:S04]  /*4060*/  FSEL R47, R36, RZ, !P1 ;  /* 0x000000ff242f7208 */ /* 0x000fc80004800000 */
[----:B------:R-:W-:-:S07]  /*4070*/  MOV R53, R47 ;  /* 0x0000002f00357202 */ /* 0x000fce0000000f00 */
[----:B------:R-:W-:Y:S05]  /*4080*/  WARPSYNC.COLLECTIVE R38, `(.L_x_5583) ;  /* 0x0000000026087348 */ /* 0x000fea0003c00000 */
[----:B------:R0:W1:Y:S02]  /*4090*/  SHFL.BFLY P3, R36, R53, R46, R39 ;  /* 0x0c00002e35247389 */ /* 0x0000640000060027 */
[----:B01----:R-:W-:Y:S05]  /*40a0*/  ENDCOLLECTIVE ;  /* 0x000000000000791b */ /* 0x003fea0003800000 */
.L_x_5583:
[----:B------:R-:W-:Y:S02]  /*40b0*/  HFMA2 R46, -RZ, RZ, 0, 1.1920928955078125e-07 ;  /* 0x00000002ff2e7431 */ /* 0x000fe400000001ff */
[----:B------:R-:W-:-:S05]  /*40c0*/  FADD.FTZ R48, R47, R36 ;  /* 0x000000242f307221 */ /* 0x000fca0000010000 */
[----:B------:R-:W-:-:S07]  /*40d0*/  MOV R53, R48 ;  /* 0x0000003000357202 */ /* 0x000fce0000000f00 */
[----:B------:R-:W-:Y:S05]  /*40e0*/  WARPSYNC.COLLECTIVE R38, `(.L_x_5584) ;  /* 0x0000000026087348 */ /* 0x000fea0003c00000 */
[----:B------:R0:W1:Y:S02]  /*40f0*/  SHFL.BFLY P3, R36, R53, R46, R39 ;  /* 0x0c00002e35247389 */ /* 0x0000640000060027 */
[----:B01----:R-:W-:Y:S05]  /*4100*/  ENDCOLLECTIVE ;  /* 0x000000000000791b */ /* 0x003fea0003800000 */
.L_x_5584:
[----:B------:R-:W-:Y:S01]  /*4110*/  MOV R46, 0x4 ;  /* 0x00000004002e7802 */ /* 0x000fe20000000f00 */
[----:B------:R-:W-:-:S04]  /*4120*/  FADD.FTZ R50, R48, R36 ;  /* 0x0000002430327221 */ /* 0x000fc80000010000 */
[----:B------:R-:W-:-:S07]  /*4130*/  IMAD.MOV.U32 R53, RZ, RZ, R50 ;  /* 0x000000ffff357224 */ /* 0x000fce00078e0032 */
[----:B------:R-:W-:Y:S05]  /*4140*/  WARPSYNC.COLLECTIVE R38, `(.L_x_5585) ;  /* 0x0000000026087348 */ /* 0x000fea0003c00000 */
[----:B------:R0:W1:Y:S02]  /*4150*/  SHFL.BFLY P3, R36, R53, R46, R39 ;  /* 0x0c00002e35247389 */ /* 0x0000640000060027 */
[----:B01----:R-:W-:Y:S05]  /*4160*/  ENDCOLLECTIVE ;  /* 0x000000000000791b */ /* 0x003fea0003800000 */
.L_x_5585:
[----:B------:R-:W-:Y:S02]  /*4170*/  IMAD.MOV.U32 R46, RZ, RZ, 0x8 ;  /* 0x00000008ff2e7424 */ /* 0x000fe400078e00ff */
[----:B------:R-:W-:-:S05]  /*4180*/  FADD.FTZ R51, R50, R36 ;  /* 0x0000002432337221 */ /* 0x000fca0000010000 */
[----:B------:R-:W-:-:S07]  /*4190*/  MOV R53, R51 ;  /* 0x0000003300357202 */ /* 0x000fce0000000f00 */
[----:B------:R-:W-:Y:S05]  /*41a0*/  WARPSYNC.COLLECTIVE R38, `(.L_x_5586) ;  /* 0x0000000026087348 */ /* 0x000fea0003c00000 */
[----:B------:R0:W1:Y:S02]  /*41b0*/  SHFL.BFLY P3, R36, R53, R46, R39 ;  /* 0x0c00002e35247389 */ /* 0x0000640000060027 */
[----:B01----:R-:W-:Y:S05]  /*41c0*/  ENDCOLLECTIVE ;  /* 0x000000000000791b */ /* 0x003fea0003800000 */
.L_x_5586:
[----:B------:R-:W-:Y:S02]  /*41d0*/  HFMA2 R46, -RZ, RZ, 0, 9.5367431640625e-07 ;  /* 0x00000010ff2e7431 */ /* 0x000fe400000001ff */
[----:B------:R-:W-:-:S05]  /*41e0*/  FADD.FTZ R52, R51, R36 ;  /* 0x0000002433347221 */ /* 0x000fca0000010000 */
[----:B------:R-:W-:-:S07]  /*41f0*/  MOV R53, R52 ;  /* 0x0000003400357202 */ /* 0x000fce0000000f00 */
[----:B------:R-:W-:Y:S05]  /*4200*/  WARPSYNC.COLLECTIVE R38, `(.L_x_5587) ;  /* 0x0000000026087348 */ /* 0x000fea0003c00000 */
[----:B------:R0:W1:Y:S02]  /*4210*/  SHFL.BFLY P3, R36, R53, R46, R39 ;  /* 0x0c00002e35247389 */ /* 0x0000640000060027 */
[----:B01----:R-:W-:Y:S05]  /*4220*/  ENDCOLLECTIVE ;  /* 0x000000000000791b */ /* 0x003fea0003800000 */
.L_x_5587:
[----:B------:R-:W-:Y:S05]  /*4230*/  BRA `(.L_x_5588) ;  /* 0xfffffff400887947 */ /* 0x000fea000383ffff */
.L_x_5589:
        /* <DEDUP_REMOVED lines=12> */
.L_x_9143:


//--------------------- .text._ZN10layer_norm13ln_fwd_kernelINS_13Kernel_traitsI6__halfS2_fS2_fjLj256ELj1ELj4ELj1ELj16ENS_18Kernel_traits_baseILj256ES2_S2_fS2_fjLj128EEEEELb1ELb1ELb0ELb1EEEvNS_9FwdParamsE --------------------------
	.section	.text._ZN10layer_norm13ln_fwd_kernelINS_13Kernel_traitsI6__halfS2_fS2_fjLj256ELj1ELj4ELj1ELj16ENS_18Kernel_traits_baseILj256ES2_S2_fS2_fjLj128EEEEELb1ELb1ELb0ELb1EEEvNS_9FwdParamsE,"ax",@progbits
	.align	128
        .global         _ZN10layer_norm13ln_fwd_kernelINS_13Kernel_traitsI6__halfS2_fS2_fjLj256ELj1ELj4ELj1ELj16ENS_18Kernel_traits_baseILj256ES2_S2_fS2_fjLj128EEEEELb1ELb1ELb0ELb1EEEvNS_9FwdParamsE
        .type           _ZN10layer_norm13ln_fwd_kernelINS_13Kernel_traitsI6__halfS2_fS2_fjLj256ELj1ELj4ELj1ELj16ENS_18Kernel_traits_baseILj256ES2_S2_fS2_fjLj128EEEEELb1ELb1ELb0ELb1EEEvNS_9FwdParamsE,@function
        .size           _ZN10layer_norm13ln_fwd_kernelINS_13Kernel_traitsI6__halfS2_fS2_fjLj256ELj1ELj4ELj1ELj16ENS_18Kernel_traits_baseILj256ES2_S2_fS2_fjLj128EEEEELb1ELb1ELb0ELb1EEEvNS_9FwdParamsE,(.L_x_9144 - _ZN10layer_norm13ln_fwd_kernelINS_13Kernel_traitsI6__halfS2_fS2_fjLj256ELj1ELj4ELj1ELj16ENS_18Kernel_traits_baseILj256ES2_S2_fS2_fjLj128EEEEELb1ELb1ELb0ELb1EEEvNS_9FwdParamsE)
        .other          _ZN10layer_norm13ln_fwd_kernelINS_13Kernel_traitsI6__halfS2_fS2_fjLj256ELj1ELj4ELj1ELj16ENS_18Kernel_traits_baseILj256ES2_S2_fS2_fjLj128EEEEELb1ELb1ELb0ELb1EEEvNS_9FwdParamsE,@"STO_CUDA_ENTRY STV_DEFAULT"
_ZN10layer_norm13ln_fwd_kernelINS_13Kernel_traitsI6__halfS2_fS2_fjLj256ELj1ELj4ELj1ELj16ENS_18Kernel_traits_baseILj256ES2_S2_fS2_fjLj128EEEEELb1ELb1ELb0ELb1EEEvNS_9FwdParamsE:
.text._ZN10layer_norm13ln_fwd_kernelINS_13Kernel_traitsI6__halfS2_fS2_fjLj256ELj1ELj4ELj1ELj16ENS_18Kernel_traits_baseILj256ES2_S2_fS2_fjLj128EEEEELb1ELb1ELb0ELb1EEEvNS_9FwdParamsE:
        /* <DEDUP_REMOVED lines=11> */
[----:B---3--:R-:W-:Y:S02]  /*00b0*/  MOV R2, UR6 ;  /* 0x0000000600027c02 */ /* 0x008fe40008000f00 */
[----:B------:R-:W-:-:S07]  /*00c0*/  MOV R3, UR7 ;  /* 0x0000000700037c02 */ /* 0x000fce0008000f00 */
        /* <DEDUP_REMOVED lines=11> */
[----:B------:R-:W-:Y:S01]  /*0180*/  SHF.R.U32.HI R0, RZ, 0x5, R12 ;  /* 0x00000005ff007819 */ /* 0x000fe2000001160c */
[----:B-1----:R-:W-:-:S04]  /*0190*/  @P1 IMAD.MOV.U32 R17, RZ, RZ, R19 ;  /* 0x000000ffff111224 */ /* 0x002fc800078e0013 */
[----:B------:R-:W-:Y:S01]  /*01a0*/  LOP3.LUT R0, R0, UR4, RZ, 0xfc, !PT ;  /* 0x0000000400007c12 */ /* 0x000fe2000f8efcff */
[----:B----4-:R2:W5:Y:S03]  /*01b0*/  @P1 LDG.E.64 R4, desc[UR8][R16.64] ;  /* 0x0000000810041981 */ /* 0x010566000c1e1b00 */
        /* <DEDUP_REMOVED lines=26> */
[----:B------:R-:W-:Y:S01]  /*0360*/  BSSY B0, `(.L_x_5590) ;  /* 0x000037c000007945 */ /* 0x000fe20003800000 */
[----:B------:R-:W-:Y:S01]  /*0370*/  UIADD3 UR25, UPT, UPT, UR7, 0x646e171e, URZ ;  /* 0x646e171e07197890 */ /* 0x000fe2000fffe0ff */
[----:B------:R-:W-:Y:S01]  /*0380*/  @P1 IADD3.X R19, PT, PT, RZ, R5, RZ, P0, !PT ;  /* 0x00000005ff131210 */ /* 0x000fe200007fe4ff */
[----:B------:R-:W-:Y:S01]  /*0390*/  IMAD.HI.U32 R5, R2, -0x326172a9, RZ ;  /* 0xcd9e8d5702057827 */ /* 0x000fe200078e00ff */
[----:B------:R-:W0:Y:S01]  /*03a0*/  LDCU.64 UR4, c[0x0][0x3e0] ;  /* 0x00007c00ff0477ac */ /* 0x000e220008000a00 */
[----:B------:R-:W-:-:S02]  /*03b0*/  LOP3.LUT R37, R16, 0x3, RZ, 0xc0, !PT ;  /* 0x0000000310257812 */ /* 0x000fc400078ec0ff */
[--C-:B------:R-:W-:Y:S01]  /*03c0*/  SHF.R.U64 R3, R16, 0x2, R19.reuse ;  /* 0x0000000210037819 */ /* 0x100fe20000001213 */
[----:B------:R-:W-:Y:S01]  /*03d0*/  UIADD3 UR27, UPT, UPT, UR7, 0x1fd5c5a3, URZ ;  /* 0x1fd5c5a3071b7890 */ /* 0x000fe2000fffe0ff */
[----:B------:R-:W-:Y:S01]  /*03e0*/  SHF.R.U32.HI R4, RZ, 0x2, R19 ;  /* 0x00000002ff047819 */ /* 0x000fe20000011613 */
[----:B------:R-:W-:Y:S01]  /*03f0*/  UIADD3 UR26, UPT, UPT, UR6, 0x5384540f, URZ ;  /* 0x5384540f061a7890 */ /* 0x000fe2000fffe0ff */
[----:B------:R-:W-:Y:S01]  /*0400*/  HADD2.F32 R59, -RZ, R8.H0_H0 ;  /* 0x20000008ff3b7230 */ /* 0x000fe20000004100 */
[----:B------:R-:W-:Y:S01]  /*0410*/  UIADD3 UR28, UPT, UPT, UR6, -0xe443238, URZ ;  /* 0xf1bbcdc8061c7890 */ /* 0x000fe2000fffe0ff */
[C---:B------:R-:W-:Y:S01]  /*0420*/  IMAD.HI.U32 R6, R3.reuse, -0x2daee0ad, RZ ;  /* 0xd2511f5303067827 */ /* 0x040fe200078e00ff */
[----:B------:R-:W-:Y:S01]  /*0430*/  LOP3.LUT R5, R4, UR6, R5, 0x96, !PT ;  /* 0x0000000604057c12 */ /* 0x000fe2000f8e9605 */
[----:B------:R-:W-:Y:S02]  /*0440*/  UIADD3 UR29, UPT, UPT, UR7, -0x24c28bd8, URZ ;  /* 0xdb3d7428071d7890 */ /* 0x000fe4000fffe0ff */
        /* <DEDUP_REMOVED lines=64> */
[--C-:B------:R-:W-:Y:S02]  /*0850*/  HADD2.F32 R57, -RZ, R9.reuse.H0_H0 ;  /* 0x20000009ff397230 */ /* 0x100fe40000004100 */
[----:B------:R-:W-:Y:S02]  /*0860*/  HADD2.F32 R56, -RZ, R9.H1_H1 ;  /* 0x30000009ff387230 */ /* 0x000fe40000004100 */
[--C-:B------:R-:W-:Y:S02]  /*0870*/  HADD2.F32 R55, -RZ, R10.reuse.H0_H0 ;  /* 0x2000000aff377230 */ /* 0x100fe40000004100 */
[----:B------:R-:W-:Y:S02]  /*0880*/  HADD2.F32 R54, -RZ, R10.H1_H1 ;  /* 0x3000000aff367230 */ /* 0x000fe40000004100 */
[----:B------:R-:W-:-:S02]  /*0890*/  HADD2.F32 R53, -RZ, R11.H0_H0 ;  /* 0x2000000bff357230 */ /* 0x000fc40000004100 */
[----:B------:R-:W-:Y:S02]  /*08a0*/  HADD2.F32 R52, -RZ, R11.H1_H1 ;  /* 0x3000000bff347230 */ /* 0x000fe40000004100 */
[----:B------:R-:W-:Y:S02]  /*08b0*/  IMAD.MOV.U32 R30, RZ, RZ, RZ ;  /* 0x000000ffff1e7224 */ /* 0x000fe400078e00ff */
[----:B------:R-:W-:Y:S02]  /*08c0*/  IMAD R5, R5, -0x2daee0ad, RZ ;  /* 0xd2511f5305057824 */ /* 0x000fe400078e02ff */
[----:B------:R-:W-:Y:S02]  /*08d0*/  IMAD R41, R17, -0x326172a9, RZ ;  /* 0xcd9e8d5711297824 */ /* 0x000fe400078e02ff */
[--C-:B---3--:R-:W-:Y:S02]  /*08e0*/  HADD2.F32 R60, -RZ, R48.reuse.H0_H0 ;  /* 0x20000030ff3c7230 */ /* 0x108fe40000004100 */
[----:B------:R-:W-:-:S02]  /*08f0*/  HADD2.F32 R48, -RZ, R48.H1_H1 ;  /* 0x30000030ff307230 */ /* 0x000fc40000004100 */
[--C-:B------:R-:W-:Y:S02]  /*0900*/  HADD2.F32 R47, -RZ, R49.reuse.H0_H0 ;  /* 0x20000031ff2f7230 */ /* 0x100fe40000004100 */
[----:B------:R-:W-:Y:S02]  /*0910*/  HADD2.F32 R46, -RZ, R49.H1_H1 ;  /* 0x30000031ff2e7230 */ /* 0x000fe40000004100 */
[--C-:B------:R-:W-:Y:S02]  /*0920*/  HADD2.F32 R45, -RZ, R50.reuse.H0_H0 ;  /* 0x20000032ff2d7230 */ /* 0x100fe40000004100 */
[----:B------:R-:W-:Y:S02]  /*0930*/  HADD2.F32 R44, -RZ, R50.H1_H1 ;  /* 0x30000032ff2c7230 */ /* 0x000fe40000004100 */
[--C-:B------:R-:W-:Y:S02]  /*0940*/  HADD2.F32 R43, -RZ, R51.reuse.H0_H0 ;  /* 0x20000033ff2b7230 */ /* 0x100fe40000004100 */
[----:B------:R-:W-:-:S02]  /*0950*/  HADD2.F32 R42, -RZ, R51.H1_H1 ;  /* 0x30000033ff2a7230 */ /* 0x000fc40000004100 */
[--C-:B----4-:R-:W-:Y:S02]  /*0960*/  HADD2.F32 R6, -RZ, R12.reuse.H0_H0 ;  /* 0x2000000cff067230 */ /* 0x110fe40000004100 */
[----:B------:R-:W-:Y:S02]  /*0970*/  HADD2.F32 R7, -RZ, R12.H1_H1 ;  /* 0x3000000cff077230 */ /* 0x000fe40000004100 */
[--C-:B------:R-:W-:Y:S02]  /*0980*/  HADD2.F32 R8, -RZ, R13.reuse.H0_H0 ;  /* 0x2000000dff087230 */ /* 0x100fe40000004100 */
[----:B------:R-:W-:Y:S02]  /*0990*/  HADD2.F32 R9, -RZ, R13.H1_H1 ;  /* 0x3000000dff097230 */ /* 0x000fe40000004100 */
[--C-:B------:R-:W-:Y:S02]  /*09a0*/  HADD2.F32 R10, -RZ, R14.reuse.H0_H0 ;  /* 0x2000000eff0a7230 */ /* 0x100fe40000004100 */
[----:B------:R-:W-:-:S02]  /*09b0*/  HADD2.F32 R11, -RZ, R14.H1_H1 ;  /* 0x3000000eff0b7230 */ /* 0x000fc40000004100 */
[--C-:B------:R-:W-:Y:S02]  /*09c0*/  HADD2.F32 R28, -RZ, R15.reuse.H0_H0 ;  /* 0x2000000fff1c7230 */ /* 0x100fe40000004100 */
[----:B-12---:R-:W-:-:S07]  /*09d0*/  HADD2.F32 R29, -RZ, R15.H1_H1 ;  /* 0x3000000fff1d7230 */ /* 0x006fce0000004100 */
.L_x_5632:
[----:B------:R-:W-:Y:S01]  /*09e0*/  ISETP.NE.U32.AND P0, PT, RZ, UR10, PT ;  /* 0x0000000aff007c0c */ /* 0x000fe2000bf05070 */
[----:B------:R-:W0:Y:S01]  /*09f0*/  LDC.64 R24, c[0x0][0x390] ;  /* 0x0000e400ff187b82 */ /* 0x000e220000000a00 */
[----:B-1----:R-:W1:Y:S01]  /*0a00*/  @UP0 LDCU.64 UR4, c[0x0][0x3e0] ;  /* 0x00007c00ff0407ac */ /* 0x002e620008000a00 */
        /* <DEDUP_REMOVED lines=12> */
[----:B------:R-:W5:Y:S01]  /*0ad0*/  LDG.E.128 R24, desc[UR8][R24.64] ;  /* 0x0000000818187981 */ /* 0x000f62000c1e1d00 */
[----:B--2---:R-:W-:-:S05]  /*0ae0*/  @P0 IMAD.WIDE.U32 R12, R31, 0x20, R12 ;  /* 0x000000201f0c0825 */ /* 0x004fca00078e000c */
[----:B------:R0:W5:Y:S04]  /*0af0*/  @P0 LDG.E.128 R20, desc[UR8][R12.64] ;  /* 0x000000080c140981 */ /* 0x000168000c1e1d00 */
[----:B------:R0:W5:Y:S01]  /*0b00*/  @P0 LDG.E.128 R16, desc[UR8][R12.64+0x10] ;  /* 0x000010080c100981 */ /* 0x000162000c1e1d00 */
[----:B------:R-:W-:Y:S02]  /*0b10*/  ISETP.NE.AND P1, PT, R37, 0x1, PT ;  /* 0x000000012500780c */ /* 0x000fe40003f25270 */
[----:B------:R-:W-:Y:S01]  /*0b20*/  PLOP3.LUT P2, PT, PT, PT, UP0, 0x80, 0x8 ;  /* 0x000000000008781c */ /* 0x000fe20003f4f008 */
[----:B------:R-:W-:Y:S01]  /*0b30*/  BSSY.RECONVERGENT B1, `(.L_x_5591) ;  /* 0x0000047000017945 */ /* 0x000fe20003800200 */
[----:B------:R-:W-:Y:S01]  /*0b40*/  MOV R35, 0x3f800000 ;  /* 0x3f80000000237802 */ /* 0x000fe20000000f00 */
[----:B------:R-:W-:-:S10]  /*0b50*/  IMAD.MOV.U32 R33, RZ, RZ, 0x2 ;  /* 0x00000002ff217424 */ /* 0x000fd400078e00ff */
[----:B---3--:R-:W-:Y:S01]  /*0b60*/  @P2 HADD2.F32 R35, -RZ, R14.H0_H0 ;  /* 0x2000000eff232230 */ /* 0x008fe20000004100 */
[----:B------:R-:W-:Y:S01]  /*0b70*/  MOV R14, R41 ;  /* 0x00000029000e7202 */ /* 0x000fe20000000f00 */
[----:B0-----:R-:W-:Y:S06]  /*0b80*/  @!P1 BRA `(.L_x_5592) ;  /* 0x0000000400049947 */ /* 0x001fec0003800000 */
        /* <DEDUP_REMOVED lines=8> */
.L_x_5593:
        /* <DEDUP_REMOVED lines=13> */
.L_x_5595:
[----:B------:R-:W-:Y:S05]  /*0ce0*/  BSYNC.RECONVERGENT B2 ;  /* 0x0000000000027941 */ /* 0x000fea0003800200 */
.L_x_5594:
        /* <DEDUP_REMOVED lines=38> */
[----:B------:R-:W-:Y:S02]  /*0f50*/  MOV R41, R14 ;  /* 0x0000000e00297202 */ /* 0x000fe40000000f00 */
[----:B------:R-:W-:Y:S01]  /*0f60*/  MOV R14, R5 ;  /* 0x00000005000e7202 */ /* 0x000fe20000000f00 */
[----:B------:R-:W-:Y:S01]  /*0f70*/  IMAD.MOV.U32 R5, RZ, RZ, R12 ;  /* 0x000000ffff057224 */ /* 0x000fe200078e000c */
[----:B------:R-:W-:Y:S02]  /*0f80*/  LOP3.LUT R36, R36, UR30, R15, 0x96, !PT ;  /* 0x0000001e24247c12 */ /* 0x000fe4000f8e960f */
[----:B------:R-:W-:-:S07]  /*0f90*/  LOP3.LUT R32, R32, UR31, R13, 0x96, !PT ;  /* 0x0000001f20207c12 */ /* 0x000fce000f8e960d */
.L_x_5592:
[----:B------:R-:W-:Y:S05]  /*0fa0*/  BSYNC.RECONVERGENT B1 ;  /* 0x0000000000017941 */ /* 0x000fea0003800200 */
.L_x_5591:
[----:B------:R-:W0:Y:S01]  /*0fb0*/  LDC R49, c[0x0][0x408] ;  /* 0x00010200ff317b82 */ /* 0x000e220000000800 */
[----:B------:R-:W-:Y:S01]  /*0fc0*/  I2FP.F32.U32 R12, R14 ;  /* 0x0000000e000c7245 */ /* 0x000fe20000201000 */
[----:B-----5:R-:W-:Y:S01]  /*0fd0*/  HADD2.F32 R14, -RZ, R24.H0_H0 ;  /* 0x20000018ff0e7230 */ /* 0x020fe20000004100 */
[----:B------:R-:W-:Y:S01]  /*0fe0*/  MOV R51, 0x2f800000 ;  /* 0x2f80000000337802 */ /* 0x000fe20000000f00 */
[----:B------:R-:W-:Y:S01]  /*0ff0*/  BSSY.RECONVERGENT B1, `(.L_x_5596) ;  /* 0x000004f000017945 */ /* 0x000fe20003800200 */
[----:B------:R-:W-:Y:S02]  /*1000*/  IMAD.MOV.U32 R15, RZ, RZ, 0x2 ;  /* 0x00000002ff0f7424 */ /* 0x000fe400078e00ff */
[----:B------:R-:W-:Y:S01]  /*1010*/  FMUL.FTZ R14, R14, R35 ;  /* 0x000000230e0e7220 */ /* 0x000fe20000410000 */
[----:B------:R-:W1:Y:S01]  /*1020*/  LDC R50, c[0x0][0x404] ;  /* 0x00010100ff327b82 */ /* 0x000e620000000800 */
[----:B------:R-:W-:Y:S02]  /*1030*/  FFMA.FTZ R13, R12, R51, 1.1641532182693481445e-10 ;  /* 0x2f0000000c0d7423 */ /* 0x000fe40000010033 */
[----:B0-----:R-:W-:-:S03]  /*1040*/  FMUL.FTZ R14, R14, R49 ;  /* 0x000000310e0e7220 */ /* 0x001fc60000410000 */
        /* <DEDUP_REMOVED lines=16> */
.L_x_5598:
        /* <DEDUP_REMOVED lines=13> */
.L_x_5600:
[----:B------:R-:W-:Y:S05]  /*1220*/  BSYNC.RECONVERGENT B2 ;  /* 0x0000000000027941 */ /* 0x000fea0003800200 */
.L_x_5599:
        /* <DEDUP_REMOVED lines=39> */
[----:B------:R-:W-:-:S03]  /*14a0*/  MOV R41, R38 ;  /* 0x0000002600297202 */ /* 0x000fc60000000f00 */
[----:B------:R-:W-:Y:S01]  /*14b0*/  IMAD.MOV.U32 R5, RZ, RZ, R14 ;  /* 0x000000ffff057224 */ /* 0x000fe200078e000e */
[----:B------:R-:W-:Y:S01]  /*14c0*/  LOP3.LUT R32, R32, UR31, R15, 0x96, !PT ;  /* 0x0000001f20207c12 */ /* 0x000fe2000f8e960f */
[----:B------:R-:W-:-:S07]  /*14d0*/  HFMA2 R15, -RZ, RZ, 0, 0 ;  /* 0x00000000ff0f7431 */ /* 0x000fce00000001ff */
.L_x_5597:
[----:B------:R-:W-:Y:S05]  /*14e0*/  BSYNC.RECONVERGENT B1 ;  /* 0x0000000000017941 */ /* 0x000fea0003800200 */
.L_x_5596:
[----:B------:R-:W-:Y:S01]  /*14f0*/  I2FP.F32.U32 R14, R13 ;  /* 0x0000000d000e7245 */ /* 0x000fe20000201000 */
[----:B------:R-:W-:Y:S01]  /*1500*/  HADD2.F32 R24, -RZ, R24.H1_H1 ;  /* 0x30000018ff187230 */ /* 0x000fe20000004100 */
[----:B------:R-:W-:Y:S01]  /*1510*/  BSSY.RECONVERGENT B1, `(.L_x_5601) ;  /* 0x000004e000017945 */ /* 0x000fe20003800200 */
[----:B------:R-:W-:Y:S02]  /*1520*/  MOV R37, 0x2 ;  /* 0x0000000200257802 */ /* 0x000fe40000000f00 */
[----:B------:R-:W-:Y:S01]  /*1530*/  FFMA.FTZ R13, R14, R51, 1.1641532182693481445e-10 ;  /* 0x2f0000000e0d7423 */ /* 0x000fe20000010033 */
[----:B------:R-:W-:-:S04]  /*1540*/  FMUL.FTZ R24, R24, R35 ;  /* 0x0000002318187220 */ /* 0x000fc80000410000 */
[----:B------:R-:W-:Y:S01]  /*1550*/  FMUL.FTZ R24, R24, R49 ;  /* 0x0000003118187220 */ /* 0x000fe20000410000 */
[----:B------:R-:W-:-:S04]  /*1560*/  FSETP.GTU.FTZ.AND P1, PT, R13, R50, PT ;  /* 0x000000320d00720b */ /* 0x000fc80003f3c000 */
[----:B------:R-:W-:Y:S02]  /*1570*/  P2R R33, PR, RZ, 0x2 ;  /* 0x00000002ff217803 */ /* 0x000fe40000000000 */
[----:B------:R-:W-:Y:S01]  /*1580*/  FSEL R13, R24, RZ, !P1 ;  /* 0x000000ff180d7208 */ /* 0x000fe20004800000 */
[----:B------:R-:W-:Y:S01]  /*1590*/  IMAD.MOV.U32 R24, RZ, RZ, R41 ;  /* 0x000000ffff187224 */ /* 0x000fe200078e0029 */
        /* <DEDUP_REMOVED lines=12> */
.L_x_5603:
        /* <DEDUP_REMOVED lines=13> */
.L_x_5605:
[----:B------:R-:W-:Y:S05]  /*1730*/  BSYNC.RECONVERGENT B2 ;  /* 0x0000000000027941 */ /* 0x000fea0003800200 */
.L_x_5604:
        /* <DEDUP_REMOVED lines=39> */
[----:B------:R-:W-:-:S04]  /*19b0*/  IMAD.WIDE.U32 R14, R14, -0x2daee0ad, RZ ;  /* 0xd2511f530e0e7825 */ /* 0x000fc800078e00ff */
[----:B------:R-:W-:Y:S01]  /*19c0*/  IMAD.MOV.U32 R41, RZ, RZ, R40 ;  /* 0x000000ffff297224 */ /* 0x000fe200078e0028 */
[----:B------:R-:W-:Y:S02]  /*19d0*/  LOP3.LUT R32, R38, UR31, R15, 0x96, !PT ;  /* 0x0000001f26207c12 */ /* 0x000fe4000f8e960f */
[----:B------:R-:W-:-:S07]  /*19e0*/  MOV R5, R14 ;  /* 0x0000000e00057202 */ /* 0x000fce0000000f00 */
.L_x_5602:
[----:B------:R-:W-:Y:S05]  /*19f0*/  BSYNC.RECONVERGENT B1 ;  /* 0x0000000000017941 */ /* 0x000fea0003800200 */
.L_x_5601:
        /* <DEDUP_REMOVED lines=8> */
[----:B------:R-:W-:Y:S02]  /*1a80*/  FSETP.GTU.FTZ.AND P1, PT, R15, R50, PT ;  /* 0x000000320f00720b */ /* 0x000fe40003f3c000 */
[----:B------:R-:W-:Y:S02]  /*1a90*/  MOV R15, R41 ;  /* 0x00000029000f7202 */ /* 0x000fe40000000f00 */
        /* <DEDUP_REMOVED lines=12> */
.L_x_5608:
        /* <DEDUP_REMOVED lines=13> */
.L_x_5610:
[----:B------:R-:W-:Y:S05]  /*1c30*/  BSYNC.RECONVERGENT B2 ;  /* 0x0000000000027941 */ /* 0x000fea0003800200 */
.L_x_5609:
        /* <DEDUP_REMOVED lines=38> */
[----:B------:R-:W-:-:S04]  /*1ea0*/  IMAD.WIDE.U32 R38, R15, -0x2daee0ad, RZ ;  /* 0xd2511f530f267825 */ /* 0x000fc800078e00ff */
[----:B------:R-:W-:Y:S01]  /*1eb0*/  IMAD.MOV.U32 R15, RZ, RZ, R5 ;  /* 0x000000ffff0f7224 */ /* 0x000fe200078e0005 */
[----:B------:R-:W-:Y:S01]  /*1ec0*/  LOP3.LUT R32, R40, UR31, R39, 0x96, !PT ;  /* 0x0000001f28207c12 */ /* 0x000fe2000f8e9627 */
[----:B------:R-:W-:Y:S01]  /*1ed0*/  HFMA2 R39, -RZ, RZ, 0, 0 ;  /* 0x00000000ff277431 */ /* 0x000fe200000001ff */
[----:B------:R-:W-:-:S07]  /*1ee0*/  MOV R5, R38 ;  /* 0x0000002600057202 */ /* 0x000fce0000000f00 */
.L_x_5607:
[----:B------:R-:W-:Y:S05]  /*1ef0*/  BSYNC.RECONVERGENT B1 ;  /* 0x0000000000017941 */ /* 0x000fea0003800200 */
.L_x_5606:
        /* <DEDUP_REMOVED lines=22> */
.L_x_5613:
        /* <DEDUP_REMOVED lines=8> */
[----:B------:R-:W-:Y:S01]  /*20e0*/  @!P3 IMAD.MOV.U32 R4, RZ, RZ, RZ ;  /* 0x000000ffff04b224 */ /* 0x000fe200078e00ff */
[----:B------:R-:W-:Y:S02]  /*20f0*/  @!P3 IADD3 R24, PT, PT, R30, 0x1, RZ ;  /* 0x000000011e18b810 */ /* 0x000fe40007ffe0ff */
[----:B------:R-:W-:-:S13]  /*2100*/  ISETP.NE.AND P4, PT, R2, RZ, !P3 ;  /* 0x000000ff0200720c */ /* 0x000fda0005f85270 */
[----:B------:R-:W-:-:S04]  /*2110*/  @P4 IADD3 R24, PT, PT, R30, RZ, RZ ;  /* 0x000000ff1e184210 */ /* 0x000fc80007ffe0ff */
[----:B------:R-:W-:-:S07]  /*2120*/  @!P3 MOV R30, R24 ;  /* 0x00000018001eb202 */ /* 0x000fce0000000f00 */
.L_x_5615:
[----:B------:R-:W-:Y:S05]  /*2130*/  BSYNC.RECONVERGENT B2 ;  /* 0x0000000000027941 */ /* 0x000fea0003800200 */
.L_x_5614:
        /* <DEDUP_REMOVED lines=36> */
[----:B------:R-:W-:Y:S01]  /*2380*/  HFMA2 R37, -RZ, RZ, 0, 0 ;  /* 0x00000000ff257431 */ /* 0x000fe200000001ff */
[----:B------:R-:W-:Y:S02]  /*2390*/  LOP3.LUT R36, R36, UR30, R25, 0x96, !PT ;  /* 0x0000001e24247c12 */ /* 0x000fe4000f8e9619 */
[----:B------:R-:W-:Y:S01]  /*23a0*/  MOV R41, R24 ;  /* 0x0000001800297202 */ /* 0x000fe20000000f00 */
[----:B------:R-:W-:-:S05]  /*23b0*/  IMAD.WIDE.U32 R24, R32, -0x2daee0ad, RZ ;  /* 0xd2511f5320187825 */ /* 0x000fca00078e00ff */
[----:B------:R-:W-:Y:S02]  /*23c0*/  LOP3.LUT R32, R38, UR31, R25, 0x96, !PT ;  /* 0x0000001f26207c12 */ /* 0x000fe4000f8e9619 */
[----:B------:R-:W-:Y:S01]  /*23d0*/  MOV R25, R5 ;  /* 0x0000000500197202 */ /* 0x000fe20000000f00 */
[----:B------:R-:W-:-:S07]  /*23e0*/  IMAD.MOV.U32 R5, RZ, RZ, R24 ;  /* 0x000000ffff057224 */ /* 0x000fce00078e0018 */
.L_x_5612:
[----:B------:R-:W-:Y:S05]  /*23f0*/  BSYNC.RECONVERGENT B1 ;  /* 0x0000000000017941 */ /* 0x000fea0003800200 */
.L_x_5611:
        /* <DEDUP_REMOVED lines=22> */
.L_x_5618:
        /* <DEDUP_REMOVED lines=13> */
.L_x_5620:
[----:B------:R-:W-:Y:S05]  /*2630*/  BSYNC.RECONVERGENT B2 ;  /* 0x0000000000027941 */ /* 0x000fea0003800200 */
.L_x_5619:
        /* <DEDUP_REMOVED lines=38> */
[----:B------:R-:W-:-:S04]  /*28a0*/  IMAD.WIDE.U32 R40, R41, -0x326172a9, RZ ;  /* 0xcd9e8d5729287825 */ /* 0x000fc800078e00ff */
[----:B------:R-:W-:Y:S01]  /*28b0*/  HFMA2 R39, -RZ, RZ, 0, 0 ;  /* 0x00000000ff277431 */ /* 0x000fe200000001ff */
[----:B------:R-:W-:Y:S02]  /*28c0*/  MOV R5, R38 ;  /* 0x0000002600057202 */ /* 0x000fe40000000f00 */
[----:B------:R-:W-:Y:S02]  /*28d0*/  LOP3.LUT R36, R36, UR30, R41, 0x96, !PT ;  /* 0x0000001e24247c12 */ /* 0x000fe4000f8e9629 */
[----:B------:R-:W-:-:S07]  /*28e0*/  MOV R41, R40 ;  /* 0x0000002800297202 */ /* 0x000fce0000000f00 */
.L_x_5617:
[----:B------:R-:W-:Y:S05]  /*28f0*/  BSYNC.RECONVERGENT B1 ;  /* 0x0000000000017941 */ /* 0x000fea0003800200 */
.L_x_5616:
        /* <DEDUP_REMOVED lines=10> */
[----:B------:R-:W-:-:S04]  /*29a0*/  IMAD.MOV.U32 R26, RZ, RZ, R41 ;  /* 0x000000ffff1a7224 */ /* 0x000fc800078e0029 */
[----:B------:R-:W-:-:S04]  /*29b0*/  FMUL.FTZ R25, R44, R25 ;  /* 0x000000192c197220 */ /* 0x000fc80000410000 */
[----:B------:R-:W-:Y:S01]  /*29c0*/  @P0 FADD.FTZ R25, R17, R25 ;  /* 0x0000001911190221 */ /* 0x000fe20000010000 */
        /* <DEDUP_REMOVED lines=9> */
.L_x_5623:
[----:B------:R-:W-:Y:S01]  /*2a60*/  IADD3 R3, PT, PT, R3, 0x1, RZ ;  /* 0x0000000103037810 */ /* 0x000fe20007ffe0ff */
[----:B------:R-:W-:Y:S03]  /*2a70*/  BSSY.RECONVERGENT B2, `(.L_x_5624) ;  /* 0x000000c000027945 */ /* 0x000fe60003800200 */
[C---:B------:R-:W-:Y:S01]  /*2a80*/  ISETP.NE.AND P5, PT, R3.reuse, RZ, PT ;  /* 0x000000ff0300720c */ /* 0x040fe20003fa5270 */
[----:B------:R-:W-:-:S12]  /*2a90*/  IMAD.WIDE.U32 R40, R3, -0x2daee0ad, RZ ;  /* 0xd2511f5303287825 */ /* 0x000fd800078e00ff */
[----:B------:R-:W-:Y:S05]  /*2aa0*/  @P5 BRA `(.L_x_5625) ;  /* 0x0000000000205947 */ /* 0x000fea0003800000 */
[----:B------:R-:W-:-:S04]  /*2ab0*/  IADD3 R4, PT, PT, R4, 0x1, RZ ;  /* 0x0000000104047810 */ /* 0x000fc80007ffe0ff */
[----:B------:R-:W-:-:S13]  /*2ac0*/  ISETP.NE.AND P5, PT, R4, RZ, PT ;  /* 0x000000ff0400720c */ /* 0x000fda0003fa5270 */
[----:B------:R-:W-:Y:S01]  /*2ad0*/  @!P5 IADD3 R2, PT, PT, R2, 0x1, RZ ;  /* 0x000000010202d810 */ /* 0x000fe20007ffe0ff */
[----:B------:R-:W-:Y:S01]  /*2ae0*/  @!P5 VIADD R26, R30, 0x1 ;  /* 0x000000011e1ad836 */ /* 0x000fe20000000000 */
[----:B------:R-:W-:Y:S02]  /*2af0*/  @!P5 MOV R4, RZ ;  /* 0x000000ff0004d202 */ /* 0x000fe40000000f00 */
[----:B------:R-:W-:-:S13]  /*2b00*/  ISETP.NE.AND P6, PT, R2, RZ, !P5 ;  /* 0x000000ff0200720c */ /* 0x000fda0006fc5270 */
[----:B------:R-:W-:-:S04]  /*2b10*/  @P6 IADD3 R26, PT, PT, R30, RZ, RZ ;  /* 0x000000ff1e1a6210 */ /* 0x000fc80007ffe0ff */
[----:B------:R-:W-:-:S07]  /*2b20*/  @!P5 MOV R30, R26 ;  /* 0x0000001a001ed202 */ /* 0x000fce0000000f00 */
.L_x_5625:
[----:B------:R-:W-:Y:S05]  /*2b30*/  BSYNC.RECONVERGENT B2 ;  /* 0x0000000000027941 */ /* 0x000fea0003800200 */
.L_x_5624:
        /* <DEDUP_REMOVED lines=41> */
[----:B------:R-:W-:Y:S01]  /*2dd0*/  LOP3.LUT R36, R36, UR30, R41, 0x96, !PT ;  /* 0x0000001e24247c12 */ /* 0x000fe2000f8e9629 */
[----:B------:R-:W-:-:S07]  /*2de0*/  IMAD.MOV.U32 R41, RZ, RZ, R40 ;  /* 0x000000ffff297224 */ /* 0x000fce00078e0028 */
.L_x_5622:
[----:B------:R-:W-:Y:S05]  /*2df0*/  BSYNC.RECONVERGENT B1 ;  /* 0x0000000000017941 */ /* 0x000fea0003800200 */
.L_x_5621:
        /* <DEDUP_REMOVED lines=22> */
.L_x_5628:
        /* <DEDUP_REMOVED lines=15> */
.L_x_5630:
[----:B------:R-:W-:Y:S05]  /*3050*/  BSYNC.RECONVERGENT B2 ;  /* 0x0000000000027941 */ /* 0x000fea0003800200 */
.L_x_5629:
        /* <DEDUP_REMOVED lines=35> */
[----:B------:R-:W-:-:S04]  /*3290*/  IMAD.MOV.U32 R37, RZ, RZ, RZ ;  /* 0x000000ffff257224 */ /* 0x000fc800078e00ff */
[----:B------:R-:W-:-:S05]  /*32a0*/  IMAD.WIDE.U32 R38, R38, -0x2daee0ad, RZ ;  /* 0xd2511f5326267825 */ /* 0x000fca00078e00ff */
[----:B------:R-:W-:Y:S02]  /*32b0*/  LOP3.LUT R32, R40, UR31, R39, 0x96, !PT ;  /* 0x0000001f28207c12 */ /* 0x000fe4000f8e9627 */
[----:B------:R-:W-:Y:S02]  /*32c0*/  MOV R40, R5 ;  /* 0x0000000500287202 */ /* 0x000fe40000000f00 */
[----:B------:R-:W-:Y:S01]  /*32d0*/  MOV R5, R38 ;  /* 0x0000002600057202 */ /* 0x000fe20000000f00 */
[----:B------:R-:W-:-:S05]  /*32e0*/  IMAD.WIDE.U32 R38, R41, -0x326172a9, RZ ;  /* 0xcd9e8d5729267825 */ /* 0x000fca00078e00ff */
[----:B------:R-:W-:Y:S02]  /*32f0*/  LOP3.LUT R36, R36, UR30, R39, 0x96, !PT ;  /* 0x0000001e24247c12 */ /* 0x000fe4000f8e9627 */
[----:B------:R-:W-:-:S07]  /*3300*/  MOV R41, R38 ;  /* 0x0000002600297202 */ /* 0x000fce0000000f00 */
.L_x_5627:
[----:B------:R-:W-:Y:S05]  /*3310*/  BSYNC.RECONVERGENT B1 ;  /* 0x0000000000017941 */ /* 0x000fea0003800200 */
.L_x_5626:
[----:B------:R-:W-:Y:S01]  /*3320*/  ISETP.NE.AND P6, PT, R34, RZ, PT ;  /* 0x000000ff2200720c */ /* 0x000fe20003fc5270 */
[----:B------:R-:W-:Y:S01]  /*3330*/  UMOV UR4, 0xffffffff ;  /* 0xffffffff00047882 */ /* 0x000fe20000000000 */
[----:B------:R-:W-:Y:S01]  /*3340*/  I2FP.F32.U32 R34, R40 ;  /* 0x0000002800227245 */ /* 0x000fe20000201000 */
[----:B------:R-:W-:Y:S01]  /*3350*/  HADD2.F32 R40, -RZ, R27.H1_H1 ;  /* 0x3000001bff287230 */ /* 0x000fe20000004100 */
[----:B------:R-:W-:Y:S02]  /*3360*/  SEL R38, RZ, 0x1000000, P2 ;  /* 0x01000000ff267807 */ /* 0x000fe40001000000 */
[----:B------:R-:W-:Y:S01]  /*3370*/  SEL R39, RZ, 0x10000, P1 ;  /* 0x00010000ff277807 */ /* 0x000fe20000800000 */
[----:B------:R-:W-:Y:S01]  /*3380*/  FFMA.FTZ R51, R34, R51, 1.1641532182693481445e-10 ;  /* 0x2f00000022337423 */ /* 0x000fe20000010033 */
[----:B------:R-:W-:Y:S02]  /*3390*/  FMUL.FTZ R40, R40, R35 ;  /* 0x0000002328287220 */ /* 0x000fe40000410000 */
[----:B------:R-:W0:Y:S02]  /*33a0*/  LDC.64 R34, c[0x0][0x3a8] ;  /* 0x0000ea00ff227b82 */ /* 0x000e240000000a00 */
[----:B------:R-:W-:Y:S01]  /*33b0*/  FMUL.FTZ R40, R40, R49 ;  /* 0x0000003128287220 */ /* 0x000fe20000410000 */
[----:B------:R-:W-:-:S04]  /*33c0*/  FSETP.GTU.FTZ.AND P2, PT, R51, R50, PT ;  /* 0x000000323300720b */ /* 0x000fc80003f5c000 */
[----:B------:R-:W-:Y:S01]  /*33d0*/  FSEL R27, R40, RZ, !P2 ;  /* 0x000000ff281b7208 */ /* 0x000fe20005000000 */
[----:B------:R-:W1:Y:S01]  /*33e0*/  LDC.64 R50, c[0x0][0x3b0] ;  /* 0x0000ec00ff327b82 */ /* 0x000e620000000a00 */
[----:B------:R-:W-:-:S03]  /*33f0*/  SEL R40, RZ, 0x100, P4 ;  /* 0x00000100ff287807 */ /* 0x000fc60002000000 */
[----:B------:R-:W-:-:S04]  /*3400*/  FMUL.FTZ R27, R42, R27 ;  /* 0x0000001b2a1b7220 */ /* 0x000fc80000410000 */
[----:B------:R-:W-:Y:S01]  /*3410*/  @P0 FADD.FTZ R27, R19, R27 ;  /* 0x0000001b131b0221 */ /* 0x000fe20000010000 */
[----:B------:R-:W-:-:S04]  /*3420*/  ISETP.NE.AND P0, PT, R33, RZ, PT ;  /* 0x000000ff2100720c */ /* 0x000fc80003f05270 */
[----:B------:R-:W-:Y:S02]  /*3430*/  SEL R33, RZ, 0x100, P0 ;  /* 0x00000100ff217807 */ /* 0x000fe40000000000 */
[----:B------:R-:W-:Y:S01]  /*3440*/  ISETP.NE.AND P0, PT, R61, RZ, PT ;  /* 0x000000ff3d00720c */ /* 0x000fe20003f05270 */
[----:B0-----:R-:W-:Y:S01]  /*3450*/  IMAD.WIDE.U32 R34, R31, 0x20, R34 ;  /* 0x000000201f227825 */ /* 0x001fe200078e0022 */
[----:B------:R-:W-:Y:S02]  /*3460*/  LOP3.LUT R38, R33, R38, R39, 0xfe, !PT ;  /* 0x0000002621267212 */ /* 0x000fe400078efe27 */
[----:B------:R-:W-:Y:S02]  /*3470*/  SEL R33, RZ, 0x10000, P5 ;  /* 0x00010000ff217807 */ /* 0x000fe40002800000 */
[----:B------:R-:W-:Y:S01]  /*3480*/  SEL R39, RZ, 0x1000000, P2 ;  /* 0x01000000ff277807 */ /* 0x000fe20001000000 */
[----:B------:R-:W-:Y:S03]  /*3490*/  STG.E.128 desc[UR8][R34.64], R12 ;  /* 0x0000000c22007986 */ /* 0x000fe6000c101d08 */
[----:B------:R-:W-:Y:S01]  /*34a0*/  LOP3.LUT R40, R40, R39, R33, 0xfe, !PT ;  /* 0x0000002728287212 */ /* 0x000fe200078efe21 */
[----:B------:R0:W-:Y:S01]  /*34b0*/  STG.E.128 desc[UR8][R34.64+0x10], R24 ;  /* 0x0000101822007986 */ /* 0x0001e2000c101d08 */
[----:B------:R-:W-:-:S04]  /*34c0*/  SEL R33, RZ, 0x1, P6 ;  /* 0x00000001ff217807 */ /* 0x000fc80003000000 */
[----:B0-----:R-:W-:Y:S01]  /*34d0*/  LOP3.LUT R34, R38, R33, RZ, 0xfc, !PT ;  /* 0x0000002126227212 */ /* 0x001fe200078efcff */
[----:B-1----:R-:W-:Y:S01]  /*34e0*/  IMAD.WIDE.U32 R38, R31, 0x8, R50 ;  /* 0x000000081f267825 */ /* 0x002fe200078e0032 */
[----:B------:R-:W-:-:S04]  /*34f0*/  SEL R33, RZ, 0x1, P3 ;  /* 0x00000001ff217807 */ /* 0x000fc80001800000 */
[----:B------:R-:W-:Y:S01]  /*3500*/  LOP3.LUT R35, R40, R33, RZ, 0xfc, !PT ;  /* 0x0000002128237212 */ /* 0x000fe200078efcff */
        /* <DEDUP_REMOVED lines=47> */
.L_x_5644:
        /* <DEDUP_REMOVED lines=17> */
[----:B------:R1:W-:Y:S01]  /*3910*/  @!P0 STG.E desc[UR8][R34.64], R39 ;  /* 0x0000002722008986 */ /* 0x0003e2000c101908 */
[C---:B--2---:R-:W-:Y:S01]  /*3920*/  FMUL.FTZ R26, R33.reuse, R26 ;  /* 0x0000001a211a7220 */ /* 0x044fe20000410000 */
[----:B------:R-:W-:Y:S01]  /*3930*/  FMUL.FTZ R27, R33, R38 ;  /* 0x00000026211b7220 */ /* 0x000fe20000410000 */
[--C-:B------:R-:W-:Y:S01]  /*3940*/  FADD.FTZ R38, R15, -R40.reuse ;  /* 0x800000280f267221 */ /* 0x100fe20000010000 */
[----:B------:R-:W-:Y:S01]  /*3950*/  FADD.FTZ R40, R25, -R40 ;  /* 0x8000002819287221 */ /* 0x000fe20000010000 */
[----:B------:R-:W-:Y:S01]  /*3960*/  FFMA.FTZ R26, R26, R28, R53 ;  /* 0x0000001c1a1a7223 */ /* 0x000fe20000010035 */
[----:B------:R-:W-:Y:S01]  /*3970*/  FFMA.FTZ R27, R27, R29, R52 ;  /* 0x0000001d1b1b7223 */ /* 0x000fe20000010034 */
[----:B-1----:R-:W1:Y:S01]  /*3980*/  LDC.64 R34, c[0x0][0x428] ;  /* 0x00010a00ff227b82 */ /* 0x002e620000000a00 */
[C---:B------:R-:W-:Y:S01]  /*3990*/  FMUL.FTZ R14, R33.reuse, R14 ;  /* 0x0000000e210e7220 */ /* 0x040fe20000410000 */
[C---:B------:R-:W-:Y:S01]  /*39a0*/  FMUL.FTZ R24, R33.reuse, R24 ;  /* 0x0000001821187220 */ /* 0x040fe20000410000 */
[----:B------:R-:W-:Y:S01]  /*39b0*/  FMUL.FTZ R25, R33, R40 ;  /* 0x0000002821197220 */ /* 0x000fe20000410000 */
[----:B------:R-:W-:Y:S01]  /*39c0*/  F2FP.F16.F32.PACK_AB R15, R27, R26 ;  /* 0x0000001a1b0f723e */ /* 0x000fe200000000ff */
[----:B------:R-:W-:Y:S01]  /*39d0*/  FMUL.FTZ R39, R33, R38 ;  /* 0x0000002621277220 */ /* 0x000fe20000410000 */
[----:B------:R-:W-:Y:S01]  /*39e0*/  FFMA.FTZ R38, R14, R8, R57 ;  /* 0x000000080e267223 */ /* 0x000fe20000010039 */
[----:B------:R-:W-:Y:S01]  /*39f0*/  FFMA.FTZ R14, R24, R10, R55 ;  /* 0x0000000a180e7223 */ /* 0x000fe20000010037 */
[----:B------:R-:W2:Y:S01]  /*3a00*/  @!P0 LDC.64 R26, c[0x0][0x3c8] ;  /* 0x0000f200ff1a8b82 */ /* 0x000ea20000000a00 */
[----:B------:R-:W-:Y:S01]  /*3a10*/  FFMA.FTZ R51, R25, R11, R54 ;  /* 0x0000000b19337223 */ /* 0x000fe20000010036 */
[C---:B------:R-:W-:Y:S01]  /*3a20*/  FMUL.FTZ R50, R33.reuse, R50 ;  /* 0x0000003221327220 */ /* 0x040fe20000410000 */
[----:B------:R-:W-:Y:S01]  /*3a30*/  FMUL.FTZ R13, R33, R12 ;  /* 0x0000000c210d7220 */ /* 0x000fe20000410000 */
[----:B0-----:R-:W-:-:S02]  /*3a40*/  FFMA.FTZ R49, R39, R9, R56 ;  /* 0x0000000927317223 */ /* 0x001fc40000010038 */
[----:B------:R-:W-:Y:S01]  /*3a50*/  FFMA.FTZ R12, R50, R6, R59 ;  /* 0x00000006320c7223 */ /* 0x000fe2000001003b */
[----:B------:R-:W-:Y:S01]  /*3a60*/  FFMA.FTZ R39, R13, R7, R58 ;  /* 0x000000070d277223 */ /* 0x000fe2000001003a */
[----:B------:R-:W0:Y:S01]  /*3a70*/  LDC.64 R24, c[0x0][0x380] ;  /* 0x0000e000ff187b82 */ /* 0x000e220000000a00 */
[----:B------:R-:W-:Y:S02]  /*3a80*/  F2FP.F16.F32.PACK_AB R14, R51, R14 ;  /* 0x0000000e330e723e */ /* 0x000fe400000000ff */
[----:B------:R-:W-:Y:S02]  /*3a90*/  F2FP.F16.F32.PACK_AB R13, R49, R38 ;  /* 0x00000026310d723e */ /* 0x000fe400000000ff */
[----:B------:R-:W-:Y:S01]  /*3aa0*/  F2FP.F16.F32.PACK_AB R12, R39, R12 ;  /* 0x0000000c270c723e */ /* 0x000fe200000000ff */
[----:B-1----:R-:W-:-:S04]  /*3ab0*/  IMAD.WIDE.U32 R34, R31, 0x10, R34 ;  /* 0x000000101f227825 */ /* 0x002fc800078e0022 */
[----:B--2---:R-:W-:-:S05]  /*3ac0*/  @!P0 IMAD.WIDE R26, R0, 0x4, R26 ;  /* 0x00000004001a8825 */ /* 0x004fca00078e021a */
[----:B------:R1:W-:Y:S01]  /*3ad0*/  @!P0 STG.E desc[UR8][R26.64], R33 ;  /* 0x000000211a008986 */ /* 0x0003e2000c101908 */
[----:B0-----:R-:W-:-:S03]  /*3ae0*/  LEA R0, R24, R0, 0x2 ;  /* 0x0000000018007211 */ /* 0x001fc600078e10ff */
[----:B------:R1:W-:Y:S01]  /*3af0*/  STG.E.128 desc[UR8][R34.64], R12 ;  /* 0x0000000c22007986 */ /* 0x0003e2000c101d08 */
[----:B------:R-:W-:-:S13]  /*3b00*/  ISETP.GE.AND P0, PT, R0, R25, PT ;  /* 0x000000190000720c */ /* 0x000fda0003f06270 */
[----:B------:R-:W-:Y:S05]  /*3b10*/  @!P0 BRA `(.L_x_5632) ;  /* 0xffffffcc00b08947 */ /* 0x000fea000383ffff */
[----:B------:R-:W-:Y:S05]  /*3b20*/  BSYNC B0 ;  /* 0x0000000000007941 */ /* 0x000fea0003800000 */
.L_x_5590:
[----:B------:R-:W-:Y:S05]  /*3b30*/  EXIT ;  /* 0x000000000000794d */ /* 0x000fea0003800000 */
.L_x_5631:
[----:B------:R-:W-:Y:S01]  /*3b40*/  HFMA2 R40, -RZ, RZ, 0, 5.9604644775390625e-08 ;  /* 0x00000001ff287431 */ /* 0x000fe200000001ff */
[----:B------:R-:W-:Y:S01]  /*3b50*/  BSSY B1, `(.L_x_5633) ;  /* 0x0000006000017945 */ /* 0x000fe20003800000 */
[----:B------:R-:W-:Y:S01]  /*3b60*/  MOV R35, 0x1f ;  /* 0x0000001f00237802 */ /* 0x000fe20000000f00 */
[----:B------:R-:W-:-:S07]  /*3b70*/  IMAD.MOV.U32 R34, RZ, RZ, -0x1 ;  /* 0xffffffffff227424 */ /* 0x000fce00078e00ff */
[----:B------:R-:W-:Y:S05]  /*3b80*/  WARPSYNC.COLLECTIVE R34, `(.L_x_5634) ;  /* 0x0000000022087348 */ /* 0x000fea0003c00000 */
[----:B------:R0:W1:Y:S02]  /*3b90*/  SHFL.BFLY P1, R33, R49, R40, R35 ;  /* 0x0c00002831217389 */ /* 0x0000640000020023 */
[----:B01----:R-:W-:Y:S05]  /*3ba0*/  ENDCOLLECTIVE ;  /* 0x000000000000791b */ /* 0x003fea0003800000 */
.L_x_5634:
[----:B------:R-:W-:Y:S05]  /*3bb0*/  BSYNC B1 ;  /* 0x0000000000017941 */ /* 0x000fea0003800000 */
.L_x_5633:
[----:B------:R-:W-:Y:S01]  /*3bc0*/  FADD.FTZ R50, R49, R33 ;  /* 0x0000002131327221 */ /* 0x000fe20000010000 */
[----:B------:R-:W-:Y:S01]  /*3bd0*/  HFMA2 R40, -RZ, RZ, 0, 1.1920928955078125e-07 ;  /* 0x00000002ff287431 */ /* 0x000fe200000001ff */
[----:B------:R-:W-:Y:S01]  /*3be0*/  MOV R35, 0x1f ;  /* 0x0000001f00237802 */ /* 0x000fe20000000f00 */
[----:B------:R-:W-:Y:S01]  /*3bf0*/  IMAD.MOV.U32 R34, RZ, RZ, -0x1 ;  /* 0xffffffffff227424 */ /* 0x000fe200078e00ff */
[----:B------:R-:W0:Y:S01]  /*3c00*/  LDC R38, c[0x0][0x400] ;  /* 0x00010000ff267b82 */ /* 0x000e220000000800 */
[----:B------:R-:W-:-:S07]  /*3c10*/  MOV R49, R50 ;  /* 0x0000003200317202 */ /* 0x000fce0000000f00 */
[----:B0-----:R-:W-:Y:S05]  /*3c20*/  WARPSYNC.COLLECTIVE R34, `(.L_x_5635) ;  /* 0x0000000022087348 */ /* 0x001fea0003c00000 */
[----:B------:R1:W2:Y:S02]  /*3c30*/  SHFL.BFLY P1, R33, R49, R40, R35 ;  /* 0x0c00002831217389 */ /* 0x0002a40000020023 */
[----:B012---:R-:W-:Y:S05]  /*3c40*/  ENDCOLLECTIVE ;  /* 0x000000000000791b */ /* 0x007fea0003800000 */
.L_x_5635:
[----:B------:R-:W-:Y:S02]  /*3c50*/  HFMA2 R40, -RZ, RZ, 0, 2.384185791015625e-07 ;  /* 0x00000004ff287431 */ /* 0x000fe400000001ff */
[----:B------:R-:W-:-:S05]  /*3c60*/  FADD.FTZ R51, R50, R33 ;  /* 0x0000002132337221 */ /* 0x000fca0000010000 */
[----:B------:R-:W-:-:S07]  /*3c70*/  MOV R49, R51 ;  /* 0x0000003300317202 */ /* 0x000fce0000000f00 */
[----:B------:R-:W-:Y:S05]  /*3c80*/  WARPSYNC.COLLECTIVE R34, `(.L_x_5636) ;  /* 0x0000000022087348 */ /* 0x000fea0003c00000 */
[----:B------:R0:W1:Y:S02]  /*3c90*/  SHFL.BFLY P1, R33, R49, R40, R35 ;  /* 0x0c00002831217389 */ /* 0x0000640000020023 */
[----:B01----:R-:W-:Y:S05]  /*3ca0*/  ENDCOLLECTIVE ;  /* 0x000000000000791b */ /* 0x003fea0003800000 */
.L_x_5636:
[----:B------:R-:W-:Y:S02]  /*3cb0*/  IMAD.MOV.U32 R40, RZ, RZ, 0x8 ;  /* 0x00000008ff287424 */ /* 0x000fe400078e00ff */
[----:B------:R-:W-:-:S05]  /*3cc0*/  FADD.FTZ R51, R51, R33 ;  /* 0x0000002133337221 */ /* 0x000fca0000010000 */
[----:B------:R-:W-:-:S07]  /*3cd0*/  MOV R49, R51 ;  /* 0x0000003300317202 */ /* 0x000fce0000000f00 */
[----:B------:R-:W-:Y:S05]  /*3ce0*/  WARPSYNC.COLLECTIVE R34, `(.L_x_5637) ;  /* 0x0000000022087348 */ /* 0x000fea0003c00000 */
[----:B------:R0:W1:Y:S02]  /*3cf0*/  SHFL.BFLY P1, R33, R49, R40, R35 ;  /* 0x0c00002831217389 */ /* 0x0000640000020023 */
[----:B01----:R-:W-:Y:S05]  /*3d00*/  ENDCOLLECTIVE ;  /* 0x000000000000791b */ /* 0x003fea0003800000 */
.L_x_5637:
[----:B------:R-:W-:Y:S02]  /*3d10*/  HFMA2 R40, -RZ, RZ, 0, 9.5367431640625e-07 ;  /* 0x00000010ff287431 */ /* 0x000fe400000001ff */
[----:B------:R-:W-:-:S05]  /*3d20*/  FADD.FTZ R39, R51, R33 ;  /* 0x0000002133277221 */ /* 0x000fca0000010000 */
[----:B------:R-:W-:-:S07]  /*3d30*/  MOV R49, R39 ;  /* 0x0000002700317202 */ /* 0x000fce0000000f00 */
[----:B------:R-:W-:Y:S05]  /*3d40*/  WARPSYNC.COLLECTIVE R34, `(.L_x_5638) ;  /* 0x0000000022087348 */ /* 0x000fea0003c00000 */
[----:B------:R0:W1:Y:S02]  /*3d50*/  SHFL.BFLY P1, R33, R49, R40, R35 ;  /* 0x0c00002831217389 */ /* 0x0000640000020023 */
[----:B01----:R-:W-:Y:S05]  /*3d60*/  ENDCOLLECTIVE ;  /* 0x000000000000791b */ /* 0x003fea0003800000 */
.L_x_5638:
        /* <DEDUP_REMOVED lines=18> */
[----:B------:R-:W-:-:S03]  /*3e90*/  MOV R34, 0xffffffff ;  /* 0xffffffff00227802 */ /* 0x000fc60000000f00 */
[----:B------:R-:W-:-:S05]  /*3ea0*/  FFMA.FTZ R50, R50, R50, R33 ;  /* 0x0000003232327223 */ /* 0x000fca0000010021 */
[----:B------:R-:W-:-:S07]  /*3eb0*/  MOV R49, R50 ;  /* 0x0000003200317202 */ /* 0x000fce0000000f00 */
[----:B------:R-:W-:Y:S05]  /*3ec0*/  WARPSYNC.COLLECTIVE R34, `(.L_x_5639) ;  /* 0x0000000022087348 */ /* 0x000fea0003c00000 */
[----:B------:R0:W1:Y:S02]  /*3ed0*/  SHFL.BFLY P1, R33, R49, R40, R35 ;  /* 0x0c00002831217389 */ /* 0x0000640000020023 */
[----:B01----:R-:W-:Y:S05]  /*3ee0*/  ENDCOLLECTIVE ;  /* 0x000000000000791b */ /* 0x003fea0003800000 */
.L_x_5639:
[----:B------:R-:W-:Y:S02]  /*3ef0*/  HFMA2 R40, -RZ, RZ, 0, 1.1920928955078125e-07 ;  /* 0x00000002ff287431 */ /* 0x000fe400000001ff */
[----:B------:R-:W-:-:S05]  /*3f00*/  FADD.FTZ R51, R50, R33 ;  /* 0x0000002132337221 */ /* 0x000fca0000010000 */
[----:B------:R-:W-:-:S07]  /*3f10*/  MOV R49, R51 ;  /* 0x0000003300317202 */ /* 0x000fce0000000f00 */
[----:B------:R-:W-:Y:S05]  /*3f20*/  WARPSYNC.COLLECTIVE R34, `(.L_x_5640) ;  /* 0x0000000022087348 */ /* 0x000fea0003c00000 */
[----:B------:R0:W1:Y:S02]  /*3f30*/  SHFL.BFLY P1, R33, R49, R40, R35 ;  /* 0x0c00002831217389 */ /* 0x0000640000020023 */
[----:B01----:R-:W-:Y:S05]  /*3f40*/  ENDCOLLECTIVE ;  /* 0x000000000000791b */ /* 0x003fea0003800000 */
.L_x_5640:
[----:B------:R-:W-:Y:S01]  /*3f50*/  MOV R40, 0x4 ;  /* 0x0000000400287802 */ /* 0x000fe20000000f00 */
[----:B------:R-:W-:-:S04]  /*3f60*/  FADD.FTZ R51, R51, R33 ;  /* 0x0000002133337221 */ /* 0x000fc80000010000 */
[----:B------:R-:W-:-:S07]  /*3f70*/  IMAD.MOV.U32 R49, RZ, RZ, R51 ;  /* 0x000000ffff317224 */ /* 0x000fce00078e0033 */
[----:B------:R-:W-:Y:S05]  /*3f80*/  WARPSYNC.COLLECTIVE R34, `(.L_x_5641) ;  /* 0x0000000022087348 */ /* 0x000fea0003c00000 */
[----:B------:R0:W1:Y:S02]  /*3f90*/  SHFL.BFLY P1, R33, R49, R40, R35 ;  /* 0x0c00002831217389 */ /* 0x0000640000020023 */
[----:B01----:R-:W-:Y:S05]  /*3fa0*/  ENDCOLLECTIVE ;  /* 0x000000000000791b */ /* 0x003fea0003800000 */
.L_x_5641:
[----:B------:R-:W-:Y:S02]  /*3fb0*/  HFMA2 R40, -RZ, RZ, 0, 4.76837158203125e-07 ;  /* 0x00000008ff287431 */ /* 0x000fe400000001ff */
[----:B------:R-:W-:-:S07]  /*3fc0*/  FADD.FTZ R49, R51, R33 ;  /* 0x0000002133317221 */ /* 0x000fce0000010000 */
[----:B------:R-:W-:Y:S05]  /*3fd0*/  WARPSYNC.COLLECTIVE R34, `(.L_x_5642) ;  /* 0x0000000022087348 */ /* 0x000fea0003c00000 */
[----:B------:R0:W1:Y:S02]  /*3fe0*/  SHFL.BFLY P1, R33, R49, R40, R35 ;  /* 0x0c00002831217389 */ /* 0x0000640000020023 */
[----:B01----:R-:W-:Y:S05]  /*3ff0*/  ENDCOLLECTIVE ;  /* 0x000000000000791b */ /* 0x003fea0003800000 */
.L_x_5642:
[----:B------:R-:W-:Y:S01]  /*4000*/  MOV R40, 0x10 ;  /* 0x0000001000287802 */ /* 0x000fe20000000f00 */
[----:B------:R-:W-:-:S07]  /*4010*/  FADD.FTZ R49, R49, R33 ;  /* 0x0000002131317221 */ /* 0x000fce0000010000 */
[----:B------:R-:W-:Y:S05]  /*4020*/  WARPSYNC.COLLECTIVE R34, `(.L_x_5643) ;  /* 0x0000000022087348 */ /* 0x000fea0003c00000 */
[----:B------:R0:W1:Y:S02]  /*4030*/  SHFL.BFLY P1, R33, R49, R40, R35 ;  /* 0x0c00002831217389 */ /* 0x0000640000020023 */
[----:B01----:R-:W-:Y:S05]  /*4040*/  ENDCOLLECTIVE ;  /* 0x000000000000791b */ /* 0x003fea0003800000 */
.L_x_5643:
[----:B------:R-:W-:Y:S05]  /*4050*/  BRA `(.L_x_5644) ;  /* 0xfffffff400e87947 */ /* 0x000fea000383ffff */
.L_x_5645:
        /* <DEDUP_REMOVED lines=10> */
.L_x_9144:


//--------------------- .text._ZN10layer_norm13ln_fwd_kernelINS_13Kernel_traitsI6__halfS2_fS2_fjLj256ELj1ELj4ELj1ELj16ENS_18Kernel_traits_baseILj256ES2_S2_fS2_fjLj128EEEEELb1ELb1ELb1ELb0EEEvNS_9FwdParamsE --------------------------
	.section	.text._ZN10layer_norm13ln_fwd_kernelINS_13Kernel_traitsI6__halfS2_fS2_fjLj256ELj1ELj4ELj1ELj16ENS_18Kernel_traits_baseILj256ES2_S2_fS2_fjLj128EEEEELb1ELb1ELb1ELb0EEEvNS_9FwdParamsE,"ax",@progbits
	.align	128
        .global         _ZN10layer_norm13ln_fwd_kernelINS_13Kernel_traitsI6__halfS2_fS2_fjLj256ELj1ELj4ELj1ELj16ENS_18Kernel_traits_baseILj256ES2_S2_fS2_fjLj128EEEEELb1ELb1ELb1ELb0EEEvNS_9FwdParamsE
        .type           _ZN10layer_norm13ln_fwd_kernelINS_13Kernel_traitsI6__halfS2_fS2_fjLj256ELj1ELj4ELj1ELj16ENS_18Kernel_traits_baseILj256ES2_S2_fS2_fjLj128EEEEELb1ELb1ELb1ELb0EEEvNS_9FwdParamsE,@function
        .size           _ZN10layer_norm13ln_fwd_kernelINS_13Kernel_traitsI6__halfS2_fS2_fjLj256ELj1ELj4ELj1ELj16ENS_18Kernel_traits_baseILj256ES2_S2_fS2_fjLj128EEEEELb1ELb1ELb1ELb0EEEvNS_9FwdParamsE,(.L_x_9145 - _ZN10layer_norm13ln_fwd_kernelINS_13Kernel_traitsI6__halfS2_fS2_fjLj256ELj1ELj4ELj1ELj16ENS_18Kernel_traits_baseILj256ES2_S2_fS2_fjLj128EEEEELb1ELb1ELb1ELb0EEEvNS_9FwdParamsE)
        .other          _ZN10layer_norm13ln_fwd_kernelINS_13Kernel_traitsI6__halfS2_fS2_fjLj256ELj1ELj4ELj1ELj16ENS_18Kernel_traits_baseILj256ES2_S2_fS2_fjLj128EEEEELb1ELb1ELb1ELb0EEEvNS_9FwdParamsE,@"STO_CUDA_ENTRY STV_DEFAULT"
_ZN10layer_norm13ln_fwd_kernelINS_13Kernel_traitsI6__halfS2_fS2_fjLj256ELj1ELj4ELj1ELj16ENS_18Kernel_traits_baseILj256ES2_S2_fS2_fjLj128EEEEELb1ELb1ELb1ELb0EEEvNS_9FwdParamsE:
.text._ZN10layer_norm13ln_fwd_kernelINS_13Kernel_traitsI6__halfS2_fS2_fjLj256ELj1ELj4ELj1ELj16ENS_18Kernel_traits_baseILj256ES2_S2_fS2_fjLj128EEEEELb1ELb1ELb1ELb0EEEvNS_9FwdParamsE:
        /* <DEDUP_REMOVED lines=51> */
.L_x_5647:
[----:B------:R-:W-:Y:S05]  /*0330*/  BSYNC.RECONVERGENT B0 ;  /* 0x0000000000007941 */ /* 0x000fea0003800200 */
.L_x_5646:
        /* <DEDUP_REMOVED lines=83> */
[----:B------:R-:W-:Y:S01]  /*0870*/  IMAD.MOV.U32 R46, RZ, RZ, RZ ;  /* 0x000000ffff2e7224 */ /* 0x000fe200078e00ff */
[----:B------:R-:W-:Y:S01]  /*0880*/  LOP3.LUT R44, R23, UR29, R44, 0x96, !PT ;  /* 0x0000001d172c7c12 */ /* 0x000fe2000f8e962c */
[----:B------:R-:W-:Y:S02]  /*0890*/  IMAD R48, R26, -0x2daee0ad, RZ ;  /* 0xd2511f531a307824 */ /* 0x000fe400078e02ff */
[----:B-1234-:R-:W-:-:S07]  /*08a0*/  IMAD R50, R21, -0x326172a9, RZ ;  /* 0xcd9e8d5715327824 */ /* 0x01efce00078e02ff */
.L_x_5710:
        /* <DEDUP_REMOVED lines=11> */
[----:B------:R-:W-:Y:S01]  /*0960*/  @P1 IADD3 R52, PT, PT, R42, -0x1, RZ ;  /* 0xffffffff2a341810 */ /* 0x000fe20007ffe0ff */
[----:B------:R-:W-:-:S04]  /*0970*/  @P1 IMAD.MOV.U32 R41, RZ, RZ, RZ ;  /* 0x000000ffff291224 */ /* 0x000fc800078e00ff */
[-C--:B--2---:R-:W-:Y:S02]  /*0980*/  @P1 IMAD R54, R52, R63.reuse, RZ ;  /* 0x0000003f34361224 */ /* 0x084fe400078e02ff */
[----:B------:R-:W-:-:S03]  /*0990*/  IMAD R52, R4, R63, RZ ;  /* 0x0000003f04347224 */ /* 0x000fc600078e02ff */
[----:B------:R-:W-:Y:S02]  /*09a0*/  @P1 SHF.R.S32.HI R55, RZ, 0x1f, R54 ;  /* 0x0000001fff371819 */ /* 0x000fe40000011436 */
[----:B------:R-:W-:Y:S02]  /*09b0*/  SHF.R.S32.HI R53, RZ, 0x1f, R52 ;  /* 0x0000001fff357819 */ /* 0x000fe40000011434 */
[----:B------:R-:W-:Y:S02]  /*09c0*/  @P1 LEA.HI R55, R55, R54, RZ, 0x3 ;  /* 0x0000003637371211 */ /* 0x000fe400078f18ff */
[----:B------:R-:W-:Y:S02]  /*09d0*/  LEA.HI R53, R53, R52, RZ, 0x3 ;  /* 0x0000003435357211 */ /* 0x000fe400078f18ff */
[-C--:B------:R-:W-:Y:S02]  /*09e0*/  @P1 LEA.HI.SX32 R40, R55, R0.reuse, 0x1d ;  /* 0x0000000037281211 */ /* 0x080fe400078feaff */
[----:B------:R-:W-:Y:S01]  /*09f0*/  LEA.HI.SX32 R65, R53, R0, 0x1d ;  /* 0x0000000035417211 */ /* 0x000fe200078feaff */
[----:B0-----:R-:W-:Y:S06]  /*0a00*/  @P2 BRA `(.L_x_5650) ;  /* 0x0000003000282947 */ /* 0x001fec0003800000 */
[----:B------:R-:W-:Y:S01]  /*0a10*/  ISETP.NE.U32.AND P0, PT, RZ, UR10, PT ;  /* 0x0000000aff007c0c */ /* 0x000fe2000bf05070 */
[----:B------:R-:W1:Y:S03]  /*0a20*/  @P1 LDC.64 R32, c[0x0][0x390] ;  /* 0x0000e400ff201b82 */ /* 0x000e660000000a00 */
[----:B------:R-:W-:-:S13]  /*0a30*/  ISETP.NE.AND.EX P0, PT, RZ, UR11, PT, P0 ;  /* 0x0000000bff007c0c */ /* 0x000fda000bf05300 */
[----:B------:R-:W2:Y:S01]  /*0a40*/  @P0 LDC.64 R52, c[0x0][0x3a0] ;  /* 0x0000e800ff340b82 */ /* 0x000ea20000000a00 */
[----:B-1----:R-:W-:-:S04]  /*0a50*/  @P1 LEA R42, P3, R40, R32, 0x4 ;  /* 0x00000020282a1211 */ /* 0x002fc800078620ff */
[----:B------:R-:W-:-:S05]  /*0a60*/  @P1 LEA.HI.X R43, R40, R33, R41, 0x4, P3 ;  /* 0x00000021282b1211 */ /* 0x000fca00018f2429 */
[----:B------:R1:W5:Y:S01]  /*0a70*/  @P1 LDG.E.128 R28, desc[UR6][R42.64] ;  /* 0x000000062a1c1981 */ /* 0x000362000c1e1d00 */
[----:B--2---:R-:W-:-:S05]  /*0a80*/  @P0 IMAD.WIDE.U32 R52, R65, 0x20, R52 ;  /* 0x0000002041340825 */ /* 0x004fca00078e0034 */
        /* <DEDUP_REMOVED lines=30> */
.L_x_5655:
        /* <DEDUP_REMOVED lines=13> */
.L_x_5657:
[----:B0-----:R-:W-:Y:S05]  /*0d40*/  BSYNC.RECONVERGENT B4 ;  /* 0x0000000000047941 */ /* 0x001fea0003800200 */
.L_x_5656:
[----:B------:R-:W-:Y:S01]  /*0d50*/  IMAD.WIDE.U32 R44, R3, -0x326172a9, RZ ;  /* 0xcd9e8d57032c7825 */ /* 0x000fe200078e00ff */
[----:B------:R-:W-:Y:S01]  /*0d60*/  LOP3.LUT R42, R46, UR5, R53, 0x96, !PT ;  /* 0x000000052e2a7c12 */ /* 0x000fe2000f8e9635 */
[----:B------:R-:W-:Y:S02]  /*0d70*/  UIADD3 UR29, UPT, UPT, UR4, -0x61c88647, URZ ;  /* 0x9e3779b9041d7890 */ /* 0x000fe4000fffe0ff */
[----:B------:R-:W-:Y:S01]  /*0d80*/  UIADD3 UR31, UPT, UPT, UR5, -0x4498517b, URZ ;  /* 0xbb67ae85051f7890 */ /* 0x000fe2000fffe0ff */
[----:B------:R-:W-:Y:S01]  /*0d90*/  LOP3.LUT R54, R6, UR4, R45, 0x96, !PT ;  /* 0x0000000406367c12 */ /* 0x000fe2000f8e962d */
[----:B------:R-:W-:-:S04]  /*0da0*/  IMAD.WIDE.U32 R42, R42, -0x326172a9, RZ ;  /* 0xcd9e8d572a2a7825 */ /* 0x000fc800078e00ff */
[----:B------:R-:W-:Y:S01]  /*0db0*/  IMAD.WIDE.U32 R54, R54, -0x2daee0ad, RZ ;  /* 0xd2511f5336367825 */ /* 0x000fe200078e00ff */
[----:B------:R-:W-:Y:S01]  /*0dc0*/  LOP3.LUT R53, R44, UR29, R43, 0x96, !PT ;  /* 0x0000001d2c357c12 */ /* 0x000fe2000f8e962b */
[----:B------:R-:W-:Y:S02]  /*0dd0*/  UIADD3 UR29, UPT, UPT, UR5, 0x646e171e, URZ ;  /* 0x646e171e051d7890 */ /* 0x000fe4000fffe0ff */
        /* <DEDUP_REMOVED lines=34> */
[----:B------:R-:W-:Y:S02]  /*1000*/  MOV R50, R54 ;  /* 0x0000003600327202 */ /* 0x000fe40000000f00 */
[----:B------:R-:W-:Y:S01]  /*1010*/  LOP3.LUT R44, R44, UR29, R55, 0x96, !PT ;  /* 0x0000001d2c2c7c12 */ /* 0x000fe2000f8e9637 */
[----:B------:R-:W-:Y:S01]  /*1020*/  IMAD.MOV.U32 R54, RZ, RZ, RZ ;  /* 0x000000ffff367224 */ /* 0x000fe200078e00ff */
[----:B------:R-:W-:Y:S02]  /*1030*/  LOP3.LUT R7, R52, UR30, R43, 0x96, !PT ;  /* 0x0000001e34077c12 */ /* 0x000fe4000f8e962b */
[----:B------:R-:W-:-:S07]  /*1040*/  MOV R48, R42 ;  /* 0x0000002a00307202 */ /* 0x000fce0000000f00 */
.L_x_5654:
[----:B0-----:R-:W-:Y:S05]  /*1050*/  BSYNC.RECONVERGENT B3 ;  /* 0x0000000000037941 */ /* 0x001fea0003800200 */
.L_x_5653:
[----:B------:R-:W-:Y:S01]  /*1060*/  HFMA2 R43, -RZ, RZ, 0.1171875, 0 ;  /* 0x2f800000ff2b7431 */ /* 0x000fe200000001ff */
[----:B------:R-:W-:Y:S01]  /*1070*/  I2FP.F32.U32 R32, R32 ;  /* 0x0000002000207245 */ /* 0x000fe20000201000 */
[----:B-----5:R-:W-:-:S05]  /*1080*/  HADD2.F32 R42, -RZ, R28.H0_H0 ;  /* 0x2000001cff2a7230 */ /* 0x020fca0000004100 */
[----:B------:R-:W-:Y:S01]  /*1090*/  FMUL.FTZ R42, R42, UR9 ;  /* 0x000000092a2a7c20 */ /* 0x000fe20008410000 */
[----:B------:R-:W-:-:S03]  /*10a0*/  FFMA.FTZ R32, R32, R43, 1.1641532182693481445e-10 ;  /* 0x2f00000020207423 */ /* 0x000fc6000001002b */
[----:B------:R-:W-:Y:S01]  /*10b0*/  FMUL.FTZ R42, R42, UR8 ;  /* 0x000000082a2a7c20 */ /* 0x000fe20008410000 */
[----:B------:R-:W-:Y:S01]  /*10c0*/  HADD2.F32 R43, -RZ, R8.H0_H0 ;  /* 0x20000008ff2b7230 */ /* 0x000fe20000004100 */
[----:B------:R-:W-:-:S04]  /*10d0*/  FSETP.GTU.FTZ.AND P3, PT, R32, UR19, PT ;  /* 0x0000001320007c0b */ /* 0x000fc8000bf7c000 */
[----:B------:R-:W-:Y:S02]  /*10e0*/  FSEL R42, R42, RZ, !P3 ;  /* 0x000000ff2a2a7208 */ /* 0x000fe40005800000 */
[----:B------:R-:W-:-:S03]  /*10f0*/  SEL R47, RZ, 0x1, P3 ;  /* 0x00000001ff2f7807 */ /* 0x000fc60001800000 */
[----:B------:R-:W-:-:S04]  /*1100*/  FMUL.FTZ R32, R42, R43 ;  /* 0x0000002b2a207220 */ /* 0x000fc80000410000 */
[----:B------:R-:W-:-:S07]  /*1110*/  @P0 FADD.FTZ R32, R20, R32 ;  /* 0x0000002014200221 */ /* 0x000fce0000010000 */
.L_x_5652:
[----:B0-----:R-:W-:Y:S05]  /*1120*/  BSYNC.RECONVERGENT B2 ;  /* 0x0000000000027941 */ /* 0x001fea0003800200 */
.L_x_5651:
        /* <DEDUP_REMOVED lines=16> */
.L_x_5662:
        /* <DEDUP_REMOVED lines=13> */
.L_x_5664:
[----:B------:R-:W-:Y:S05]  /*1300*/  BSYNC.RECONVERGENT B4 ;  /* 0x0000000000047941 */ /* 0x000fea0003800200 */
.L_x_5663:
[----:B------:R-:W-:Y:S01]  /*1310*/  IMAD.WIDE.U32 R44, R3, -0x326172a9, RZ ;  /* 0xcd9e8d57032c7825 */ /* 0x000fe200078e00ff */
[----:B------:R-:W-:Y:S01]  /*1320*/  LOP3.LUT R42, R46, UR5, R53, 0x96, !PT ;  /* 0x000000052e2a7c12 */ /* 0x000fe2000f8e9635 */
[----:B------:R-:W-:Y:S01]  /*1330*/  UIADD3 UR29, UPT, UPT, UR4, -0x61c88647, URZ ;  /* 0x9e3779b9041d7890 */ /* 0x000fe2000fffe0ff */
[----:B------:R-:W-:Y:S01]  /*1340*/  MOV R33, R48 ;  /* 0x0000003000217202 */ /* 0x000fe20000000f00 */
[----:B------:R-:W-:Y:S01]  /*1350*/  UIADD3 UR31, UPT, UPT, UR5, -0x4498517b, URZ ;  /* 0xbb67ae85051f7890 */ /* 0x000fe2000fffe0ff */
        /* <DEDUP_REMOVED lines=43> */
.L_x_5661:
[----:B------:R-:W-:Y:S05]  /*1610*/  BSYNC.RECONVERGENT B3 ;  /* 0x0000000000037941 */ /* 0x000fea0003800200 */
.L_x_5660:
[----:B------:R-:W-:Y:S01]  /*1620*/  I2FP.F32.U32 R33, R33 ;  /* 0x0000002100217245 */ /* 0x000fe20000201000 */
[----:B-----5:R-:W-:Y:S02]  /*1630*/  HADD2.F32 R43, -RZ, R28.H1_H1 ;  /* 0x3000001cff2b7230 */ /* 0x020fe40000004100 */
[----:B------:R-:W-:-:S03]  /*1640*/  IMAD.MOV.U32 R52, RZ, RZ, 0x2f800000 ;  /* 0x2f800000ff347424 */ /* 0x000fc600078e00ff */
        /* <DEDUP_REMOVED lines=9> */
.L_x_5659:
[----:B------:R-:W-:Y:S05]  /*16e0*/  BSYNC.RECONVERGENT B2 ;  /* 0x0000000000027941 */ /* 0x000fea0003800200 */
.L_x_5658:
        /* <DEDUP_REMOVED lines=16> */
.L_x_5669:
        /* <DEDUP_REMOVED lines=13> */
.L_x_5671:
[----:B------:R-:W-:Y:S05]  /*18c0*/  BSYNC.RECONVERGENT B4 ;  /* 0x0000000000047941 */ /* 0x000fea0003800200 */
.L_x_5670:
        /* <DEDUP_REMOVED lines=45> */
[----:B------:R-:W-:Y:S01]  /*1ba0*/  IMAD.MOV.U32 R43, RZ, RZ, RZ ;  /* 0x000000ffff2b7224 */ /* 0x000fe200078e00ff */
[----:B------:R-:W-:-:S07]  /*1bb0*/  MOV R48, R42 ;  /* 0x0000002a00307202 */ /* 0x000fce0000000f00 */
.L_x_5668:
[----:B------:R-:W-:Y:S05]  /*1bc0*/  BSYNC.RECONVERGENT B3 ;  /* 0x0000000000037941 */ /* 0x000fea0003800200 */
.L_x_5667:
        /* <DEDUP_REMOVED lines=12> */
.L_x_5666:
[----:B------:R-:W-:Y:S05]  /*1c90*/  BSYNC.RECONVERGENT B2 ;  /* 0x0000000000027941 */ /* 0x000fea0003800200 */
.L_x_5665:
        /* <DEDUP_REMOVED lines=16> */
.L_x_5676:
        /* <DEDUP_REMOVED lines=13> */
.L_x_5678:
[----:B------:R-:W-:Y:S05]  /*1e70*/  BSYNC.RECONVERGENT B4 ;  /* 0x0000000000047941 */ /* 0x000fea0003800200 */
.L_x_5677:
        /* <DEDUP_REMOVED lines=48> */
.L_x_5675:
[----:B------:R-:W-:Y:S05]  /*2180*/  BSYNC.RECONVERGENT B3 ;  /* 0x0000000000037941 */ /* 0x000fea0003800200 */
.L_x_5674:
[----:B------:R-:W-:Y:S01]  /*2190*/  I2FP.F32.U32 R35, R35 ;  /* 0x0000002300237245 */ /* 0x000fe20000201000 */
[----:B-----5:R-:W-:Y:S01]  /*21a0*/  HADD2.F32 R43, -RZ, R29.H1_H1 ;  /* 0x3000001dff2b7230 */ /* 0x020fe20000004100 */
[----:B------:R-:W-:-:S04]  /*21b0*/  MOV R52, 0x2f800000 ;  /* 0x2f80000000347802 */ /* 0x000fc80000000f00 */
        /* <DEDUP_REMOVED lines=9> */
.L_x_5673:
[----:B------:R-:W-:Y:S05]  /*2250*/  BSYNC.RECONVERGENT B2 ;  /* 0x0000000000027941 */ /* 0x000fea0003800200 */
.L_x_5672:
        /* <DEDUP_REMOVED lines=16> */
.L_x_5683:
        /* <DEDUP_REMOVED lines=13> */
.L_x_5685:
[----:B------:R-:W-:Y:S05]  /*2430*/  BSYNC.RECONVERGENT B4 ;  /* 0x0000000000047941 */ /* 0x000fea0003800200 */
.L_x_5684:
        /* <DEDUP_REMOVED lines=48> */
.L_x_5682:
[----:B------:R-:W-:Y:S05]  /*2740*/  BSYNC.RECONVERGENT B3 ;  /* 0x0000000000037941 */ /* 0x000fea0003800200 */
.L_x_5681:
[----:B------:R-:W-:Y:S01]  /*2750*/  I2FP.F32.U32 R36, R36 ;  /* 0x0000002400247245 */ /* 0x000fe20000201000 */
[----:B-----5:R-:W-:Y:S02]  /*2760*/  HADD2.F32 R42, -RZ, R30.H0_H0 ;  /* 0x2000001eff2a7230 */ /* 0x020fe40000004100 */
[----:B------:R-:W-:-:S03]  /*2770*/  IMAD.MOV.U32 R45, RZ, RZ, 0x2f800000 ;  /* 0x2f800000ff2d7424 */ /* 0x000fc600078e00ff */
        /* <DEDUP_REMOVED lines=9> */
.L_x_5680:
[----:B------:R-:W-:Y:S05]  /*2810*/  BSYNC.RECONVERGENT B2 ;  /* 0x0000000000027941 */ /* 0x000fea0003800200 */
.L_x_5679:
        /* <DEDUP_REMOVED lines=16> */
.L_x_5690:
        /* <DEDUP_REMOVED lines=13> */
.L_x_5692:
[----:B------:R-:W-:Y:S05]  /*29f0*/  BSYNC.RECONVERGENT B4 ;  /* 0x0000000000047941 */ /* 0x000fea0003800200 */
.L_x_5691:
        /* <DEDUP_REMOVED lines=48> */
.L_x_5689:
[----:B------:R-:W-:Y:S05]  /*2d00*/  BSYNC.RECONVERGENT B3 ;  /* 0x0000000000037941 */ /* 0x000fea0003800200 */
.L_x_5688:
[----:B------:R-:W-:Y:S01]  /*2d10*/  HFMA2 R52, -RZ, RZ, 0.1171875, 0 ;  /* 0x2f800000ff347431 */ /* 0x000fe200000001ff */
[----:B------:R-:W-:Y:S01]  /*2d20*/  I2FP.F32.U32 R37, R37 ;  /* 0x0000002500257245 */ /* 0x000fe20000201000 */
[----:B-----5:R-:W-:-:S05]  /*2d30*/  HADD2.F32 R43, -RZ, R30.H1_H1 ;  /* 0x3000001eff2b7230 */ /* 0x020fca0000004100 */
        /* <DEDUP_REMOVED lines=9> */
.L_x_5687:
[----:B------:R-:W-:Y:S05]  /*2dd0*/  BSYNC.RECONVERGENT B2 ;  /* 0x0000000000027941 */ /* 0x000fea0003800200 */
.L_x_5686:
        /* <DEDUP_REMOVED lines=16> */
.L_x_5697:
        /* <DEDUP_REMOVED lines=13> */
.L_x_5699:
[----:B------:R-:W-:Y:S05]  /*2fb0*/  BSYNC.RECONVERGENT B4 ;  /* 0x0000000000047941 */ /* 0x000fea0003800200 */
.L_x_5698:
        /* <DEDUP_REMOVED lines=48> */
.L_x_5696:
[----:B------:R-:W-:Y:S05]  /*32c0*/  BSYNC.RECONVERGENT B3 ;  /* 0x0000000000037941 */ /* 0x000fea0003800200 */
.L_x_5695:
[----:B------:R-:W-:Y:S01]  /*32d0*/  I2FP.F32.U32 R38, R38 ;  /* 0x0000002600267245 */ /* 0x000fe20000201000 */
[----:B-----5:R-:W-:Y:S01]  /*32e0*/  HADD2.F32 R42, -RZ, R31.H0_H0 ;  /* 0x2000001fff2a7230 */ /* 0x020fe20000004100 */
[----:B------:R-:W-:-:S04]  /*32f0*/  MOV R45, 0x2f800000 ;  /* 0x2f800000002d7802 */ /* 0x000fc80000000f00 */
        /* <DEDUP_REMOVED lines=9> */
.L_x_5694:
[----:B------:R-:W-:Y:S05]  /*3390*/  BSYNC.RECONVERGENT B2 ;  /* 0x0000000000027941 */ /* 0x000fea0003800200 */
.L_x_5693:
        /* <DEDUP_REMOVED lines=16> */
.L_x_5704:
        /* <DEDUP_REMOVED lines=13> */
.L_x_5706:
[----:B------:R-:W-:Y:S05]  /*3570*/  BSYNC.RECONVERGENT B4 ;  /* 0x0000000000047941 */ /* 0x000fea0003800200 */
.L_x_5705:
        /* <DEDUP_REMOVED lines=42> */
[----:B------:R-:W-:Y:S02]  /*3820*/  HFMA2 R45, -RZ, RZ, 0, 0 ;  /* 0x00000000ff2d7431 */ /* 0x000fe400000001ff */
[----:B------:R-:W-:Y:S01]  /*3830*/  IMAD.WIDE.U32 R42, R42, -0x2daee0ad, RZ ;  /* 0xd2511f532a2a7825 */ /* 0x000fe200078e00ff */
[----:B------:R-:W-:Y:S02]  /*3840*/  LOP3.LUT R44, R44, UR29, R55, 0x96, !PT ;  /* 0x0000001d2c2c7c12 */ /* 0x000fe4000f8e9637 */
[----:B------:R-:W-:Y:S02]  /*3850*/  MOV R50, R54 ;  /* 0x0000003600327202 */ /* 0x000fe40000000f00 */
[----:B------:R-:W-:Y:S02]  /*3860*/  LOP3.LUT R7, R52, UR30, R43, 0x96, !PT ;  /* 0x0000001e34077c12 */ /* 0x000fe4000f8e962b */
[----:B------:R-:W-:-:S07]  /*3870*/  MOV R48, R42 ;  /* 0x0000002a00307202 */ /* 0x000fce0000000f00 */
.L_x_5703:
[----:B------:R-:W-:Y:S05]  /*3880*/  BSYNC.RECONVERGENT B3 ;  /* 0x0000000000037941 */ /* 0x000fea0003800200 */
.L_x_5702:
[----:B------:R-:W-:Y:S01]  /*3890*/  I2FP.F32.U32 R39, R39 ;  /* 0x0000002700277245 */ /* 0x000fe20000201000 */
[----:B-----5:R-:W-:Y:S02]  /*38a0*/  HADD2.F32 R42, -RZ, R31.H1_H1 ;  /* 0x3000001fff2a7230 */ /* 0x020fe40000004100 */
[----:B------:R-:W-:-:S03]  /*38b0*/  IMAD.MOV.U32 R52, RZ, RZ, 0x2f800000 ;  /* 0x2f800000ff347424 */ /* 0x000fc600078e00ff */
        /* <DEDUP_REMOVED lines=9> */
.L_x_5701:
[----:B------:R-:W-:Y:S05]  /*3950*/  BSYNC.RECONVERGENT B2 ;  /* 0x0000000000027941 */ /* 0x000fea0003800200 */
.L_x_5700:
[----:B------:R-:W0:Y:S02]  /*3960*/  LDC.64 R42, c[0x0][0x3a8] ;  /* 0x0000ea00ff2a7b82 */ /* 0x000e240000000a00 */
[----:B0-----:R-:W-:-:S05]  /*3970*/  IMAD.WIDE.U32 R42, R65, 0x20, R42 ;  /* 0x00000020412a7825 */ /* 0x001fca00078e002a */
[----:B------:R1:W-:Y:S04]  /*3980*/  STG.E.128 desc[UR6][R42.64], R32 ;  /* 0x000000202a007986 */ /* 0x0003e8000c101d06 */
[----:B------:R1:W-:Y:S01]  /*3990*/  STG.E.128 desc[UR6][R42.64+0x10], R36 ;  /* 0x000010242a007986 */ /* 0x0003e2000c101d06 */
[----:B------:R-:W-:Y:S05]  /*39a0*/  @!P1 BRA `(.L_x_5650) ;  /* 0x0000000000409947 */ /* 0x000fea0003800000 */
[----:B-1----:R-:W-:Y:S01]  /*39b0*/  SHF.L.U32 R42, R59, 0x10, RZ ;  /* 0x000000103b2a7819 */ /* 0x002fe200000006ff */
[----:B------:R-:W-:-:S03]  /*39c0*/  IMAD.WIDE.U32 R54, R49, 0x100, RZ ;  /* 0x0000010031367825 */ /* 0x000fc600078e00ff */
[----:B------:R-:W-:Y:S02]  /*39d0*/  LOP3.LUT R43, R42, 0xff0000, RZ, 0xc0, !PT ;  /* 0x00ff00002a2b7812 */ /* 0x000fe400078ec0ff */
[----:B------:R-:W-:Y:S02]  /*39e0*/  SHF.L.U32 R42, R58, 0x8, RZ ;  /* 0x000000083a2a7819 */ /* 0x000fe400000006ff */
[----:B------:R-:W-:-:S04]  /*39f0*/  PRMT R43, R43, 0x4210, R60 ;  /* 0x000042102b2b7816 */ /* 0x000fc8000000003c */
[----:B------:R-:W-:Y:S01]  /*3a00*/  LOP3.LUT R52, R43, 0xff00, R42, 0xf8, !PT ;  /* 0x0000ff002b347812 */ /* 0x000fe200078ef82a */
[----:B------:R-:W-:-:S03]  /*3a10*/  IMAD.WIDE.U32 R42, R56, 0x1000000, RZ ;  /* 0x01000000382a7825 */ /* 0x000fc600078e00ff */
[----:B------:R-:W-:Y:S01]  /*3a20*/  LOP3.LUT R65, R52, 0xff, R57, 0xf8, !PT ;  /* 0x000000ff34417812 */ /* 0x000fe200078ef839 */
[----:B------:R-:W-:-:S03]  /*3a30*/  IMAD.WIDE.U32 R52, R51, 0x10000, RZ ;  /* 0x0001000033347825 */ /* 0x000fc600078e00ff */
[----:B------:R-:W-:Y:S02]  /*3a40*/  LOP3.LUT R52, R54, R42, R52, 0xfe, !PT ;  /* 0x0000002a36347212 */ /* 0x000fe400078efe34 */
[C---:B------:R-:W-:Y:S02]  /*3a50*/  LEA R42, P0, R40.reuse, UR12, 0x3 ;  /* 0x0000000c282a7c11 */ /* 0x040fe4000f8018ff */
[----:B------:R-:W-:Y:S02]  /*3a60*/  LOP3.LUT R53, R53, R65, R43, 0xfe, !PT ;  /* 0x0000004135357212 */ /* 0x000fe400078efe2b */
[----:B------:R-:W-:Y:S02]  /*3a70*/  LEA.HI.X R43, R40, UR13, R41, 0x3, P0 ;  /* 0x0000000d282b7c11 */ /* 0x000fe400080f1c29 */
[----:B------:R-:W-:Y:S02]  /*3a80*/  LOP3.LUT R40, R52, 0xff, R47, 0xf8, !PT ;  /* 0x000000ff34287812 */ /* 0x000fe400078ef82f */
[----:B------:R-:W-:-:S05]  /*3a90*/  LOP3.LUT R41, R53, R55, RZ, 0xfc, !PT ;  /* 0x0000003735297212 */ /* 0x000fca00078efcff */
[----:B------:R2:W-:Y:S02]  /*3aa0*/  STG.E.64 desc[UR6][R42.64], R40 ;  /* 0x000000282a007986 */ /* 0x0005e4000c101b06 */
.L_x_5650:
[----:B0-----:R-:W-:Y:S05]  /*3ab0*/  BSYNC.RECONVERGENT B0 ;  /* 0x0000000000007941 */ /* 0x001fea0003800200 */
.L_x_5649:
[----:B--2---:R-:W-:Y:S01]  /*3ac0*/  FADD.FTZ R40, RZ, R32 ;  /* 0x00000020ff287221 */ /* 0x004fe20000010000 */
        /* <DEDUP_REMOVED lines=52> */
.L_x_5722:
        /* <DEDUP_REMOVED lines=18> */
[----:B------:R-:W-:Y:S02]  /*3f30*/  HADD2.F32 R55, -RZ, R12.H0_H0 ;  /* 0x2000000cff377230 */ /* 0x000fe40000004100 */
[--C-:B------:R-:W-:Y:S02]  /*3f40*/  HADD2.F32 R41, -RZ, R16.reuse.H0_H0 ;  /* 0x20000010ff297230 */ /* 0x100fe40000004100 */
[--C-:B------:R-:W-:Y:S01]  /*3f50*/  FADD.FTZ R40, R32, -R42.reuse ;  /* 0x8000002a20287221 */ /* 0x100fe20000010000 */
[--C-:B------:R-:W-:Y:S01]  /*3f60*/  FADD.FTZ R52, R33, -R42.reuse ;  /* 0x8000002a21347221 */ /* 0x100fe20000010000 */
[----:B------:R-:W-:Y:S02]  /*3f70*/  HADD2.F32 R43, -RZ, R16.H1_H1 ;  /* 0x30000010ff2b7230 */ /* 0x000fe40000004100 */
[----:B0-----:R-:W-:Y:S01]  /*3f80*/  FADD.FTZ R62, R35, -R42 ;  /* 0x8000002a233e7221 */ /* 0x001fe20000010000 */
        /* <DEDUP_REMOVED lines=13> */
[----:B------:R-:W-:Y:S01]  /*4060*/  FMUL.FTZ R41, R53, R62 ;  /* 0x0000003e35297220 */ /* 0x000fe20000410000 */
[----:B------:R-:W-:Y:S02]  /*4070*/  HADD2.F32 R52, -RZ, R13.H1_H1 ;  /* 0x3000000dff347230 */ /* 0x000fe40000004100 */
[----:B------:R-:W-:Y:S02]  /*4080*/  HADD2.F32 R62, -RZ, R17.H1_H1 ;  /* 0x30000011ff3e7230 */ /* 0x000fe40000004100 */
[----:B------:R-:W-:-:S03]  /*4090*/  HADD2.F32 R43, -RZ, R14.H0_H0 ;  /* 0x2000000eff2b7230 */ /* 0x000fc60000004100 */
        /* <DEDUP_REMOVED lines=12> */
[----:B------:R-:W-:Y:S01]  /*4160*/  FMUL.FTZ R43, R53, R52 ;  /* 0x00000034352b7220 */ /* 0x000fe20000410000 */
[----:B------:R-:W-:-:S05]  /*4170*/  HADD2.F32 R52, -RZ, R15.H0_H0 ;  /* 0x2000000fff347230 */ /* 0x000fca0000004100 */
[----:B------:R-:W-:Y:S01]  /*4180*/  FFMA.FTZ R43, R43, R52, R64 ;  /* 0x000000342b2b7223 */ /* 0x000fe20000010040 */
[----:B------:R-:W-:Y:S02]  /*4190*/  VIADD R52, R61, 0xffffffff ;  /* 0xffffffff3d347836 */ /* 0x000fe40000000000 */
[----:B------:R-:W-:Y:S01]  /*41a0*/  FMUL.FTZ R61, R53, R42 ;  /* 0x0000002a353d7220 */ /* 0x000fe20000410000 */
[----:B------:R-:W-:Y:S02]  /*41b0*/  HADD2.F32 R64, -RZ, R19.H1_H1 ;  /* 0x30000013ff407230 */ /* 0x000fe40000004100 */
[----:B------:R-:W-:Y:S02]  /*41c0*/  IMAD R63, R52, R63, RZ ;  /* 0x0000003f343f7224 */ /* 0x000fe400078e02ff */
[----:B------:R-:W0:Y:S03]  /*41d0*/  LDC.64 R52, c[0x0][0x428] ;  /* 0x00010a00ff347b82 */ /* 0x000e260000000a00 */
[----:B------:R-:W-:-:S04]  /*41e0*/  SHF.R.S32.HI R42, RZ, 0x1f, R63 ;  /* 0x0000001fff2a7819 */ /* 0x000fc8000001143f */
[----:B------:R-:W-:Y:S01]  /*41f0*/  LEA.HI R63, R42, R63, RZ, 0x3 ;  /* 0x0000003f2a3f7211 */ /* 0x000fe200078f18ff */
[----:B------:R-:W-:-:S05]  /*4200*/  HADD2.F32 R42, -RZ, R15.H1_H1 ;  /* 0x3000000fff2a7230 */ /* 0x000fca0000004100 */
[----:B------:R-:W-:Y:S01]  /*4210*/  FFMA.FTZ R42, R61, R42, R64 ;  /* 0x0000002a3d2a7223 */ /* 0x000fe20000010040 */
[----:B------:R-:W-:-:S04]  /*4220*/  LEA.HI.SX32 R61, R63, R0, 0x1d ;  /* 0x000000003f3d7211 */ /* 0x000fc800078feaff */
[----:B------:R-:W-:Y:S02]  /*4230*/  F2FP.F16.F32.PACK_AB R43, R42, R43 ;  /* 0x0000002b2a2b723e */ /* 0x000fe400000000ff */
[----:B------:R-:W-:Y:S01]  /*4240*/  F2FP.F16.F32.PACK_AB R42, R65, R62 ;  /* 0x0000003e412a723e */ /* 0x000fe200000000ff */
[----:B0-----:R-:W-:-:S05]  /*4250*/  IMAD.WIDE.U32 R52, R61, 0x10, R52 ;  /* 0x000000103d347825 */ /* 0x001fca00078e0034 */
[----:B------:R1:W-:Y:S02]  /*4260*/  STG.E.128 desc[UR6][R52.64], R40 ;  /* 0x0000002834007986 */ /* 0x0003e4000c101d06 */
.L_x_5709:
[----:B------:R-:W-:Y:S05]  /*4270*/  BSYNC.RECONVERGENT B0 ;  /* 0x0000000000007941 */ /* 0x000fea0003800200 */
.L_x_5708:
[----:B-1----:R-:W1:Y:S02]  /*4280*/  LDC.64 R40, c[0x0][0x380] ;  /* 0x0000e000ff287b82 */ /* 0x002e640000000a00 */
[----:B-1----:R-:W-:-:S04]  /*4290*/  LEA R4, R40, R4, 0x2 ;  /* 0x0000000428047211 */ /* 0x002fc800078e10ff */
[----:B------:R-:W-:-:S13]  /*42a0*/  ISETP.GE.AND P0, PT, R4, R41, PT ;  /* 0x000000290400720c */ /* 0x000fda0003f06270 */
[----:B------:R-:W-:Y:S05]  /*42b0*/  @!P0 BRA `(.L_x_5710) ;  /* 0xffffffc4007c8947 */ /* 0x000fea000383ffff */
[----:B------:R-:W-:Y:S05]  /*42c0*/  BSYNC B1 ;  /* 0x0000000000017941 */ /* 0x000fea0003800000 */
.L_x_5648:
[----:B------:R-:W-:Y:S05]  /*42d0*/  EXIT ;  /* 0x000000000000794d */ /* 0x000fea0003800000 */
.L_x_5707:
[----:B-1----:R-:W-:Y:S01]  /*42e0*/  HFMA2 R43, -RZ, RZ, 0, 1.847743988037109375e-06 ;  /* 0x0000001fff2b7431 */ /* 0x002fe200000001ff */
[----:B------:R-:W-:Y:S01]  /*42f0*/  BSSY B0, `(.L_x_5711) ;  /* 0x0000007000007945 */ /* 0x000fe20003800000 */
[----:B------:R-:W-:Y:S01]  /*4300*/  MOV R69, R40 ;  /* 0x0000002800457202 */ /* 0x000fe20000000f00 */
[----:B------:R-:W-:Y:S01]  /*4310*/  IMAD.MOV.U32 R42, RZ, RZ, 0x1 ;  /* 0x00000001ff2a7424 */ /* 0x000fe200078e00ff */
[----:B------:R-:W-:-:S07]  /*4320*/  MOV R52, 0xffffffff ;  /* 0xffffffff00347802 */ /* 0x000fce0000000f00 */
[----:B-----5:R-:W-:Y:S05]  /*4330*/  WARPSYNC.COLLECTIVE R52, `(.L_x_5712) ;  /* 0x0000000034087348 */ /* 0x020fea0003c00000 */
[----:B------:R0:W1:Y:S02]  /*4340*/  SHFL.BFLY P3, R67, R69, R42, R43 ;  /* 0x0c00002a45437389 */ /* 0x000064000006002b */
[----:B01---5:R-:W-:Y:S05]  /*4350*/  ENDCOLLECTIVE ;  /* 0x000000000000791b */ /* 0x023fea0003800000 */
.L_x_5712:
[----:B------:R-:W-:Y:S05]  /*4360*/  BSYNC B0 ;  /* 0x0000000000007941 */ /* 0x000fea0003800000 */
.L_x_5711:
        /* <DEDUP_REMOVED lines=9> */
.L_x_5713:
[----:B------:R-:W-:Y:S01]  /*4400*/  HFMA2 R42, -RZ, RZ, 0, 2.384185791015625e-07 ;  /* 0x00000004ff2a7431 */ /* 0x000fe200000001ff */
[----:B------:R-:W-:-:S05]  /*4410*/  MOV R54, R67 ;  /* 0x0000004300367202 */ /* 0x000fca0000000f00 */
[----:B------:R-:W-:-:S04]  /*4420*/  FADD.FTZ R54, R53, R54 ;  /* 0x0000003635367221 */ /* 0x000fc80000010000 */
[----:B------:R-:W-:-:S07]  /*4430*/  IMAD.MOV.U32 R69, RZ, RZ, R54 ;  /* 0x000000ffff457224 */ /* 0x000fce00078e0036 */
[----:B------:R-:W-:Y:S05]  /*4440*/  WARPSYNC.COLLECTIVE R52, `(.L_x_5714) ;  /* 0x0000000034087348 */ /* 0x000fea0003c00000 */
[----:B------:R0:W1:Y:S02]  /*4450*/  SHFL.BFLY P3, R67, R69, R42, R43 ;  /* 0x0c00002a45437389 */ /* 0x000064000006002b */
[----:B01----:R-:W-:Y:S05]  /*4460*/  ENDCOLLECTIVE ;  /* 0x000000000000791b */ /* 0x003fea0003800000 */
.L_x_5714:
[----:B------:R-:W-:Y:S01]  /*4470*/  HFMA2 R42, -RZ, RZ, 0, 4.76837158203125e-07 ;  /* 0x00000008ff2a7431 */ /* 0x000fe200000001ff */
[----:B------:R-:W-:-:S05]  /*4480*/  MOV R41, R67 ;  /* 0x0000004300297202 */ /* 0x000fca0000000f00 */
[----:B------:R-:W-:-:S04]  /*4490*/  FADD.FTZ R62, R54, R41 ;  /* 0x00000029363e7221 */ /* 0x000fc80000010000 */
[----:B------:R-:W-:-:S07]  /*44a0*/  IMAD.MOV.U32 R69, RZ, RZ, R62 ;  /* 0x000000ffff457224 */ /* 0x000fce00078e003e */
[----:B------:R-:W-:Y:S05]  /*44b0*/  WARPSYNC.COLLECTIVE R52, `(.L_x_5715) ;  /* 0x0000000034087348 */ /* 0x000fea0003c00000 */
[----:B------:R0:W1:Y:S02]  /*44c0*/  SHFL.BFLY P3, R67, R69, R42, R43 ;  /* 0x0c00002a45437389 */ /* 0x000064000006002b */
[----:B01----:R-:W-:Y:S05]  /*44d0*/  ENDCOLLECTIVE ;  /* 0x000000000000791b */ /* 0x003fea0003800000 */
.L_x_5715:
        /* <DEDUP_REMOVED lines=8> */
.L_x_5716:
        /* <DEDUP_REMOVED lines=27> */
.L_x_5717:
[----:B------:R-:W-:Y:S02]  /*4710*/  HFMA2 R42, -RZ, RZ, 0, 1.1920928955078125e-07 ;  /* 0x00000002ff2a7431 */ /* 0x000fe400000001ff */
[----:B------:R-:W-:-:S04]  /*4720*/  IMAD.MOV.U32 R53, RZ, RZ, R67 ;  /* 0x000000ffff357224 */ /* 0x000fc800078e0043 */
[----:B------:R-:W-:-:S05]  /*4730*/  FADD.FTZ R53, R40, R53 ;  /* 0x0000003528357221 */ /* 0x000fca0000010000 */
[----:B------:R-:W-:-:S07]  /*4740*/  MOV R69, R53 ;  /* 0x0000003500457202 */ /* 0x000fce0000000f00 */
[----:B------:R-:W-:Y:S05]  /*4750*/  WARPSYNC.COLLECTIVE R52, `(.L_x_5718) ;  /* 0x0000000034087348 */ /* 0x000fea0003c00000 */
[----:B------:R0:W1:Y:S02]  /*4760*/  SHFL.BFLY P3, R67, R69, R42, R43 ;  /* 0x0c00002a45437389 */ /* 0x000064000006002b */
[----:B01----:R-:W-:Y:S05]  /*4770*/  ENDCOLLECTIVE ;  /* 0x000000000000791b */ /* 0x003fea0003800000 */
.L_x_5718:
[----:B------:R-:W-:Y:S02]  /*4780*/  HFMA2 R42, -RZ, RZ, 0, 2.384185791015625e-07 ;  /* 0x00000004ff2a7431 */ /* 0x000fe400000001ff */
[----:B------:R-:W-:-:S04]  /*4790*/  IMAD.MOV.U32 R54, RZ, RZ, R67 ;  /* 0x000000ffff367224 */ /* 0x000fc800078e0043 */
[----:B------:R-:W-:-:S05]  /*47a0*/  FADD.FTZ R54, R53, R54 ;  /* 0x0000003635367221 */ /* 0x000fca0000010000 */
[----:B------:R-:W-:-:S07]  /*47b0*/  MOV R69, R54 ;  /* 0x0000003600457202 */ /* 0x000fce0000000f00 */
[----:B------:R-:W-:Y:S05]  /*47c0*/  WARPSYNC.COLLECTIVE R52, `(.L_x_5719) ;  /* 0x0000000034087348 */ /* 0x000fea0003c00000 */
[----:B------:R0:W1:Y:S02]  /*47d0*/  SHFL.BFLY P3, R67, R69, R42, R43 ;  /* 0x0c00002a45437389 */ /* 0x000064000006002b */
[----:B01----:R-:W-:Y:S05]  /*47e0*/  ENDCOLLECTIVE ;  /* 0x000000000000791b */ /* 0x003fea0003800000 */
.L_x_5719:
[----:B------:R-:W-:Y:S02]  /*47f0*/  HFMA2 R42, -RZ, RZ, 0, 4.76837158203125e-07 ;  /* 0x00000008ff2a7431 */ /* 0x000fe400000001ff */
[----:B------:R-:W-:-:S04]  /*4800*/  IMAD.MOV.U32 R65, RZ, RZ, R67 ;  /* 0x000000ffff417224 */ /* 0x000fc800078e0043 */
[----:B------:R-:W-:-:S05]  /*4810*/  FADD.FTZ R65, R54, R65 ;  /* 0x0000004136417221 */ /* 0x000fca0000010000 */
[----:B------:R-:W-:-:S07]  /*4820*/  MOV R69, R65 ;  /* 0x0000004100457202 */ /* 0x000fce0000000f00 */
[----:B------:R-:W-:Y:S05]  /*4830*/  WARPSYNC.COLLECTIVE R52, `(.L_x_5720) ;  /* 0x0000000034087348 */ /* 0x000fea0003c00000 */
[----:B------:R0:W1:Y:S02]  /*4840*/  SHFL.BFLY P3, R67, R69, R42, R43 ;  /* 0x0c00002a45437389 */ /* 0x000064000006002b */
[----:B01----:R-:W-:Y:S05]  /*4850*/  ENDCOLLECTIVE ;  /* 0x000000000000791b */ /* 0x003fea0003800000 */
.L_x_5720:
[----:B------:R-:W-:Y:S02]  /*4860*/  HFMA2 R42, -RZ, RZ, 0, 9.5367431640625e-07 ;  /* 0x00000010ff2a7431 */ /* 0x000fe400000001ff */
[----:B------:R-:W-:-:S04]  /*4870*/  IMAD.MOV.U32 R62, RZ, RZ, R67 ;  /* 0x000000ffff3e7224 */ /* 0x000fc800078e0043 */
[----:B------:R-:W-:-:S05]  /*4880*/  FADD.FTZ R62, R65, R62 ;  /* 0x0000003e413e7221 */ /* 0x000fca0000010000 */
[----:B------:R-:W-:-:S07]  /*4890*/  MOV R69, R62 ;  /* 0x0000003e00457202 */ /* 0x000fce0000000f00 */
[----:B------:R-:W-:Y:S05]  /*48a0*/  WARPSYNC.COLLECTIVE R52, `(.L_x_5721) ;  /* 0x0000000034087348 */ /* 0x000fea0003c00000 */
[----:B------:R0:W1:Y:S02]  /*48b0*/  SHFL.BFLY P3, R67, R69, R42, R43 ;  /* 0x0c00002a45437389 */ /* 0x000064000006002b */
[----:B01----:R-:W-:Y:S05]  /*48c0*/  ENDCOLLECTIVE ;  /* 0x000000000000791b */ /* 0x003fea0003800000 */
.L_x_5721:
[----:B------:R-:W-:Y:S05]  /*48d0*/  BRA `(.L_x_5722) ;  /* 0xfffffff4004c7947 */ /* 0x000fea000383ffff */
.L_x_5723:
        /* <DEDUP_REMOVED lines=10> */
.L_x_9145:


//--------------------- .text._ZN10layer_norm13ln_fwd_kernelINS_13Kernel_traitsI6__halfS2_fS2_fjLj256ELj1ELj4ELj1ELj16ENS_18Kernel_traits_baseILj256ES2_S2_fS2_fjLj128EEEEELb1ELb1ELb1ELb1EEEvNS_9FwdParamsE --------------------------
	.section	.text._ZN10layer_norm13ln_fwd_kernelINS_13Kernel_traitsI6__halfS2_fS2_fjLj256ELj1ELj4ELj1ELj16ENS_18Kernel_traits_baseILj256ES2_S2_fS2_fjLj128EEEEELb1ELb1ELb1ELb1EEEvNS_9FwdParamsE,"ax",@progbits
	.align	128
        .global         _ZN10layer_norm13ln_fwd_kernelINS_13Kernel_traitsI6__halfS2_fS2_fjLj256ELj1ELj4ELj1ELj16ENS_18Kernel_traits_baseILj256ES2_S2_fS2_fjLj128EEEEELb1ELb1ELb1ELb1EEEvNS_9FwdParamsE
        .type           _ZN10layer_norm13ln_fwd_kernelINS_13Kernel_traitsI6__halfS2_fS2_fjLj256ELj1ELj4ELj1ELj16ENS_18Kernel_traits_baseILj256ES2_S2_fS2_fjLj128EEEEELb1ELb1ELb1ELb1EEEvNS_9FwdParamsE,@function
        .size           _ZN10layer_norm13ln_fwd_kernelINS_13Kernel_traitsI6__halfS2_fS2_fjLj256ELj1ELj4ELj1ELj16ENS_18Kernel_traits_baseILj256ES2_S2_fS2_fjLj128EEEEELb1ELb1ELb1ELb1EEEvNS_9FwdParamsE,(.L_x_9146 - _ZN10layer_norm13ln_fwd_kernelINS_13Kernel_traitsI6__halfS2_fS2_fjLj256ELj1ELj4ELj1ELj16ENS_18Kernel_traits_baseILj256ES2_S2_fS2_fjLj128EEEEELb1ELb1ELb1ELb1EEEvNS_9FwdParamsE)
        .other          _ZN10layer_norm13ln_fwd_kernelINS_13Kernel_traitsI6__halfS2_fS2_fjLj256ELj1ELj4ELj1ELj16ENS_18Kernel_traits_baseILj256ES2_S2_fS2_fjLj128EEEEELb1ELb1ELb1ELb1EEEvNS_9FwdParamsE,@"STO_CUDA_ENTRY STV_DEFAULT"
_ZN10layer_norm13ln_fwd_kernelINS_13Kernel_traitsI6__halfS2_fS2_fjLj256ELj1ELj4ELj1ELj16ENS_18Kernel_traits_baseILj256ES2_S2_fS2_fjLj128EEEEELb1ELb1ELb1ELb1EEEvNS_9FwdParamsE:
.text._ZN10layer_norm13ln_fwd_kernelINS_13Kernel_traitsI6__halfS2_fS2_fjLj256ELj1ELj4ELj1ELj16ENS_18Kernel_traits_baseILj256ES2_S2_fS2_fjLj128EEEEELb1ELb1ELb1ELb1EEEvNS_9FwdParamsE:
        /* <DEDUP_REMOVED lines=44> */
[----:B------:R-:W-:Y:S01]  /*02c0*/  UIADD3 UR19, UPT, UPT, UR4, 0x1715609d, URZ ;  /* 0x1715609d04137890 */ /* 0x000fe2000fffe0ff */
[----:B------:R-:W5:Y:S01]  /*02d0*/  LDG.E.128 R36, desc[UR6][R36.64] ;  /* 0x0000000624247981 */ /* 0x000f62000c1e1d00 */
[----:B------:R-:W-:Y:S01]  /*02e0*/  UIADD3 UR21, UPT, UPT, UR5, 0x646e171e, URZ ;  /* 0x646e171e05157890 */ /* 0x000fe2000fffe0ff */
[----:B-1----:R-:W-:Y:S01]  /*02f0*/  IMAD.WIDE.U32 R32, R6, 0x10, R32 ;  /* 0x0000001006207825 */ /* 0x002fe200078e0020 */
[----:B------:R-:W-:-:S02]  /*0300*/  UIADD3 UR20, UPT, UPT, UR4, -0x4ab325aa, URZ ;  /* 0xb54cda5604147890 */ /* 0x000fc4000fffe0ff */
[----:B------:R-:W-:Y:S02]  /*0310*/  UIADD3 UR22, UPT, UPT, UR4, 0x5384540f, URZ ;  /* 0x5384540f04167890 */ /* 0x000fe4000fffe0ff */
[----:B------:R-:W-:Y:S01]  /*0320*/  UIADD3 UR23, UPT, UPT, UR5, 0x1fd5c5a3, URZ ;  /* 0x1fd5c5a305177890 */ /* 0x000fe2000fffe0ff */
[----:B------:R-:W5:Y:S01]  /*0330*/  LDG.E.128 R32, desc[UR6][R32.64] ;  /* 0x0000000620207981 */ /* 0x000f62000c1e1d00 */
[----:B------:R-:W-:Y:S01]  /*0340*/  UIADD3 UR25, UPT, UPT, UR5, -0x24c28bd8, URZ ;  /* 0xdb3d742805197890 */ /* 0x000fe2000fffe0ff */
[----:B--2--5:R-:W-:Y:S01]  /*0350*/  @P1 IADD3 R0, P0, PT, R4, R3, RZ ;  /* 0x0000000304001210 */ /* 0x024fe20007f1e0ff */
[----:B------:R-:W-:Y:S02]  /*0360*/  UIADD3 UR24, UPT, UPT, UR4, -0xe443238, URZ ;  /* 0xf1bbcdc804187890 */ /* 0x000fe4000fffe0ff */
[----:B------:R-:W-:Y:S01]  /*0370*/  UIADD3 UR26, UPT, UPT, UR4, -0x700cb87f, URZ ;  /* 0x8ff34781041a7890 */ /* 0x000fe2000fffe0ff */
[----:B------:R-:W-:Y:S01]  /*0380*/  @P1 IADD3.X R13, PT, PT, RZ, R5, RZ, P0, !PT ;  /* 0x00000005ff0d1210 */ /* 0x000fe200007fe4ff */
[----:B------:R-:W-:Y:S01]  /*0390*/  UIADD3 UR27, UPT, UPT, UR5, -0x695add53, URZ ;  /* 0x96a522ad051b7890 */ /* 0x000fe2000fffe0ff */
[----:B------:R-:W0:Y:S02]  /*03a0*/  LDCU UR14, c[0x0][0x404] ;  /* 0x00008080ff0e77ac */ /* 0x000e240008000800 */
[--C-:B------:R-:W-:Y:S01]  /*03b0*/  SHF.R.U64 R4, R0, 0x2, R13.reuse ;  /* 0x0000000200047819 */ /* 0x100fe2000000120d */
[----:B------:R-:W-:Y:S01]  /*03c0*/  IMAD.MOV.U32 R5, RZ, RZ, R10 ;  /* 0x000000ffff057224 */ /* 0x000fe200078e000a */
[----:B------:R-:W1:Y:S03]  /*03d0*/  LDCU.U8 UR15, c[0x0][0x410] ;  /* 0x00008200ff0f77ac */ /* 0x000e660008000000 */
[----:B------:R-:W-:Y:S01]  /*03e0*/  IMAD.HI.U32 R8, R4, -0x2daee0ad, RZ ;  /* 0xd2511f5304087827 */ /* 0x000fe200078e00ff */
[----:B------:R-:W-:Y:S01]  /*03f0*/  SHF.R.U32.HI R3, RZ, 0x2, R13 ;  /* 0x00000002ff037819 */ /* 0x000fe2000001160d */
[----:B------:R-:W2:Y:S02]  /*0400*/  LDCU UR16, c[0x0][0x448] ;  /* 0x00008900ff1077ac */ /* 0x000ea40008000800 */
[----:B------:R-:W-:Y:S01]  /*0410*/  IMAD.HI.U32 R2, R5, -0x326172a9, RZ ;  /* 0xcd9e8d5705027827 */ /* 0x000fe200078e00ff */
[----:B------:R-:W-:Y:S01]  /*0420*/  LOP3.LUT R8, R8, UR5, RZ, 0x3c, !PT ;  /* 0x0000000508087c12 */ /* 0x000fe2000f8e3cff */
[----:B------:R-:W3:Y:S03]  /*0430*/  LDCU.64 UR12, c[0x0][0x3b0] ;  /* 0x00007600ff0c77ac */ /* 0x000ee60008000a00 */
[----:B------:R-:W-:Y:S01]  /*0440*/  LOP3.LUT R2, R3, UR4, R2, 0x96, !PT ;  /* 0x0000000403027c12 */ /* 0x000fe2000f8e9602 */
[----:B------:R-:W-:-:S02]  /*0450*/  IMAD R10, R5, -0x326172a9, RZ ;  /* 0xcd9e8d57050a7824 */ /* 0x000fc400078e02ff */
        /* <DEDUP_REMOVED lines=9> */
[----:B------:R-:W-:Y:S01]  /*04f0*/  LOP3.LUT R2, R15, UR11, R2, 0x96, !PT ;  /* 0x0000000b0f027c12 */ /* 0x000fe2000f8e9602 */
[----:B------:R-:W-:-:S03]  /*0500*/  UIADD3 UR9, UPT, UPT, UR4, -0x255992d5, URZ ;  /* 0xdaa66d2b04097890 */ /* 0x000fc6000fffe0ff */
[----:B------:R-:W-:Y:S01]  /*0510*/  LOP3.LUT R8, R13, UR10, R8, 0x96, !PT ;  /* 0x0000000a0d087c12 */ /* 0x000fe2000f8e9608 */
[----:B------:R-:W-:Y:S02]  /*0520*/  IMAD R13, R9, -0x2daee0ad, RZ ;  /* 0xd2511f53090d7824 */ /* 0x000fe400078e02ff */
[----:B------:R-:W-:Y:S02]  /*0530*/  IMAD R10, R11, -0x326172a9, RZ ;  /* 0xcd9e8d570b0a7824 */ /* 0x000fe400078e02ff */
[----:B------:R-:W-:Y:S01]  /*0540*/  IMAD.HI.U32 R9, R2, -0x326172a9, RZ ;  /* 0xcd9e8d5702097827 */ /* 0x000fe200078e00ff */
[----:B------:R-:W-:-:S03]  /*0550*/  UIADD3 UR8, UPT, UPT, UR5, 0x32370b8f, URZ ;  /* 0x32370b8f05087890 */ /* 0x000fc6000fffe0ff */
[----:B------:R-:W-:Y:S01]  /*0560*/  IMAD.HI.U32 R12, R8, -0x2daee0ad, RZ ;  /* 0xd2511f53080c7827 */ /* 0x000fe200078e00ff */
[----:B------:R-:W-:-:S04]  /*0570*/  LOP3.LUT R9, R10, UR9, R9, 0x96, !PT ;  /* 0x000000090a097c12 */ /* 0x000fc8000f8e9609 */
[----:B------:R-:W-:Y:S01]  /*0580*/  LOP3.LUT R12, R13, UR8, R12, 0x96, !PT ;  /* 0x000000080d0c7c12 */ /* 0x000fe2000f8e960c */
[----:B------:R-:W-:Y:S02]  /*0590*/  IMAD R13, R8, -0x2daee0ad, RZ ;  /* 0xd2511f53080d7824 */ /* 0x000fe400078e02ff */
[----:B------:R-:W-:Y:S01]  /*05a0*/  IMAD.HI.U32 R8, R9, -0x2daee0ad, RZ ;  /* 0xd2511f5309087827 */ /* 0x000fe200078e00ff */
[----:B------:R-:W-:Y:S01]  /*05b0*/  UIADD3 UR10, UPT, UPT, UR5, -0x56f99767, URZ ;  /* 0xa9066899050a7890 */ /* 0x000fe2000fffe0ff */
[----:B------:R-:W-:Y:S01]  /*05c0*/  BSSY B0, `(.L_x_5724) ;  /* 0x00003ba000007945 */ /* 0x000fe20003800000 */
[----:B------:R-:W-:Y:S01]  /*05d0*/  LOP3.LUT R53, R0, 0x3, RZ, 0xc0, !PT ;  /* 0x0000000300357812 */ /* 0x000fe200078ec0ff */
[----:B------:R-:W-:Y:S01]  /*05e0*/  IMAD R11, R2, -0x326172a9, RZ ;  /* 0xcd9e8d57020b7824 */ /* 0x000fe200078e02ff */
[----:B------:R-:W4:Y:S01]  /*05f0*/  LDCU.64 UR8, c[0x0][0x408] ;  /* 0x00008100ff0877ac */ /* 0x000f220008000a00 */
        /* <DEDUP_REMOVED lines=33> */
[----:B------:R-:W-:Y:S02]  /*0810*/  HFMA2 R2, -RZ, RZ, 0, 0 ;  /* 0x00000000ff027431 */ /* 0x000fe400000001ff */
[----:B------:R-:W-:Y:S01]  /*0820*/  IMAD R0, R13, -0x2daee0ad, RZ ;  /* 0xd2511f530d007824 */ /* 0x000fe200078e02ff */
[----:B------:R-:W-:Y:S01]  /*0830*/  LOP3.LUT R52, R9, UR27, R52, 0x96, !PT ;  /* 0x0000001b09347c12 */ /* 0x000fe2000f8e9634 */
[----:B01234-:R-:W-:-:S07]  /*0840*/  IMAD R46, R8, -0x326172a9, RZ ;  /* 0xcd9e8d57082e7824 */ /* 0x01ffce00078e02ff */
.L_x_5786:
[----:B0-----:R-:W0:Y:S01]  /*0850*/  LDC.64 R14, c[0x0][0x3f0] ;  /* 0x0000fc00ff0e7b82 */ /* 0x001e220000000a00 */
[----:B------:R-:W-:-:S07]  /*0860*/  ISETP.NE.U32.AND P0, PT, RZ, UR10, PT ;  /* 0x0000000aff007c0c */ /* 0x000fce000bf05070 */
[----:B------:R-:W1:Y:S01]  /*0870*/  LDC R58, c[0x0][0x388] ;  /* 0x0000e200ff3a7b82 */ /* 0x000e620000000800 */
[----:B------:R-:W-:-:S07]  /*0880*/  ISETP.NE.AND.EX P0, PT, RZ, UR11, PT, P0 ;  /* 0x0000000bff007c0c */ /* 0x000fce000bf05300 */
[----:B------:R-:W2:Y:S01]  /*0890*/  LDC.64 R16, c[0x0][0x3f8] ;  /* 0x0000fe00ff107b82 */ /* 0x000ea20000000a00 */
[----:B0-----:R-:W-:-:S07]  /*08a0*/  IMAD.WIDE R14, R7, 0x4, R14 ;  /* 0x00000004070e7825 */ /* 0x001fce00078e020e */
[----:B------:R-:W0:Y:S01]  /*08b0*/  @P0 LDC.64 R18, c[0x0][0x3a0] ;  /* 0x0000e800ff120b82 */ /* 0x000e220000000a00 */
[----:B------:R-:W3:Y:S01]  /*08c0*/  LDG.E R14, desc[UR6][R14.64] ;  /* 0x000000060e0e7981 */ /* 0x000ee2000c1e1900 */
[----:B-1----:R-:W-:-:S05]  /*08d0*/  IMAD R48, R7, R58, RZ ;  /* 0x0000003a07307224 */ /* 0x002fca00078e02ff */
[----:B------:R-:W-:-:S04]  /*08e0*/  SHF.R.S32.HI R49, RZ, 0x1f, R48 ;  /* 0x0000001fff317819 */ /* 0x000fc80000011430 */
[----:B------:R-:W-:-:S04]  /*08f0*/  LEA.HI R49, R49, R48, RZ, 0x3 ;  /* 0x0000003031317211 */ /* 0x000fc800078f18ff */
[----:B------:R-:W-:Y:S01]  /*0900*/  LEA.HI.SX32 R57, R49, R6, 0x1d ;  /* 0x0000000631397211 */ /* 0x000fe200078feaff */
[----:B--2---:R-:W-:-:S04]  /*0910*/  IMAD.WIDE R48, R7, 0x4, R16 ;  /* 0x0000000407307825 */ /* 0x004fc800078e0210 */
[----:B0-----:R-:W-:Y:S01]  /*0920*/  @P0 IMAD.WIDE.U32 R18, R57, 0x20, R18 ;  /* 0x0000002039120825 */ /* 0x001fe200078e0012 */
[----:B------:R-:W5:Y:S04]  /*0930*/  LDG.E R59, desc[UR6][R48.64] ;  /* 0x00000006303b7981 */ /* 0x000f68000c1e1900 */
[----:B------:R-:W2:Y:S04]  /*0940*/  @P0 LDG.E.128 R28, desc[UR6][R18.64] ;  /* 0x00000006121c0981 */ /* 0x000ea8000c1e1d00 */
[----:B------:R0:W4:Y:S01]  /*0950*/  @P0 LDG.E.128 R24, desc[UR6][R18.64+0x10] ;  /* 0x0000100612180981 */ /* 0x000122000c1e1d00 */
[----:B------:R-:W-:Y:S01]  /*0960*/  IMAD.U32 R60, RZ, RZ, UR4 ;  /* 0x00000004ff3c7e24 */ /* 0x000fe2000f8e00ff */
[----:B------:R-:W-:Y:S01]  /*0970*/  MOV R61, UR4 ;  /* 0x00000004003d7c02 */ /* 0x000fe20008000f00 */
[----:B------:R-:W-:Y:S01]  /*0980*/  IMAD.U32 R62, RZ, RZ, UR5 ;  /* 0x00000005ff3e7e24 */ /* 0x000fe2000f8e00ff */
[----:B------:R-:W-:Y:S01]  /*0990*/  BSSY.RECONVERGENT B1, `(.L_x_5725) ;  /* 0x0000074000017945 */ /* 0x000fe20003800200 */
[----:B------:R-:W-:-:S02]  /*09a0*/  CS2R R16, SRZ ;  /* 0x0000000000107805 */ /* 0x000fc4000001ff00 */
[----:B------:R-:W-:Y:S01]  /*09b0*/  MOV R54, R53 ;  /* 0x0000003500367202 */ /* 0x000fe20000000f00 */
[----:B------:R-:W-:Y:S01]  /*09c0*/  VIADD R60, R60, 0x9e3779b9 ;  /* 0x9e3779b93c3c7836 */ /* 0x000fe20000000000 */
[----:B------:R-:W-:Y:S02]  /*09d0*/  IADD3 R61, PT, PT, R61, 0x3c6ef372, RZ ;  /* 0x3c6ef3723d3d7810 */ /* 0x000fe40007ffe0ff */
[----:B0-----:R-:W-:Y:S01]  /*09e0*/  CS2R R18, SRZ ;  /* 0x0000000000127805 */ /* 0x001fe2000001ff00 */
[----:B------:R-:W-:Y:S01]  /*09f0*/  VIADD R62, R62, 0x32370b8f ;  /* 0x32370b8f3e3e7836 */ /* 0x000fe20000000000 */
[----:B---3--:R-:W-:-:S13]  /*0a00*/  ISETP.GE.AND P1, PT, R14, 0x1, PT ;  /* 0x000000010e00780c */ /* 0x008fda0003f26270 */
[----:B------:R-:W0:Y:S01]  /*0a10*/  @P1 LDC.64 R12, c[0x0][0x390] ;  /* 0x0000e400ff0c1b82 */ /* 0x000e220000000a00 */
[----:B------:R-:W-:-:S04]  /*0a20*/  @P1 VIADD R51, R14, 0xffffffff ;  /* 0xffffffff0e331836 */ /* 0x000fc80000000000 */
[----:B------:R-:W-:-:S05]  /*0a30*/  @P1 IMAD R51, R51, R58, RZ ;  /* 0x0000003a33331224 */ /* 0x000fca00078e02ff */
[----:B------:R-:W-:-:S04]  /*0a40*/  @P1 SHF.R.S32.HI R14, RZ, 0x1f, R51 ;  /* 0x0000001fff0e1819 */ /* 0x000fc80000011433 */
[----:B------:R-:W-:Y:S02]  /*0a50*/  @P1 LEA.HI R15, R14, R51, RZ, 0x3 ;  /* 0x000000330e0f1211 */ /* 0x000fe400078f18ff */
[----:B------:R-:W-:Y:S02]  /*0a60*/  CS2R R50, SRZ ;  /* 0x0000000000327805 */ /* 0x000fe4000001ff00 */
[----:B------:R-:W-:Y:S02]  /*0a70*/  @P1 LEA.HI.SX32 R50, R15, R6, 0x1d ;  /* 0x000000060f321211 */ /* 0x000fe400078feaff */
[----:B------:R-:W-:Y:S02]  /*0a80*/  @P1 MOV R51, RZ ;  /* 0x000000ff00331202 */ /* 0x000fe40000000f00 */
[----:B0-----:R-:W-:-:S04]  /*0a90*/  @P1 LEA R14, P2, R50, R12, 0x4 ;  /* 0x0000000c320e1211 */ /* 0x001fc800078420ff */
[----:B------:R-:W-:Y:S02]  /*0aa0*/  @P1 LEA.HI.X R15, R50, R13, R51, 0x4, P2 ;  /* 0x0000000d320f1211 */ /* 0x000fe400010f2433 */
[----:B------:R-:W-:Y:S02]  /*0ab0*/  CS2R R12, SRZ ;  /* 0x00000000000c7805 */ /* 0x000fe4000001ff00 */
[----:B--2---:R-:W-:Y:S01]  /*0ac0*/  @P0 MOV R16, R28 ;  /* 0x0000001c00100202 */ /* 0x004fe20000000f00 */
[----:B------:R0:W5:Y:S01]  /*0ad0*/  @P1 LDG.E.128 R20, desc[UR6][R14.64] ;  /* 0x000000060e141981 */ /* 0x000162000c1e1d00 */
[----:B------:R-:W-:Y:S01]  /*0ae0*/  @P0 IMAD.MOV.U32 R17, RZ, RZ, R29 ;  /* 0x000000ffff110224 */ /* 0x000fe200078e001d */
[----:B------:R-:W-:Y:S01]  /*0af0*/  @P0 MOV R18, R30 ;  /* 0x0000001e00120202 */ /* 0x000fe20000000f00 */
[----:B------:R-:W-:Y:S01]  /*0b00*/  @P0 IMAD.MOV.U32 R19, RZ, RZ, R31 ;  /* 0x000000ffff130224 */ /* 0x000fe200078e001f */
[----:B----4-:R-:W-:Y:S02]  /*0b10*/  @P0 MOV R12, R24 ;  /* 0x00000018000c0202 */ /* 0x010fe40000000f00 */
[----:B------:R-:W-:-:S02]  /*0b20*/  @P0 MOV R13, R25 ;  /* 0x00000019000d0202 */ /* 0x000fc40000000f00 */
[----:B0-----:R-:W-:Y:S02]  /*0b30*/  CS2R R14, SRZ ;  /* 0x00000000000e7805 */ /* 0x001fe4000001ff00 */
[----:B------:R-:W-:Y:S01]  /*0b40*/  @P0 IMAD.MOV.U32 R14, RZ, RZ, R26 ;  /* 0x000000ffff0e0224 */ /* 0x000fe200078e001a */
[----:B------:R-:W-:Y:S01]  /*0b50*/  @P0 MOV R15, R27 ;  /* 0x0000001b000f0202 */ /* 0x000fe20000000f00 */
[----:B------:R-:W-:Y:S06]  /*0b60*/  @!P1 BRA `(.L_x_5726) ;  /* 0x0000000400589947 */ /* 0x000fec0003800000 */
        /* <DEDUP_REMOVED lines=13> */
.L_x_5729:
        /* <DEDUP_REMOVED lines=13> */
.L_x_5731:
[----:B------:R-:W-:Y:S05]  /*0d10*/  BSYNC.RECONVERGENT B3 ;  /* 0x0000000000037941 */ /* 0x000fea0003800200 */
.L_x_5730:
[----:B------:R-:W-:Y:S01]  /*0d20*/  IMAD.WIDE.U32 R52, R5, -0x326172a9, RZ ;  /* 0xcd9e8d5705347825 */ /* 0x000fe200078e00ff */
[----:B------:R-:W-:Y:S01]  /*0d30*/  LOP3.LUT R46, R2, UR5, R55, 0x96, !PT ;  /* 0x00000005022e7c12 */ /* 0x000fe2000f8e9637 */
[----:B------:R-:W-:Y:S02]  /*0d40*/  UIADD3 UR28, UPT, UPT, UR5, -0x4498517b, URZ ;  /* 0xbb67ae85051c7890 */ /* 0x000fe4000fffe0ff */
[----:B------:R-:W-:Y:S01]  /*0d50*/  IMAD.MOV.U32 R8, RZ, RZ, R0 ;  /* 0x000000ffff087224 */ /* 0x000fe200078e0000 */
[----:B------:R-:W-:Y:S01]  /*0d60*/  LOP3.LUT R48, R3, UR4, R53, 0x96, !PT ;  /* 0x0000000403307c12 */ /* 0x000fe2000f8e9635 */
[----:B------:R-:W-:-:S04]  /*0d70*/  IMAD.WIDE.U32 R46, R46, -0x326172a9, RZ ;  /* 0xcd9e8d572e2e7825 */ /* 0x000fc800078e00ff */
[----:B------:R-:W-:Y:S01]  /*0d80*/  IMAD.WIDE.U32 R48, R48, -0x2daee0ad, RZ ;  /* 0xd2511f5330307825 */ /* 0x000fe200078e00ff */
[----:B------:R-:W-:-:S04]  /*0d90*/  LOP3.LUT R55, R60, R52, R47, 0x96, !PT ;  /* 0x000000343c377212 */ /* 0x000fc800078e962f */
[----:B------:R-:W-:Y:S01]  /*0da0*/  LOP3.LUT R52, R54, UR28, R49, 0x96, !PT ;  /* 0x0000001c36347c12 */ /* 0x000fe2000f8e9631 */
[----:B------:R-:W-:Y:S01]  /*0db0*/  UIADD3 UR28, UPT, UPT, UR5, 0x76cf5d0a, URZ ;  /* 0x76cf5d0a051c7890 */ /* 0x000fe2000fffe0ff */
[----:B------:R-:W-:-:S04]  /*0dc0*/  IMAD.WIDE.U32 R54, R55, -0x2daee0ad, RZ ;  /* 0xd2511f5337367825 */ /* 0x000fc800078e00ff */
[----:B------:R-:W-:Y:S01]  /*0dd0*/  IMAD.WIDE.U32 R52, R52, -0x326172a9, RZ ;  /* 0xcd9e8d5734347825 */ /* 0x000fe200078e00ff */
[----:B------:R-:W-:Y:S01]  /*0de0*/  LOP3.LUT R47, R48, UR28, R55, 0x96, !PT ;  /* 0x0000001c302f7c12 */ /* 0x000fe2000f8e9637 */
[----:B------:R-:W-:-:S03]  /*0df0*/  UIADD3 UR28, UPT, UPT, UR4, -0x255992d5, URZ ;  /* 0xdaa66d2b041c7890 */ /* 0x000fc6000fffe0ff */
[----:B------:R-:W-:Y:S01]  /*0e00*/  LOP3.LUT R48, R61, R46, R53, 0x96, !PT ;  /* 0x0000002e3d307212 */ /* 0x000fe200078e9635 */
[----:B------:R-:W-:-:S04]  /*0e10*/  IMAD.WIDE.U32 R46, R47, -0x326172a9, RZ ;  /* 0xcd9e8d572f2e7825 */ /* 0x000fc800078e00ff */
[----:B------:R-:W-:Y:S01]  /*0e20*/  IMAD.WIDE.U32 R48, R48, -0x2daee0ad, RZ ;  /* 0xd2511f5330307825 */ /* 0x000fe200078e00ff */
[----:B------:R-:W-:Y:S01]  /*0e30*/  LOP3.LUT R55, R52, UR28, R47, 0x96, !PT ;  /* 0x0000001c34377c12 */ /* 0x000fe2000f8e962f */
[----:B------:R-:W-:-:S03]  /*0e40*/  UIADD3 UR28, UPT, UPT, UR5, -0x56f99767, URZ ;  /* 0xa9066899051c7890 */ /* 0x000fc6000fffe0ff */
[----:B------:R-:W-:Y:S01]  /*0e50*/  LOP3.LUT R52, R62, R54, R49, 0x96, !PT ;  /* 0x000000363e347212 */ /* 0x000fe200078e9631 */
        /* <DEDUP_REMOVED lines=25> */
[----:B------:R-:W-:-:S07]  /*0ff0*/  MOV R0, R48 ;  /* 0x0000003000007202 */ /* 0x000fce0000000f00 */
.L_x_5728:
[----:B------:R-:W-:Y:S05]  /*1000*/  BSYNC.RECONVERGENT B2 ;  /* 0x0000000000027941 */ /* 0x000fea0003800200 */
.L_x_5727:
        /* <DEDUP_REMOVED lines=12> */
.L_x_5726:
[----:B------:R-:W-:Y:S05]  /*10d0*/  BSYNC.RECONVERGENT B1 ;  /* 0x0000000000017941 */ /* 0x000fea0003800200 */
.L_x_5725:
        /* <DEDUP_REMOVED lines=16> */
.L_x_5736:
        /* <DEDUP_REMOVED lines=13> */
.L_x_5738:
[----:B------:R-:W-:Y:S05]  /*12b0*/  BSYNC.RECONVERGENT B3 ;  /* 0x0000000000037941 */ /* 0x000fea0003800200 */
.L_x_5737:
        /* <DEDUP_REMOVED lines=46> */
.L_x_5735:
[----:B------:R-:W-:Y:S05]  /*15a0*/  BSYNC.RECONVERGENT B2 ;  /* 0x0000000000027941 */ /* 0x000fea0003800200 */
.L_x_5734:
        /* <DEDUP_REMOVED lines=12> */
.L_x_5733:
[----:B------:R-:W-:Y:S05]  /*1670*/  BSYNC.RECONVERGENT B1 ;  /* 0x0000000000017941 */ /* 0x000fea0003800200 */
.L_x_5732:
        /* <DEDUP_REMOVED lines=16> */
.L_x_5743:
        /* <DEDUP_REMOVED lines=13> */
.L_x_5745:
[----:B------:R-:W-:Y:S05]  /*1850*/  BSYNC.RECONVERGENT B3 ;  /* 0x0000000000037941 */ /* 0x000fea0003800200 */
.L_x_5744:
        /* <DEDUP_REMOVED lines=46> */
.L_x_5742:
[----:B------:R-:W-:Y:S05]  /*1b40*/  BSYNC.RECONVERGENT B2 ;  /* 0x0000000000027941 */ /* 0x000fea0003800200 */
.L_x_5741:
        /* <DEDUP_REMOVED lines=12> */
.L_x_5740:
[----:B------:R-:W-:Y:S05]  /*1c10*/  BSYNC.RECONVERGENT B1 ;  /* 0x0000000000017941 */ /* 0x000fea0003800200 */
.L_x_5739:
        /* <DEDUP_REMOVED lines=16> */
.L_x_5750:
        /* <DEDUP_REMOVED lines=13> */
.L_x_5752:
[----:B------:R-:W-:Y:S05]  /*1df0*/  BSYNC.RECONVERGENT B3 ;  /* 0x0000000000037941 */ /* 0x000fea0003800200 */
.L_x_5751:
        /* <DEDUP_REMOVED lines=46> */
.L_x_5749:
[----:B------:R-:W-:Y:S05]  /*20e0*/  BSYNC.RECONVERGENT B2 ;  /* 0x0000000000027941 */ /* 0x000fea0003800200 */
.L_x_5748:
        /* <DEDUP_REMOVED lines=12> */
.L_x_5747:
[----:B------:R-:W-:Y:S05]  /*21b0*/  BSYNC.RECONVERGENT B1 ;  /* 0x0000000000017941 */ /* 0x000fea0003800200 */
.L_x_5746:
        /* <DEDUP_REMOVED lines=16> */
.L_x_5757:
        /* <DEDUP_REMOVED lines=13> */
.L_x_5759:
[----:B------:R-:W-:Y:S05]  /*2390*/  BSYNC.RECONVERGENT B3 ;  /* 0x0000000000037941 */ /* 0x000fea0003800200 */
.L_x_5758:
        /* <DEDUP_REMOVED lines=46> */
.L_x_5756:
[----:B------:R-:W-:Y:S05]  /*2680*/  BSYNC.RECONVERGENT B2 ;  /* 0x0000000000027941 */ /* 0x000fea0003800200 */
.L_x_5755:
        /* <DEDUP_REMOVED lines=8> */
[----:B------:R-:W-:-:S05]  /*2710*/  FSEL R44, R44, RZ, !P2 ;  /* 0x000000ff2c2c7208 */ /* 0x000fca0005000000 */
[----:B------:R-:W-:Y:S01]  /*2720*/  FMUL.FTZ R12, R44, R53 ;  /* 0x000000352c0c7220 */ /* 0x000fe20000410000 */
[----:B------:R-:W-:-:S03]  /*2730*/  SEL R44, RZ, 0x1, P2 ;  /* 0x00000001ff2c7807 */ /* 0x000fc60001000000 */
[----:B------:R-:W-:-:S07]  /*2740*/  @P0 FADD.FTZ R12, R24, R12 ;  /* 0x0000000c180c0221 */ /* 0x000fce0000010000 */
.L_x_5754:
[----:B------:R-:W-:Y:S05]  /*2750*/  BSYNC.RECONVERGENT B1 ;  /* 0x0000000000017941 */ /* 0x000fea0003800200 */
.L_x_5753:
        /* <DEDUP_REMOVED lines=16> */
.L_x_5764:
        /* <DEDUP_REMOVED lines=13> */
.L_x_5766:
[----:B------:R-:W-:Y:S05]  /*2930*/  BSYNC.RECONVERGENT B3 ;  /* 0x0000000000037941 */ /* 0x000fea0003800200 */
.L_x_5765:
        /* <DEDUP_REMOVED lines=46> */
.L_x_5763:
[----:B------:R-:W-:Y:S05]  /*2c20*/  BSYNC.RECONVERGENT B2 ;  /* 0x0000000000027941 */ /* 0x000fea0003800200 */
.L_x_5762:
        /* <DEDUP_REMOVED lines=8> */
[----:B------:R-:W-:-:S05]  /*2cb0*/  FSEL R45, R45, RZ, !P2 ;  /* 0x000000ff2d2d7208 */ /* 0x000fca0005000000 */
[----:B------:R-:W-:Y:S01]  /*2cc0*/  FMUL.FTZ R13, R45, R54 ;  /* 0x000000362d0d7220 */ /* 0x000fe20000410000 */
[----:B------:R-:W-:-:S03]  /*2cd0*/  SEL R45, RZ, 0x1, P2 ;  /* 0x00000001ff2d7807 */ /* 0x000fc60001000000 */
[----:B------:R-:W-:-:S07]  /*2ce0*/  @P0 FADD.FTZ R13, R25, R13 ;  /* 0x0000000d190d0221 */ /* 0x000fce0000010000 */
.L_x_5761:
[----:B------:R-:W-:Y:S05]  /*2cf0*/  BSYNC.RECONVERGENT B1 ;  /* 0x0000000000017941 */ /* 0x000fea0003800200 */
.L_x_5760:
        /* <DEDUP_REMOVED lines=16> */
.L_x_5771:
        /* <DEDUP_REMOVED lines=13> */
.L_x_5773:
[----:B------:R-:W-:Y:S05]  /*2ed0*/  BSYNC.RECONVERGENT B3 ;  /* 0x0000000000037941 */ /* 0x000fea0003800200 */
.L_x_5772:
[----:B------:R-:W-:Y:S01]  /*2ee0*/  IMAD.WIDE.U32 R46, R5, -0x326172a9, RZ ;  /* 0xcd9e8d57052e7825 */ /* 0x000fe200078e00ff */
[----:B------:R-:W-:Y:S01]  /*2ef0*/  LOP3.LUT R52, R2, UR5, R49, 0x96, !PT ;  /* 0x0000000502347c12 */ /* 0x000fe2000f8e9631 */
[----:B------:R-:W-:Y:S01]  /*2f00*/  UIADD3 UR28, UPT, UPT, UR5, -0x4498517b, URZ ;  /* 0xbb67ae85051c7890 */ /* 0x000fe2000fffe0ff */
[----:B------:R-:W-:Y:S02]  /*2f10*/  MOV R14, R0 ;  /* 0x00000000000e7202 */ /* 0x000fe40000000f00 */
        /* <DEDUP_REMOVED lines=42> */
[----:B------:R-:W-:-:S07]  /*31c0*/  MOV R0, R54 ;  /* 0x0000003600007202 */ /* 0x000fce0000000f00 */
.L_x_5770:
[----:B------:R-:W-:Y:S05]  /*31d0*/  BSYNC.RECONVERGENT B2 ;  /* 0x0000000000027941 */ /* 0x000fea0003800200 */
.L_x_5769:
        /* <DEDUP_REMOVED lines=12> */
.L_x_5768:
[----:B------:R-:W-:Y:S05]  /*32a0*/  BSYNC.RECONVERGENT B1 ;  /* 0x0000000000017941 */ /* 0x000fea0003800200 */
.L_x_5767:
        /* <DEDUP_REMOVED lines=16> */
.L_x_5778:
        /* <DEDUP_REMOVED lines=13> */
.L_x_5780:
[----:B------:R-:W-:Y:S05]  /*3480*/  BSYNC.RECONVERGENT B3 ;  /* 0x0000000000037941 */ /* 0x000fea0003800200 */
.L_x_5779:
        /* <DEDUP_REMOVED lines=46> */
.L_x_5777:
[----:B------:R-:W-:Y:S05]  /*3770*/  BSYNC.RECONVERGENT B2 ;  /* 0x0000000000027941 */ /* 0x000fea0003800200 */
.L_x_5776:
[----:B------:R-:W-:Y:S01]  /*3780*/  HFMA2 R54, -RZ, RZ, 0.1171875, 0 ;  /* 0x2f800000ff367431 */ /* 0x000fe200000001ff */
[----:B------:R-:W-:Y:S01]  /*3790*/  I2FP.F32.U32 R15, R15 ;  /* 0x0000000f000f7245 */ /* 0x000fe20000201000 */
[----:B-----5:R-:W-:-:S05]  /*37a0*/  HADD2.F32 R48, -RZ, R23.H1_H1 ;  /* 0x30000017ff307230 */ /* 0x020fca0000004100 */
        /* <DEDUP_REMOVED lines=9> */
.L_x_5775:
[----:B------:R-:W-:Y:S05]  /*3840*/  BSYNC.RECONVERGENT B1 ;  /* 0x0000000000017941 */ /* 0x000fea0003800200 */
.L_x_5774:
[----:B------:R-:W0:Y:S01]  /*3850*/  LDC.64 R48, c[0x0][0x3a8] ;  /* 0x0000ea00ff307b82 */ /* 0x000e220000000a00 */
[----:B------:R-:W-:Y:S01]  /*3860*/  FADD.FTZ R54, RZ, R16 ;  /* 0x00000010ff367221 */ /* 0x000fe20000010000 */
[----:B------:R-:W-:Y:S01]  /*3870*/  BSSY.RECONVERGENT B1, `(.L_x_5781) ;  /* 0x000001c000017945 */ /* 0x000fe20003800200 */
[----:B------:R-:W-:Y:S02]  /*3880*/  ISETP.NE.AND P0, PT, R6, RZ, PT ;  /* 0x000000ff0600720c */ /* 0x000fe40003f05270 */
[----:B------:R-:W-:-:S04]  /*3890*/  FADD.FTZ R55, R54, R17 ;  /* 0x0000001136377221 */ /* 0x000fc80000010000 */
[----:B------:R-:W-:-:S04]  /*38a0*/  FADD.FTZ R54, R55, R18 ;  /* 0x0000001237367221 */ /* 0x000fc80000010000 */
[----:B------:R-:W-:-:S04]  /*38b0*/  FADD.FTZ R55, R54, R19 ;  /* 0x0000001336377221 */ /* 0x000fc80000010000 */
[----:B------:R-:W-:-:S04]  /*38c0*/  FADD.FTZ R54, R55, R12 ;  /* 0x0000000c37367221 */ /* 0x000fc80000010000 */
[----:B------:R-:W-:Y:S01]  /*38d0*/  FADD.FTZ R55, R54, R13 ;  /* 0x0000000d36377221 */ /* 0x000fe20000010000 */
[----:B0-----:R-:W-:-:S04]  /*38e0*/  IMAD.WIDE.U32 R48, R57, 0x20, R48 ;  /* 0x0000002039307825 */ /* 0x001fc800078e0030 */
[----:B------:R-:W-:Y:S01]  /*38f0*/  FADD.FTZ R62, R55, R14 ;  /* 0x0000000e373e7221 */ /* 0x000fe20000010000 */
        /* <DEDUP_REMOVED lines=19> */
.L_x_5782:
[----:B------:R-:W-:Y:S05]  /*3a30*/  BSYNC.RECONVERGENT B1 ;  /* 0x0000000000017941 */ /* 0x000fea0003800200 */
.L_x_5781:
        /* <DEDUP_REMOVED lines=40> */
.L_x_5798:
        /* <DEDUP_REMOVED lines=21> */
[----:B------:R-:W-:Y:S01]  /*3e10*/  FADD.FTZ R54, -R57, R14 ;  /* 0x0000000e39367221 */ /* 0x000fe20000010100 */
[----:B------:R-:W-:Y:S02]  /*3e20*/  IMAD R58, R59, R58, RZ ;  /* 0x0000003a3b3a7224 */ /* 0x000fe400078e02ff */
[----:B0-----:R-:W-:Y:S01]  /*3e30*/  FADD.FTZ R60, -R57, R16 ;  /* 0x00000010393c7221 */ /* 0x001fe20000010100 */
[----:B------:R-:W-:-:S02]  /*3e40*/  HADD2.F32 R59, -RZ, R38.H0_H0 ;  /* 0x20000026ff3b7230 */ /* 0x000fc40000004100 */
[----:B------:R-:W-:Y:S01]  /*3e50*/  FMUL.FTZ R12, R55, R12 ;  /* 0x0000000c370c7220 */ /* 0x000fe20000410000 */
[C---:B------:R-:W-:Y:S01]  /*3e60*/  FADD.FTZ R50, -R57.reuse, R13 ;  /* 0x0000000d39327221 */ /* 0x040fe20000010100 */
[C---:B------:R-:W-:Y:S01]  /*3e70*/  FADD.FTZ R62, -R57.reuse, R18 ;  /* 0x00000012393e7221 */ /* 0x040fe20000010100 */
[C---:B------:R-:W-:Y:S01]  /*3e80*/  FADD.FTZ R16, -R57.reuse, R17 ;  /* 0x0000001139107221 */ /* 0x040fe20000010100 */
[----:B------:R-:W-:Y:S01]  /*3e90*/  FFMA.FTZ R14, R12, R59, R61 ;  /* 0x0000003b0c0e7223 */ /* 0x000fe2000001003d */
[----:B------:R-:W-:Y:S01]  /*3ea0*/  FADD.FTZ R48, -R57, R19 ;  /* 0x0000001339307221 */ /* 0x000fe20000010100 */
[----:B------:R-:W0:Y:S01]  /*3eb0*/  LDC.64 R12, c[0x0][0x428] ;  /* 0x00010a00ff0c7b82 */ /* 0x000e220000000a00 */
[----:B------:R-:W-:Y:S02]  /*3ec0*/  HADD2.F32 R17, -RZ, R36.H0_H0 ;  /* 0x20000024ff117230 */ /* 0x000fe40000004100 */
[----:B------:R-:W-:Y:S01]  /*3ed0*/  FMUL.FTZ R18, R55, R60 ;  /* 0x0000003c37127220 */ /* 0x000fe20000410000 */
[----:B------:R-:W-:-:S02]  /*3ee0*/  HADD2.F32 R19, -RZ, R40.H0_H0 ;  /* 0x20000028ff137230 */ /* 0x000fc40000004100 */
[----:B------:R-:W-:Y:S01]  /*3ef0*/  FMUL.FTZ R62, R55, R62 ;  /* 0x0000003e373e7220 */ /* 0x000fe20000410000 */
[----:B------:R-:W-:Y:S02]  /*3f00*/  HADD2.F32 R51, -RZ, R41.H0_H0 ;  /* 0x20000029ff337230 */ /* 0x000fe40000004100 */
[----:B------:R-:W-:Y:S01]  /*3f10*/  FADD.FTZ R60, -R57, R15 ;  /* 0x0000000f393c7221 */ /* 0x000fe20000010100 */
[C---:B------:R-:W-:Y:S01]  /*3f20*/  FMUL.FTZ R16, R55.reuse, R16 ;  /* 0x0000001037107220 */ /* 0x040fe20000410000 */
[----:B------:R-:W-:Y:S01]  /*3f30*/  FFMA.FTZ R18, R18, R17, R19 ;  /* 0x0000001112127223 */ /* 0x000fe20000010013 */
[----:B------:R-:W-:Y:S01]  /*3f40*/  SHF.R.S32.HI R17, RZ, 0x1f, R58 ;  /* 0x0000001fff117819 */ /* 0x000fe2000001143a */
[----:B------:R-:W-:Y:S01]  /*3f50*/  FFMA.FTZ R19, R62, R49, R51 ;  /* 0x000000313e137223 */ /* 0x000fe20000010033 */
[----:B------:R-:W-:Y:S02]  /*3f60*/  HADD2.F32 R49, -RZ, R39.H1_H1 ;  /* 0x30000027ff317230 */ /* 0x000fe40000004100 */
[----:B------:R-:W-:Y:S01]  /*3f70*/  FMUL.FTZ R60, R55, R60 ;  /* 0x0000003c373c7220 */ /* 0x000fe20000410000 */
[----:B------:R-:W-:-:S02]  /*3f80*/  HADD2.F32 R51, -RZ, R43.H1_H1 ;  /* 0x3000002bff337230 */ /* 0x000fc40000004100 */
[C---:B------:R-:W-:Y:S01]  /*3f90*/  FMUL.FTZ R48, R55.reuse, R48 ;  /* 0x0000003037307220 */ /* 0x040fe20000410000 */
[C---:B------:R-:W-:Y:S01]  /*3fa0*/  FMUL.FTZ R15, R55.reuse, R54 ;  /* 0x00000036370f7220 */ /* 0x040fe20000410000 */
[----:B------:R-:W-:Y:S01]  /*3fb0*/  FMUL.FTZ R50, R55, R50 ;  /* 0x0000003237327220 */ /* 0x000fe20000410000 */
[----:B------:R-:W-:Y:S02]  /*3fc0*/  HADD2.F32 R62, -RZ, R39.H0_H0 ;  /* 0x20000027ff3e7230 */ /* 0x000fe40000004100 */
[----:B------:R-:W-:Y:S01]  /*3fd0*/  FFMA.FTZ R60, R60, R49, R51 ;  /* 0x000000313c3c7223 */ /* 0x000fe20000010033 */
[----:B------:R-:W-:Y:S01]  /*3fe0*/  HADD2.F32 R64, -RZ, R43.H0_H0 ;  /* 0x2000002bff407230 */ /* 0x000fe20000004100 */
[----:B------:R-:W-:Y:S01]  /*3ff0*/  LEA.HI R17, R17, R58, RZ, 0x3 ;  /* 0x0000003a11117211 */ /* 0x000fe200078f18ff */
[----:B------:R-:W-:Y:S02]  /*4000*/  HADD2.F32 R49, -RZ, R36.H1_H1 ;  /* 0x30000024ff317230 */ /* 0x000fe40000004100 */
[----:B------:R-:W-:Y:S01]  /*4010*/  HADD2.F32 R55, -RZ, R37.H1_H1 ;  /* 0x30000025ff377230 */ /* 0x000fe20000004100 */
[----:B------:R-:W-:Y:S01]  /*4020*/  LEA.HI.SX32 R17, R17, R6, 0x1d ;  /* 0x0000000611117211 */ /* 0x000fe200078feaff */
[----:B------:R-:W-:-:S02]  /*4030*/  HADD2.F32 R59, -RZ, R38.H1_H1 ;  /* 0x30000026ff3b7230 */ /* 0x000fc40000004100 */
[----:B------:R-:W-:Y:S01]  /*4040*/  FFMA.FTZ R15, R15, R62, R64 ;  /* 0x0000003e0f0f7223 */ /* 0x000fe20000010040 */
[----:B------:R-:W-:Y:S02]  /*4050*/  HADD2.F32 R61, -RZ, R42.H1_H1 ;  /* 0x3000002aff3d7230 */ /* 0x000fe40000004100 */
[----:B------:R-:W-:Y:S02]  /*4060*/  HADD2.F32 R57, -RZ, R41.H1_H1 ;  /* 0x30000029ff397230 */ /* 0x000fe40000004100 */
[----:B------:R-:W-:Y:S02]  /*4070*/  HADD2.F32 R51, -RZ, R40.H1_H1 ;  /* 0x30000028ff337230 */ /* 0x000fe40000004100 */
[----:B------:R-:W-:Y:S01]  /*4080*/  FFMA.FTZ R59, R50, R59, R61 ;  /* 0x0000003b323b7223 */ /* 0x000fe2000001003d */
[----:B------:R-:W-:Y:S01]  /*4090*/  F2FP.F16.F32.PACK_AB R15, R60, R15 ;  /* 0x0000000f3c0f723e */ /* 0x000fe200000000ff */
[----:B------:R-:W-:Y:S01]  /*40a0*/  FFMA.FTZ R48, R48, R55, R57 ;  /* 0x0000003730307223 */ /* 0x000fe20000010039 */
[----:B------:R-:W-:Y:S01]  /*40b0*/  FFMA.FTZ R49, R16, R49, R51 ;  /* 0x0000003110317223 */ /* 0x000fe20000010033 */
[----:B0-----:R-:W-:Y:S01]  /*40c0*/  IMAD.WIDE.U32 R16, R17, 0x10, R12 ;  /* 0x0000001011107825 */ /* 0x001fe200078e000c */
[----:B------:R-:W-:-:S02]  /*40d0*/  F2FP.F16.F32.PACK_AB R14, R59, R14 ;  /* 0x0000000e3b0e723e */ /* 0x000fc400000000ff */
[----:B------:R-:W-:Y:S02]  /*40e0*/  F2FP.F16.F32.PACK_AB R13, R48, R19 ;  /* 0x00000013300d723e */ /* 0x000fe400000000ff */
[----:B------:R-:W-:-:S05]  /*40f0*/  F2FP.F16.F32.PACK_AB R12, R49, R18 ;  /* 0x00000012310c723e */ /* 0x000fca00000000ff */
[----:B------:R1:W-:Y:S02]  /*4100*/  STG.E.128 desc[UR6][R16.64], R12 ;  /* 0x0000000c10007986 */ /* 0x0003e4000c101d06 */
.L_x_5785:
[----:B------:R-:W-:Y:S05]  /*4110*/  BSYNC.RECONVERGENT B1 ;  /* 0x0000000000017941 */ /* 0x000fea0003800200 */
.L_x_5784:
[----:B-1----:R-:W1:Y:S02]  /*4120*/  LDC.64 R12, c[0x0][0x380] ;  /* 0x0000e000ff0c7b82 */ /* 0x002e640000000a00 */
[----:B-1----:R-:W-:-:S04]  /*4130*/  LEA R7, R12, R7, 0x2 ;  /* 0x000000070c077211 */ /* 0x002fc800078e10ff */
[----:B------:R-:W-:-:S13]  /*4140*/  ISETP.GE.AND P0, PT, R7, R13, PT ;  /* 0x0000000d0700720c */ /* 0x000fda0003f06270 */
[----:B------:R-:W-:Y:S05]  /*4150*/  @!P0 BRA `(.L_x_5786) ;  /* 0xffffffc400bc8947 */ /* 0x000fea000383ffff */
[----:B------:R-:W-:Y:S05]  /*4160*/  BSYNC B0 ;  /* 0x0000000000007941 */ /* 0x000fea0003800000 */
.L_x_5724:
[----:B------:R-:W-:Y:S05]  /*4170*/  EXIT ;  /* 0x000000000000794d */ /* 0x000fea0003800000 */
.L_x_5783:
[----:B------:R-:W-:Y:S01]  /*4180*/  HFMA2 R66, -RZ, RZ, 0, 1.847743988037109375e-06 ;  /* 0x0000001fff427431 */ /* 0x000fe200000001ff */
[----:B------:R-:W-:Y:S01]  /*4190*/  BSSY B1, `(.L_x_5787) ;  /* 0x0000006000017945 */ /* 0x000fe20003800000 */
[----:B------:R-:W-:Y:S01]  /*41a0*/  IMAD.MOV.U32 R65, RZ, RZ, 0x1 ;  /* 0x00000001ff417424 */ /* 0x000fe200078e00ff */
[----:B------:R-:W-:-:S07]  /*41b0*/  MOV R61, 0xffffffff ;  /* 0xffffffff003d7802 */ /* 0x000fce0000000f00 */
[----:B01---5:R-:W-:Y:S05]  /*41c0*/  WARPSYNC.COLLECTIVE R61, `(.L_x_5788) ;  /* 0x000000003d087348 */ /* 0x023fea0003c00000 */
[----:B------:R2:W3:Y:S02]  /*41d0*/  SHFL.BFLY P1, R64, R62, R65, R66 ;  /* 0x0c0000413e407389 */ /* 0x0004e40000020042 */
[----:B0123-5:R-:W-:Y:S05]  /*41e0*/  ENDCOLLECTIVE ;  /* 0x000000000000791b */ /* 0x02ffea0003800000 */
.L_x_5788:
[----:B------:R-:W-:Y:S05]  /*41f0*/  BSYNC B1 ;  /* 0x0000000000017941 */ /* 0x000fea0003800000 */
.L_x_5787:
[----:B------:R-:W-:Y:S02]  /*4200*/  IMAD.MOV.U32 R49, RZ, RZ, R64 ;  /* 0x000000ffff317224 */ /* 0x000fe400078e0040 */
[----:B------:R-:W-:Y:S02]  /*4210*/  HFMA2 R65, -RZ, RZ, 0, 1.1920928955078125e-07 ;  /* 0x00000002ff417431 */ /* 0x000fe400000001ff */
[----:B------:R-:W-:Y:S01]  /*4220*/  IMAD.MOV.U32 R66, RZ, RZ, 0x1f ;  /* 0x0000001fff427424 */ /* 0x000fe200078e00ff */
[----:B------:R-:W-:Y:S01]  /*4230*/  MOV R61, 0xffffffff ;  /* 0xffffffff003d7802 */ /* 0x000fe20000000f00 */
[----:B------:R-:W-:Y:S01]  /*4240*/  FADD.FTZ R49, R62, R49 ;  /* 0x000000313e317221 */ /* 0x000fe20000010000 */
[----:B------:R-:W0:Y:S04]  /*4250*/  LDC R54, c[0x0][0x400] ;  /* 0x00010000ff367b82 */ /* 0x000e280000000800 */
[----:B------:R-:W-:-:S07]  /*4260*/  MOV R62, R49 ;  /* 0x00000031003e7202 */ /* 0x000fce0000000f00 */
[----:B0-----:R-:W-:Y:S05]  /*4270*/  WARPSYNC.COLLECTIVE R61, `(.L_x_5789) ;  /* 0x000000003d087348 */ /* 0x001fea0003c00000 */
[----:B------:R1:W2:Y:S02]  /*4280*/  SHFL.BFLY P1, R64, R62, R65, R66 ;  /* 0x0c0000413e407389 */ /* 0x0002a40000020042 */
[----:B012---:R-:W-:Y:S05]  /*4290*/  ENDCOLLECTIVE ;  /* 0x000000000000791b */ /* 0x007fea0003800000 */
.L_x_5789:
[----:B------:R-:W-:Y:S01]  /*42a0*/  HFMA2 R65, -RZ, RZ, 0, 2.384185791015625e-07 ;  /* 0x00000004ff417431 */ /* 0x000fe200000001ff */
[----:B------:R-:W-:-:S05]  /*42b0*/  MOV R48, R64 ;  /* 0x0000004000307202 */ /* 0x000fca0000000f00 */
[----:B------:R-:W-:-:S04]  /*42c0*/  FADD.FTZ R50, R49, R48 ;  /* 0x0000003031327221 */ /* 0x000fc80000010000 */
[----:B------:R-:W-:-:S07]  /*42d0*/  IMAD.MOV.U32 R62, RZ, RZ, R50 ;  /* 0x000000ffff3e7224 */ /* 0x000fce00078e0032 */
[----:B------:R-:W-:Y:S05]  /*42e0*/  WARPSYNC.COLLECTIVE R61, `(.L_x_5790) ;  /* 0x000000003d087348 */ /* 0x000fea0003c00000 */
[----:B------:R0:W1:Y:S02]  /*42f0*/  SHFL.BFLY P1, R64, R62, R65, R66 ;  /* 0x0c0000413e407389 */ /* 0x0000640000020042 */
[----:B01----:R-:W-:Y:S05]  /*4300*/  ENDCOLLECTIVE ;  /* 0x000000000000791b */ /* 0x003fea0003800000 */
.L_x_5790:
[----:B------:R-:W-:Y:S01]  /*4310*/  HFMA2 R65, -RZ, RZ, 0, 4.76837158203125e-07 ;  /* 0x00000008ff417431 */ /* 0x000fe200000001ff */
[----:B------:R-:W-:-:S05]  /*4320*/  MOV R51, R64 ;  /* 0x0000004000337202 */ /* 0x000fca0000000f00 */
[----:B------:R-:W-:-:S04]  /*4330*/  FADD.FTZ R51, R50, R51 ;  /* 0x0000003332337221 */ /* 0x000fc80000010000 */
[----:B------:R-:W-:-:S07]  /*4340*/  IMAD.MOV.U32 R62, RZ, RZ, R51 ;  /* 0x000000ffff3e7224 */ /* 0x000fce00078e0033 */
[----:B------:R-:W-:Y:S05]  /*4350*/  WARPSYNC.COLLECTIVE R61, `(.L_x_5791) ;  /* 0x000000003d087348 */ /* 0x000fea0003c00000 */
[----:B------:R0:W1:Y:S02]  /*4360*/  SHFL.BFLY P1, R64, R62, R65, R66 ;  /* 0x0c0000413e407389 */ /* 0x0000640000020042 */
[----:B01----:R-:W-:Y:S05]  /*4370*/  ENDCOLLECTIVE ;  /* 0x000000000000791b */ /* 0x003fea0003800000 */
.L_x_5791:
[----:B------:R-:W-:Y:S01]  /*4380*/  HFMA2 R65, -RZ, RZ, 0, 9.5367431640625e-07 ;  /* 0x00000010ff417431 */ /* 0x000fe200000001ff */
[----:B------:R-:W-:-:S05]  /*4390*/  MOV R48, R64 ;  /* 0x0000004000307202 */ /* 0x000fca0000000f00 */
[----:B------:R-:W-:-:S04]  /*43a0*/  FADD.FTZ R55, R51, R48 ;  /* 0x0000003033377221 */ /* 0x000fc80000010000 */
[----:B------:R-:W-:-:S07]  /*43b0*/  IMAD.MOV.U32 R62, RZ, RZ, R55 ;  /* 0x000000ffff3e7224 */ /* 0x000fce00078e0037 */
[----:B------:R-:W-:Y:S05]  /*43c0*/  WARPSYNC.COLLECTIVE R61, `(.L_x_5792) ;  /* 0x000000003d087348 */ /* 0x000fea0003c00000 */
[----:B------:R0:W1:Y:S02]  /*43d0*/  SHFL.BFLY P1, R64, R62, R65, R66 ;  /* 0x0c0000413e407389 */ /* 0x0000640000020042 */
[----:B01----:R-:W-:Y:S05]  /*43e0*/  ENDCOLLECTIVE ;  /* 0x000000000000791b */ /* 0x003fea0003800000 */
.L_x_5792:
        /* <DEDUP_REMOVED lines=20> */
[----:B------:R-:W-:-:S07]  /*4530*/  IMAD.MOV.U32 R62, RZ, RZ, R48 ;  /* 0x000000ffff3e7224 */ /* 0x000fce00078e0030 */
[----:B------:R-:W-:Y:S05]  /*4540*/  WARPSYNC.COLLECTIVE R61, `(.L_x_5793) ;  /* 0x000000003d087348 */ /* 0x000fea0003c00000 */
[----:B------:R0:W1:Y:S02]  /*4550*/  SHFL.BFLY P1, R64, R62, R65, R66 ;  /* 0x0c0000413e407389 */ /* 0x0000640000020042 */
[----:B01----:R-:W-:Y:S05]  /*4560*/  ENDCOLLECTIVE ;  /* 0x000000000000791b */ /* 0x003fea0003800000 */
.L_x_5793:
[----:B------:R-:W-:Y:S01]  /*4570*/  HFMA2 R65, -RZ, RZ, 0, 1.1920928955078125e-07 ;  /* 0x00000002ff417431 */ /* 0x000fe200000001ff */
[----:B------:R-:W-:-:S05]  /*4580*/  MOV R49, R64 ;  /* 0x0000004000317202 */ /* 0x000fca0000000f00 */
[----:B------:R-:W-:-:S04]  /*4590*/  FADD.FTZ R49, R48, R49 ;  /* 0x0000003130317221 */ /* 0x000fc80000010000 */
[----:B------:R-:W-:-:S07]  /*45a0*/  IMAD.MOV.U32 R62, RZ, RZ, R49 ;  /* 0x000000ffff3e7224 */ /* 0x000fce00078e0031 */
[----:B------:R-:W-:Y:S05]  /*45b0*/  WARPSYNC.COLLECTIVE R61, `(.L_x_5794) ;  /* 0x000000003d087348 */ /* 0x000fea0003c00000 */
[----:B------:R0:W1:Y:S02]  /*45c0*/  SHFL.BFLY P1, R64, R62, R65, R66 ;  /* 0x0c0000413e407389 */ /* 0x0000640000020042 */
[----:B01----:R-:W-:Y:S05]  /*45d0*/  ENDCOLLECTIVE ;  /* 0x000000000000791b */ /* 0x003fea0003800000 */
.L_x_5794:
[----:B------:R-:W-:Y:S01]  /*45e0*/  HFMA2 R65, -RZ, RZ, 0, 2.384185791015625e-07 ;  /* 0x00000004ff417431 */ /* 0x000fe200000001ff */
[----:B------:R-:W-:-:S05]  /*45f0*/  MOV R50, R64 ;  /* 0x0000004000327202 */ /* 0x000fca0000000f00 */
[----:B------:R-:W-:-:S04]  /*4600*/  FADD.FTZ R50, R49, R50 ;  /* 0x0000003231327221 */ /* 0x000fc80000010000 */
[----:B------:R-:W-:-:S07]  /*4610*/  IMAD.MOV.U32 R62, RZ, RZ, R50 ;  /* 0x000000ffff3e7224 */ /* 0x000fce00078e0032 */
[----:B------:R-:W-:Y:S05]  /*4620*/  WARPSYNC.COLLECTIVE R61, `(.L_x_5795) ;  /* 0x000000003d087348 */ /* 0x000fea0003c00000 */
[----:B------:R0:W1:Y:S02]  /*4630*/  SHFL.BFLY P1, R64, R62, R65, R66 ;  /* 0x0c0000413e407389 */ /* 0x0000640000020042 */
[----:B01----:R-:W-:Y:S05]  /*4640*/  ENDCOLLECTIVE ;  /* 0x000000000000791b */ /* 0x003fea0003800000 */
.L_x_5795:
[----:B------:R-:W-:Y:S01]  /*4650*/  HFMA2 R65, -RZ, RZ, 0, 4.76837158203125e-07 ;  /* 0x00000008ff417431 */ /* 0x000fe200000001ff */
[----:B------:R-:W-:-:S05]  /*4660*/  MOV R51, R64 ;  /* 0x0000004000337202 */ /* 0x000fca0000000f00 */
[----:B------:R-:W-:-:S04]  /*4670*/  FADD.FTZ R51, R50, R51 ;  /* 0x0000003332337221 */ /* 0x000fc80000010000 */
[----:B------:R-:W-:-:S07]  /*4680*/  IMAD.MOV.U32 R62, RZ, RZ, R51 ;  /* 0x000000ffff3e7224 */ /* 0x000fce00078e0033 */
[----:B------:R-:W-:Y:S05]  /*4690*/  WARPSYNC.COLLECTIVE R61, `(.L_x_5796) ;  /* 0x000000003d087348 */ /* 0x000fea0003c00000 */
[----:B------:R0:W1:Y:S02]  /*46a0*/  SHFL.BFLY P1, R64, R62, R65, R66 ;  /* 0x0c0000413e407389 */ /* 0x0000640000020042 */
[----:B01----:R-:W-:Y:S05]  /*46b0*/  ENDCOLLECTIVE ;  /* 0x000000000000791b */ /* 0x003fea0003800000 */
.L_x_5796:
[----:B------:R-:W-:Y:S01]  /*46c0*/  HFMA2 R65, -RZ, RZ, 0, 9.5367431640625e-07 ;  /* 0x00000010ff417431 */ /* 0x000fe200000001ff */
[----:B------:R-:W-:-:S05]  /*46d0*/  MOV R60, R64 ;  /* 0x00000040003c7202 */ /* 0x000fca0000000f00 */
[----:B------:R-:W-:-:S04]  /*46e0*/  FADD.FTZ R60, R51, R60 ;  /* 0x0000003c333c7221 */ /* 0x000fc80000010000 */
[----:B------:R-:W-:-:S07]  /*46f0*/  IMAD.MOV.U32 R62, RZ, RZ, R60 ;  /* 0x000000ffff3e7224 */ /* 0x000fce00078e003c */
[----:B------:R-:W-:Y:S05]  /*4700*/  WARPSYNC.COLLECTIVE R61, `(.L_x_5797) ;  /* 0x000000003d087348 */ /* 0x000fea0003c00000 */
[----:B------:R0:W1:Y:S02]  /*4710*/  SHFL.BFLY P1, R64, R62, R65, R66 ;  /* 0x0c0000413e407389 */ /* 0x0000640000020042 */
[----:B01----:R-:W-:Y:S05]  /*4720*/  ENDCOLLECTIVE ;  /* 0x000000000000791b */ /* 0x003fea0003800000 */
.L_x_5797:
[----:B------:R-:W-:Y:S01]  /*4730*/  MOV R55, R64 ;  /* 0x0000004000377202 */ /* 0x000fe20000000f00 */
[----:B------:R-:W-:Y:S06]  /*4740*/  BRA `(.L_x_5798) ;  /* 0xfffffff4005c7947 */ /* 0x000fec000383ffff */
.L_x_5799:
        /* <DEDUP_REMOVED lines=11> */
.L_x_9146:


//--------------------- .text._ZN10layer_norm13ln_fwd_kernelINS_13Kernel_traitsIf6__halffS2_fjLj256ELj1ELj4ELj1ELj16ENS_18Kernel_traits_baseILj256EfS2_fS2_fjLj128EEEEELb0ELb0ELb0ELb0EEEvNS_9FwdParamsE --------------------------
	.section	.text._ZN10layer_norm13ln_fwd_kernelINS_13Kernel_traitsIf6__halffS2_fjLj256ELj1ELj4ELj1ELj16ENS_18Kernel_traits_baseILj256EfS2_fS2_fjLj128EEEEELb0ELb0ELb0ELb0EEEvNS_9FwdParamsE,"ax",@progbits
	.align	128
        .global         _ZN10layer_norm13ln_fwd_kernelINS_13Kernel_traitsIf6__halffS2_fjLj256ELj1ELj4ELj1ELj16ENS_18Kernel_traits_baseILj256EfS2_fS2_fjLj128EEEEELb0ELb0ELb0ELb0EEEvNS_9FwdParamsE
        .type           _ZN10layer_norm13ln_fwd_kernelINS_13Kernel_traitsIf6__halffS2_fjLj256ELj1ELj4ELj1ELj16ENS_18Kernel_traits_baseILj256EfS2_fS2_fjLj128EEEEELb0ELb0ELb0ELb0EEEvNS_9FwdParamsE,@function
        .size           _ZN10layer_norm13ln_fwd_kernelINS_13Kernel_traitsIf6__halffS2_fjLj256ELj1ELj4ELj1ELj16ENS_18Kernel_traits_baseILj256EfS2_fS2_fjLj128EEEEELb0ELb0ELb0ELb0EEEvNS_9FwdParamsE,(.L_x_9147 - _ZN10layer_norm13ln_fwd_kernelINS_13Kernel_traitsIf6__halffS2_fjLj256ELj1ELj4ELj1ELj16ENS_18Kernel_traits_baseILj256EfS2_fS2_fjLj128EEEEELb0ELb0ELb0ELb0EEEvNS_9FwdParamsE)
        .other          _ZN10layer_norm13ln_fwd_kernelINS_13Kernel_traitsIf6__halffS2_fjLj256ELj1ELj4ELj1ELj16ENS_18Kernel_traits_baseILj256EfS2_fS2_fjLj128EEEEELb0ELb0ELb0ELb0EEEvNS_9FwdParamsE,@"STO_CUDA_ENTRY STV_DEFAULT"
_ZN10layer_norm13ln_fwd_kernelINS_13Kernel_traitsIf6__halffS2_fjLj256ELj1ELj4ELj1ELj16ENS_18Kernel_traits_baseILj256EfS2_fS2_fjLj128EEEEELb0ELb0ELb0ELb0EEEvNS_9FwdParamsE:
.text._ZN10layer_norm13ln_fwd_kernelINS_13Kernel_traitsIf6__halffS2_fjLj256ELj1ELj4ELj1ELj16ENS_18Kernel_traits_baseILj256EfS2_fS2_fjLj128EEEEELb0ELb0ELb0ELb0EEEvNS_9FwdParamsE:
        /* <DEDUP_REMOVED lines=31> */
.L_x_5801:
[----:B------:R-:W-:Y:S05]  /*01f0*/  BSYNC.RECONVERGENT B0 ;  /* 0x0000000000007941 */ /* 0x000fea0003800200 */
.L_x_5800:
        /* <DEDUP_REMOVED lines=11> */
.L_x_5809:
        /* <DEDUP_REMOVED lines=24> */
[----:B------:R-:W-:Y:S02]  /*0430*/  HADD2.F32 R36, -RZ, R21.H1_H1 ;  /* 0x30000015ff247230 */ /* 0x000fe40000004100 */
[----:B0-----:R-:W-:-:S02]  /*0440*/  HADD2.F32 R35, -RZ, R23.H0_H0 ;  /* 0x20000017ff237230 */ /* 0x001fc40000004100 */
[-C--:B--2---:R-:W-:Y:S01]  /*0450*/  FFMA.FTZ R28, R37, R33.reuse, R28 ;  /* 0x00000021251c7223 */ /* 0x084fe2000001001c */
[----:B------:R-:W-:Y:S02]  /*0460*/  HADD2.F32 R37, -RZ, R21.H0_H0 ;  /* 0x20000015ff257230 */ /* 0x000fe40000004100 */
[-C--:B------:R-:W-:Y:S01]  /*0470*/  FFMA.FTZ R29, R20, R33.reuse, R29 ;  /* 0x00000021141d7223 */ /* 0x080fe2000001001d */
[--C-:B------:R-:W-:Y:S02]  /*0480*/  HADD2.F32 R21, -RZ, R22.reuse.H0_H0 ;  /* 0x20000016ff157230 */ /* 0x100fe40000004100 */
[-C--:B------:R-:W-:Y:S01]  /*0490*/  FFMA.FTZ R31, R36, R33.reuse, R31 ;  /* 0x00000021241f7223 */ /* 0x080fe2000001001f */
[----:B------:R-:W-:Y:S02]  /*04a0*/  HADD2.F32 R22, -RZ, R22.H1_H1 ;  /* 0x30000016ff167230 */ /* 0x000fe40000004100 */
[----:B------:R-:W-:Y:S01]  /*04b0*/  FFMA.FTZ R30, R37, R33, R30 ;  /* 0x00000021251e7223 */ /* 0x000fe2000001001e */
[----:B------:R-:W-:-:S02]  /*04c0*/  HADD2.F32 R20, -RZ, R23.H1_H1 ;  /* 0x30000017ff147230 */ /* 0x000fc40000004100 */
[-C--:B---3--:R-:W-:Y:S01]  /*04d0*/  FFMA.FTZ R24, R21, R33.reuse, R24 ;  /* 0x0000002115187223 */ /* 0x088fe20000010018 */
[-C--:B------:R-:W-:Y:S01]  /*04e0*/  FFMA.FTZ R26, R35, R33.reuse, R26 ;  /* 0x00000021231a7223 */ /* 0x080fe2000001001a */
[-C--:B------:R-:W-:Y:S01]  /*04f0*/  FFMA.FTZ R25, R22, R33.reuse, R25 ;  /* 0x0000002116197223 */ /* 0x080fe20000010019 */
[----:B------:R-:W-:Y:S01]  /*0500*/  FFMA.FTZ R27, R20, R33, R27 ;  /* 0x00000021141b7223 */ /* 0x000fe2000001001b */
[----:B------:R-:W-:Y:S06]  /*0510*/  BRA `(.L_x_5805) ;  /* 0x0000000000407947 */ /* 0x000fec0003800000 */
.L_x_5804:
[--C-:B-----5:R-:W-:Y:S02]  /*0520*/  HADD2.F32 R24, -RZ, R21.reuse.H1_H1 ;  /* 0x30000015ff187230 */ /* 0x120fe40000004100 */
[----:B------:R-:W-:Y:S02]  /*0530*/  HADD2.F32 R28, -RZ, R20.H0_H0 ;  /* 0x20000014ff1c7230 */ /* 0x000fe40000004100 */
[----:B------:R-:W-:Y:S02]  /*0540*/  HADD2.F32 R26, -RZ, R22.H0_H0 ;  /* 0x20000016ff1a7230 */ /* 0x000fe40000004100 */
        /* <DEDUP_REMOVED lines=13> */
.L_x_5805:
[----:B------:R-:W0:Y:S02]  /*0620*/  LDC.64 R20, c[0x0][0x3a8] ;  /* 0x0000ea00ff147b82 */ /* 0x000e240000000a00 */
[----:B0-----:R-:W-:-:S05]  /*0630*/  IMAD.WIDE.U32 R20, R0, 0x20, R20 ;  /* 0x0000002000147825 */ /* 0x001fca00078e0014 */
[----:B------:R0:W-:Y:S04]  /*0640*/  STG.E.128 desc[UR6][R20.64], R28 ;  /* 0x0000001c14007986 */ /* 0x0001e8000c101d06 */
[----:B------:R0:W-:Y:S02]  /*0650*/  STG.E.128 desc[UR6][R20.64+0x10], R24 ;  /* 0x0000101814007986 */ /* 0x0001e4000c101d06 */
.L_x_5803:
[----:B------:R-:W-:Y:S05]  /*0660*/  BSYNC.RECONVERGENT B0 ;  /* 0x0000000000007941 */ /* 0x000fea0003800200 */
.L_x_5802:
        /* <DEDUP_REMOVED lines=53> */
.L_x_5821:
        /* <DEDUP_REMOVED lines=46> */
.L_x_5808:
[----:B------:R-:W-:Y:S05]  /*0ca0*/  BSYNC.RECONVERGENT B0 ;  /* 0x0000000000007941 */ /* 0x000fea0003800200 */
.L_x_5807:
[----:B01----:R-:W0:Y:S02]  /*0cb0*/  LDC.64 R20, c[0x0][0x380] ;  /* 0x0000e000ff147b82 */ /* 0x003e240000000a00 */
[----:B0-----:R-:W-:-:S04]  /*0cc0*/  LEA R2, R20, R2, 0x2 ;  /* 0x0000000214027211 */ /* 0x001fc800078e10ff */
[----:B------:R-:W-:-:S13]  /*0cd0*/  ISETP.GE.AND P2, PT, R2, R21, PT ;  /* 0x000000150200720c */ /* 0x000fda0003f46270 */
[----:B------:R-:W-:Y:S05]  /*0ce0*/  @!P2 BRA `(.L_x_5809) ;  /* 0xfffffff40070a947 */ /* 0x000fea000383ffff */
[----:B------:R-:W-:Y:S05]  /*0cf0*/  EXIT ;  /* 0x000000000000794d */ /* 0x000fea0003800000 */
.L_x_5806:
        /* <DEDUP_REMOVED lines=8> */
.L_x_5811:
[----:B------:R-:W-:Y:S05]  /*0d80*/  BSYNC B0 ;  /* 0x0000000000007941 */ /* 0x000fea0003800000 */
.L_x_5810:
        /* <DEDUP_REMOVED lines=9> */
.L_x_5812:
[----:B------:R-:W-:Y:S02]  /*0e20*/  HFMA2 R23, -RZ, RZ, 0, 2.384185791015625e-07 ;  /* 0x00000004ff177431 */ /* 0x000fe400000001ff */
[----:B------:R-:W-:-:S07]  /*0e30*/  FADD.FTZ R36, R35, R20 ;  /* 0x0000001423247221 */ /* 0x000fce0000010000 */
[----:B------:R-:W-:Y:S05]  /*0e40*/  WARPSYNC.COLLECTIVE R21, `(.L_x_5813) ;  /* 0x0000000015087348 */ /* 0x000fea0003c00000 */
[----:B------:R0:W1:Y:S02]  /*0e50*/  SHFL.BFLY P5, R20, R36, R23, R22 ;  /* 0x0c00001724147389 */ /* 0x00006400000a0016 */
[----:B01----:R-:W-:Y:S05]  /*0e60*/  ENDCOLLECTIVE ;  /* 0x000000000000791b */ /* 0x003fea0003800000 */
.L_x_5813:
[----:B------:R-:W-:Y:S02]  /*0e70*/  HFMA2 R23, -RZ, RZ, 0, 4.76837158203125e-07 ;  /* 0x00000008ff177431 */ /* 0x000fe400000001ff */
[----:B------:R-:W-:-:S05]  /*0e80*/  FADD.FTZ R37, R36, R20 ;  /* 0x0000001424257221 */ /* 0x000fca0000010000 */
[----:B------:R-:W-:-:S07]  /*0e90*/  MOV R36, R37 ;  /* 0x0000002500247202 */ /* 0x000fce0000000f00 */
[----:B------:R-:W-:Y:S05]  /*0ea0*/  WARPSYNC.COLLECTIVE R21, `(.L_x_5814) ;  /* 0x0000000015087348 */ /* 0x000fea0003c00000 */
[----:B------:R0:W1:Y:S02]  /*0eb0*/  SHFL.BFLY P5, R20, R36, R23, R22 ;  /* 0x0c00001724147389 */ /* 0x00006400000a0016 */
[----:B01----:R-:W-:Y:S05]  /*0ec0*/  ENDCOLLECTIVE ;  /* 0x000000000000791b */ /* 0x003fea0003800000 */
.L_x_5814:
[----:B------:R-:W-:Y:S02]  /*0ed0*/  HFMA2 R23, -RZ, RZ, 0, 9.5367431640625e-07 ;  /* 0x00000010ff177431 */ /* 0x000fe400000001ff */
[----:B------:R-:W-:-:S05]  /*0ee0*/  FADD.FTZ R37, R37, R20 ;  /* 0x0000001425257221 */ /* 0x000fca0000010000 */
[----:B------:R-:W-:-:S07]  /*0ef0*/  MOV R36, R37 ;  /* 0x0000002500247202 */ /* 0x000fce0000000f00 */
[----:B------:R-:W-:Y:S05]  /*0f00*/  WARPSYNC.COLLECTIVE R21, `(.L_x_5815) ;  /* 0x0000000015087348 */ /* 0x000fea0003c00000 */
[----:B------:R0:W1:Y:S02]  /*0f10*/  SHFL.BFLY P5, R20, R36, R23, R22 ;  /* 0x0c00001724147389 */ /* 0x00006400000a0016 */
[----:B01----:R-:W-:Y:S05]  /*0f20*/  ENDCOLLECTIVE ;  /* 0x000000000000791b */ /* 0x003fea0003800000 */
.L_x_5815:
        /* <DEDUP_REMOVED lines=26> */
.L_x_5816:
[----:B------:R-:W-:Y:S02]  /*10d0*/  HFMA2 R23, -RZ, RZ, 0, 1.1920928955078125e-07 ;  /* 0x00000002ff177431 */ /* 0x000fe400000001ff */
[----:B------:R-:W-:-:S07]  /*10e0*/  FADD.FTZ R36, R35, R20 ;  /* 0x0000001423247221 */ /* 0x000fce0000010000 */
[----:B------:R-:W-:Y:S05]  /*10f0*/  WARPSYNC.COLLECTIVE R21, `(.L_x_5817) ;  /* 0x0000000015087348 */ /* 0x000fea0003c00000 */
[----:B------:R0:W1:Y:S02]  /*1100*/  SHFL.BFLY P5, R20, R36, R23, R22 ;  /* 0x0c00001724147389 */ /* 0x00006400000a0016 */
[----:B01----:R-:W-:Y:S05]  /*1110*/  ENDCOLLECTIVE ;  /* 0x000000000000791b */ /* 0x003fea0003800000 */
.L_x_5817:
[----:B------:R-:W-:Y:S02]  /*1120*/  HFMA2 R23, -RZ, RZ, 0, 2.384185791015625e-07 ;  /* 0x00000004ff177431 */ /* 0x000fe400000001ff */
[----:B------:R-:W-:-:S05]  /*1130*/  FADD.FTZ R37, R36, R20 ;  /* 0x0000001424257221 */ /* 0x000fca0000010000 */
[----:B------:R-:W-:-:S07]  /*1140*/  MOV R36, R37 ;  /* 0x0000002500247202 */ /* 0x000fce0000000f00 */
[----:B------:R-:W-:Y:S05]  /*1150*/  WARPSYNC.COLLECTIVE R21, `(.L_x_5818) ;  /* 0x0000000015087348 */ /* 0x000fea0003c00000 */
[----:B------:R0:W1:Y:S02]  /*1160*/  SHFL.BFLY P5, R20, R36, R23, R22 ;  /* 0x0c00001724147389 */ /* 0x00006400000a0016 */
[----:B01----:R-:W-:Y:S05]  /*1170*/  ENDCOLLECTIVE ;  /* 0x000000000000791b */ /* 0x003fea0003800000 */
.L_x_5818:
[----:B------:R-:W-:Y:S02]  /*1180*/  HFMA2 R23, -RZ, RZ, 0, 4.76837158203125e-07 ;  /* 0x00000008ff177431 */ /* 0x000fe400000001ff */
[----:B------:R-:W-:-:S05]  /*1190*/  FADD.FTZ R37, R37, R20 ;  /* 0x0000001425257221 */ /* 0x000fca0000010000 */
[----:B------:R-:W-:-:S07]  /*11a0*/  MOV R36, R37 ;  /* 0x0000002500247202 */ /* 0x000fce0000000f00 */
[----:B------:R-:W-:Y:S05]  /*11b0*/  WARPSYNC.COLLECTIVE R21, `(.L_x_5819) ;  /* 0x0000000015087348 */ /* 0x000fea0003c00000 */
[----:B------:R0:W1:Y:S02]  /*11c0*/  SHFL.BFLY P5, R20, R36, R23, R22 ;  /* 0x0c00001724147389 */ /* 0x00006400000a0016 */
[----:B01----:R-:W-:Y:S05]  /*11d0*/  ENDCOLLECTIVE ;  /* 0x000000000000791b */ /* 0x003fea0003800000 */
.L_x_5819:
[----:B------:R-:W-:Y:S02]  /*11e0*/  HFMA2 R23, -RZ, RZ, 0, 9.5367431640625e-07 ;  /* 0x00000010ff177431 */ /* 0x000fe400000001ff */
[----:B------:R-:W-:-:S05]  /*11f0*/  FADD.FTZ R35, R37, R20 ;  /* 0x0000001425237221 */ /* 0x000fca0000010000 */
[----:B------:R-:W-:-:S07]  /*1200*/  MOV R36, R35 ;  /* 0x0000002300247202 */ /* 0x000fce0000000f00 */
[----:B------:R-:W-:Y:S05]  /*1210*/  WARPSYNC.COLLECTIVE R21, `(.L_x_5820) ;  /* 0x0000000015087348 */ /* 0x000fea0003c00000 */
[----:B------:R0:W1:Y:S02]  /*1220*/  SHFL.BFLY P5, R20, R36, R23, R22 ;  /* 0x0c00001724147389 */ /* 0x00006400000a0016 */
[----:B01----:R-:W-:Y:S05]  /*1230*/  ENDCOLLECTIVE ;  /* 0x000000000000791b */ /* 0x003fea0003800000 */
.L_x_5820:
[----:B------:R-:W-:Y:S05]  /*1240*/  BRA `(.L_x_5821) ;  /* 0xfffffff400dc7947 */ /* 0x000fea000383ffff */
.L_x_5822:
        /* <DEDUP_REMOVED lines=11> */
.L_x_9147:


//--------------------- .text._ZN10layer_norm13ln_fwd_kernelINS_13Kernel_traitsIf6__halffS2_fjLj256ELj1ELj4ELj1ELj16ENS_18Kernel_traits_baseILj256EfS2_fS2_fjLj128EEEEELb0ELb0ELb0ELb1EEEvNS_9FwdParamsE --------------------------
	.section	.text._ZN10layer_norm13ln_fwd_kernelINS_13Kernel_traitsIf6__halffS2_fjLj256ELj1ELj4ELj1ELj16ENS_18Kernel_traits_baseILj256EfS2_fS2_fjLj128EEEEELb0ELb0ELb0ELb1EEEvNS_9FwdParamsE,"ax",@progbits
	.align	128
        .global         _ZN10layer_norm13ln_fwd_kernelINS_13Kernel_traitsIf6__halffS2_fjLj256ELj1ELj4ELj1ELj16ENS_18Kernel_traits_baseILj256EfS2_fS2_fjLj128EEEEELb0ELb0ELb0ELb1EEEvNS_9FwdParamsE
        .type           _ZN10layer_norm13ln_fwd_kernelINS_13Kernel_traitsIf6__halffS2_fjLj256ELj1ELj4ELj1ELj16ENS_18Kernel_traits_baseILj256EfS2_fS2_fjLj128EEEEELb0ELb0ELb0ELb1EEEvNS_9FwdParamsE,@function
        .size           _ZN10layer_norm13ln_fwd_kernelINS_13Kernel_traitsIf6__halffS2_fjLj256ELj1ELj4ELj1ELj16ENS_18Kernel_traits_baseILj256EfS2_fS2_fjLj128EEEEELb0ELb0ELb0ELb1EEEvNS_9FwdParamsE,(.L_x_9148 - _ZN10layer_norm13ln_fwd_kernelINS_13Kernel_traitsIf6__halffS2_fjLj256ELj1ELj4ELj1ELj16ENS_18Kernel_traits_baseILj256EfS2_fS2_fjLj128EEEEELb0ELb0ELb0ELb1EEEvNS_9FwdParamsE)
        .other          _ZN10layer_norm13ln_fwd_kernelINS_13Kernel_traitsIf6__halffS2_fjLj256ELj1ELj4ELj1ELj16ENS_18Kernel_traits_baseILj256EfS2_fS2_fjLj128EEEEELb0ELb0ELb0ELb1EEEvNS_9FwdParamsE,@"STO_CUDA_ENTRY STV_DEFAULT"
_ZN10layer_norm13ln_fwd_kernelINS_13Kernel_traitsIf6__halffS2_fjLj256ELj1ELj4ELj1ELj16ENS_18Kernel_traits_baseILj256EfS2_fS2_fjLj128EEEEELb0ELb0ELb0ELb1EEEvNS_9FwdParamsE:
.text._ZN10layer_norm13ln_fwd_kernelINS_13Kernel_traitsIf6__halffS2_fjLj256ELj1ELj4ELj1ELj16ENS_18Kernel_traits_baseILj256EfS2_fS2_fjLj128EEEEELb0ELb0ELb0ELb1EEEvNS_9FwdParamsE:
        /* <DEDUP_REMOVED lines=39> */
.L_x_5825:
        /* <DEDUP_REMOVED lines=9> */
[----:B-1----:R-:W-:-:S05]  /*0300*/  IMAD.WIDE.U32 R26, R28, 0x10, R26 ;  /* 0x000000101c1a7825 */ /* 0x002fca00078e001a */
[----:B------:R-:W4:Y:S01]  /*0310*/  LDG.E.128 R20, desc[UR6][R26.64] ;  /* 0x000000061a147981 */ /* 0x000f22000c1e1d00 */
[----:B------:R-:W-:Y:S02]  /*0320*/  HFMA2 R3, -RZ, RZ, 1.875, 0 ;  /* 0x3f800000ff037431 */ /* 0x000fe400000001ff */
[----:B--2---:R-:W-:Y:S01]  /*0330*/  IMAD.WIDE.U32 R30, R28, 0x20, R30 ;  /* 0x000000201c1e7825 */ /* 0x004fe200078e001e */
[----:B------:R-:W-:Y:S01]  /*0340*/  UMOV UR4, 0xffffffff ;  /* 0xffffffff00047882 */ /* 0x000fe20000000000 */
[----:B------:R-:W-:Y:S02]  /*0350*/  ISETP.NE.AND P2, PT, R2, RZ, PT ;  /* 0x000000ff0200720c */ /* 0x000fe40003f45270 */
[----:B---3--:R-:W-:Y:S02]  /*0360*/  @P0 HADD2.F32 R3, -RZ, R24.H0_H0 ;  /* 0x20000018ff030230 */ /* 0x008fe40000004100 */
[--C-:B----4-:R-:W-:Y:S02]  /*0370*/  HADD2.F32 R29, -RZ, R20.reuse.H0_H0 ;  /* 0x20000014ff1d7230 */ /* 0x110fe40000004100 */
[----:B------:R-:W-:-:S03]  /*0380*/  HADD2.F32 R33, -RZ, R20.H1_H1 ;  /* 0x30000014ff217230 */ /* 0x000fc60000004100 */
[-C--:B------:R-:W-:Y:S01]  /*0390*/  FMUL.FTZ R24, R29, R3.reuse ;  /* 0x000000031d187220 */ /* 0x080fe20000410000 */
[--C-:B------:R-:W-:Y:S02]  /*03a0*/  HADD2.F32 R20, -RZ, R22.reuse.H0_H0 ;  /* 0x20000016ff147230 */ /* 0x100fe40000004100 */
[----:B------:R-:W-:Y:S02]  /*03b0*/  HADD2.F32 R34, -RZ, R22.H1_H1 ;  /* 0x30000016ff227230 */ /* 0x000fe40000004100 */
[----:B------:R-:W-:Y:S01]  /*03c0*/  FMUL.FTZ R25, R33, R3 ;  /* 0x0000000321197220 */ /* 0x000fe20000410000 */
[--C-:B------:R-:W-:Y:S02]  /*03d0*/  HADD2.F32 R22, -RZ, R23.reuse.H0_H0 ;  /* 0x20000017ff167230 */ /* 0x100fe40000004100 */
[----:B------:R-:W-:Y:S02]  /*03e0*/  HADD2.F32 R32, -RZ, R23.H1_H1 ;  /* 0x30000017ff207230 */ /* 0x000fe40000004100 */
[----:B------:R-:W-:Y:S01]  /*03f0*/  FADD.FTZ R23, RZ, R24 ;  /* 0x00000018ff177221 */ /* 0x000fe20000010000 */
[----:B------:R-:W-:-:S02]  /*0400*/  HADD2.F32 R35, -RZ, R21.H0_H0 ;  /* 0x20000015ff237230 */ /* 0x000fc40000004100 */
[----:B------:R-:W-:Y:S02]  /*0410*/  HADD2.F32 R36, -RZ, R21.H1_H1 ;  /* 0x30000015ff247230 */ /* 0x000fe40000004100 */
[----:B------:R-:W-:Y:S01]  /*0420*/  FADD.FTZ R29, R25, R23 ;  /* 0x00000017191d7221 */ /* 0x000fe20000010000 */
[-C--:B------:R-:W-:Y:S01]  /*0430*/  FMUL.FTZ R20, R20, R3.reuse ;  /* 0x0000000314147220 */ /* 0x080fe20000410000 */
[-C--:B------:R-:W-:Y:S01]  /*0440*/  FMUL.FTZ R26, R35, R3.reuse ;  /* 0x00000003231a7220 */ /* 0x080fe20000410000 */
[-C--:B------:R-:W-:Y:S01]  /*0450*/  FMUL.FTZ R21, R34, R3.reuse ;  /* 0x0000000322157220 */ /* 0x080fe20000410000 */
[-C--:B------:R-:W-:Y:S01]  /*0460*/  FMUL.FTZ R27, R36, R3.reuse ;  /* 0x00000003241b7220 */ /* 0x080fe20000410000 */
[-C--:B------:R-:W-:Y:S01]  /*0470*/  FMUL.FTZ R22, R22, R3.reuse ;  /* 0x0000000316167220 */ /* 0x080fe20000410000 */
[----:B------:R-:W-:Y:S01]  /*0480*/  FMUL.FTZ R23, R32, R3 ;  /* 0x0000000320177220 */ /* 0x000fe20000410000 */
[----:B------:R-:W-:Y:S02]  /*0490*/  FADD.FTZ R32, R26, R29 ;  /* 0x0000001d1a207221 */ /* 0x000fe40000010000 */
        /* <DEDUP_REMOVED lines=45> */
.L_x_5842:
        /* <DEDUP_REMOVED lines=25> */
[----:B------:R-:W-:Y:S01]  /*0900*/  F2FP.F16.F32.PACK_AB R22, R22, R21 ;  /* 0x000000151616723e */ /* 0x000fe200000000ff */
[C---:B------:R-:W-:Y:S01]  /*0910*/  FMUL.FTZ R21, R3.reuse, R26 ;  /* 0x0000001a03157220 */ /* 0x040fe20000410000 */
[C---:B------:R-:W-:Y:S01]  /*0920*/  FMUL.FTZ R26, R3.reuse, R24 ;  /* 0x00000018031a7220 */ /* 0x040fe20000410000 */
[----:B------:R-:W-:Y:S01]  /*0930*/  F2FP.F16.F32.PACK_AB R23, R34, R23 ;  /* 0x000000172217723e */ /* 0x000fe200000000ff */
[C---:B------:R-:W-:Y:S01]  /*0940*/  FMUL.FTZ R31, R3.reuse, R30 ;  /* 0x0000001e031f7220 */ /* 0x040fe20000410000 */
[----:B------:R-:W-:Y:S01]  /*0950*/  FMUL.FTZ R30, R3, R20 ;  /* 0x00000014031e7220 */ /* 0x000fe20000410000 */
[----:B------:R-:W-:Y:S01]  /*0960*/  FFMA.FTZ R34, R15, R26, R7 ;  /* 0x0000001a0f227223 */ /* 0x000fe20000010007 */
[----:B------:R-:W2:Y:S01]  /*0970*/  LDC.64 R24, c[0x0][0x428] ;  /* 0x00010a00ff187b82 */ /* 0x000ea20000000a00 */
[----:B------:R-:W-:Y:S01]  /*0980*/  FFMA.FTZ R20, R12, R31, R4 ;  /* 0x0000001f0c147223 */ /* 0x000fe20000010004 */
[----:B------:R-:W-:Y:S01]  /*0990*/  FFMA.FTZ R35, R13, R30, R5 ;  /* 0x0000001e0d237223 */ /* 0x000fe20000010005 */
[----:B------:R-:W-:-:S04]  /*09a0*/  FFMA.FTZ R21, R14, R21, R6 ;  /* 0x000000150e157223 */ /* 0x000fc80000010006 */
[----:B------:R-:W-:Y:S01]  /*09b0*/  F2FP.F16.F32.PACK_AB R20, R35, R20 ;  /* 0x000000142314723e */ /* 0x000fe200000000ff */
[----:B------:R-:W3:Y:S01]  /*09c0*/  @!P2 LDC.64 R26, c[0x0][0x3c8] ;  /* 0x0000f200ff1aab82 */ /* 0x000ee20000000a00 */
[----:B------:R-:W-:-:S07]  /*09d0*/  F2FP.F16.F32.PACK_AB R21, R34, R21 ;  /* 0x000000152215723e */ /* 0x000fce00000000ff */
        /* <DEDUP_REMOVED lines=11> */
.L_x_5823:
[----:B------:R-:W0:Y:S02]  /*0a90*/  LDCU.64 UR4, c[0x0][0x3e0] ;  /* 0x00007c00ff0477ac */ /* 0x000e240008000a00 */
[----:B0-----:R-:W-:-:S04]  /*0aa0*/  UISETP.NE.U32.AND UP0, UPT, UR4, URZ, UPT ;  /* 0x000000ff0400728c */ /* 0x001fc8000bf05070 */
[----:B------:R-:W-:-:S09]  /*0ab0*/  UISETP.NE.AND.EX UP0, UPT, UR5, URZ, UPT, UP0 ;  /* 0x000000ff0500728c */ /* 0x000fd2000bf05300 */
[----:B------:R-:W-:Y:S05]  /*0ac0*/  BRA.U !UP0, `(.L_x_5826) ;  /* 0x00000009081c7547 */ /* 0x000fea000b800000 */
[----:B------:R-:W-:Y:S01]  /*0ad0*/  ISETP.NE.AND P0, PT, R2, RZ, PT ;  /* 0x000000ff0200720c */ /* 0x000fe20003f05270 */
[----:B------:R-:W0:Y:S01]  /*0ae0*/  LDCU UR4, c[0x0][0x388] ;  /* 0x00007100ff0477ac */ /* 0x000e220008000800 */
[----:B------:R-:W1:Y:S11]  /*0af0*/  LDCU UR5, c[0x0][0x448] ;  /* 0x00008900ff0577ac */ /* 0x000e760008000800 */
.L_x_5828:
[----:B------:R-:W2:Y:S01]  /*0b00*/  LDC.64 R22, c[0x0][0x390] ;  /* 0x0000e400ff167b82 */ /* 0x000ea20000000a00 */
[----:B0-----:R-:W-:-:S05]  /*0b10*/  IMAD R3, R0, UR4, RZ ;  /* 0x0000000400037c24 */ /* 0x001fca000f8e02ff */
[----:B------:R-:W-:Y:S02]  /*0b20*/  SHF.R.S32.HI R24, RZ, 0x1f, R3 ;  /* 0x0000001fff187819 */ /* 0x000fe40000011403 */
[----:B------:R-:W0:Y:S02]  /*0b30*/  LDC.64 R32, c[0x0][0x3e0] ;  /* 0x0000f800ff207b82 */ /* 0x000e240000000a00 */
[----:B------:R-:W-:-:S04]  /*0b40*/  LEA.HI R3, R24, R3, RZ, 0x3 ;  /* 0x0000000318037211 */ /* 0x000fc800078f18ff */
[----:B------:R-:W-:Y:S02]  /*0b50*/  LEA.HI.SX32 R36, R3, R2, 0x1d ;  /* 0x0000000203247211 */ /* 0x000fe400078feaff */
[----:B------:R-:W3:Y:S03]  /*0b60*/  LDC.64 R20, c[0x0][0x3a0] ;  /* 0x0000e800ff147b82 */ /* 0x000ee60000000a00 */
[----:B--2---:R-:W-:-:S04]  /*0b70*/  IMAD.WIDE.U32 R22, R36, 0x10, R22 ;  /* 0x0000001024167825 */ /* 0x004fc800078e0016 */
[----:B0-----:R-:W-:-:S05]  /*0b80*/  IMAD.WIDE R32, R0, 0x2, R32 ;  /* 0x0000000200207825 */ /* 0x001fca00078e0220 */
[----:B------:R-:W2:Y:S01]  /*0b90*/  LDG.E.U16 R3, desc[UR6][R32.64] ;  /* 0x0000000620037981 */ /* 0x000ea2000c1e1500 */
[----:B---3--:R-:W-:-:S03]  /*0ba0*/  IMAD.WIDE.U32 R34, R36, 0x20, R20 ;  /* 0x0000002024227825 */ /* 0x008fc600078e0014 */
[----:B------:R-:W3:Y:S04]  /*0bb0*/  LDG.E.128 R20, desc[UR6][R22.64] ;  /* 0x0000000616147981 */ /* 0x000ee8000c1e1d00 */
[----:B------:R-:W4:Y:S04]  /*0bc0*/  LDG.E.128 R28, desc[UR6][R34.64] ;  /* 0x00000006221c7981 */ /* 0x000f28000c1e1d00 */
[----:B------:R-:W4:Y:S01]  /*0bd0*/  LDG.E.128 R24, desc[UR6][R34.64+0x10] ;  /* 0x0000100622187981 */ /* 0x000f22000c1e1d00 */
[----:B------:R-:W-:Y:S01]  /*0be0*/  UMOV UR9, 0xffffffff ;  /* 0xffffffff00097882 */ /* 0x000fe20000000000 */
[----:B--2---:R-:W-:-:S02]  /*0bf0*/  HADD2.F32 R3, -RZ, R3.H0_H0 ;  /* 0x20000003ff037230 */ /* 0x004fc40000004100 */
[--C-:B---3--:R-:W-:Y:S02]  /*0c00*/  HADD2.F32 R37, -RZ, R20.reuse.H0_H0 ;  /* 0x20000014ff257230 */ /* 0x108fe40000004100 */
[--C-:B------:R-:W-:Y:S02]  /*0c10*/  HADD2.F32 R33, -RZ, R21.reuse.H0_H0 ;  /* 0x20000015ff217230 */ /* 0x100fe40000004100 */
[----:B------:R-:W-:Y:S02]  /*0c20*/  HADD2.F32 R20, -RZ, R20.H1_H1 ;  /* 0x30000014ff147230 */ /* 0x000fe40000004100 */
[C---:B----4-:R-:W-:Y:S01]  /*0c30*/  FFMA.FTZ R28, R3.reuse, R37, R28 ;  /* 0x00000025031c7223 */ /* 0x050fe2000001001c */
[----:B------:R-:W-:Y:S02]  /*0c40*/  HADD2.F32 R21, -RZ, R21.H1_H1 ;  /* 0x30000015ff157230 */ /* 0x000fe40000004100 */
[----:B------:R-:W-:Y:S01]  /*0c50*/  FFMA.FTZ R30, R3, R33, R30 ;  /* 0x00000021031e7223 */ /* 0x000fe2000001001e */
[----:B------:R-:W-:-:S02]  /*0c60*/  HADD2.F32 R33, -RZ, R22.H0_H0 ;  /* 0x20000016ff217230 */ /* 0x000fc40000004100 */
[C---:B------:R-:W-:Y:S01]  /*0c70*/  FFMA.FTZ R29, R3.reuse, R20, R29 ;  /* 0x00000014031d7223 */ /* 0x040fe2000001001d */
[----:B------:R-:W-:Y:S02]  /*0c80*/  HADD2.F32 R22, -RZ, R22.H1_H1 ;  /* 0x30000016ff167230 */ /* 0x000fe40000004100 */
[C---:B------:R-:W-:Y:S01]  /*0c90*/  FFMA.FTZ R31, R3.reuse, R21, R31 ;  /* 0x00000015031f7223 */ /* 0x040fe2000001001f */
[----:B------:R-:W-:Y:S01]  /*0ca0*/  FADD.FTZ R32, RZ, R28 ;  /* 0x0000001cff207221 */ /* 0x000fe20000010000 */
[----:B------:R-:W0:Y:S01]  /*0cb0*/  LDC.64 R20, c[0x0][0x3a8] ;  /* 0x0000ea00ff147b82 */ /* 0x000e220000000a00 */
[C---:B------:R-:W-:Y:S01]  /*0cc0*/  FFMA.FTZ R24, R3.reuse, R33, R24 ;  /* 0x0000002103187223 */ /* 0x040fe20000010018 */
[----:B------:R-:W-:Y:S01]  /*0cd0*/  FFMA.FTZ R25, R3, R22, R25 ;  /* 0x0000001603197223 */ /* 0x000fe20000010019 */
[--C-:B------:R-:W-:Y:S02]  /*0ce0*/  HADD2.F32 R33, -RZ, R23.reuse.H0_H0 ;  /* 0x20000017ff217230 */ /* 0x100fe40000004100 */
[----:B------:R-:W-:-:S03]  /*0cf0*/  HADD2.F32 R22, -RZ, R23.H1_H1 ;  /* 0x30000017ff167230 */ /* 0x000fc60000004100 */
[C---:B------:R-:W-:Y:S02]  /*0d00*/  FFMA.FTZ R26, R3.reuse, R33, R26 ;  /* 0x00000021031a7223 */ /* 0x040fe4000001001a */
[----:B------:R-:W-:Y:S01]  /*0d10*/  FFMA.FTZ R27, R3, R22, R27 ;  /* 0x00000016031b7223 */ /* 0x000fe2000001001b */
[----:B------:R-:W-:-:S04]  /*0d20*/  FADD.FTZ R3, R29, R32 ;  /* 0x000000201d037221 */ /* 0x000fc80000010000 */
[----:B------:R-:W-:-:S04]  /*0d30*/  FADD.FTZ R22, R30, R3 ;  /* 0x000000031e167221 */ /* 0x000fc80000010000 */
[----:B------:R-:W-:-:S04]  /*0d40*/  FADD.FTZ R3, R31, R22 ;  /* 0x000000161f037221 */ /* 0x000fc80000010000 */
[----:B------:R-:W-:Y:S01]  /*0d50*/  FADD.FTZ R22, R24, R3 ;  /* 0x0000000318167221 */ /* 0x000fe20000010000 */
[----:B0-----:R-:W-:-:S04]  /*0d60*/  IMAD.WIDE.U32 R20, R36, 0x20, R20 ;  /* 0x0000002024147825 */ /* 0x001fc800078e0014 */
[----:B------:R-:W-:Y:S01]  /*0d70*/  FADD.FTZ R3, R25, R22 ;  /* 0x0000001619037221 */ /* 0x000fe20000010000 */
[----:B------:R0:W-:Y:S03]  /*0d80*/  STG.E.128 desc[UR6][R20.64], R28 ;  /* 0x0000001c14007986 */ /* 0x0001e6000c101d06 */
[----:B------:R-:W-:Y:S01]  /*0d90*/  FADD.FTZ R22, R26, R3 ;  /* 0x000000031a167221 */ /* 0x000fe20000010000 */
[----:B------:R0:W-:Y:S03]  /*0da0*/  STG.E.128 desc[UR6][R20.64+0x10], R24 ;  /* 0x0000101814007986 */ /* 0x0001e6000c101d06 */
[----:B------:R-:W-:Y:S01]  /*0db0*/  FADD.FTZ R33, R27, R22 ;  /* 0x000000161b217221 */ /* 0x000fe20000010000 */
[----:B------:R-:W-:Y:S06]  /*0dc0*/  BRA.DIV UR9, `(.L_x_5827) ;  /* 0x0000001209b07947 */ /* 0x000fec000b800000 */
[----:B------:R-:W2:Y:S01]  /*0dd0*/  SHFL.BFLY PT, R35, R33, 0x1, 0x1f ;  /* 0x0c201f0021237f89 */ /* 0x000ea200000e0000 */
[----:B0-----:R-:W0:Y:S01]  /*0de0*/  LDC R21, c[0x0][0x400] ;  /* 0x00010000ff157b82 */ /* 0x001e220000000800 */
[----:B--2---:R-:W-:-:S05]  /*0df0*/  FADD.FTZ R33, R33, R35 ;  /* 0x0000002321217221 */ /* 0x004fca0000010000 */
[----:B------:R-:W2:Y:S02]  /*0e00*/  SHFL.BFLY PT, R35, R33, 0x2, 0x1f ;  /* 0x0c401f0021237f89 */ /* 0x000ea400000e0000 */
[----:B--2---:R-:W-:-:S05]  /*0e10*/  FADD.FTZ R20, R33, R35 ;  /* 0x0000002321147221 */ /* 0x004fca0000010000 */
[----:B------:R-:W2:Y:S02]  /*0e20*/  SHFL.BFLY PT, R35, R20, 0x4, 0x1f ;  /* 0x0c801f0014237f89 */ /* 0x000ea400000e0000 */
[----:B--2---:R-:W-:-:S05]  /*0e30*/  FADD.FTZ R22, R20, R35 ;  /* 0x0000002314167221 */ /* 0x004fca0000010000 */
[----:B------:R-:W2:Y:S02]  /*0e40*/  SHFL.BFLY PT, R35, R22, 0x8, 0x1f ;  /* 0x0d001f0016237f89 */ /* 0x000ea400000e0000 */
[----:B--2---:R-:W-:-:S05]  /*0e50*/  FADD.FTZ R23, R22, R35 ;  /* 0x0000002316177221 */ /* 0x004fca0000010000 */
[----:B------:R-:W2:Y:S02]  /*0e60*/  SHFL.BFLY PT, R35, R23, 0x10, 0x1f ;  /* 0x0e001f0017237f89 */ /* 0x000ea400000e0000 */
[----:B--2---:R-:W-:-:S04]  /*0e70*/  FADD.FTZ R32, R23, R35 ;  /* 0x0000002317207221 */ /* 0x004fc80000010000 */
        /* <DEDUP_REMOVED lines=26> */
.L_x_5854:
[----:B------:R-:W-:Y:S01]  /*1020*/  FMUL.FTZ R3, R37, R37 ;  /* 0x0000002525037220 */ /* 0x000fe20000410000 */
[----:B------:R-:W-:Y:S01]  /*1030*/  ISETP.NE.AND P1, PT, RZ, UR8, PT ;  /* 0x00000008ff007c0c */ /* 0x000fe2000bf25270 */
[----:B--2---:R-:W-:-:S03]  /*1040*/  FADD.FTZ R22, R23, R35 ;  /* 0x0000002317167221 */ /* 0x004fc60000010000 */
[----:B------:R-:W-:Y:S01]  /*1050*/  FSEL R20, R3, RZ, P1 ;  /* 0x000000ff03147208 */ /* 0x000fe20000800000 */
[----:B-1----:R-:W-:-:S04]  /*1060*/  FFMA.FTZ R21, R22, R21, UR5 ;  /* 0x0000000516157e23 */ /* 0x002fc80008010015 */
        /* <DEDUP_REMOVED lines=20> */
[----:B------:R-:W-:Y:S01]  /*11b0*/  F2FP.F16.F32.PACK_AB R23, R26, R23 ;  /* 0x000000171a17723e */ /* 0x000fe200000000ff */
[----:B------:R-:W-:Y:S01]  /*11c0*/  FMUL.FTZ R26, R3, R24 ;  /* 0x00000018031a7220 */ /* 0x000fe20000410000 */
[----:B------:R-:W0:Y:S01]  /*11d0*/  @!P0 LDC.64 R30, c[0x0][0x3c0] ;  /* 0x0000f000ff1e8b82 */ /* 0x000e220000000a00 */
[----:B------:R-:W-:Y:S01]  /*11e0*/  F2FP.F16.F32.PACK_AB R22, R25, R22 ;  /* 0x000000161916723e */ /* 0x000fe200000000ff */
[----:B------:R-:W-:Y:S01]  /*11f0*/  FMUL.FTZ R29, R3, R28 ;  /* 0x0000001c031d7220 */ /* 0x000fe20000410000 */
[----:B------:R-:W-:Y:S01]  /*1200*/  FFMA.FTZ R32, R15, R26, R7 ;  /* 0x0000001a0f207223 */ /* 0x000fe20000010007 */
[----:B------:R-:W-:Y:S01]  /*1210*/  FMUL.FTZ R28, R3, R20 ;  /* 0x00000014031c7220 */ /* 0x000fe20000410000 */
[----:B------:R-:W-:Y:S01]  /*1220*/  FFMA.FTZ R21, R14, R21, R6 ;  /* 0x000000150e157223 */ /* 0x000fe20000010006 */
[----:B------:R-:W-:-:S02]  /*1230*/  FFMA.FTZ R20, R12, R29, R4 ;  /* 0x0000001d0c147223 */ /* 0x000fc40000010004 */
[----:B------:R-:W1:Y:S01]  /*1240*/  @!P0 LDC.64 R26, c[0x0][0x3c8] ;  /* 0x0000f200ff1a8b82 */ /* 0x000e620000000a00 */
[----:B------:R-:W-:Y:S01]  /*1250*/  FFMA.FTZ R33, R13, R28, R5 ;  /* 0x0000001c0d217223 */ /* 0x000fe20000010005 */
[----:B------:R-:W-:-:S04]  /*1260*/  F2FP.F16.F32.PACK_AB R21, R32, R21 ;  /* 0x000000152015723e */ /* 0x000fc800000000ff */
[----:B------:R-:W-:Y:S02]  /*1270*/  F2FP.F16.F32.PACK_AB R20, R33, R20 ;  /* 0x000000142114723e */ /* 0x000fe400000000ff */
        /* <DEDUP_REMOVED lines=12> */
.L_x_5826:
[----:B------:R-:W-:Y:S01]  /*1340*/  ISETP.NE.AND P0, PT, R2, RZ, PT ;  /* 0x000000ff0200720c */ /* 0x000fe20003f05270 */
[----:B------:R-:W0:Y:S01]  /*1350*/  LDCU UR4, c[0x0][0x388] ;  /* 0x00007100ff0477ac */ /* 0x000e220008000800 */
[----:B------:R-:W1:Y:S11]  /*1360*/  LDCU UR5, c[0x0][0x448] ;  /* 0x00008900ff0577ac */ /* 0x000e760008000800 */
.L_x_5830:
[----:B------:R-:W2:Y:S01]  /*1370*/  LDC.64 R20, c[0x0][0x390] ;  /* 0x0000e400ff147b82 */ /* 0x000ea20000000a00 */
[----:B0-----:R-:W-:-:S05]  /*1380*/  IMAD R3, R0, UR4, RZ ;  /* 0x0000000400037c24 */ /* 0x001fca000f8e02ff */
[----:B------:R-:W-:Y:S02]  /*1390*/  SHF.R.S32.HI R22, RZ, 0x1f, R3 ;  /* 0x0000001fff167819 */ /* 0x000fe40000011403 */
[----:B------:R-:W0:Y:S02]  /*13a0*/  LDC.64 R34, c[0x0][0x3a0] ;  /* 0x0000e800ff227b82 */ /* 0x000e240000000a00 */
[----:B------:R-:W-:-:S04]  /*13b0*/  LEA.HI R3, R22, R3, RZ, 0x3 ;  /* 0x0000000316037211 */ /* 0x000fc800078f18ff */
[----:B------:R-:W-:-:S05]  /*13c0*/  LEA.HI.SX32 R36, R3, R2, 0x1d ;  /* 0x0000000203247211 */ /* 0x000fca00078feaff */
[----:B--2---:R-:W-:-:S06]  /*13d0*/  IMAD.WIDE.U32 R20, R36, 0x10, R20 ;  /* 0x0000001024147825 */ /* 0x004fcc00078e0014 */
[----:B------:R-:W2:Y:S01]  /*13e0*/  LDG.E.128 R20, desc[UR6][R20.64] ;  /* 0x0000000614147981 */ /* 0x000ea2000c1e1d00 */
[----:B0-----:R-:W-:-:S05]  /*13f0*/  IMAD.WIDE.U32 R34, R36, 0x20, R34 ;  /* 0x0000002024227825 */ /* 0x001fca00078e0022 */
[----:B------:R-:W3:Y:S04]  /*1400*/  LDG.E.128 R28, desc[UR6][R34.64] ;  /* 0x00000006221c7981 */ /* 0x000ee8000c1e1d00 */
[----:B------:R-:W4:Y:S01]  /*1410*/  LDG.E.128 R24, desc[UR6][R34.64+0x10] ;  /* 0x0000100622187981 */ /* 0x000f22000c1e1d00 */
[----:B------:R-:W-:Y:S01]  /*1420*/  UMOV UR9, 0xffffffff ;  /* 0xffffffff00097882 */ /* 0x000fe20000000000 */
[--C-:B--2---:R-:W-:Y:S02]  /*1430*/  HADD2.F32 R32, -RZ, R20.reuse.H1_H1 ;  /* 0x30000014ff207230 */ /* 0x104fe40000004100 */
[----:B------:R-:W-:-:S03]  /*1440*/  HADD2.F32 R3, -RZ, R20.H0_H0 ;  /* 0x20000014ff037230 */ /* 0x000fc60000004100 */
[----:B---3--:R-:W-:Y:S02]  /*1450*/  FADD.FTZ R29, R29, R32 ;  /* 0x000000201d1d7221 */ /* 0x008fe40000010000 */
[----:B------:R-:W0:Y:S01]  /*1460*/  LDC.64 R32, c[0x0][0x3a8] ;  /* 0x0000ea00ff207b82 */ /* 0x000e220000000a00 */
[----:B------:R-:W-:Y:S01]  /*1470*/  FADD.FTZ R28, R28, R3 ;  /* 0x000000031c1c7221 */ /* 0x000fe20000010000 */
[----:B------:R-:W-:-:S05]  /*1480*/  HADD2.F32 R3, -RZ, R21.H0_H0 ;  /* 0x20000015ff037230 */ /* 0x000fca0000004100 */
[----:B------:R-:W-:Y:S01]  /*1490*/  FADD.FTZ R30, R30, R3 ;  /* 0x000000031e1e7221 */ /* 0x000fe20000010000 */
[----:B------:R-:W-:Y:S02]  /*14a0*/  HADD2.F32 R3, -RZ, R21.H1_H1 ;  /* 0x30000015ff037230 */ /* 0x000fe40000004100 */
[--C-:B------:R-:W-:Y:S02]  /*14b0*/  HADD2.F32 R21, -RZ, R22.reuse.H0_H0 ;  /* 0x20000016ff157230 */ /* 0x100fe40000004100 */
[----:B------:R-:W-:Y:S02]  /*14c0*/  HADD2.F32 R22, -RZ, R22.H1_H1 ;  /* 0x30000016ff167230 */ /* 0x000fe40000004100 */
[----:B------:R-:W-:Y:S01]  /*14d0*/  FADD.FTZ R31, R31, R3 ;  /* 0x000000031f1f7221 */ /* 0x000fe20000010000 */
[--C-:B------:R-:W-:Y:S02]  /*14e0*/  HADD2.F32 R3, -RZ, R23.reuse.H0_H0 ;  /* 0x20000017ff037230 */ /* 0x100fe40000004100 */
[----:B------:R-:W-:-:S02]  /*14f0*/  HADD2.F32 R20, -RZ, R23.H1_H1 ;  /* 0x30000017ff147230 */ /* 0x000fc40000004100 */
[----:B----4-:R-:W-:Y:S01]  /*1500*/  FADD.FTZ R25, R25, R22 ;  /* 0x0000001619197221 */ /* 0x010fe20000010000 */
[----:B------:R-:W-:Y:S01]  /*1510*/  FADD.FTZ R22, RZ, R28 ;  /* 0x0000001cff167221 */ /* 0x000fe20000010000 */
        /* <DEDUP_REMOVED lines=51> */
.L_x_5866:
        /* <DEDUP_REMOVED lines=50> */
.L_x_5824:
[----:B------:R-:W-:Y:S01]  /*1b70*/  BSSY B0, `(.L_x_5831) ;  /* 0x0000007000007945 */ /* 0x000fe20003800000 */
[----:B------:R-:W-:Y:S02]  /*1b80*/  MOV R32, 0x1 ;  /* 0x0000000100207802 */ /* 0x000fe40000000f00 */
[----:B------:R-:W-:Y:S02]  /*1b90*/  MOV R3, 0x1f ;  /* 0x0000001f00037802 */ /* 0x000fe40000000f00 */
[----:B------:R-:W-:-:S07]  /*1ba0*/  MOV R34, 0xffffffff ;  /* 0xffffffff00227802 */ /* 0x000fce0000000f00 */
[----:B-----5:R-:W-:Y:S05]  /*1bb0*/  WARPSYNC.COLLECTIVE R34, `(.L_x_5832) ;  /* 0x0000000022087348 */ /* 0x020fea0003c00000 */
[----:B------:R0:W1:Y:S02]  /*1bc0*/  SHFL.BFLY P1, R35, R33, R32, R3 ;  /* 0x0c00002021237389 */ /* 0x0000640000020003 */
[----:B01---5:R-:W-:Y:S05]  /*1bd0*/  ENDCOLLECTIVE ;  /* 0x000000000000791b */ /* 0x023fea0003800000 */
.L_x_5832:
[----:B------:R-:W-:Y:S05]  /*1be0*/  BSYNC B0 ;  /* 0x0000000000007941 */ /* 0x000fea0003800000 */
.L_x_5831:
        /* <DEDUP_REMOVED lines=8> */
.L_x_5833:
[----:B------:R-:W-:Y:S02]  /*1c70*/  HFMA2 R32, -RZ, RZ, 0, 2.384185791015625e-07 ;  /* 0x00000004ff207431 */ /* 0x000fe400000001ff */
[----:B------:R-:W-:-:S05]  /*1c80*/  FADD.FTZ R30, R33, R35 ;  /* 0x00000023211e7221 */ /* 0x000fca0000010000 */
[----:B------:R-:W-:-:S07]  /*1c90*/  MOV R33, R30 ;  /* 0x0000001e00217202 */ /* 0x000fce0000000f00 */
[----:B------:R-:W-:Y:S05]  /*1ca0*/  WARPSYNC.COLLECTIVE R34, `(.L_x_5834) ;  /* 0x0000000022087348 */ /* 0x000fea0003c00000 */
[----:B------:R0:W1:Y:S02]  /*1cb0*/  SHFL.BFLY P1, R35, R33, R32, R3 ;  /* 0x0c00002021237389 */ /* 0x0000640000020003 */
[----:B01----:R-:W-:Y:S05]  /*1cc0*/  ENDCOLLECTIVE ;  /* 0x000000000000791b */ /* 0x003fea0003800000 */
.L_x_5834:
[----:B------:R-:W-:Y:S02]  /*1cd0*/  HFMA2 R32, -RZ, RZ, 0, 4.76837158203125e-07 ;  /* 0x00000008ff207431 */ /* 0x000fe400000001ff */
[----:B------:R-:W-:-:S05]  /*1ce0*/  FADD.FTZ R36, R30, R35 ;  /* 0x000000231e247221 */ /* 0x000fca0000010000 */
[----:B------:R-:W-:-:S07]  /*1cf0*/  MOV R33, R36 ;  /* 0x0000002400217202 */ /* 0x000fce0000000f00 */
[----:B------:R-:W-:Y:S05]  /*1d00*/  WARPSYNC.COLLECTIVE R34, `(.L_x_5835) ;  /* 0x0000000022087348 */ /* 0x000fea0003c00000 */
[----:B------:R0:W1:Y:S02]  /*1d10*/  SHFL.BFLY P1, R35, R33, R32, R3 ;  /* 0x0c00002021237389 */ /* 0x0000640000020003 */
[----:B01----:R-:W-:Y:S05]  /*1d20*/  ENDCOLLECTIVE ;  /* 0x000000000000791b */ /* 0x003fea0003800000 */
.L_x_5835:
[----:B------:R-:W-:Y:S02]  /*1d30*/  HFMA2 R32, -RZ, RZ, 0, 9.5367431640625e-07 ;  /* 0x00000010ff207431 */ /* 0x000fe400000001ff */
[----:B------:R-:W-:-:S05]  /*1d40*/  FADD.FTZ R37, R36, R35 ;  /* 0x0000002324257221 */ /* 0x000fca0000010000 */
[----:B------:R-:W-:-:S07]  /*1d50*/  MOV R33, R37 ;  /* 0x0000002500217202 */ /* 0x000fce0000000f00 */
[----:B------:R-:W-:Y:S05]  /*1d60*/  WARPSYNC.COLLECTIVE R34, `(.L_x_5836) ;  /* 0x0000000022087348 */ /* 0x000fea0003c00000 */
[----:B------:R0:W1:Y:S02]  /*1d70*/  SHFL.BFLY P1, R35, R33, R32, R3 ;  /* 0x0c00002021237389 */ /* 0x0000640000020003 */
[----:B01----:R-:W-:Y:S05]  /*1d80*/  ENDCOLLECTIVE ;  /* 0x000000000000791b */ /* 0x003fea0003800000 */
.L_x_5836:
        /* <DEDUP_REMOVED lines=23> */
.L_x_5837:
[----:B------:R-:W-:Y:S02]  /*1f00*/  HFMA2 R32, -RZ, RZ, 0, 1.1920928955078125e-07 ;  /* 0x00000002ff207431 */ /* 0x000fe400000001ff */
[----:B------:R-:W-:-:S05]  /*1f10*/  FADD.FTZ R30, R33, R35 ;  /* 0x00000023211e7221 */ /* 0x000fca0000010000 */
[----:B------:R-:W-:-:S07]  /*1f20*/  MOV R33, R30 ;  /* 0x0000001e00217202 */ /* 0x000fce0000000f00 */
[----:B------:R-:W-:Y:S05]  /*1f30*/  WARPSYNC.COLLECTIVE R34, `(.L_x_5838) ;  /* 0x0000000022087348 */ /* 0x000fea0003c00000 */
[----:B------:R0:W1:Y:S02]  /*1f40*/  SHFL.BFLY P1, R35, R33, R32, R3 ;  /* 0x0c00002021237389 */ /* 0x0000640000020003 */
[----:B01----:R-:W-:Y:S05]  /*1f50*/  ENDCOLLECTIVE ;  /* 0x000000000000791b */ /* 0x003fea0003800000 */
.L_x_5838:
[----:B------:R-:W-:Y:S02]  /*1f60*/  HFMA2 R32, -RZ, RZ, 0, 2.384185791015625e-07 ;  /* 0x00000004ff207431 */ /* 0x000fe400000001ff */
[----:B------:R-:W-:-:S05]  /*1f70*/  FADD.FTZ R36, R30, R35 ;  /* 0x000000231e247221 */ /* 0x000fca0000010000 */
[----:B------:R-:W-:-:S07]  /*1f80*/  MOV R33, R36 ;  /* 0x0000002400217202 */ /* 0x000fce0000000f00 */
[----:B------:R-:W-:Y:S05]  /*1f90*/  WARPSYNC.COLLECTIVE R34, `(.L_x_5839) ;  /* 0x0000000022087348 */ /* 0x000fea0003c00000 */
[----:B------:R0:W1:Y:S02]  /*1fa0*/  SHFL.BFLY P1, R35, R33, R32, R3 ;  /* 0x0c00002021237389 */ /* 0x0000640000020003 */
[----:B01----:R-:W-:Y:S05]  /*1fb0*/  ENDCOLLECTIVE ;  /* 0x000000000000791b */ /* 0x003fea0003800000 */
.L_x_5839:
[----:B------:R-:W-:Y:S02]  /*1fc0*/  HFMA2 R32, -RZ, RZ, 0, 4.76837158203125e-07 ;  /* 0x00000008ff207431 */ /* 0x000fe400000001ff */
[----:B------:R-:W-:-:S05]  /*1fd0*/  FADD.FTZ R37, R36, R35 ;  /* 0x0000002324257221 */ /* 0x000fca0000010000 */
[----:B------:R-:W-:-:S07]  /*1fe0*/  MOV R33, R37 ;  /* 0x0000002500217202 */ /* 0x000fce0000000f00 */
[----:B------:R-:W-:Y:S05]  /*1ff0*/  WARPSYNC.COLLECTIVE R34, `(.L_x_5840) ;  /* 0x0000000022087348 */ /* 0x000fea0003c00000 */
[----:B------:R0:W1:Y:S02]  /*2000*/  SHFL.BFLY P1, R35, R33, R32, R3 ;  /* 0x0c00002021237389 */ /* 0x0000640000020003 */
[----:B01----:R-:W-:Y:S05]  /*2010*/  ENDCOLLECTIVE ;  /* 0x000000000000791b */ /* 0x003fea0003800000 */
.L_x_5840:
[----:B------:R-:W-:Y:S02]  /*2020*/  HFMA2 R32, -RZ, RZ, 0, 9.5367431640625e-07 ;  /* 0x00000010ff207431 */ /* 0x000fe400000001ff */
[----:B------:R-:W-:-:S05]  /*2030*/  FADD.FTZ R37, R37, R35 ;  /* 0x0000002325257221 */ /* 0x000fca0000010000 */
[----:B------:R-:W-:-:S07]  /*2040*/  MOV R33, R37 ;  /* 0x0000002500217202 */ /* 0x000fce0000000f00 */
[----:B------:R-:W-:Y:S05]  /*2050*/  WARPSYNC.COLLECTIVE R34, `(.L_x_5841) ;  /* 0x0000000022087348 */ /* 0x000fea0003c00000 */
[----:B------:R0:W1:Y:S02]  /*2060*/  SHFL.BFLY P1, R35, R33, R32, R3 ;  /* 0x0c00002021237389 */ /* 0x0000640000020003 */
[----:B01----:R-:W-:Y:S05]  /*2070*/  ENDCOLLECTIVE ;  /* 0x000000000000791b */ /* 0x003fea0003800000 */
.L_x_5841:
[----:B------:R-:W-:Y:S05]  /*2080*/  BRA `(.L_x_5842) ;  /* 0xffffffe400b87947 */ /* 0x000fea000383ffff */
.L_x_5827:
[----:B------:R-:W-:Y:S01]  /*2090*/  HFMA2 R3, -RZ, RZ, 0, 1.847743988037109375e-06 ;  /* 0x0000001fff037431 */ /* 0x000fe200000001ff */
[----:B------:R-:W-:Y:S01]  /*20a0*/  BSSY B0, `(.L_x_5843) ;  /* 0x0000006000007945 */ /* 0x000fe20003800000 */
[----:B------:R-:W-:Y:S02]  /*20b0*/  MOV R32, 0x1 ;  /* 0x0000000100207802 */ /* 0x000fe40000000f00 */
[----:B------:R-:W-:-:S07]  /*20c0*/  MOV R34, 0xffffffff ;  /* 0xffffffff00227802 */ /* 0x000fce0000000f00 */
[----:B01---5:R-:W-:Y:S05]  /*20d0*/  WARPSYNC.COLLECTIVE R34, `(.L_x_5844) ;  /* 0x0000000022087348 */ /* 0x023fea0003c00000 */
[----:B------:R2:W3:Y:S02]  /*20e0*/  SHFL.BFLY P1, R35, R33, R32, R3 ;  /* 0x0c00002021237389 */ /* 0x0004e40000020003 */
[----:B0123-5:R-:W-:Y:S05]  /*20f0*/  ENDCOLLECTIVE ;  /* 0x000000000000791b */ /* 0x02ffea0003800000 */
.L_x_5844:
[----:B------:R-:W-:Y:S05]  /*2100*/  BSYNC B0 ;  /* 0x0000000000007941 */ /* 0x000fea0003800000 */
.L_x_5843:
        /* <DEDUP_REMOVED lines=8> */
.L_x_5845:
[----:B------:R-:W-:Y:S02]  /*2190*/  HFMA2 R32, -RZ, RZ, 0, 2.384185791015625e-07 ;  /* 0x00000004ff207431 */ /* 0x000fe400000001ff */
[----:B------:R-:W-:-:S05]  /*21a0*/  FADD.FTZ R20, R33, R35 ;  /* 0x0000002321147221 */ /* 0x000fca0000010000 */
[----:B------:R-:W-:-:S07]  /*21b0*/  MOV R33, R20 ;  /* 0x0000001400217202 */ /* 0x000fce0000000f00 */
[----:B------:R-:W-:Y:S05]  /*21c0*/  WARPSYNC.COLLECTIVE R34, `(.L_x_5846) ;  /* 0x0000000022087348 */ /* 0x000fea0003c00000 */
[----:B------:R0:W1:Y:S02]  /*21d0*/  SHFL.BFLY P1, R35, R33, R32, R3 ;  /* 0x0c00002021237389 */ /* 0x0000640000020003 */
[----:B01----:R-:W-:Y:S05]  /*21e0*/  ENDCOLLECTIVE ;  /* 0x000000000000791b */ /* 0x003fea0003800000 */
.L_x_5846:
[----:B------:R-:W-:Y:S02]  /*21f0*/  HFMA2 R32, -RZ, RZ, 0, 4.76837158203125e-07 ;  /* 0x00000008ff207431 */ /* 0x000fe400000001ff */
[----:B------:R-:W-:-:S05]  /*2200*/  FADD.FTZ R22, R20, R35 ;  /* 0x0000002314167221 */ /* 0x000fca0000010000 */
[----:B------:R-:W-:-:S07]  /*2210*/  MOV R33, R22 ;  /* 0x0000001600217202 */ /* 0x000fce0000000f00 */
[----:B------:R-:W-:Y:S05]  /*2220*/  WARPSYNC.COLLECTIVE R34, `(.L_x_5847) ;  /* 0x0000000022087348 */ /* 0x000fea0003c00000 */
[----:B------:R0:W1:Y:S02]  /*2230*/  SHFL.BFLY P1, R35, R33, R32, R3 ;  /* 0x0c00002021237389 */ /* 0x0000640000020003 */
[----:B01----:R-:W-:Y:S05]  /*2240*/  ENDCOLLECTIVE ;  /* 0x000000000000791b */ /* 0x003fea0003800000 */
.L_x_5847:
[----:B------:R-:W-:Y:S02]  /*2250*/  HFMA2 R32, -RZ, RZ, 0, 9.5367431640625e-07 ;  /* 0x00000010ff207431 */ /* 0x000fe400000001ff */
[----:B------:R-:W-:-:S05]  /*2260*/  FADD.FTZ R23, R22, R35 ;  /* 0x0000002316177221 */ /* 0x000fca0000010000 */
[----:B------:R-:W-:-:S07]  /*2270*/  MOV R33, R23 ;  /* 0x0000001700217202 */ /* 0x000fce0000000f00 */
[----:B------:R-:W-:Y:S05]  /*2280*/  WARPSYNC.COLLECTIVE R34, `(.L_x_5848) ;  /* 0x0000000022087348 */ /* 0x000fea0003c00000 */
[----:B------:R0:W1:Y:S02]  /*2290*/  SHFL.BFLY P1, R35, R33, R32, R3 ;  /* 0x0c00002021237389 */ /* 0x0000640000020003 */
[----:B01----:R-:W-:Y:S05]  /*22a0*/  ENDCOLLECTIVE ;  /* 0x000000000000791b */ /* 0x003fea0003800000 */
.L_x_5848:
        /* <DEDUP_REMOVED lines=23> */
.L_x_5849:
[----:B------:R-:W-:Y:S02]  /*2420*/  HFMA2 R32, -RZ, RZ, 0, 1.1920928955078125e-07 ;  /* 0x00000002ff207431 */ /* 0x000fe400000001ff */
[----:B------:R-:W-:-:S05]  /*2430*/  FADD.FTZ R20, R33, R35 ;  /* 0x0000002321147221 */ /* 0x000fca0000010000 */
[----:B------:R-:W-:-:S07]  /*2440*/  MOV R33, R20 ;  /* 0x0000001400217202 */ /* 0x000fce0000000f00 */
[----:B------:R-:W-:Y:S05]  /*2450*/  WARPSYNC.COLLECTIVE R34, `(.L_x_5850) ;  /* 0x0000000022087348 */ /* 0x000fea0003c00000 */
[----:B------:R0:W1:Y:S02]  /*2460*/  SHFL.BFLY P1, R35, R33, R32, R3 ;  /* 0x0c00002021237389 */ /* 0x0000640000020003 */
[----:B01----:R-:W-:Y:S05]  /*2470*/  ENDCOLLECTIVE ;  /* 0x000000000000791b */ /* 0x003fea0003800000 */
.L_x_5850:
[----:B------:R-:W-:Y:S02]  /*2480*/  HFMA2 R32, -RZ, RZ, 0, 2.384185791015625e-07 ;  /* 0x00000004ff207431 */ /* 0x000fe400000001ff */
[----:B------:R-:W-:-:S05]  /*2490*/  FADD.FTZ R22, R20, R35 ;  /* 0x0000002314167221 */ /* 0x000fca0000010000 */
[----:B------:R-:W-:-:S07]  /*24a0*/  MOV R33, R22 ;  /* 0x0000001600217202 */ /* 0x000fce0000000f00 */
[----:B------:R-:W-:Y:S05]  /*24b0*/  WARPSYNC.COLLECTIVE R34, `(.L_x_5851) ;  /* 0x0000000022087348 */ /* 0x000fea0003c00000 */
[----:B------:R0:W1:Y:S02]  /*24c0*/  SHFL.BFLY P1, R35, R33, R32, R3 ;  /* 0x0c00002021237389 */ /* 0x0000640000020003 */
[----:B01----:R-:W-:Y:S05]  /*24d0*/  ENDCOLLECTIVE ;  /* 0x000000000000791b */ /* 0x003fea0003800000 */
.L_x_5851:
[----:B------:R-:W-:Y:S02]  /*24e0*/  HFMA2 R32, -RZ, RZ, 0, 4.76837158203125e-07 ;  /* 0x00000008ff207431 */ /* 0x000fe400000001ff */
[----:B------:R-:W-:-:S05]  /*24f0*/  FADD.FTZ R23, R22, R35 ;  /* 0x0000002316177221 */ /* 0x000fca0000010000 */
[----:B------:R-:W-:-:S07]  /*2500*/  MOV R33, R23 ;  /* 0x0000001700217202 */ /* 0x000fce0000000f00 */
[----:B------:R-:W-:Y:S05]  /*2510*/  WARPSYNC.COLLECTIVE R34, `(.L_x_5852) ;  /* 0x0000000022087348 */ /* 0x000fea0003c00000 */
[----:B------:R0:W1:Y:S02]  /*2520*/  SHFL.BFLY P1, R35, R33, R32, R3 ;  /* 0x0c00002021237389 */ /* 0x0000640000020003 */
[----:B01----:R-:W-:Y:S05]  /*2530*/  ENDCOLLECTIVE ;  /* 0x000000000000791b */ /* 0x003fea0003800000 */
.L_x_5852:
[----:B------:R-:W-:Y:S02]  /*2540*/  HFMA2 R32, -RZ, RZ, 0, 9.5367431640625e-07 ;  /* 0x00000010ff207431 */ /* 0x000fe400000001ff */
[----:B------:R-:W-:-:S05]  /*2550*/  FADD.FTZ R23, R23, R35 ;  /* 0x0000002317177221 */ /* 0x000fca0000010000 */
[----:B------:R-:W-:-:S07]  /*2560*/  MOV R33, R23 ;  /* 0x0000001700217202 */ /* 0x000fce0000000f00 */
[----:B------:R-:W-:Y:S05]  /*2570*/  WARPSYNC.COLLECTIVE R34, `(.L_x_5853) ;  /* 0x0000000022087348 */ /* 0x000fea0003c00000 */
[----:B------:R0:W1:Y:S02]  /*2580*/  SHFL.BFLY P1, R35, R33, R32, R3 ;  /* 0x0c00002021237389 */ /* 0x0000640000020003 */
[----:B01----:R-:W-:Y:S05]  /*2590*/  ENDCOLLECTIVE ;  /* 0x000000000000791b */ /* 0x003fea0003800000 */
.L_x_5853:
[----:B------:R-:W-:Y:S05]  /*25a0*/  BRA `(.L_x_5854) ;  /* 0xffffffe8009c7947 */ /* 0x000fea000383ffff */
.L_x_5829:
[----:B------:R-:W-:Y:S01]  /*25b0*/  HFMA2 R32, -RZ, RZ, 0, 5.9604644775390625e-08 ;  /* 0x00000001ff207431 */ /* 0x000fe200000001ff */
[----:B------:R-:W-:Y:S01]  /*25c0*/  BSSY B0, `(.L_x_5855) ;  /* 0x0000007000007945 */ /* 0x000fe20003800000 */
[----:B------:R-:W-:Y:S02]  /*25d0*/  MOV R33, R20 ;  /* 0x0000001400217202 */ /* 0x000fe40000000f00 */
[----:B------:R-:W-:Y:S02]  /*25e0*/  MOV R3, 0x1f ;  /* 0x0000001f00037802 */ /* 0x000fe40000000f00 */
[----:B------:R-:W-:-:S07]  /*25f0*/  MOV R34, 0xffffffff ;  /* 0xffffffff00227802 */ /* 0x000fce0000000f00 */
[----:B-1---5:R-:W-:Y:S05]  /*2600*/  WARPSYNC.COLLECTIVE R34, `(.L_x_5856) ;  /* 0x0000000022087348 */ /* 0x022fea0003c00000 */
[----:B------:R0:W2:Y:S02]  /*2610*/  SHFL.BFLY P1, R35, R33, R32, R3 ;  /* 0x0c00002021237389 */ /* 0x0000a40000020003 */
[----:B012--5:R-:W-:Y:S05]  /*2620*/  ENDCOLLECTIVE ;  /* 0x000000000000791b */ /* 0x027fea0003800000 */
.L_x_5856:
[----:B------:R-:W-:Y:S05]  /*2630*/  BSYNC B0 ;  /* 0x0000000000007941 */ /* 0x000fea0003800000 */
.L_x_5855:
        /* <DEDUP_REMOVED lines=8> */
.L_x_5857:
[----:B------:R-:W-:Y:S02]  /*26c0*/  HFMA2 R32, -RZ, RZ, 0, 2.384185791015625e-07 ;  /* 0x00000004ff207431 */ /* 0x000fe400000001ff */
[----:B------:R-:W-:-:S05]  /*26d0*/  FADD.FTZ R22, R33, R35 ;  /* 0x0000002321167221 */ /* 0x000fca0000010000 */
[----:B------:R-:W-:-:S07]  /*26e0*/  MOV R33, R22 ;  /* 0x0000001600217202 */ /* 0x000fce0000000f00 */
[----:B------:R-:W-:Y:S05]  /*26f0*/  WARPSYNC.COLLECTIVE R34, `(.L_x_5858) ;  /* 0x0000000022087348 */ /* 0x000fea0003c00000 */
[----:B------:R0:W1:Y:S02]  /*2700*/  SHFL.BFLY P1, R35, R33, R32, R3 ;  /* 0x0c00002021237389 */ /* 0x0000640000020003 */
[----:B01----:R-:W-:Y:S05]  /*2710*/  ENDCOLLECTIVE ;  /* 0x000000000000791b */ /* 0x003fea0003800000 */
.L_x_5858:
[----:B------:R-:W-:Y:S02]  /*2720*/  HFMA2 R32, -RZ, RZ, 0, 4.76837158203125e-07 ;  /* 0x00000008ff207431 */ /* 0x000fe400000001ff */
[----:B------:R-:W-:-:S05]  /*2730*/  FADD.FTZ R23, R22, R35 ;  /* 0x0000002316177221 */ /* 0x000fca0000010000 */
[----:B------:R-:W-:-:S07]  /*2740*/  MOV R33, R23 ;  /* 0x0000001700217202 */ /* 0x000fce0000000f00 */
[----:B------:R-:W-:Y:S05]  /*2750*/  WARPSYNC.COLLECTIVE R34, `(.L_x_5859) ;  /* 0x0000000022087348 */ /* 0x000fea0003c00000 */
[----:B------:R0:W1:Y:S02]  /*2760*/  SHFL.BFLY P1, R35, R33, R32, R3 ;  /* 0x0c00002021237389 */ /* 0x0000640000020003 */
[----:B01----:R-:W-:Y:S05]  /*2770*/  ENDCOLLECTIVE ;  /* 0x000000000000791b */ /* 0x003fea0003800000 */
.L_x_5859:
[----:B------:R-:W-:Y:S02]  /*2780*/  HFMA2 R32, -RZ, RZ, 0, 9.5367431640625e-07 ;  /* 0x00000010ff207431 */ /* 0x000fe400000001ff */
[----:B------:R-:W-:-:S05]  /*2790*/  FADD.FTZ R23, R23, R35 ;  /* 0x0000002317177221 */ /* 0x000fca0000010000 */
[----:B------:R-:W-:-:S07]  /*27a0*/  MOV R33, R23 ;  /* 0x0000001700217202 */ /* 0x000fce0000000f00 */
[----:B------:R-:W-:Y:S05]  /*27b0*/  WARPSYNC.COLLECTIVE R34, `(.L_x_5860) ;  /* 0x0000000022087348 */ /* 0x000fea0003c00000 */
[----:B------:R0:W1:Y:S02]  /*27c0*/  SHFL.BFLY P1, R35, R33, R32, R3 ;  /* 0x0c00002021237389 */ /* 0x0000640000020003 */
[----:B01----:R-:W-:Y:S05]  /*27d0*/  ENDCOLLECTIVE ;  /* 0x000000000000791b */ /* 0x003fea0003800000 */
.L_x_5860:
        /* <DEDUP_REMOVED lines=23> */
.L_x_5861:
[----:B------:R-:W-:Y:S02]  /*2950*/  HFMA2 R32, -RZ, RZ, 0, 1.1920928955078125e-07 ;  /* 0x00000002ff207431 */ /* 0x000fe400000001ff */
[----:B------:R-:W-:-:S05]  /*2960*/  FADD.FTZ R20, R33, R35 ;  /* 0x0000002321147221 */ /* 0x000fca0000010000 */
[----:B------:R-:W-:-:S07]  /*2970*/  MOV R33, R20 ;  /* 0x0000001400217202 */ /* 0x000fce0000000f00 */
[----:B------:R-:W-:Y:S05]  /*2980*/  WARPSYNC.COLLECTIVE R34, `(.L_x_5862) ;  /* 0x0000000022087348 */ /* 0x000fea0003c00000 */
[----:B------:R0:W1:Y:S02]  /*2990*/  SHFL.BFLY P1, R35, R33, R32, R3 ;  /* 0x0c00002021237389 */ /* 0x0000640000020003 */
[----:B01----:R-:W-:Y:S05]  /*29a0*/  ENDCOLLECTIVE ;  /* 0x000000000000791b */ /* 0x003fea0003800000 */
.L_x_5862:
[----:B------:R-:W-:Y:S02]  /*29b0*/  HFMA2 R32, -RZ, RZ, 0, 2.384185791015625e-07 ;  /* 0x00000004ff207431 */ /* 0x000fe400000001ff */
[----:B------:R-:W-:-:S05]  /*29c0*/  FADD.FTZ R22, R20, R35 ;  /* 0x0000002314167221 */ /* 0x000fca0000010000 */
[----:B------:R-:W-:-:S07]  /*29d0*/  MOV R33, R22 ;  /* 0x0000001600217202 */ /* 0x000fce0000000f00 */
[----:B------:R-:W-:Y:S05]  /*29e0*/  WARPSYNC.COLLECTIVE R34, `(.L_x_5863) ;  /* 0x0000000022087348 */ /* 0x000fea0003c00000 */
[----:B------:R0:W1:Y:S02]  /*29f0*/  SHFL.BFLY P1, R35, R33, R32, R3 ;  /* 0x0c00002021237389 */ /* 0x0000640000020003 */
[----:B01----:R-:W-:Y:S05]  /*2a00*/  ENDCOLLECTIVE ;  /* 0x000000000000791b */ /* 0x003fea0003800000 */
.L_x_5863:
[----:B------:R-:W-:Y:S02]  /*2a10*/  HFMA2 R32, -RZ, RZ, 0, 4.76837158203125e-07 ;  /* 0x00000008ff207431 */ /* 0x000fe400000001ff */
[----:B------:R-:W-:-:S05]  /*2a20*/  FADD.FTZ R23, R22, R35 ;  /* 0x0000002316177221 */ /* 0x000fca0000010000 */
[----:B------:R-:W-:-:S07]  /*2a30*/  MOV R33, R23 ;  /* 0x0000001700217202 */ /* 0x000fce0000000f00 */
[----:B------:R-:W-:Y:S05]  /*2a40*/  WARPSYNC.COLLECTIVE R34, `(.L_x_5864) ;  /* 0x0000000022087348 */ /* 0x000fea0003c00000 */
[----:B------:R0:W1:Y:S02]  /*2a50*/  SHFL.BFLY P1, R35, R33, R32, R3 ;  /* 0x0c00002021237389 */ /* 0x0000640000020003 */
[----:B01----:R-:W-:Y:S05]  /*2a60*/  ENDCOLLECTIVE ;  /* 0x000000000000791b */ /* 0x003fea0003800000 */
.L_x_5864:
[----:B------:R-:W-:Y:S02]  /*2a70*/  HFMA2 R32, -RZ, RZ, 0, 9.5367431640625e-07 ;  /* 0x00000010ff207431 */ /* 0x000fe400000001ff */
[----:B------:R-:W-:-:S05]  /*2a80*/  FADD.FTZ R23, R23, R35 ;  /* 0x0000002317177221 */ /* 0x000fca0000010000 */
[----:B------:R-:W-:-:S07]  /*2a90*/  MOV R33, R23 ;  /* 0x0000001700217202 */ /* 0x000fce0000000f00 */
[----:B------:R-:W-:Y:S05]  /*2aa0*/  WARPSYNC.COLLECTIVE R34, `(.L_x_5865) ;  /* 0x0000000022087348 */ /* 0x000fea0003c00000 */
[----:B------:R0:W1:Y:S02]  /*2ab0*/  SHFL.BFLY P1, R35, R33, R32, R3 ;  /* 0x0c00002021237389 */ /* 0x0000640000020003 */
[----:B01----:R-:W-:Y:S05]  /*2ac0*/  ENDCOLLECTIVE ;  /* 0x000000000000791b */ /* 0x003fea0003800000 */
.L_x_5865:
[----:B------:R-:W-:Y:S05]  /*2ad0*/  BRA `(.L_x_5866) ;  /* 0xffffffec005c7947 */ /* 0x000fea000383ffff */
.L_x_5867:
        /* <DEDUP_REMOVED lines=10> */
.L_x_9148:


//--------------------- .text._ZN10layer_norm13ln_fwd_kernelINS_13Kernel_traitsIf6__halffS2_fjLj256ELj1ELj4ELj1ELj16ENS_18Kernel_traits_baseILj256EfS2_fS2_fjLj128EEEEELb0ELb0ELb1ELb0EEEvNS_9FwdParamsE --------------------------
	.section	.text._ZN10layer_norm13ln_fwd_kernelINS_13Kernel_traitsIf6__halffS2_fjLj256ELj1ELj4ELj1ELj16ENS_18Kernel_traits_baseILj256EfS2_fS2_fjLj128EEEEELb0ELb0ELb1ELb0EEEvNS_9FwdParamsE,"ax",@progbits
	.align	128
        .global         _ZN10layer_norm13ln_fwd_kernelINS_13Kernel_traitsIf6__halffS2_fjLj256ELj1ELj4ELj1ELj16ENS_18Kernel_traits_baseILj256EfS2_fS2_fjLj128EEEEELb0ELb0ELb1ELb0EEEvNS_9FwdParamsE
        .type           _ZN10layer_norm13ln_fwd_kernelINS_13Kernel_traitsIf6__halffS2_fjLj256ELj1ELj4ELj1ELj16ENS_18Kernel_traits_baseILj256EfS2_fS2_fjLj128EEEEELb0ELb0ELb1ELb0EEEvNS_9FwdParamsE,@function
        .size           _ZN10layer_norm13ln_fwd_kernelINS_13Kernel_traitsIf6__halffS2_fjLj256ELj1ELj4ELj1ELj16ENS_18Kernel_traits_baseILj256EfS2_fS2_fjLj128EEEEELb0ELb0ELb1ELb0EEEvNS_9FwdParamsE,(.L_x_9149 - _ZN10layer_norm13ln_fwd_kernelINS_13Kernel_traitsIf6__halffS2_fjLj256ELj1ELj4ELj1ELj16ENS_18Kernel_traits_baseILj256EfS2_fS2_fjLj128EEEEELb0ELb0ELb1ELb0EEEvNS_9FwdParamsE)
        .other          _ZN10layer_norm13ln_fwd_kernelINS_13Kernel_traitsIf6__halffS2_fjLj256ELj1ELj4ELj1ELj16ENS_18Kernel_traits_baseILj256EfS2_fS2_fjLj128EEEEELb0ELb0ELb1ELb0EEEvNS_9FwdParamsE,@"STO_CUDA_ENTRY STV_DEFAULT"
_ZN10layer_norm13ln_fwd_kernelINS_13Kernel_traitsIf6__halffS2_fjLj256ELj1ELj4ELj1ELj16ENS_18Kernel_traits_baseILj256EfS2_fS2_fjLj128EEEEELb0ELb0ELb1ELb0EEEvNS_9FwdParamsE:
.text._ZN10layer_norm13ln_fwd_kernelINS_13Kernel_traitsIf6__halffS2_fjLj256ELj1ELj4ELj1ELj16ENS_18Kernel_traits_baseILj256EfS2_fS2_fjLj128EEEEELb0ELb0ELb1ELb0EEEvNS_9FwdParamsE:
        /* <DEDUP_REMOVED lines=31> */
.L_x_5869:
[----:B------:R-:W-:Y:S05]  /*01f0*/  BSYNC.RECONVERGENT B0 ;  /* 0x0000000000007941 */ /* 0x000fea0003800200 */
.L_x_5868:
        /* <DEDUP_REMOVED lines=13> */
.L_x_5876:
        /* <DEDUP_REMOVED lines=59> */
.L_x_5872:
[----:B01----:R-:W-:Y:S05]  /*0680*/  BSYNC.RECONVERGENT B0 ;  /* 0x0000000000007941 */ /* 0x003fea0003800200 */
.L_x_5871:
        /* <DEDUP_REMOVED lines=54> */
.L_x_5895:
        /* <DEDUP_REMOVED lines=45> */
[----:B------:R-:W-:Y:S01]  /*0cc0*/  F2FP.F16.F32.PACK_AB R34, R40, R43 ;  /* 0x0000002b2822723e */ /* 0x000fe200000000ff */
[----:B------:R-:W-:Y:S01]  /*0cd0*/  FFMA.FTZ R40, R12, R37, R4 ;  /* 0x000000250c287223 */ /* 0x000fe20000010004 */
[----:B------:R-:W-:Y:S01]  /*0ce0*/  LEA.HI.SX32 R37, R45, R0, 0x1d ;  /* 0x000000002d257211 */ /* 0x000fe200078feaff */
[----:B------:R-:W-:Y:S01]  /*0cf0*/  FFMA.FTZ R39, R13, R36, R5 ;  /* 0x000000240d277223 */ /* 0x000fe20000010005 */
[----:B------:R-:W-:-:S03]  /*0d00*/  F2FP.F16.F32.PACK_AB R35, R44, R35 ;  /* 0x000000232c23723e */ /* 0x000fc600000000ff */
[----:B0-----:R-:W-:Y:S01]  /*0d10*/  IMAD.WIDE.U32 R36, R37, 0x10, R32 ;  /* 0x0000001025247825 */ /* 0x001fe200078e0020 */
[----:B------:R-:W-:Y:S02]  /*0d20*/  F2FP.F16.F32.PACK_AB R33, R38, R41 ;  /* 0x000000292621723e */ /* 0x000fe400000000ff */
[----:B------:R-:W-:-:S05]  /*0d30*/  F2FP.F16.F32.PACK_AB R32, R39, R40 ;  /* 0x000000282720723e */ /* 0x000fca00000000ff */
[----:B------:R1:W-:Y:S02]  /*0d40*/  STG.E.128 desc[UR6][R36.64], R32 ;  /* 0x0000002024007986 */ /* 0x0003e4000c101d06 */
.L_x_5875:
[----:B------:R-:W-:Y:S05]  /*0d50*/  BSYNC.RECONVERGENT B0 ;  /* 0x0000000000007941 */ /* 0x000fea0003800200 */
.L_x_5874:
[----:B-1----:R-:W1:Y:S02]  /*0d60*/  LDC.64 R32, c[0x0][0x380] ;  /* 0x0000e000ff207b82 */ /* 0x002e640000000a00 */
[----:B-1----:R-:W-:-:S04]  /*0d70*/  LEA R3, R32, R3, 0x2 ;  /* 0x0000000320037211 */ /* 0x002fc800078e10ff */
[----:B------:R-:W-:-:S13]  /*0d80*/  ISETP.GE.AND P0, PT, R3, R33, PT ;  /* 0x000000210300720c */ /* 0x000fda0003f06270 */
[----:B------:R-:W-:Y:S05]  /*0d90*/  @!P0 BRA `(.L_x_5876) ;  /* 0xfffffff4004c8947 */ /* 0x000fea000383ffff */
[----:B------:R-:W-:Y:S05]  /*0da0*/  EXIT ;  /* 0x000000000000794d */ /* 0x000fea0003800000 */
.L_x_5870:
        /* <DEDUP_REMOVED lines=32> */
.L_x_5880:
[----:B-1----:R-:W-:Y:S05]  /*0fb0*/  BSYNC.RECONVERGENT B1 ;  /* 0x0000000000017941 */ /* 0x002fea0003800200 */
.L_x_5879:
        /* <DEDUP_REMOVED lines=28> */
.L_x_5878:
[----:B01----:R-:W-:Y:S05]  /*1180*/  BSYNC.RECONVERGENT B0 ;  /* 0x0000000000007941 */ /* 0x003fea0003800200 */
.L_x_5877:
        /* <DEDUP_REMOVED lines=54> */
.L_x_5907:
        /* <DEDUP_REMOVED lines=36> */
[----:B------:R-:W-:Y:S01]  /*1730*/  F2FP.F16.F32.PACK_AB R31, R45, R30 ;  /* 0x0000001e2d1f723e */ /* 0x000fe200000000ff */
        /* <DEDUP_REMOVED lines=11> */
[----:B------:R-:W-:Y:S02]  /*17f0*/  F2FP.F16.F32.PACK_AB R30, R43, R42 ;  /* 0x0000002a2b1e723e */ /* 0x000fe400000000ff */
[----:B------:R-:W-:-:S05]  /*1800*/  LEA.HI.SX32 R35, R45, R0, 0x1d ;  /* 0x000000002d237211 */ /* 0x000fca00078feaff */
[----:B0-----:R-:W-:Y:S01]  /*1810*/  IMAD.WIDE.U32 R34, R35, 0x10, R28 ;  /* 0x0000001023227825 */ /* 0x001fe200078e001c */
[----:B------:R-:W-:Y:S02]  /*1820*/  F2FP.F16.F32.PACK_AB R29, R36, R41 ;  /* 0x00000029241d723e */ /* 0x000fe400000000ff */
[----:B------:R-:W-:-:S05]  /*1830*/  F2FP.F16.F32.PACK_AB R28, R37, R40 ;  /* 0x00000028251c723e */ /* 0x000fca00000000ff */
[----:B------:R2:W-:Y:S02]  /*1840*/  STG.E.128 desc[UR6][R34.64], R28 ;  /* 0x0000001c22007986 */ /* 0x0005e4000c101d06 */
.L_x_5883:
[----:B------:R-:W-:Y:S05]  /*1850*/  BSYNC.RECONVERGENT B0 ;  /* 0x0000000000007941 */ /* 0x000fea0003800200 */
.L_x_5882:
[----:B-12---:R-:W1:Y:S02]  /*1860*/  LDC.64 R28, c[0x0][0x380] ;  /* 0x0000e000ff1c7b82 */ /* 0x006e640000000a00 */
[----:B-1----:R-:W-:-:S04]  /*1870*/  LEA R3, R28, R3, 0x2 ;  /* 0x000000031c037211 */ /* 0x002fc800078e10ff */
[----:B------:R-:W-:-:S13]  /*1880*/  ISETP.GE.AND P0, PT, R3, R29, PT ;  /* 0x0000001d0300720c */ /* 0x000fda0003f06270 */
[----:B------:R-:W-:Y:S05]  /*1890*/  @!P0 BRA `(.L_x_5870) ;  /* 0xfffffff400448947 */ /* 0x000fea000383ffff */
[----:B------:R-:W-:Y:S05]  /*18a0*/  EXIT ;  /* 0x000000000000794d */ /* 0x000fea0003800000 */
.L_x_5873:
[----:B------:R-:W-:Y:S01]  /*18b0*/  HFMA2 R35, -RZ, RZ, 0, 5.9604644775390625e-08 ;  /* 0x00000001ff237431 */ /* 0x000fe200000001ff */
[----:B------:R-:W-:Y:S01]  /*18c0*/  BSSY B0, `(.L_x_5884) ;  /* 0x0000006000007945 */ /* 0x000fe20003800000 */
[----:B------:R-:W-:Y:S02]  /*18d0*/  MOV R34, 0x1f ;  /* 0x0000001f00227802 */ /* 0x000fe40000000f00 */
[----:B------:R-:W-:-:S07]  /*18e0*/  MOV R37, 0xffffffff ;  /* 0xffffffff00257802 */ /* 0x000fce0000000f00 */
[----:B-----5:R-:W-:Y:S05]  /*18f0*/  WARPSYNC.COLLECTIVE R37, `(.L_x_5885) ;  /* 0x0000000025087348 */ /* 0x020fea0003c00000 */
[----:B------:R0:W1:Y:S02]  /*1900*/  SHFL.BFLY P0, R40, R36, R35, R34 ;  /* 0x0c00002324287389 */ /* 0x0000640000000022 */
[----:B01---5:R-:W-:Y:S05]  /*1910*/  ENDCOLLECTIVE ;  /* 0x000000000000791b */ /* 0x023fea0003800000 */
.L_x_5885:
[----:B------:R-:W-:Y:S05]  /*1920*/  BSYNC B0 ;  /* 0x0000000000007941 */ /* 0x000fea0003800000 */
.L_x_5884:
        /* <DEDUP_REMOVED lines=8> */
.L_x_5886:
[----:B------:R-:W-:Y:S02]  /*19b0*/  HFMA2 R35, -RZ, RZ, 0, 2.384185791015625e-07 ;  /* 0x00000004ff237431 */ /* 0x000fe400000001ff */
[----:B------:R-:W-:-:S05]  /*19c0*/  FADD.FTZ R42, R36, R40 ;  /* 0x00000028242a7221 */ /* 0x000fca0000010000 */
[----:B------:R-:W-:-:S07]  /*19d0*/  MOV R36, R42 ;  /* 0x0000002a00247202 */ /* 0x000fce0000000f00 */
[----:B------:R-:W-:Y:S05]  /*19e0*/  WARPSYNC.COLLECTIVE R37, `(.L_x_5887) ;  /* 0x0000000025087348 */ /* 0x000fea0003c00000 */
[----:B------:R0:W1:Y:S02]  /*19f0*/  SHFL.BFLY P0, R40, R36, R35, R34 ;  /* 0x0c00002324287389 */ /* 0x0000640000000022 */
[----:B01----:R-:W-:Y:S05]  /*1a00*/  ENDCOLLECTIVE ;  /* 0x000000000000791b */ /* 0x003fea0003800000 */
.L_x_5887:
[----:B------:R-:W-:Y:S02]  /*1a10*/  HFMA2 R35, -RZ, RZ, 0, 4.76837158203125e-07 ;  /* 0x00000008ff237431 */ /* 0x000fe400000001ff */
[----:B------:R-:W-:-:S05]  /*1a20*/  FADD.FTZ R43, R42, R40 ;  /* 0x000000282a2b7221 */ /* 0x000fca0000010000 */
[----:B------:R-:W-:-:S07]  /*1a30*/  MOV R36, R43 ;  /* 0x0000002b00247202 */ /* 0x000fce0000000f00 */
[----:B------:R-:W-:Y:S05]  /*1a40*/  WARPSYNC.COLLECTIVE R37, `(.L_x_5888) ;  /* 0x0000000025087348 */ /* 0x000fea0003c00000 */
[----:B------:R0:W1:Y:S02]  /*1a50*/  SHFL.BFLY P0, R40, R36, R35, R34 ;  /* 0x0c00002324287389 */ /* 0x0000640000000022 */
[----:B01----:R-:W-:Y:S05]  /*1a60*/  ENDCOLLECTIVE ;  /* 0x000000000000791b */ /* 0x003fea0003800000 */
.L_x_5888:
[----:B------:R-:W-:Y:S02]  /*1a70*/  HFMA2 R35, -RZ, RZ, 0, 9.5367431640625e-07 ;  /* 0x00000010ff237431 */ /* 0x000fe400000001ff */
[----:B------:R-:W-:-:S05]  /*1a80*/  FADD.FTZ R44, R43, R40 ;  /* 0x000000282b2c7221 */ /* 0x000fca0000010000 */
[----:B------:R-:W-:-:S07]  /*1a90*/  MOV R36, R44 ;  /* 0x0000002c00247202 */ /* 0x000fce0000000f00 */
[----:B------:R-:W-:Y:S05]  /*1aa0*/  WARPSYNC.COLLECTIVE R37, `(.L_x_5889) ;  /* 0x0000000025087348 */ /* 0x000fea0003c00000 */
[----:B------:R0:W1:Y:S02]  /*1ab0*/  SHFL.BFLY P0, R40, R36, R35, R34 ;  /* 0x0c00002324287389 */ /* 0x0000640000000022 */
[----:B01----:R-:W-:Y:S05]  /*1ac0*/  ENDCOLLECTIVE ;  /* 0x000000000000791b */ /* 0x003fea0003800000 */
.L_x_5889:
        /* <DEDUP_REMOVED lines=23> */
.L_x_5890:
[----:B------:R-:W-:Y:S02]  /*1c40*/  HFMA2 R35, -RZ, RZ, 0, 1.1920928955078125e-07 ;  /* 0x00000002ff237431 */ /* 0x000fe400000001ff */
[----:B------:R-:W-:-:S05]  /*1c50*/  FADD.FTZ R32, R36, R40 ;  /* 0x0000002824207221 */ /* 0x000fca0000010000 */
[----:B------:R-:W-:-:S07]  /*1c60*/  MOV R36, R32 ;  /* 0x0000002000247202 */ /* 0x000fce0000000f00 */
[----:B------:R-:W-:Y:S05]  /*1c70*/  WARPSYNC.COLLECTIVE R37, `(.L_x_5891) ;  /* 0x0000000025087348 */ /* 0x000fea0003c00000 */
[----:B------:R0:W1:Y:S02]  /*1c80*/  SHFL.BFLY P0, R40, R36, R35, R34 ;  /* 0x0c00002324287389 */ /* 0x0000640000000022 */
[----:B01----:R-:W-:Y:S05]  /*1c90*/  ENDCOLLECTIVE ;  /* 0x000000000000791b */ /* 0x003fea0003800000 */
.L_x_5891:
[----:B------:R-:W-:Y:S02]  /*1ca0*/  HFMA2 R35, -RZ, RZ, 0, 2.384185791015625e-07 ;  /* 0x00000004ff237431 */ /* 0x000fe400000001ff */
[----:B------:R-:W-:-:S05]  /*1cb0*/  FADD.FTZ R42, R32, R40 ;  /* 0x00000028202a7221 */ /* 0x000fca0000010000 */
[----:B------:R-:W-:-:S07]  /*1cc0*/  MOV R36, R42 ;  /* 0x0000002a00247202 */ /* 0x000fce0000000f00 */
[----:B------:R-:W-:Y:S05]  /*1cd0*/  WARPSYNC.COLLECTIVE R37, `(.L_x_5892) ;  /* 0x0000000025087348 */ /* 0x000fea0003c00000 */
[----:B------:R0:W1:Y:S02]  /*1ce0*/  SHFL.BFLY P0, R40, R36, R35, R34 ;  /* 0x0c00002324287389 */ /* 0x0000640000000022 */
[----:B01----:R-:W-:Y:S05]  /*1cf0*/  ENDCOLLECTIVE ;  /* 0x000000000000791b */ /* 0x003fea0003800000 */
.L_x_5892:
[----:B------:R-:W-:Y:S02]  /*1d00*/  HFMA2 R35, -RZ, RZ, 0, 4.76837158203125e-07 ;  /* 0x00000008ff237431 */ /* 0x000fe400000001ff */
[----:B------:R-:W-:-:S05]  /*1d10*/  FADD.FTZ R43, R42, R40 ;  /* 0x000000282a2b7221 */ /* 0x000fca0000010000 */
[----:B------:R-:W-:-:S07]  /*1d20*/  MOV R36, R43 ;  /* 0x0000002b00247202 */ /* 0x000fce0000000f00 */
[----:B------:R-:W-:Y:S05]  /*1d30*/  WARPSYNC.COLLECTIVE R37, `(.L_x_5893) ;  /* 0x0000000025087348 */ /* 0x000fea0003c00000 */
[----:B------:R0:W1:Y:S02]  /*1d40*/  SHFL.BFLY P0, R40, R36, R35, R34 ;  /* 0x0c00002324287389 */ /* 0x0000640000000022 */
[----:B01----:R-:W-:Y:S05]  /*1d50*/  ENDCOLLECTIVE ;  /* 0x000000000000791b */ /* 0x003fea0003800000 */
.L_x_5893:
[----:B------:R-:W-:Y:S02]  /*1d60*/  HFMA2 R35, -RZ, RZ, 0, 9.5367431640625e-07 ;  /* 0x00000010ff237431 */ /* 0x000fe400000001ff */
[----:B------:R-:W-:-:S05]  /*1d70*/  FADD.FTZ R44, R43, R40 ;  /* 0x000000282b2c7221 */ /* 0x000fca0000010000 */
[----:B------:R-:W-:-:S07]  /*1d80*/  MOV R36, R44 ;  /* 0x0000002c00247202 */ /* 0x000fce0000000f00 */
[----:B------:R-:W-:Y:S05]  /*1d90*/  WARPSYNC.COLLECTIVE R37, `(.L_x_5894) ;  /* 0x0000000025087348 */ /* 0x000fea0003c00000 */
[----:B------:R0:W1:Y:S02]  /*1da0*/  SHFL.BFLY P0, R40, R36, R35, R34 ;  /* 0x0c00002324287389 */ /* 0x0000640000000022 */
[----:B01----:R-:W-:Y:S05]  /*1db0*/  ENDCOLLECTIVE ;  /* 0x000000000000791b */ /* 0x003fea0003800000 */
.L_x_5894:
[----:B------:R-:W-:Y:S05]  /*1dc0*/  BRA `(.L_x_5895) ;  /* 0xffffffec00087947 */ /* 0x000fea000383ffff */
.L_x_5881:
[----:B------:R-:W-:Y:S01]  /*1dd0*/  HFMA2 R34, -RZ, RZ, 0, 1.847743988037109375e-06 ;  /* 0x0000001fff227431 */ /* 0x000fe200000001ff */
[----:B------:R-:W-:Y:S01]  /*1de0*/  BSSY B0, `(.L_x_5896) ;  /* 0x0000006000007945 */ /* 0x000fe20003800000 */
[----:B------:R-:W-:Y:S02]  /*1df0*/  MOV R35, 0x1 ;  /* 0x0000000100237802 */ /* 0x000fe40000000f00 */
[----:B------:R-:W-:-:S07]  /*1e00*/  MOV R37, 0xffffffff ;  /* 0xffffffff00257802 */ /* 0x000fce0000000f00 */
[----:B-----5:R-:W-:Y:S05]  /*1e10*/  WARPSYNC.COLLECTIVE R37, `(.L_x_5897) ;  /* 0x0000000025087348 */ /* 0x020fea0003c00000 */
[----:B------:R0:W1:Y:S02]  /*1e20*/  SHFL.BFLY P0, R40, R36, R35, R34 ;  /* 0x0c00002324287389 */ /* 0x0000640000000022 */
[----:B01---5:R-:W-:Y:S05]  /*1e30*/  ENDCOLLECTIVE ;  /* 0x000000000000791b */ /* 0x023fea0003800000 */
.L_x_5897:
[----:B------:R-:W-:Y:S05]  /*1e40*/  BSYNC B0 ;  /* 0x0000000000007941 */ /* 0x000fea0003800000 */
.L_x_5896:
        /* <DEDUP_REMOVED lines=8> */
.L_x_5898:
[----:B------:R-:W-:Y:S02]  /*1ed0*/  HFMA2 R35, -RZ, RZ, 0, 2.384185791015625e-07 ;  /* 0x00000004ff237431 */ /* 0x000fe400000001ff */
[----:B------:R-:W-:-:S05]  /*1ee0*/  FADD.FTZ R41, R36, R40 ;  /* 0x0000002824297221 */ /* 0x000fca0000010000 */
[----:B------:R-:W-:-:S07]  /*1ef0*/  MOV R36, R41 ;  /* 0x0000002900247202 */ /* 0x000fce0000000f00 */
[----:B------:R-:W-:Y:S05]  /*1f00*/  WARPSYNC.COLLECTIVE R37, `(.L_x_5899) ;  /* 0x0000000025087348 */ /* 0x000fea0003c00000 */
[----:B------:R0:W1:Y:S02]  /*1f10*/  SHFL.BFLY P0, R40, R36, R35, R34 ;  /* 0x0c00002324287389 */ /* 0x0000640000000022 */
[----:B01----:R-:W-:Y:S05]  /*1f20*/  ENDCOLLECTIVE ;  /* 0x000000000000791b */ /* 0x003fea0003800000 */
.L_x_5899:
[----:B------:R-:W-:Y:S02]  /*1f30*/  HFMA2 R35, -RZ, RZ, 0, 4.76837158203125e-07 ;  /* 0x00000008ff237431 */ /* 0x000fe400000001ff */
[----:B------:R-:W-:-:S05]  /*1f40*/  FADD.FTZ R42, R41, R40 ;  /* 0x00000028292a7221 */ /* 0x000fca0000010000 */
[----:B------:R-:W-:-:S07]  /*1f50*/  MOV R36, R42 ;  /* 0x0000002a00247202 */ /* 0x000fce0000000f00 */
[----:B------:R-:W-:Y:S05]  /*1f60*/  WARPSYNC.COLLECTIVE R37, `(.L_x_5900) ;  /* 0x0000000025087348 */ /* 0x000fea0003c00000 */
[----:B------:R0:W1:Y:S02]  /*1f70*/  SHFL.BFLY P0, R40, R36, R35, R34 ;  /* 0x0c00002324287389 */ /* 0x0000640000000022 */
[----:B01----:R-:W-:Y:S05]  /*1f80*/  ENDCOLLECTIVE ;  /* 0x000000000000791b */ /* 0x003fea0003800000 */
.L_x_5900:
[----:B------:R-:W-:Y:S02]  /*1f90*/  HFMA2 R35, -RZ, RZ, 0, 9.5367431640625e-07 ;  /* 0x00000010ff237431 */ /* 0x000fe400000001ff */
[----:B------:R-:W-:-:S05]  /*1fa0*/  FADD.FTZ R43, R42, R40 ;  /* 0x000000282a2b7221 */ /* 0x000fca0000010000 */
[----:B------:R-:W-:-:S07]  /*1fb0*/  MOV R36, R43 ;  /* 0x0000002b00247202 */ /* 0x000fce0000000f00 */
[----:B------:R-:W-:Y:S05]  /*1fc0*/  WARPSYNC.COLLECTIVE R37, `(.L_x_5901) ;  /* 0x0000000025087348 */ /* 0x000fea0003c00000 */
[----:B------:R0:W1:Y:S02]  /*1fd0*/  SHFL.BFLY P0, R40, R36, R35, R34 ;  /* 0x0c00002324287389 */ /* 0x0000640000000022 */
[----:B01----:R-:W-:Y:S05]  /*1fe0*/  ENDCOLLECTIVE ;  /* 0x000000000000791b */ /* 0x003fea0003800000 */
.L_x_5901:
        /* <DEDUP_REMOVED lines=23> */
.L_x_5902:
[----:B------:R-:W-:Y:S02]  /*2160*/  HFMA2 R35, -RZ, RZ, 0, 1.1920928955078125e-07 ;  /* 0x00000002ff237431 */ /* 0x000fe400000001ff */
[----:B------:R-:W-:-:S05]  /*2170*/  FADD.FTZ R28, R36, R40 ;  /* 0x00000028241c7221 */ /* 0x000fca0000010000 */
[----:B------:R-:W-:-:S07]  /*2180*/  MOV R36, R28 ;  /* 0x0000001c00247202 */ /* 0x000fce0000000f00 */
[----:B------:R-:W-:Y:S05]  /*2190*/  WARPSYNC.COLLECTIVE R37, `(.L_x_5903) ;  /* 0x0000000025087348 */ /* 0x000fea0003c00000 */
[----:B------:R0:W1:Y:S02]  /*21a0*/  SHFL.BFLY P0, R40, R36, R35, R34 ;  /* 0x0c00002324287389 */ /* 0x0000640000000022 */
[----:B01----:R-:W-:Y:S05]  /*21b0*/  ENDCOLLECTIVE ;  /* 0x000000000000791b */ /* 0x003fea0003800000 */
.L_x_5903:
[----:B------:R-:W-:Y:S02]  /*21c0*/  HFMA2 R35, -RZ, RZ, 0, 2.384185791015625e-07 ;  /* 0x00000004ff237431 */ /* 0x000fe400000001ff */
[----:B------:R-:W-:-:S05]  /*21d0*/  FADD.FTZ R41, R28, R40 ;  /* 0x000000281c297221 */ /* 0x000fca0000010000 */
[----:B------:R-:W-:-:S07]  /*21e0*/  MOV R36, R41 ;  /* 0x0000002900247202 */ /* 0x000fce0000000f00 */
[----:B------:R-:W-:Y:S05]  /*21f0*/  WARPSYNC.COLLECTIVE R37, `(.L_x_5904) ;  /* 0x0000000025087348 */ /* 0x000fea0003c00000 */
[----:B------:R0:W1:Y:S02]  /*2200*/  SHFL.BFLY P0, R40, R36, R35, R34 ;  /* 0x0c00002324287389 */ /* 0x0000640000000022 */
[----:B01----:R-:W-:Y:S05]  /*2210*/  ENDCOLLECTIVE ;  /* 0x000000000000791b */ /* 0x003fea0003800000 */
.L_x_5904:
[----:B------:R-:W-:Y:S02]  /*2220*/  HFMA2 R35, -RZ, RZ, 0, 4.76837158203125e-07 ;  /* 0x00000008ff237431 */ /* 0x000fe400000001ff */
[----:B------:R-:W-:-:S05]  /*2230*/  FADD.FTZ R42, R41, R40 ;  /* 0x00000028292a7221 */ /* 0x000fca0000010000 */
[----:B------:R-:W-:-:S07]  /*2240*/  MOV R36, R42 ;  /* 0x0000002a00247202 */ /* 0x000fce0000000f00 */
[----:B------:R-:W-:Y:S05]  /*2250*/  WARPSYNC.COLLECTIVE R37, `(.L_x_5905) ;  /* 0x0000000025087348 */ /* 0x000fea0003c00000 */
[----:B------:R0:W1:Y:S02]  /*2260*/  SHFL.BFLY P0, R40, R36, R35, R34 ;  /* 0x0c00002324287389 */ /* 0x0000640000000022 */
[----:B01----:R-:W-:Y:S05]  /*2270*/  ENDCOLLECTIVE ;  /* 0x000000000000791b */ /* 0x003fea0003800000 */
.L_x_5905:
[----:B------:R-:W-:Y:S02]  /*2280*/  HFMA2 R35, -RZ, RZ, 0, 9.5367431640625e-07 ;  /* 0x00000010ff237431 */ /* 0x000fe400000001ff */
[----:B------:R-:W-:-:S05]  /*2290*/  FADD.FTZ R43, R42, R40 ;  /* 0x000000282a2b7221 */ /* 0x000fca0000010000 */
[----:B------:R-:W-:-:S07]  /*22a0*/  MOV R36, R43 ;  /* 0x0000002b00247202 */ /* 0x000fce0000000f00 */
[----:B------:R-:W-:Y:S05]  /*22b0*/  WARPSYNC.COLLECTIVE R37, `(.L_x_5906) ;  /* 0x0000000025087348 */ /* 0x000fea0003c00000 */
[----:B------:R0:W1:Y:S02]  /*22c0*/  SHFL.BFLY P0, R40, R36, R35, R34 ;  /* 0x0c00002324287389 */ /* 0x0000640000000022 */
[----:B01----:R-:W-:Y:S05]  /*22d0*/  ENDCOLLECTIVE ;  /* 0x000000000000791b */ /* 0x003fea0003800000 */
.L_x_5906:
[----:B------:R-:W-:Y:S05]  /*22e0*/  BRA `(.L_x_5907) ;  /* 0xfffffff000807947 */ /* 0x000fea000383ffff */
.L_x_5908:
        /* <DEDUP_REMOVED lines=9> */
.L_x_9149:


//--------------------- .text._ZN10layer_norm13ln_fwd_kernelINS_13Kernel_traitsIf6__halffS2_fjLj256ELj1ELj4ELj1ELj16ENS_18Kernel_traits_baseILj256EfS2_fS2_fjLj128EEEEELb0ELb0ELb1ELb1EEEvNS_9FwdParamsE --------------------------
	.section	.text._ZN10layer_norm13ln_fwd_kernelINS_13Kernel_traitsIf6__halffS2_fjLj256ELj1ELj4ELj1ELj16ENS_18Kernel_traits_baseILj256EfS2_fS2_fjLj128EEEEELb0ELb0ELb1ELb1EEEvNS_9FwdParamsE,"ax",@progbits
	.align	128
        .global         _ZN10layer_norm13ln_fwd_kernelINS_13Kernel_traitsIf6__halffS2_fjLj256ELj1ELj4ELj1ELj16ENS_18Kernel_traits_baseILj256EfS2_fS2_fjLj128EEEEELb0ELb0ELb1ELb1EEEvNS_9FwdParamsE
        .type           _ZN10layer_norm13ln_fwd_kernelINS_13Kernel_traitsIf6__halffS2_fjLj256ELj1ELj4ELj1ELj16ENS_18Kernel_traits_baseILj256EfS2_fS2_fjLj128EEEEELb0ELb0ELb1ELb1EEEvNS_9FwdParamsE,@function
        .size           _ZN10layer_norm13ln_fwd_kernelINS_13Kernel_traitsIf6__halffS2_fjLj256ELj1ELj4ELj1ELj16ENS_18Kernel_traits_baseILj256EfS2_fS2_fjLj128EEEEELb0ELb0ELb1ELb1EEEvNS_9FwdParamsE,(.L_x_9150 - _ZN10layer_norm13ln_fwd_kernelINS_13Kernel_traitsIf6__halffS2_fjLj256ELj1ELj4ELj1ELj16ENS_18Kernel_traits_baseILj256EfS2_fS2_fjLj128EEEEELb0ELb0ELb1ELb1EEEvNS_9FwdParamsE)
        .other          _ZN10layer_norm13ln_fwd_kernelINS_13Kernel_traitsIf6__halffS2_fjLj256ELj1ELj4ELj1ELj16ENS_18Kernel_traits_baseILj256EfS2_fS2_fjLj128EEEEELb0ELb0ELb1ELb1EEEvNS_9FwdParamsE,@"STO_CUDA_ENTRY STV_DEFAULT"
_ZN10layer_norm13ln_fwd_kernelINS_13Kernel_traitsIf6__halffS2_fjLj256ELj1ELj4ELj1ELj16ENS_18Kernel_traits_baseILj256EfS2_fS2_fjLj128EEEEELb0ELb0ELb1ELb1EEEvNS_9FwdParamsE:
.text._ZN10layer_norm13ln_fwd_kernelINS_13Kernel_traitsIf6__halffS2_fjLj256ELj1ELj4ELj1ELj16ENS_18Kernel_traits_baseILj256EfS2_fS2_fjLj128EEEEELb0ELb0ELb1ELb1EEEvNS_9FwdParamsE:
        /* <DEDUP_REMOVED lines=36> */
.L_x_5913:
[----:B0-----:R-:W0:Y:S08]  /*0240*/  LDC.64 R8, c[0x0][0x3f0] ;  /* 0x0000fc00ff087b82 */ /* 0x001e300000000a00 */
[----:B------:R-:W1:Y:S08]  /*0250*/  LDC R11, c[0x0][0x388] ;  /* 0x0000e200ff0b7b82 */ /* 0x000e700000000800 */
[----:B------:R-:W2:Y:S01]  /*0260*/  LDC.64 R6, c[0x0][0x3a0] ;  /* 0x0000e800ff067b82 */ /* 0x000ea20000000a00 */
[----:B0-----:R-:W-:-:S05]  /*0270*/  IMAD.WIDE R8, R0, 0x4, R8 ;  /* 0x0000000400087825 */ /* 0x001fca00078e0208 */
[----:B------:R1:W3:Y:S02]  /*0280*/  LDG.E R29, desc[UR6][R8.64] ;  /* 0x00000006081d7981 */ /* 0x0002e4000c1e1900 */
[----:B-1----:R-:W-:-:S05]  /*0290*/  IMAD R8, R0, R11, RZ ;  /* 0x0000000b00087224 */ /* 0x002fca00078e02ff */
[----:B------:R-:W-:-:S04]  /*02a0*/  SHF.R.S32.HI R9, RZ, 0x1f, R8 ;  /* 0x0000001fff097819 */ /* 0x000fc80000011408 */
[----:B------:R-:W-:-:S04]  /*02b0*/  LEA.HI R28, R9, R8, RZ, 0x3 ;  /* 0x00000008091c7211 */ /* 0x000fc800078f18ff */
[----:B------:R-:W-:-:S05]  /*02c0*/  LEA.HI.SX32 R28, R28, R37, 0x1d ;  /* 0x000000251c1c7211 */ /* 0x000fca00078feaff */
[----:B--2---:R-:W-:Y:S01]  /*02d0*/  IMAD.WIDE.U32 R6, R28, 0x20, R6 ;  /* 0x000000201c067825 */ /* 0x004fe200078e0006 */
[----:B---3--:R-:W-:-:S13]  /*02e0*/  ISETP.GE.AND P1, PT, R29, 0x1, PT ;  /* 0x000000011d00780c */ /* 0x008fda0003f26270 */
[----:B------:R-:W0:Y:S01]  /*02f0*/  @P1 LDC.64 R4, c[0x0][0x390] ;  /* 0x0000e400ff041b82 */ /* 0x000e220000000a00 */
[----:B------:R-:W-:-:S05]  /*0300*/  @P1 IADD3 R2, PT, PT, R29, -0x1, RZ ;  /* 0xffffffff1d021810 */ /* 0x000fca0007ffe0ff */
[----:B------:R-:W-:-:S05]  /*0310*/  @P1 IMAD R2, R2, R11, RZ ;  /* 0x0000000b02021224 */ /* 0x000fca00078e02ff */
[----:B------:R-:W-:-:S04]  /*0320*/  @P1 SHF.R.S32.HI R3, RZ, 0x1f, R2 ;  /* 0x0000001fff031819 */ /* 0x000fc80000011402 */
[----:B------:R-:W-:Y:S02]  /*0330*/  @P1 LEA.HI R10, R3, R2, RZ, 0x3 ;  /* 0x00000002030a1211 */ /* 0x000fe400078f18ff */
[----:B------:R-:W-:Y:S02]  /*0340*/  CS2R R2, SRZ ;  /* 0x0000000000027805 */ /* 0x000fe4000001ff00 */
[----:B------:R-:W-:Y:S02]  /*0350*/  @P1 MOV R3, RZ ;  /* 0x000000ff00031202 */ /* 0x000fe40000000f00 */
[----:B------:R-:W-:Y:S02]  /*0360*/  @P1 LEA.HI.SX32 R2, R10, R37, 0x1d ;  /* 0x000000250a021211 */ /* 0x000fe400078feaff */
[----:B------:R-:W2:Y:S02]  /*0370*/  LDG.E.128 R8, desc[UR6][R6.64] ;  /* 0x0000000606087981 */ /* 0x000ea4000c1e1d00 */
[----:B0-----:R-:W-:-:S04]  /*0380*/  @P1 LEA R4, P0, R2, R4, 0x4 ;  /* 0x0000000402041211 */ /* 0x001fc800078020ff */
[----:B------:R-:W-:Y:S02]  /*0390*/  @P1 LEA.HI.X R5, R2, R5, R3, 0x4, P0 ;  /* 0x0000000502051211 */ /* 0x000fe400000f2403 */
[----:B------:R-:W2:Y:S03]  /*03a0*/  @P1 LDC R2, c[0x0][0x40c] ;  /* 0x00010300ff021b82 */ /* 0x000ea60000000800 */
[----:B------:R-:W3:Y:S04]  /*03b0*/  @P1 LDG.E.128 R12, desc[UR6][R4.64] ;  /* 0x00000006040c1981 */ /* 0x000ee8000c1e1d00 */
[----:B------:R-:W4:Y:S01]  /*03c0*/  LDG.E.128 R4, desc[UR6][R6.64+0x10] ;  /* 0x0000100606047981 */ /* 0x000f22000c1e1d00 */
[----:B------:R-:W-:Y:S01]  /*03d0*/  ISETP.GT.AND P0, PT, R29, RZ, PT ;  /* 0x000000ff1d00720c */ /* 0x000fe20003f04270 */
[----:B------:R-:W-:Y:S01]  /*03e0*/  UMOV UR4, 0xffffffff ;  /* 0xffffffff00047882 */ /* 0x000fe20000000000 */
[----:B---3--:R-:W-:-:S05]  /*03f0*/  @P1 HADD2.F32 R3, -RZ, R12.H0_H0 ;  /* 0x2000000cff031230 */ /* 0x008fca0000004100 */
[----:B--2---:R-:W-:-:S06]  /*0400*/  @P1 FFMA.FTZ R8, R3, R2, R8 ;  /* 0x0000000203081223 */ /* 0x004fcc0000010008 */
[----:B------:R-:W0:Y:S01]  /*0410*/  @P0 LDC R3, c[0x0][0x40c] ;  /* 0x00010300ff030b82 */ /* 0x000e220000000800 */
[----:B------:R-:W-:-:S05]  /*0420*/  @P0 HADD2.F32 R2, -RZ, R12.H1_H1 ;  /* 0x3000000cff020230 */ /* 0x000fca0000004100 */
[----:B0-----:R-:W-:Y:S02]  /*0430*/  @P0 FFMA.FTZ R9, R2, R3, R9 ;  /* 0x0000000302090223 */ /* 0x001fe40000010009 */
[----:B------:R-:W0:Y:S01]  /*0440*/  @P0 LDC R2, c[0x0][0x40c] ;  /* 0x00010300ff020b82 */ /* 0x000e220000000800 */
[----:B------:R-:W-:-:S05]  /*0450*/  @P0 HADD2.F32 R3, -RZ, R13.H0_H0 ;  /* 0x2000000dff030230 */ /* 0x000fca0000004100 */
[----:B0-----:R-:W-:Y:S02]  /*0460*/  @P0 FFMA.FTZ R10, R3, R2, R10 ;  /* 0x00000002030a0223 */ /* 0x001fe4000001000a */
[----:B------:R-:W0:Y:S01]  /*0470*/  @P0 LDC R3, c[0x0][0x40c] ;  /* 0x00010300ff030b82 */ /* 0x000e220000000800 */
[----:B------:R-:W-:-:S05]  /*0480*/  @P0 HADD2.F32 R2, -RZ, R13.H1_H1 ;  /* 0x3000000dff020230 */ /* 0x000fca0000004100 */
[----:B0-----:R-:W-:Y:S02]  /*0490*/  @P0 FFMA.FTZ R11, R2, R3, R11 ;  /* 0x00000003020b0223 */ /* 0x001fe4000001000b */
[----:B------:R-:W4:Y:S01]  /*04a0*/  @P0 LDC R2, c[0x0][0x40c] ;  /* 0x00010300ff020b82 */ /* 0x000f220000000800 */
[----:B------:R-:W-:-:S05]  /*04b0*/  @P0 HADD2.F32 R3, -RZ, R14.H0_H0 ;  /* 0x2000000eff030230 */ /* 0x000fca0000004100 */
[----:B----4-:R-:W-:Y:S02]  /*04c0*/  @P0 FFMA.FTZ R4, R3, R2, R4 ;  /* 0x0000000203040223 */ /* 0x010fe40000010004 */
        /* <DEDUP_REMOVED lines=9> */
[----:B------:R-:W0:Y:S02]  /*0560*/  LDC.64 R2, c[0x0][0x3f8] ;  /* 0x0000fe00ff027b82 */ /* 0x000e240000000a00 */
[----:B0-----:R-:W-:-:S05]  /*0570*/  IMAD.WIDE R2, R0, 0x4, R2 ;  /* 0x0000000400027825 */ /* 0x001fca00078e0202 */
[----:B-----5:R0:W5:Y:S02]  /*0580*/  LDG.E R31, desc[UR6][R2.64] ;  /* 0x00000006021f7981 */ /* 0x020164000c1e1900 */
[----:B0-----:R-:W0:Y:S02]  /*0590*/  LDC.64 R2, c[0x0][0x3a8] ;  /* 0x0000ea00ff027b82 */ /* 0x001e240000000a00 */
[----:B0-----:R-:W-:-:S04]  /*05a0*/  IMAD.WIDE.U32 R2, R28, 0x20, R2 ;  /* 0x000000201c027825 */ /* 0x001fc800078e0002 */
[----:B------:R-:W-:-:S04]  /*05b0*/  FADD.FTZ R28, RZ, R8 ;  /* 0x00000008ff1c7221 */ /* 0x000fc80000010000 */
        /* <DEDUP_REMOVED lines=8> */
[----:B------:R-:W-:-:S03]  /*0640*/  ISETP.NE.AND P1, PT, R37, RZ, PT ;  /* 0x000000ff2500720c */ /* 0x000fc60003f25270 */
[----:B------:R-:W-:Y:S01]  /*0650*/  FADD.FTZ R36, R36, R7 ;  /* 0x0000000724247221 */ /* 0x000fe20000010000 */
[----:B0-----:R-:W-:Y:S09]  /*0660*/  BRA.DIV UR4, `(.L_x_5910) ;  /* 0x00000012042c7947 */ /* 0x001ff2000b800000 */
        /* <DEDUP_REMOVED lines=14> */
[----:B------:R-:W-:Y:S01]  /*0750*/  FFMA.FTZ R3, R2, R2, RZ ;  /* 0x0000000202037223 */ /* 0x000fe200000100ff */
[----:B------:R-:W-:-:S03]  /*0760*/  FADD.FTZ R2, -R36, R4 ;  /* 0x0000000424027221 */ /* 0x000fc60000010100 */
        /* <DEDUP_REMOVED lines=21> */
.L_x_5928:
[----:B------:R-:W2:Y:S01]  /*08c0*/  LDC R3, c[0x0][0x400] ;  /* 0x00010000ff037b82 */ /* 0x000ea20000000800 */
[----:B-1----:R-:W-:Y:S01]  /*08d0*/  FADD.FTZ R28, R2, R30 ;  /* 0x0000001e021c7221 */ /* 0x002fe20000010000 */
[----:B------:R-:W-:Y:S01]  /*08e0*/  FMUL.FTZ R29, R36, R36 ;  /* 0x00000024241d7220 */ /* 0x000fe20000410000 */
[----:B------:R-:W-:Y:S01]  /*08f0*/  ISETP.NE.AND P0, PT, RZ, UR8, PT ;  /* 0x00000008ff007c0c */ /* 0x000fe2000bf05270 */
[----:B------:R-:W-:Y:S03]  /*0900*/  BSSY.RECONVERGENT B0, `(.L_x_5911) ;  /* 0x0000033000007945 */ /* 0x000fe60003800200 */
[----:B------:R-:W-:Y:S01]  /*0910*/  FSEL R29, R29, RZ, P0 ;  /* 0x000000ff1d1d7208 */ /* 0x000fe20000000000 */
[----:B--2---:R-:W-:Y:S02]  /*0920*/  FFMA.FTZ R28, R28, R3, UR9 ;  /* 0x000000091c1c7e23 */ /* 0x004fe40008010003 */
[----:B0-----:R-:W0:Y:S02]  /*0930*/  @!P1 LDC.64 R2, c[0x0][0x3c0] ;  /* 0x0000f000ff029b82 */ /* 0x001e240000000a00 */
[----:B------:R-:W-:-:S06]  /*0940*/  FADD.FTZ R28, R28, R29 ;  /* 0x0000001d1c1c7221 */ /* 0x000fcc0000010000 */
[----:B------:R-:W1:Y:S01]  /*0950*/  MUFU.RSQ R28, R28 ;  /* 0x0000001c001c7308 */ /* 0x000e620000001400 */
[----:B0-----:R-:W-:-:S05]  /*0960*/  @!P1 IMAD.WIDE R2, R0, 0x4, R2 ;  /* 0x0000000400029825 */ /* 0x001fca00078e0202 */
[----:B------:R0:W-:Y:S02]  /*0970*/  @!P1 STG.E desc[UR6][R2.64], R36 ;  /* 0x0000002402009986 */ /* 0x0001e4000c101906 */
[----:B0-----:R-:W0:Y:S02]  /*0980*/  @!P1 LDC.64 R2, c[0x0][0x3c8] ;  /* 0x0000f200ff029b82 */ /* 0x001e240000000a00 */
[----:B0-----:R-:W-:-:S05]  /*0990*/  @!P1 IMAD.WIDE R2, R0, 0x4, R2 ;  /* 0x0000000400029825 */ /* 0x001fca00078e0202 */
[----:B-1----:R0:W-:Y:S01]  /*09a0*/  @!P1 STG.E desc[UR6][R2.64], R28 ;  /* 0x0000001c02009986 */ /* 0x0021e2000c101906 */
[----:B-----5:R-:W-:-:S13]  /*09b0*/  ISETP.GE.AND P1, PT, R31, 0x1, PT ;  /* 0x000000011f00780c */ /* 0x020fda0003f26270 */
[----:B0-----:R-:W-:Y:S05]  /*09c0*/  @!P1 BRA `(.L_x_5912) ;  /* 0x0000000000989947 */ /* 0x001fea0003800000 */
[----:B------:R-:W0:Y:S01]  /*09d0*/  LDC R30, c[0x0][0x388] ;  /* 0x0000e200ff1e7b82 */ /* 0x000e220000000800 */
[----:B------:R-:W-:Y:S02]  /*09e0*/  FSEL R36, R36, RZ, !P0 ;  /* 0x000000ff24247208 */ /* 0x000fe40004000000 */
[----:B------:R-:W-:-:S03]  /*09f0*/  IADD3 R2, PT, PT, R31, -0x1, RZ ;  /* 0xffffffff1f027810 */ /* 0x000fc60007ffe0ff */
        /* <DEDUP_REMOVED lines=10> */
[----:B------:R-:W1:Y:S01]  /*0aa0*/  LDC.64 R4, c[0x0][0x428] ;  /* 0x00010a00ff047b82 */ /* 0x000e620000000a00 */
[C---:B------:R-:W-:Y:S01]  /*0ab0*/  FMUL.FTZ R10, R28.reuse, R36 ;  /* 0x000000241c0a7220 */ /* 0x040fe20000410000 */
[C---:B------:R-:W-:Y:S01]  /*0ac0*/  FMUL.FTZ R6, R28.reuse, R29 ;  /* 0x0000001d1c067220 */ /* 0x040fe20000410000 */
[C---:B------:R-:W-:Y:S01]  /*0ad0*/  FMUL.FTZ R9, R28.reuse, R9 ;  /* 0x000000091c097220 */ /* 0x040fe20000410000 */
[C---:B------:R-:W-:Y:S01]  /*0ae0*/  FMUL.FTZ R31, R28.reuse, R31 ;  /* 0x0000001f1c1f7220 */ /* 0x040fe20000410000 */
[----:B------:R-:W-:Y:S01]  /*0af0*/  FMUL.FTZ R8, R28, R8 ;  /* 0x000000081c087220 */ /* 0x000fe20000410000 */
[----:B------:R-:W-:Y:S01]  /*0b00*/  FFMA.FTZ R7, R18, R7, R22 ;  /* 0x0000000712077223 */ /* 0x000fe20000010016 */
[----:B------:R-:W-:Y:S01]  /*0b10*/  FFMA.FTZ R10, R19, R10, R23 ;  /* 0x0000000a130a7223 */ /* 0x000fe20000010017 */
        /* <DEDUP_REMOVED lines=8> */
[----:B------:R-:W-:Y:S02]  /*0ba0*/  F2FP.F16.F32.PACK_AB R7, R10, R7 ;  /* 0x000000070a07723e */ /* 0x000fe400000000ff */
[----:B------:R-:W-:-:S04]  /*0bb0*/  LEA.HI R2, R11, R2, RZ, 0x3 ;  /* 0x000000020b027211 */ /* 0x000fc800078f18ff */
[----:B------:R-:W-:Y:S01]  /*0bc0*/  LEA.HI.SX32 R11, R2, R37, 0x1d ;  /* 0x00000025020b7211 */ /* 0x000fe200078feaff */
[----:B------:R-:W-:Y:S01]  /*0bd0*/  FFMA.FTZ R2, R33, R6, R25 ;  /* 0x0000000621027223 */ /* 0x000fe20000010019 */
[----:B------:R-:W-:-:S03]  /*0be0*/  F2FP.F16.F32.PACK_AB R6, R8, R31 ;  /* 0x0000001f0806723e */ /* 0x000fc600000000ff */
[----:B-1----:R-:W-:Y:S01]  /*0bf0*/  IMAD.WIDE.U32 R10, R11, 0x10, R4 ;  /* 0x000000100b0a7825 */ /* 0x002fe200078e0004 */
[----:B------:R-:W-:Y:S02]  /*0c00*/  F2FP.F16.F32.PACK_AB R5, R30, R9 ;  /* 0x000000091e05723e */ /* 0x000fe400000000ff */
[----:B------:R-:W-:-:S05]  /*0c10*/  F2FP.F16.F32.PACK_AB R4, R2, R3 ;  /* 0x000000030204723e */ /* 0x000fca00000000ff */
[----:B------:R0:W-:Y:S02]  /*0c20*/  STG.E.128 desc[UR6][R10.64], R4 ;  /* 0x000000040a007986 */ /* 0x0001e4000c101d06 */
.L_x_5912:
[----:B------:R-:W-:Y:S05]  /*0c30*/  BSYNC.RECONVERGENT B0 ;  /* 0x0000000000007941 */ /* 0x000fea0003800200 */
.L_x_5911:
[----:B------:R-:W1:Y:S02]  /*0c40*/  LDC.64 R2, c[0x0][0x380] ;  /* 0x0000e000ff027b82 */ /* 0x000e640000000a00 */
[----:B-1----:R-:W-:-:S04]  /*0c50*/  LEA R0, R2, R0, 0x2 ;  /* 0x0000000002007211 */ /* 0x002fc800078e10ff */
[----:B------:R-:W-:-:S13]  /*0c60*/  ISETP.GE.AND P0, PT, R0, R3, PT ;  /* 0x000000030000720c */ /* 0x000fda0003f06270 */
[----:B------:R-:W-:Y:S05]  /*0c70*/  @!P0 BRA `(.L_x_5913) ;  /* 0xfffffff400708947 */ /* 0x000fea000383ffff */
[----:B------:R-:W-:Y:S05]  /*0c80*/  EXIT ;  /* 0x000000000000794d */ /* 0x000fea0003800000 */
.L_x_5909:
        /* <DEDUP_REMOVED lines=20> */
[----:B------:R-:W2:Y:S01]  /*0dd0*/  @P1 LDG.E.64 R12, desc[UR6][R10.64+0x8] ;  /* 0x000008060a0c1981 */ /* 0x000ea2000c1e1b00 */
[----:B------:R-:W-:-:S04]  /*0de0*/  CS2R R4, SRZ ;  /* 0x0000000000047805 */ /* 0x000fc8000001ff00 */
[----:B------:R-:W2:Y:S01]  /*0df0*/  @P1 LDC R8, c[0x0][0x40c] ;  /* 0x00010300ff081b82 */ /* 0x000ea20000000800 */
[----:B----4-:R-:W-:-:S05]  /*0e00*/  IMAD.WIDE R2, R0, 0x4, R2 ;  /* 0x0000000400027825 */ /* 0x010fca00078e0202 */
[----:B-----5:R4:W5:Y:S01]  /*0e10*/  LDG.E R31, desc[UR6][R2.64] ;  /* 0x00000006021f7981 */ /* 0x020962000c1e1900 */
[----:B------:R-:W-:Y:S01]  /*0e20*/  UMOV UR4, 0xffffffff ;  /* 0xffffffff00047882 */ /* 0x000fe20000000000 */
[----:B------:R-:W-:Y:S01]  /*0e30*/  ISETP.NE.AND P0, PT, R37, RZ, PT ;  /* 0x000000ff2500720c */ /* 0x000fe20003f05270 */
[----:B----4-:R-:W4:Y:S01]  /*0e40*/  @P1 LDC R3, c[0x0][0x40c] ;  /* 0x00010300ff031b82 */ /* 0x010f220000000800 */
[--C-:B---3--:R-:W-:Y:S02]  /*0e50*/  @P1 HADD2.F32 R6, -RZ, R14.reuse.H0_H0 ;  /* 0x2000000eff061230 */ /* 0x108fe40000004100 */
[--C-:B------:R-:W-:Y:S02]  /*0e60*/  @P1 HADD2.F32 R2, -RZ, R15.reuse.H0_H0 ;  /* 0x2000000fff021230 */ /* 0x100fe40000004100 */
[----:B------:R-:W-:Y:S02]  /*0e70*/  @P1 HADD2.F32 R7, -RZ, R14.H1_H1 ;  /* 0x3000000eff071230 */ /* 0x000fe40000004100 */
[----:B-1----:R-:W-:Y:S01]  /*0e80*/  @P1 FMUL.FTZ R4, R6, R9 ;  /* 0x0000000906041220 */ /* 0x002fe20000410000 */
[----:B------:R-:W-:Y:S01]  /*0e90*/  HFMA2 R6, -RZ, RZ, 0, 0 ;  /* 0x00000000ff067431 */ /* 0x000fe200000001ff */
[----:B------:R-:W1:Y:S01]  /*0ea0*/  @P1 LDC R9, c[0x0][0x40c] ;  /* 0x00010300ff091b82 */ /* 0x000e620000000800 */
[----:B------:R-:W-:-:S02]  /*0eb0*/  @P1 HADD2.F32 R11, -RZ, R15.H1_H1 ;  /* 0x3000000fff0b1230 */ /* 0x000fc40000004100 */
[----:B0-----:R-:W-:Y:S01]  /*0ec0*/  @P1 FMUL.FTZ R5, R7, R28 ;  /* 0x0000001c07051220 */ /* 0x001fe20000410000 */
[----:B------:R-:W-:Y:S01]  /*0ed0*/  MOV R7, RZ ;  /* 0x000000ff00077202 */ /* 0x000fe20000000f00 */
[--C-:B--2---:R-:W-:Y:S02]  /*0ee0*/  @P1 HADD2.F32 R10, -RZ, R12.reuse.H0_H0 ;  /* 0x2000000cff0a1230 */ /* 0x104fe40000004100 */
[----:B------:R-:W-:Y:S01]  /*0ef0*/  @P1 FMUL.FTZ R6, R2, R29 ;  /* 0x0000001d02061220 */ /* 0x000fe20000410000 */
[----:B------:R-:W-:Y:S01]  /*0f00*/  @P1 FMUL.FTZ R7, R11, R8 ;  /* 0x000000080b071220 */ /* 0x000fe20000410000 */
[----:B------:R-:W-:Y:S01]  /*0f10*/  HFMA2 R8, -RZ, RZ, 0, 0 ;  /* 0x00000000ff087431 */ /* 0x000fe200000001ff */
[----:B------:R-:W0:Y:S08]  /*0f20*/  @P1 LDC R2, c[0x0][0x40c] ;  /* 0x00010300ff021b82 */ /* 0x000e300000000800 */
[----:B------:R-:W2:Y:S01]  /*0f30*/  @P1 LDC R29, c[0x0][0x40c] ;  /* 0x00010300ff1d1b82 */ /* 0x000ea20000000800 */
[----:B-1----:R-:W-:Y:S01]  /*0f40*/  @P1 FMUL.FTZ R8, R10, R9 ;  /* 0x000000090a081220 */ /* 0x002fe20000410000 */
[----:B------:R-:W-:Y:S01]  /*0f50*/  @P1 HADD2.F32 R10, -RZ, R12.H1_H1 ;  /* 0x3000000cff0a1230 */ /* 0x000fe20000004100 */
[----:B------:R-:W-:-:S04]  /*0f60*/  MOV R9, RZ ;  /* 0x000000ff00097202 */ /* 0x000fc80000000f00 */
[----:B----4-:R-:W-:Y:S01]  /*0f70*/  @P1 FMUL.FTZ R9, R10, R3 ;  /* 0x000000030a091220 */ /* 0x010fe20000410000 */
[----:B------:R-:W-:Y:S02]  /*0f80*/  HFMA2 R10, -RZ, RZ, 0, 0 ;  /* 0x00000000ff0a7431 */ /* 0x000fe400000001ff */
[----:B------:R-:W-:-:S05]  /*0f90*/  @P1 HADD2.F32 R3, -RZ, R13.H0_H0 ;  /* 0x2000000dff031230 */ /* 0x000fca0000004100 */
[----:B0-----:R-:W-:Y:S01]  /*0fa0*/  @P1 FMUL.FTZ R10, R3, R2 ;  /* 0x00000002030a1220 */ /* 0x001fe20000410000 */
[----:B------:R-:W-:-:S05]  /*0fb0*/  IMAD R2, R0, R30, RZ ;  /* 0x0000001e00027224 */ /* 0x000fca00078e02ff */
[----:B------:R-:W-:-:S04]  /*0fc0*/  SHF.R.S32.HI R3, RZ, 0x1f, R2 ;  /* 0x0000001fff037819 */ /* 0x000fc80000011402 */
[----:B------:R-:W-:Y:S02]  /*0fd0*/  LEA.HI R28, R3, R2, RZ, 0x3 ;  /* 0x00000002031c7211 */ /* 0x000fe400078f18ff */
[----:B------:R-:W0:Y:S02]  /*0fe0*/  LDC.64 R2, c[0x0][0x3a8] ;  /* 0x0000ea00ff027b82 */ /* 0x000e240000000a00 */
[----:B------:R-:W-:Y:S01]  /*0ff0*/  LEA.HI.SX32 R11, R28, R37, 0x1d ;  /* 0x000000251c0b7211 */ /* 0x000fe200078feaff */
[----:B------:R-:W-:-:S04]  /*1000*/  @P1 HADD2.F32 R28, -RZ, R13.H1_H1 ;  /* 0x3000000dff1c1230 */ /* 0x000fc80000004100 */
[----:B0-----:R-:W-:Y:S01]  /*1010*/  IMAD.WIDE.U32 R2, R11, 0x20, R2 ;  /* 0x000000200b027825 */ /* 0x001fe200078e0002 */
[----:B------:R-:W-:-:S03]  /*1020*/  MOV R11, RZ ;  /* 0x000000ff000b7202 */ /* 0x000fc60000000f00 */
[----:B--2---:R-:W-:Y:S01]  /*1030*/  @P1 FMUL.FTZ R11, R28, R29 ;  /* 0x0000001d1c0b1220 */ /* 0x004fe20000410000 */
        /* <DEDUP_REMOVED lines=48> */
.L_x_5940:
        /* <DEDUP_REMOVED lines=11> */
[----:B------:R0:W-:Y:S01]  /*13f0*/  @!P0 STG.E desc[UR6][R2.64], R36 ;  /* 0x0000002402008986 */ /* 0x0001e2000c101906 */
[----:B------:R-:W-:-:S13]  /*1400*/  ISETP.NE.AND P0, PT, R37, RZ, PT ;  /* 0x000000ff2500720c */ /* 0x000fda0003f05270 */
        /* <DEDUP_REMOVED lines=11> */
[----:B------:R-:W-:Y:S01]  /*14c0*/  FADD.FTZ R7, -R36, R7 ;  /* 0x0000000724077221 */ /* 0x000fe20000010100 */
[----:B------:R-:W-:Y:S01]  /*14d0*/  FMUL.FTZ R6, R28, R5 ;  /* 0x000000051c067220 */ /* 0x000fe20000410000 */
[C---:B------:R-:W-:Y:S01]  /*14e0*/  FADD.FTZ R31, -R36.reuse, R8 ;  /* 0x00000008241f7221 */ /* 0x040fe20000010100 */
[----:B------:R-:W1:Y:S01]  /*14f0*/  LDC.64 R4, c[0x0][0x428] ;  /* 0x00010a00ff047b82 */ /* 0x000e620000000a00 */
        /* <DEDUP_REMOVED lines=11> */
[----:B0-----:R-:W-:-:S02]  /*15b0*/  IMAD R2, R2, R30, RZ ;  /* 0x0000001e02027224 */ /* 0x001fc400078e02ff */
[----:B------:R-:W-:Y:S01]  /*15c0*/  FFMA.FTZ R11, R19, R36, R23 ;  /* 0x00000024130b7223 */ /* 0x000fe20000010017 */
        /* <DEDUP_REMOVED lines=15> */
.L_x_5916:
[----:B------:R-:W-:Y:S05]  /*16c0*/  BSYNC.RECONVERGENT B0 ;  /* 0x0000000000007941 */ /* 0x000fea0003800200 */
.L_x_5915:
[----:B------:R-:W1:Y:S02]  /*16d0*/  LDC.64 R2, c[0x0][0x380] ;  /* 0x0000e000ff027b82 */ /* 0x000e640000000a00 */
[----:B-1----:R-:W-:-:S04]  /*16e0*/  LEA R0, R2, R0, 0x2 ;  /* 0x0000000002007211 */ /* 0x002fc800078e10ff */
[----:B------:R-:W-:-:S13]  /*16f0*/  ISETP.GE.AND P0, PT, R0, R3, PT ;  /* 0x000000030000720c */ /* 0x000fda0003f06270 */
[----:B------:R-:W-:Y:S05]  /*1700*/  @!P0 BRA `(.L_x_5909) ;  /* 0xfffffff400608947 */ /* 0x000fea000383ffff */
[----:B------:R-:W-:Y:S05]  /*1710*/  EXIT ;  /* 0x000000000000794d */ /* 0x000fea0003800000 */
.L_x_5910:
        /* <DEDUP_REMOVED lines=8> */
.L_x_5918:
[----:B------:R-:W-:Y:S05]  /*17a0*/  BSYNC B0 ;  /* 0x0000000000007941 */ /* 0x000fea0003800000 */
.L_x_5917:
[----:B------:R-:W-:Y:S02]  /*17b0*/  HFMA2 R3, -RZ, RZ, 0, 1.1920928955078125e-07 ;  /* 0x00000002ff037431 */ /* 0x000fe400000001ff */
[----:B------:R-:W-:Y:S01]  /*17c0*/  FADD.FTZ R2, R36, R30 ;  /* 0x0000001e24027221 */ /* 0x000fe20000010000 */
[----:B------:R-:W-:Y:S02]  /*17d0*/  MOV R28, 0x1f ;  /* 0x0000001f001c7802 */ /* 0x000fe40000000f00 */
[----:B------:R-:W-:-:S07]  /*17e0*/  MOV R29, 0xffffffff ;  /* 0xffffffff001d7802 */ /* 0x000fce0000000f00 */
[----:B------:R-:W-:Y:S05]  /*17f0*/  WARPSYNC.COLLECTIVE R29, `(.L_x_5919) ;  /* 0x000000001d087348 */ /* 0x000fea0003c00000 */
[----:B------:R0:W1:Y:S02]  /*1800*/  SHFL.BFLY P2, R30, R2, R3, R28 ;  /* 0x0c000003021e7389 */ /* 0x000064000004001c */
[----:B01----:R-:W-:Y:S05]  /*1810*/  ENDCOLLECTIVE ;  /* 0x000000000000791b */ /* 0x003fea0003800000 */
.L_x_5919:
[----:B------:R-:W-:Y:S02]  /*1820*/  HFMA2 R3, -RZ, RZ, 0, 2.384185791015625e-07 ;  /* 0x00000004ff037431 */ /* 0x000fe400000001ff */
[----:B------:R-:W-:-:S05]  /*1830*/  FADD.FTZ R36, R2, R30 ;  /* 0x0000001e02247221 */ /* 0x000fca0000010000 */
[----:B------:R-:W-:-:S07]  /*1840*/  MOV R2, R36 ;  /* 0x0000002400027202 */ /* 0x000fce0000000f00 */
[----:B------:R-:W-:Y:S05]  /*1850*/  WARPSYNC.COLLECTIVE R29, `(.L_x_5920) ;  /* 0x000000001d087348 */ /* 0x000fea0003c00000 */
[----:B------:R0:W1:Y:S02]  /*1860*/  SHFL.BFLY P2, R30, R2, R3, R28 ;  /* 0x0c000003021e7389 */ /* 0x000064000004001c */
[----:B01----:R-:W-:Y:S05]  /*1870*/  ENDCOLLECTIVE ;  /* 0x000000000000791b */ /* 0x003fea0003800000 */
.L_x_5920:
[----:B------:R-:W-:Y:S02]  /*1880*/  HFMA2 R3, -RZ, RZ, 0, 4.76837158203125e-07 ;  /* 0x00000008ff037431 */ /* 0x000fe400000001ff */
[----:B------:R-:W-:-:S05]  /*1890*/  FADD.FTZ R36, R36, R30 ;  /* 0x0000001e24247221 */ /* 0x000fca0000010000 */
[----:B------:R-:W-:-:S07]  /*18a0*/  MOV R2, R36 ;  /* 0x0000002400027202 */ /* 0x000fce0000000f00 */
[----:B------:R-:W-:Y:S05]  /*18b0*/  WARPSYNC.COLLECTIVE R29, `(.L_x_5921) ;  /* 0x000000001d087348 */ /* 0x000fea0003c00000 */
[----:B------:R0:W1:Y:S02]  /*18c0*/  SHFL.BFLY P2, R30, R2, R3, R28 ;  /* 0x0c000003021e7389 */ /* 0x000064000004001c */
[----:B01----:R-:W-:Y:S05]  /*18d0*/  ENDCOLLECTIVE ;  /* 0x000000000000791b */ /* 0x003fea0003800000 */
.L_x_5921:
[----:B------:R-:W-:Y:S01]  /*18e0*/  MOV R3, 0x10 ;  /* 0x0000001000037802 */ /* 0x000fe20000000f00 */
[----:B------:R-:W-:Y:S02]  /*18f0*/  FADD.FTZ R2, R36, R30 ;  /* 0x0000001e24027221 */ /* 0x000fe40000010000 */
[----:B------:R-:W0:Y:S05]  /*1900*/  LDC R36, c[0x0][0x400] ;  /* 0x00010000ff247b82 */ /* 0x000e2a0000000800 */
[----:B0-----:R-:W-:Y:S05]  /*1910*/  WARPSYNC.COLLECTIVE R29, `(.L_x_5922) ;  /* 0x000000001d087348 */ /* 0x001fea0003c00000 */
[----:B------:R1:W2:Y:S02]  /*1920*/  SHFL.BFLY P2, R30, R2, R3, R28 ;  /* 0x0c000003021e7389 */ /* 0x0002a4000004001c */
[----:B012---:R-:W-:Y:S05]  /*1930*/  ENDCOLLECTIVE ;  /* 0x000000000000791b */ /* 0x007fea0003800000 */
.L_x_5922:
        /* <DEDUP_REMOVED lines=18> */
[----:B------:R-:W-:-:S07]  /*1a60*/  HFMA2 R3, -RZ, RZ, 0, 5.9604644775390625e-08 ;  /* 0x00000001ff037431 */ /* 0x000fce00000001ff */
[----:B------:R-:W-:Y:S05]  /*1a70*/  WARPSYNC.COLLECTIVE R29, `(.L_x_5923) ;  /* 0x000000001d087348 */ /* 0x000fea0003c00000 */
[----:B------:R0:W1:Y:S02]  /*1a80*/  SHFL.BFLY P2, R30, R2, R3, R28 ;  /* 0x0c000003021e7389 */ /* 0x000064000004001c */
[----:B01----:R-:W-:Y:S05]  /*1a90*/  ENDCOLLECTIVE ;  /* 0x000000000000791b */ /* 0x003fea0003800000 */
.L_x_5923:
[----:B------:R-:W-:Y:S01]  /*1aa0*/  MOV R3, 0x2 ;  /* 0x0000000200037802 */ /* 0x000fe20000000f00 */
[----:B------:R-:W-:-:S07]  /*1ab0*/  FADD.FTZ R2, R2, R30 ;  /* 0x0000001e02027221 */ /* 0x000fce0000010000 */
[----:B------:R-:W-:Y:S05]  /*1ac0*/  WARPSYNC.COLLECTIVE R29, `(.L_x_5924) ;  /* 0x000000001d087348 */ /* 0x000fea0003c00000 */
[----:B------:R0:W1:Y:S02]  /*1ad0*/  SHFL.BFLY P2, R30, R2, R3, R28 ;  /* 0x0c000003021e7389 */ /* 0x000064000004001c */
[----:B01----:R-:W-:Y:S05]  /*1ae0*/  ENDCOLLECTIVE ;  /* 0x000000000000791b */ /* 0x003fea0003800000 */
.L_x_5924:
[----:B------:R-:W-:Y:S02]  /*1af0*/  HFMA2 R3, -RZ, RZ, 0, 2.384185791015625e-07 ;  /* 0x00000004ff037431 */ /* 0x000fe400000001ff */
[----:B------:R-:W-:-:S07]  /*1b00*/  FADD.FTZ R2, R2, R30 ;  /* 0x0000001e02027221 */ /* 0x000fce0000010000 */
[----:B------:R-:W-:Y:S05]  /*1b10*/  WARPSYNC.COLLECTIVE R29, `(.L_x_5925) ;  /* 0x000000001d087348 */ /* 0x000fea0003c00000 */
[----:B------:R0:W1:Y:S02]  /*1b20*/  SHFL.BFLY P2, R30, R2, R3, R28 ;  /* 0x0c000003021e7389 */ /* 0x000064000004001c */
[----:B01----:R-:W-:Y:S05]  /*1b30*/  ENDCOLLECTIVE ;  /* 0x000000000000791b */ /* 0x003fea0003800000 */
.L_x_5925:
[----:B------:R-:W-:Y:S01]  /*1b40*/  MOV R3, 0x8 ;  /* 0x0000000800037802 */ /* 0x000fe20000000f00 */
[----:B------:R-:W-:-:S07]  /*1b50*/  FADD.FTZ R2, R2, R30 ;  /* 0x0000001e02027221 */ /* 0x000fce0000010000 */
[----:B------:R-:W-:Y:S05]  /*1b60*/  WARPSYNC.COLLECTIVE R29, `(.L_x_5926) ;  /* 0x000000001d087348 */ /* 0x000fea0003c00000 */
[----:B------:R0:W1:Y:S02]  /*1b70*/  SHFL.BFLY P2, R30, R2, R3, R28 ;  /* 0x0c000003021e7389 */ /* 0x000064000004001c */
[----:B01----:R-:W-:Y:S05]  /*1b80*/  ENDCOLLECTIVE ;  /* 0x000000000000791b */ /* 0x003fea0003800000 */
.L_x_5926:
[----:B------:R-:W-:Y:S02]  /*1b90*/  HFMA2 R3, -RZ, RZ, 0, 9.5367431640625e-07 ;  /* 0x00000010ff037431 */ /* 0x000fe400000001ff */
[----:B------:R-:W-:-:S07]  /*1ba0*/  FADD.FTZ R2, R2, R30 ;  /* 0x0000001e02027221 */ /* 0x000fce0000010000 */
[----:B------:R-:W-:Y:S05]  /*1bb0*/  WARPSYNC.COLLECTIVE R29, `(.L_x_5927) ;  /* 0x000000001d087348 */ /* 0x000fea0003c00000 */
[----:B------:R0:W1:Y:S02]  /*1bc0*/  SHFL.BFLY P2, R30, R2, R3, R28 ;  /* 0x0c000003021e7389 */ /* 0x000064000004001c */
[----:B01----:R-:W-:Y:S05]  /*1bd0*/  ENDCOLLECTIVE ;  /* 0x000000000000791b */ /* 0x003fea0003800000 */
.L_x_5927:
[----:B------:R-:W-:Y:S05]  /*1be0*/  BRA `(.L_x_5928) ;  /* 0xffffffec00347947 */ /* 0x000fea000383ffff */
.L_x_5914:
        /* <DEDUP_REMOVED lines=8> */
.L_x_5930:
[----:B------:R-:W-:Y:S05]  /*1c70*/  BSYNC B0 ;  /* 0x0000000000007941 */ /* 0x000fea0003800000 */
.L_x_5929:
[----:B------:R-:W-:Y:S02]  /*1c80*/  HFMA2 R28, -RZ, RZ, 0, 1.847743988037109375e-06 ;  /* 0x0000001fff1c7431 */ /* 0x000fe400000001ff */
[----:B------:R-:W-:Y:S01]  /*1c90*/  FADD.FTZ R2, R36, R30 ;  /* 0x0000001e24027221 */ /* 0x000fe20000010000 */
[----:B------:R-:W-:Y:S02]  /*1ca0*/  MOV R3, 0x2 ;  /* 0x0000000200037802 */ /* 0x000fe40000000f00 */
[----:B------:R-:W-:-:S07]  /*1cb0*/  MOV R29, 0xffffffff ;  /* 0xffffffff001d7802 */ /* 0x000fce0000000f00 */
[----:B------:R-:W-:Y:S05]  /*1cc0*/  WARPSYNC.COLLECTIVE R29, `(.L_x_5931) ;  /* 0x000000001d087348 */ /* 0x000fea0003c00000 */
[----:B------:R0:W1:Y:S02]  /*1cd0*/  SHFL.BFLY P2, R30, R2, R3, R28 ;  /* 0x0c000003021e7389 */ /* 0x000064000004001c */
[----:B01----:R-:W-:Y:S05]  /*1ce0*/  ENDCOLLECTIVE ;  /* 0x000000000000791b */ /* 0x003fea0003800000 */
.L_x_5931:
[----:B------:R-:W-:Y:S02]  /*1cf0*/  HFMA2 R3, -RZ, RZ, 0, 2.384185791015625e-07 ;  /* 0x00000004ff037431 */ /* 0x000fe400000001ff */
[----:B------:R-:W-:-:S05]  /*1d00*/  FADD.FTZ R36, R2, R30 ;  /* 0x0000001e02247221 */ /* 0x000fca0000010000 */
[----:B------:R-:W-:-:S07]  /*1d10*/  MOV R2, R36 ;  /* 0x0000002400027202 */ /* 0x000fce0000000f00 */
[----:B------:R-:W-:Y:S05]  /*1d20*/  WARPSYNC.COLLECTIVE R29, `(.L_x_5932) ;  /* 0x000000001d087348 */ /* 0x000fea0003c00000 */
[----:B------:R0:W1:Y:S02]  /*1d30*/  SHFL.BFLY P2, R30, R2, R3, R28 ;  /* 0x0c000003021e7389 */ /* 0x000064000004001c */
[----:B01----:R-:W-:Y:S05]  /*1d40*/  ENDCOLLECTIVE ;  /* 0x000000000000791b */ /* 0x003fea0003800000 */
.L_x_5932:
[----:B------:R-:W-:Y:S02]  /*1d50*/  HFMA2 R3, -RZ, RZ, 0, 4.76837158203125e-07 ;  /* 0x00000008ff037431 */ /* 0x000fe400000001ff */
[----:B------:R-:W-:-:S05]  /*1d60*/  FADD.FTZ R36, R36, R30 ;  /* 0x0000001e24247221 */ /* 0x000fca0000010000 */
[----:B------:R-:W-:-:S07]  /*1d70*/  MOV R2, R36 ;  /* 0x0000002400027202 */ /* 0x000fce0000000f00 */
[----:B------:R-:W-:Y:S05]  /*1d80*/  WARPSYNC.COLLECTIVE R29, `(.L_x_5933) ;  /* 0x000000001d087348 */ /* 0x000fea0003c00000 */
[----:B------:R0:W1:Y:S02]  /*1d90*/  SHFL.BFLY P2, R30, R2, R3, R28 ;  /* 0x0c000003021e7389 */ /* 0x000064000004001c */
[----:B01----:R-:W-:Y:S05]  /*1da0*/  ENDCOLLECTIVE ;  /* 0x000000000000791b */ /* 0x003fea0003800000 */
.L_x_5933:
[----:B------:R-:W-:Y:S01]  /*1db0*/  MOV R3, 0x10 ;  /* 0x0000001000037802 */ /* 0x000fe20000000f00 */
[----:B------:R-:W-:Y:S02]  /*1dc0*/  FADD.FTZ R2, R36, R30 ;  /* 0x0000001e24027221 */ /* 0x000fe40000010000 */
[----:B------:R-:W0:Y:S05]  /*1dd0*/  LDC R36, c[0x0][0x400] ;  /* 0x00010000ff247b82 */ /* 0x000e2a0000000800 */
[----:B0-----:R-:W-:Y:S05]  /*1de0*/  WARPSYNC.COLLECTIVE R29, `(.L_x_5934) ;  /* 0x000000001d087348 */ /* 0x001fea0003c00000 */
[----:B------:R1:W2:Y:S02]  /*1df0*/  SHFL.BFLY P2, R30, R2, R3, R28 ;  /* 0x0c000003021e7389 */ /* 0x0002a4000004001c */
[----:B012---:R-:W-:Y:S05]  /*1e00*/  ENDCOLLECTIVE ;  /* 0x000000000000791b */ /* 0x007fea0003800000 */
.L_x_5934:
        /* <DEDUP_REMOVED lines=22> */
.L_x_5935:
[----:B------:R-:W-:Y:S01]  /*1f70*/  MOV R3, 0x2 ;  /* 0x0000000200037802 */ /* 0x000fe20000000f00 */
[----:B------:R-:W-:-:S07]  /*1f80*/  FADD.FTZ R2, R2, R30 ;  /* 0x0000001e02027221 */ /* 0x000fce0000010000 */
[----:B------:R-:W-:Y:S05]  /*1f90*/  WARPSYNC.COLLECTIVE R29, `(.L_x_5936) ;  /* 0x000000001d087348 */ /* 0x000fea0003c00000 */
[----:B------:R0:W1:Y:S02]  /*1fa0*/  SHFL.BFLY P2, R30, R2, R3, R28 ;  /* 0x0c000003021e7389 */ /* 0x000064000004001c */
[----:B01----:R-:W-:Y:S05]  /*1fb0*/  ENDCOLLECTIVE ;  /* 0x000000000000791b */ /* 0x003fea0003800000 */
.L_x_5936:
[----:B------:R-:W-:Y:S02]  /*1fc0*/  HFMA2 R3, -RZ, RZ, 0, 2.384185791015625e-07 ;  /* 0x00000004ff037431 */ /* 0x000fe400000001ff */
[----:B------:R-:W-:-:S07]  /*1fd0*/  FADD.FTZ R2, R2, R30 ;  /* 0x0000001e02027221 */ /* 0x000fce0000010000 */
[----:B------:R-:W-:Y:S05]  /*1fe0*/  WARPSYNC.COLLECTIVE R29, `(.L_x_5937) ;  /* 0x000000001d087348 */ /* 0x000fea0003c00000 */
[----:B------:R0:W1:Y:S02]  /*1ff0*/  SHFL.BFLY P2, R30, R2, R3, R28 ;  /* 0x0c000003021e7389 */ /* 0x000064000004001c */
[----:B01----:R-:W-:Y:S05]  /*2000*/  ENDCOLLECTIVE ;  /* 0x000000000000791b */ /* 0x003fea0003800000 */
.L_x_5937:
[----:B------:R-:W-:Y:S01]  /*2010*/  MOV R3, 0x8 ;  /* 0x0000000800037802 */ /* 0x000fe20000000f00 */
[----:B------:R-:W-:-:S07]  /*2020*/  FADD.FTZ R2, R2, R30 ;  /* 0x0000001e02027221 */ /* 0x000fce0000010000 */
[----:B------:R-:W-:Y:S05]  /*2030*/  WARPSYNC.COLLECTIVE R29, `(.L_x_5938) ;  /* 0x000000001d087348 */ /* 0x000fea0003c00000 */
[----:B------:R0:W1:Y:S02]  /*2040*/  SHFL.BFLY P2, R30, R2, R3, R28 ;  /* 0x0c000003021e7389 */ /* 0x000064000004001c */
[----:B01----:R-:W-:Y:S05]  /*2050*/  ENDCOLLECTIVE ;  /* 0x000000000000791b */ /* 0x003fea0003800000 */
.L_x_5938:
[----:B------:R-:W-:Y:S02]  /*2060*/  HFMA2 R3, -RZ, RZ, 0, 9.5367431640625e-07 ;  /* 0x00000010ff037431 */ /* 0x000fe400000001ff */
[----:B------:R-:W-:-:S07]  /*2070*/  FADD.FTZ R2, R2, R30 ;  /* 0x0000001e02027221 */ /* 0x000fce0000010000 */
[----:B------:R-:W-:Y:S05]  /*2080*/  WARPSYNC.COLLECTIVE R29, `(.L_x_5939) ;  /* 0x000000001d087348 */ /* 0x000fea0003c00000 */
[----:B------:R0:W1:Y:S02]  /*2090*/  SHFL.BFLY P2, R30, R2, R3, R28 ;  /* 0x0c000003021e7389 */ /* 0x000064000004001c */
[----:B01----:R-:W-:Y:S05]  /*20a0*/  ENDCOLLECTIVE ;  /* 0x000000000000791b */ /* 0x003fea0003800000 */
.L_x_5939:
[----:B------:R-:W-:Y:S05]  /*20b0*/  BRA `(.L_x_5940) ;  /* 0xfffffff000a07947 */ /* 0x000fea000383ffff */
.L_x_5941:
        /* <DEDUP_REMOVED lines=12> */
.L_x_9150:


//--------------------- .text._ZN10layer_norm13ln_fwd_kernelINS_13Kernel_traitsIf6__halffS2_fjLj256ELj1ELj4ELj1ELj16ENS_18Kernel_traits_baseILj256EfS2_fS2_fjLj128EEEEELb0ELb1ELb0ELb0EEEvNS_9FwdParamsE --------------------------
	.section	.text._ZN10layer_norm13ln_fwd_kernelINS_13Kernel_traitsIf6__halffS2_fjLj256ELj1ELj4ELj1ELj16ENS_18Kernel_traits_baseILj256EfS2_fS2_fjLj128EEEEELb0ELb1ELb0ELb0EEEvNS_9FwdParamsE,"ax",@progbits
	.align	128
        .global         _ZN10layer_norm13ln_fwd_kernelINS_13Kernel_traitsIf6__halffS2_fjLj256ELj1ELj4ELj1ELj16ENS_18Kernel_traits_baseILj256EfS2_fS2_fjLj128EEEEELb0ELb1ELb0ELb0EEEvNS_9FwdParamsE
        .type           _ZN10layer_norm13ln_fwd_kernelINS_13Kernel_traitsIf6__halffS2_fjLj256ELj1ELj4ELj1ELj16ENS_18Kernel_traits_baseILj256EfS2_fS2_fjLj128EEEEELb0ELb1ELb0ELb0EEEvNS_9FwdParamsE,@function
        .size           _ZN10layer_norm13ln_fwd_kernelINS_13Kernel_traitsIf6__halffS2_fjLj256ELj1ELj4ELj1ELj16ENS_18Kernel_traits_baseILj256EfS2_fS2_fjLj128EEEEELb0ELb1ELb0ELb0EEEvNS_9FwdParamsE,(.L_x_9151 - _ZN10layer_norm13ln_fwd_kernelINS_13Kernel_traitsIf6__halffS2_fjLj256ELj1ELj4ELj1ELj16ENS_18Kernel_traits_baseILj256EfS2_fS2_fjLj128EEEEELb0ELb1ELb0ELb0EEEvNS_9FwdParamsE)
        .other          _ZN10layer_norm13ln_fwd_kernelINS_13Kernel_traitsIf6__halffS2_fjLj256ELj1ELj4ELj1ELj16ENS_18Kernel_traits_baseILj256EfS2_fS2_fjLj128EEEEELb0ELb1ELb0ELb0EEEvNS_9FwdParamsE,@"STO_CUDA_ENTRY STV_DEFAULT"
_ZN10layer_norm13ln_fwd_kernelINS_13Kernel_traitsIf6__halffS2_fjLj256ELj1ELj4ELj1ELj16ENS_18Kernel_traits_baseILj256EfS2_fS2_fjLj128EEEEELb0ELb1ELb0ELb0EEEvNS_9FwdParamsE:
.text._ZN10layer_norm13ln_fwd_kernelINS_13Kernel_traitsIf6__halffS2_fjLj256ELj1ELj4ELj1ELj16ENS_18Kernel_traits_baseILj256EfS2_fS2_fjLj128EEEEELb0ELb1ELb0ELb0EEEvNS_9FwdParamsE:
        /* <DEDUP_REMOVED lines=35> */
.L_x_5943:
[----:B------:R-:W-:Y:S05]  /*0230*/  BSYNC.RECONVERGENT B0 ;  /* 0x0000000000007941 */ /* 0x000fea0003800200 */
.L_x_5942:
        /* <DEDUP_REMOVED lines=11> */
.L_x_5951:
        /* <DEDUP_REMOVED lines=34> */
[----:B------:R-:W-:Y:S01]  /*0510*/  FMUL.FTZ R36, R31, R36 ;  /* 0x000000241f247220 */ /* 0x000fe20000410000 */
[----:B0-----:R-:W-:-:S05]  /*0520*/  IMAD.WIDE.U32 R32, R2, 0x20, R32 ;  /* 0x0000002002207825 */ /* 0x001fca00078e0020 */
        /* <DEDUP_REMOVED lines=11> */
.L_x_5946:
[--C-:B-----5:R-:W-:Y:S02]  /*05e0*/  HADD2.F32 R33, -RZ, R28.reuse.H0_H0 ;  /* 0x2000001cff217230 */ /* 0x120fe40000004100 */
[--C-:B------:R-:W-:Y:S02]  /*05f0*/  HADD2.F32 R37, -RZ, R29.reuse.H0_H0 ;  /* 0x2000001dff257230 */ /* 0x100fe40000004100 */
[----:B------:R-:W-:Y:S02]  /*0600*/  HADD2.F32 R35, -RZ, R28.H1_H1 ;  /* 0x3000001cff237230 */ /* 0x000fe40000004100 */
[-C--:B------:R-:W-:Y:S01]  /*0610*/  FMUL.FTZ R33, R33, R36.reuse ;  /* 0x0000002421217220 */ /* 0x080fe20000410000 */
[----:B------:R-:W-:Y:S02]  /*0620*/  HADD2.F32 R29, -RZ, R29.H1_H1 ;  /* 0x3000001dff1d7230 */ /* 0x000fe40000004100 */
[----:B------:R-:W-:Y:S01]  /*0630*/  FMUL.FTZ R37, R37, R36 ;  /* 0x0000002425257220 */ /* 0x000fe20000410000 */
[----:B------:R-:W-:-:S02]  /*0640*/  HADD2.F32 R39, -RZ, R30.H0_H0 ;  /* 0x2000001eff277230 */ /* 0x000fc40000004100 */
[----:B------:R-:W-:Y:S01]  /*0650*/  FMUL.FTZ R28, R8, R33 ;  /* 0x00000021081c7220 */ /* 0x000fe20000410000 */
        /* <DEDUP_REMOVED lines=15> */
[----:B------:R-:W-:-:S07]  /*0750*/  FMUL.FTZ R35, R7, R36 ;  /* 0x0000002407237220 */ /* 0x000fce0000410000 */
.L_x_5947:
[----:B------:R-:W0:Y:S02]  /*0760*/  LDC.64 R36, c[0x0][0x3a8] ;  /* 0x0000ea00ff247b82 */ /* 0x000e240000000a00 */
[----:B0-----:R-:W-:-:S05]  /*0770*/  IMAD.WIDE.U32 R36, R2, 0x20, R36 ;  /* 0x0000002002247825 */ /* 0x001fca00078e0024 */
[----:B------:R0:W-:Y:S04]  /*0780*/  STG.E.128 desc[UR6][R36.64], R28 ;  /* 0x0000001c24007986 */ /* 0x0001e8000c101d06 */
[----:B------:R0:W-:Y:S02]  /*0790*/  STG.E.128 desc[UR6][R36.64+0x10], R32 ;  /* 0x0000102024007986 */ /* 0x0001e4000c101d06 */
.L_x_5945:
[----:B------:R-:W-:Y:S05]  /*07a0*/  BSYNC.RECONVERGENT B0 ;  /* 0x0000000000007941 */ /* 0x000fea0003800200 */
.L_x_5944:
        /* <DEDUP_REMOVED lines=53> */
.L_x_5963:
        /* <DEDUP_REMOVED lines=46> */
.L_x_5950:
[----:B------:R-:W-:Y:S05]  /*0de0*/  BSYNC.RECONVERGENT B0 ;  /* 0x0000000000007941 */ /* 0x000fea0003800200 */
.L_x_5949:
[----:B01----:R-:W0:Y:S02]  /*0df0*/  LDC.64 R36, c[0x0][0x380] ;  /* 0x0000e000ff247b82 */ /* 0x003e240000000a00 */
[----:B0-----:R-:W-:-:S04]  /*0e00*/  LEA R0, R36, R0, 0x2 ;  /* 0x0000000024007211 */ /* 0x001fc800078e10ff */
[----:B------:R-:W-:-:S13]  /*0e10*/  ISETP.GE.AND P2, PT, R0, R37, PT ;  /* 0x000000250000720c */ /* 0x000fda0003f46270 */
[----:B------:R-:W-:Y:S05]  /*0e20*/  @!P2 BRA `(.L_x_5951) ;  /* 0xfffffff40030a947 */ /* 0x000fea000383ffff */
[----:B------:R-:W-:Y:S05]  /*0e30*/  EXIT ;  /* 0x000000000000794d */ /* 0x000fea0003800000 */
.L_x_5948:
        /* <DEDUP_REMOVED lines=8> */
.L_x_5953:
[----:B------:R-:W-:Y:S05]  /*0ec0*/  BSYNC B0 ;  /* 0x0000000000007941 */ /* 0x000fea0003800000 */
.L_x_5952:
        /* <DEDUP_REMOVED lines=9> */
.L_x_5954:
[----:B------:R-:W-:Y:S02]  /*0f60*/  HFMA2 R39, -RZ, RZ, 0, 2.384185791015625e-07 ;  /* 0x00000004ff277431 */ /* 0x000fe400000001ff */
[----:B------:R-:W-:-:S07]  /*0f70*/  FADD.FTZ R44, R43, R36 ;  /* 0x000000242b2c7221 */ /* 0x000fce0000010000 */
[----:B------:R-:W-:Y:S05]  /*0f80*/  WARPSYNC.COLLECTIVE R37, `(.L_x_5955) ;  /* 0x0000000025087348 */ /* 0x000fea0003c00000 */
[----:B------:R0:W1:Y:S02]  /*0f90*/  SHFL.BFLY P5, R36, R44, R39, R38 ;  /* 0x0c0000272c247389 */ /* 0x00006400000a0026 */
[----:B01----:R-:W-:Y:S05]  /*0fa0*/  ENDCOLLECTIVE ;  /* 0x000000000000791b */ /* 0x003fea0003800000 */
.L_x_5955:
[----:B------:R-:W-:Y:S02]  /*0fb0*/  HFMA2 R39, -RZ, RZ, 0, 4.76837158203125e-07 ;  /* 0x00000008ff277431 */ /* 0x000fe400000001ff */
[----:B------:R-:W-:-:S05]  /*0fc0*/  FADD.FTZ R45, R44, R36 ;  /* 0x000000242c2d7221 */ /* 0x000fca0000010000 */
[----:B------:R-:W-:-:S07]  /*0fd0*/  MOV R44, R45 ;  /* 0x0000002d002c7202 */ /* 0x000fce0000000f00 */
[----:B------:R-:W-:Y:S05]  /*0fe0*/  WARPSYNC.COLLECTIVE R37, `(.L_x_5956) ;  /* 0x0000000025087348 */ /* 0x000fea0003c00000 */
[----:B------:R0:W1:Y:S02]  /*0ff0*/  SHFL.BFLY P5, R36, R44, R39, R38 ;  /* 0x0c0000272c247389 */ /* 0x00006400000a0026 */
[----:B01----:R-:W-:Y:S05]  /*1000*/  ENDCOLLECTIVE ;  /* 0x000000000000791b */ /* 0x003fea0003800000 */
.L_x_5956:
[----:B------:R-:W-:Y:S02]  /*1010*/  HFMA2 R39, -RZ, RZ, 0, 9.5367431640625e-07 ;  /* 0x00000010ff277431 */ /* 0x000fe400000001ff */
[----:B------:R-:W-:-:S05]  /*1020*/  FADD.FTZ R45, R45, R36 ;  /* 0x000000242d2d7221 */ /* 0x000fca0000010000 */
[----:B------:R-:W-:-:S07]  /*1030*/  MOV R44, R45 ;  /* 0x0000002d002c7202 */ /* 0x000fce0000000f00 */
[----:B------:R-:W-:Y:S05]  /*1040*/  WARPSYNC.COLLECTIVE R37, `(.L_x_5957) ;  /* 0x0000000025087348 */ /* 0x000fea0003c00000 */
[----:B------:R0:W1:Y:S02]  /*1050*/  SHFL.BFLY P5, R36, R44, R39, R38 ;  /* 0x0c0000272c247389 */ /* 0x00006400000a0026 */
[----:B01----:R-:W-:Y:S05]  /*1060*/  ENDCOLLECTIVE ;  /* 0x000000000000791b */ /* 0x003fea0003800000 */
.L_x_5957:
        /* <DEDUP_REMOVED lines=26> */
.L_x_5958:
[----:B------:R-:W-:Y:S02]  /*1210*/  HFMA2 R39, -RZ, RZ, 0, 1.1920928955078125e-07 ;  /* 0x00000002ff277431 */ /* 0x000fe400000001ff */
[----:B------:R-:W-:-:S07]  /*1220*/  FADD.FTZ R44, R43, R36 ;  /* 0x000000242b2c7221 */ /* 0x000fce0000010000 */
[----:B------:R-:W-:Y:S05]  /*1230*/  WARPSYNC.COLLECTIVE R37, `(.L_x_5959) ;  /* 0x0000000025087348 */ /* 0x000fea0003c00000 */
[----:B------:R0:W1:Y:S02]  /*1240*/  SHFL.BFLY P5, R36, R44, R39, R38 ;  /* 0x0c0000272c247389 */ /* 0x00006400000a0026 */
[----:B01----:R-:W-:Y:S05]  /*1250*/  ENDCOLLECTIVE ;  /* 0x000000000000791b */ /* 0x003fea0003800000 */
.L_x_5959:
[----:B------:R-:W-:Y:S02]  /*1260*/  HFMA2 R39, -RZ, RZ, 0, 2.384185791015625e-07 ;  /* 0x00000004ff277431 */ /* 0x000fe400000001ff */
[----:B------:R-:W-:-:S05]  /*1270*/  FADD.FTZ R45, R44, R36 ;  /* 0x000000242c2d7221 */ /* 0x000fca0000010000 */
[----:B------:R-:W-:-:S07]  /*1280*/  MOV R44, R45 ;  /* 0x0000002d002c7202 */ /* 0x000fce0000000f00 */
[----:B------:R-:W-:Y:S05]  /*1290*/  WARPSYNC.COLLECTIVE R37, `(.L_x_5960) ;  /* 0x0000000025087348 */ /* 0x000fea0003c00000 */
[----:B------:R0:W1:Y:S02]  /*12a0*/  SHFL.BFLY P5, R36, R44, R39, R38 ;  /* 0x0c0000272c247389 */ /* 0x00006400000a0026 */
[----:B01----:R-:W-:Y:S05]  /*12b0*/  ENDCOLLECTIVE ;  /* 0x000000000000791b */ /* 0x003fea0003800000 */
.L_x_5960:
[----:B------:R-:W-:Y:S02]  /*12c0*/  HFMA2 R39, -RZ, RZ, 0, 4.76837158203125e-07 ;  /* 0x00000008ff277431 */ /* 0x000fe400000001ff */
[----:B------:R-:W-:-:S05]  /*12d0*/  FADD.FTZ R45, R45, R36 ;  /* 0x000000242d2d7221 */ /* 0x000fca0000010000 */
[----:B------:R-:W-:-:S07]  /*12e0*/  MOV R44, R45 ;  /* 0x0000002d002c7202 */ /* 0x000fce0000000f00 */
[----:B------:R-:W-:Y:S05]  /*12f0*/  WARPSYNC.COLLECTIVE R37, `(.L_x_5961) ;  /* 0x0000000025087348 */ /* 0x000fea0003c00000 */
[----:B------:R0:W1:Y:S02]  /*1300*/  SHFL.BFLY P5, R36, R44, R39, R38 ;  /* 0x0c0000272c247389 */ /* 0x00006400000a0026 */
[----:B01----:R-:W-:Y:S05]  /*1310*/  ENDCOLLECTIVE ;  /* 0x000000000000791b */ /* 0x003fea0003800000 */
.L_x_5961:
[----:B------:R-:W-:Y:S02]  /*1320*/  HFMA2 R39, -RZ, RZ, 0, 9.5367431640625e-07 ;  /* 0x00000010ff277431 */ /* 0x000fe400000001ff */
[----:B------:R-:W-:-:S05]  /*1330*/  FADD.FTZ R43, R45, R36 ;  /* 0x000000242d2b7221 */ /* 0x000fca0000010000 */
[----:B------:R-:W-:-:S07]  /*1340*/  MOV R44, R43 ;  /* 0x0000002b002c7202 */ /* 0x000fce0000000f00 */
[----:B------:R-:W-:Y:S05]  /*1350*/  WARPSYNC.COLLECTIVE R37, `(.L_x_5962) ;  /* 0x0000000025087348 */ /* 0x000fea0003c00000 */
[----:B------:R0:W1:Y:S02]  /*1360*/  SHFL.BFLY P5, R36, R44, R39, R38 ;  /* 0x0c0000272c247389 */ /* 0x00006400000a0026 */
[----:B01----:R-:W-:Y:S05]  /*1370*/  ENDCOLLECTIVE ;  /* 0x000000000000791b */ /* 0x003fea0003800000 */
.L_x_5962:
[----:B------:R-:W-:Y:S05]  /*1380*/  BRA `(.L_x_5963) ;  /* 0xfffffff400dc7947 */ /* 0x000fea000383ffff */
.L_x_5964:
        /* <DEDUP_REMOVED lines=15> */
.L_x_9151:


//--------------------- .text._ZN10layer_norm13ln_fwd_kernelINS_13Kernel_traitsIf6__halffS2_fjLj256ELj1ELj4ELj1ELj16ENS_18Kernel_traits_baseILj256EfS2_fS2_fjLj128EEEEELb0ELb1ELb0ELb1EEEvNS_9FwdParamsE --------------------------
	.section	.text._ZN10layer_norm13ln_fwd_kernelINS_13Kernel_traitsIf6__halffS2_fjLj256ELj1ELj4ELj1ELj16ENS_18Kernel_traits_baseILj256EfS2_fS2_fjLj128EEEEELb0ELb1ELb0ELb1EEEvNS_9FwdParamsE,"ax",@progbits
	.align	128
        .global         _ZN10layer_norm13ln_fwd_kernelINS_13Kernel_traitsIf6__halffS2_fjLj256ELj1ELj4ELj1ELj16ENS_18Kernel_traits_baseILj256EfS2_fS2_fjLj128EEEEELb0ELb1ELb0ELb1EEEvNS_9FwdParamsE
        .type           _ZN10layer_norm13ln_fwd_kernelINS_13Kernel_traitsIf6__halffS2_fjLj256ELj1ELj4ELj1ELj16ENS_18Kernel_traits_baseILj256EfS2_fS2_fjLj128EEEEELb0ELb1ELb0ELb1EEEvNS_9FwdParamsE,@function
        .size           _ZN10layer_norm13ln_fwd_kernelINS_13Kernel_traitsIf6__halffS2_fjLj256ELj1ELj4ELj1ELj16ENS_18Kernel_traits_baseILj256EfS2_fS2_fjLj128EEEEELb0ELb1ELb0ELb1EEEvNS_9FwdParamsE,(.L_x_9152 - _ZN10layer_norm13ln_fwd_kernelINS_13Kernel_traitsIf6__halffS2_fjLj256ELj1ELj4ELj1ELj16ENS_18Kernel_traits_baseILj256EfS2_fS2_fjLj128EEEEELb0ELb1ELb0ELb1EEEvNS_9FwdParamsE)
        .other          _ZN10layer_norm13ln_fwd_kernelINS_13Kernel_traitsIf6__halffS2_fjLj256ELj1ELj4ELj1ELj16ENS_18Kernel_traits_baseILj256EfS2_fS2_fjLj128EEEEELb0ELb1ELb0ELb1EEEvNS_9FwdParamsE,@"STO_CUDA_ENTRY STV_DEFAULT"
_ZN10layer_norm13ln_fwd_kernelINS_13Kernel_traitsIf6__halffS2_fjLj256ELj1ELj4ELj1ELj16ENS_18Kernel_traits_baseILj256EfS2_fS2_fjLj128EEEEELb0ELb1ELb0ELb1EEEvNS_9FwdParamsE:
.text._ZN10layer_norm13ln_fwd_kernelINS_13Kernel_traitsIf6__halffS2_fjLj256ELj1ELj4ELj1ELj16ENS_18Kernel_traits_baseILj256EfS2_fS2_fjLj128EEEEELb0ELb1ELb0ELb1EEEvNS_9FwdParamsE:
        /* <DEDUP_REMOVED lines=43> */
.L_x_5967:
        /* <DEDUP_REMOVED lines=13> */
[----:B------:R-:W-:Y:S01]  /*0380*/  ISETP.NE.AND P2, PT, R2, RZ, PT ;  /* 0x000000ff0200720c */ /* 0x000fe20003f45270 */
[----:B---3--:R-:W-:Y:S02]  /*0390*/  @P0 HADD2.F32 R40, -RZ, R32.H0_H0 ;  /* 0x20000020ff280230 */ /* 0x008fe40000004100 */
[--C-:B----4-:R-:W-:Y:S02]  /*03a0*/  HADD2.F32 R3, -RZ, R28.reuse.H0_H0 ;  /* 0x2000001cff037230 */ /* 0x110fe40000004100 */
[----:B------:R-:W-:Y:S02]  /*03b0*/  HADD2.F32 R32, -RZ, R31.H0_H0 ;  /* 0x2000001fff207230 */ /* 0x000fe40000004100 */
[----:B------:R-:W-:-:S02]  /*03c0*/  HADD2.F32 R37, -RZ, R28.H1_H1 ;  /* 0x3000001cff257230 */ /* 0x000fc40000004100 */
[-C--:B------:R-:W-:Y:S01]  /*03d0*/  FMUL.FTZ R33, R3, R40.reuse ;  /* 0x0000002803217220 */ /* 0x080fe20000410000 */
[--C-:B------:R-:W-:Y:S02]  /*03e0*/  HADD2.F32 R39, -RZ, R29.reuse.H0_H0 ;  /* 0x2000001dff277230 */ /* 0x100fe40000004100 */
[----:B------:R-:W-:Y:S02]  /*03f0*/  HADD2.F32 R41, -RZ, R29.H1_H1 ;  /* 0x3000001dff297230 */ /* 0x000fe40000004100 */
[--C-:B------:R-:W-:Y:S02]  /*0400*/  HADD2.F32 R43, -RZ, R30.reuse.H0_H0 ;  /* 0x2000001eff2b7230 */ /* 0x100fe40000004100 */
[----:B------:R-:W-:Y:S02]  /*0410*/  HADD2.F32 R45, -RZ, R30.H1_H1 ;  /* 0x3000001eff2d7230 */ /* 0x000fe40000004100 */
[----:B------:R-:W-:Y:S01]  /*0420*/  FMUL.FTZ R3, R32, R40 ;  /* 0x0000002820037220 */ /* 0x000fe20000410000 */
[----:B------:R-:W-:-:S02]  /*0430*/  HADD2.F32 R38, -RZ, R31.H1_H1 ;  /* 0x3000001fff267230 */ /* 0x000fc40000004100 */
[-C--:B------:R-:W-:Y:S01]  /*0440*/  FMUL.FTZ R28, R37, R40.reuse ;  /* 0x00000028251c7220 */ /* 0x080fe20000410000 */
[----:B-----5:R-:W-:Y:S01]  /*0450*/  FMUL.FTZ R32, R20, R33 ;  /* 0x0000002114207220 */ /* 0x020fe20000410000 */
[-C--:B------:R-:W-:Y:S01]  /*0460*/  FMUL.FTZ R29, R39, R40.reuse ;  /* 0x00000028271d7220 */ /* 0x080fe20000410000 */
[-C--:B------:R-:W-:Y:S01]  /*0470*/  FMUL.FTZ R30, R41, R40.reuse ;  /* 0x00000028291e7220 */ /* 0x080fe20000410000 */
[-C--:B------:R-:W-:Y:S01]  /*0480*/  FMUL.FTZ R31, R43, R40.reuse ;  /* 0x000000282b1f7220 */ /* 0x080fe20000410000 */
[-C--:B------:R-:W-:Y:S01]  /*0490*/  FMUL.FTZ R42, R45, R40.reuse ;  /* 0x000000282d2a7220 */ /* 0x080fe20000410000 */
[----:B------:R-:W-:Y:S01]  /*04a0*/  FMUL.FTZ R40, R38, R40 ;  /* 0x0000002826287220 */ /* 0x000fe20000410000 */
[----:B------:R-:W-:Y:S01]  /*04b0*/  FMUL.FTZ R33, R21, R28 ;  /* 0x0000001c15217220 */ /* 0x000fe20000410000 */
[----:B------:R-:W-:Y:S01]  /*04c0*/  FADD.FTZ R44, RZ, R32 ;  /* 0x00000020ff2c7221 */ /* 0x000fe20000010000 */
[----:B--2---:R-:W-:-:S04]  /*04d0*/  IMAD.WIDE.U32 R38, R36, 0x20, R34 ;  /* 0x0000002024267825 */ /* 0x004fc800078e0022 */
        /* <DEDUP_REMOVED lines=53> */
.L_x_5984:
        /* <DEDUP_REMOVED lines=50> */
.L_x_5965:
[----:B------:R-:W0:Y:S01]  /*0b50*/  LDCU.64 UR4, c[0x0][0x3e0] ;  /* 0x00007c00ff0477ac */ /* 0x000e220008000a00 */
[----:B------:R-:W1:Y:S01]  /*0b60*/  LDCU UR9, c[0x0][0x388] ;  /* 0x00007100ff0977ac */ /* 0x000e620008000800 */
[----:B------:R-:W2:Y:S01]  /*0b70*/  LDCU UR10, c[0x0][0x448] ;  /* 0x00008900ff0a77ac */ /* 0x000ea20008000800 */
[----:B0-----:R-:W-:-:S04]  /*0b80*/  UISETP.NE.U32.AND UP0, UPT, UR4, URZ, UPT ;  /* 0x000000ff0400728c */ /* 0x001fc8000bf05070 */
[----:B------:R-:W-:-:S09]  /*0b90*/  UISETP.NE.AND.EX UP0, UPT, UR5, URZ, UPT, UP0 ;  /* 0x000000ff0500728c */ /* 0x000fd2000bf05300 */
[----:B-12---:R-:W-:Y:S05]  /*0ba0*/  BRA.U !UP0, `(.L_x_5968) ;  /* 0x0000000908347547 */ /* 0x006fea000b800000 */
.L_x_5970:
        /* <DEDUP_REMOVED lines=11> */
[----:B--2---:R-:W-:-:S05]  /*0c60*/  IMAD.WIDE.U32 R44, R36, 0x20, R44 ;  /* 0x00000020242c7825 */ /* 0x004fca00078e002c */
[----:B------:R-:W2:Y:S01]  /*0c70*/  LDG.E.128 R28, desc[UR6][R44.64] ;  /* 0x000000062c1c7981 */ /* 0x000ea2000c1e1d00 */
[--C-:B---3--:R-:W-:Y:S02]  /*0c80*/  HADD2.F32 R43, -RZ, R32.reuse.H0_H0 ;  /* 0x20000020ff2b7230 */ /* 0x108fe40000004100 */
[----:B------:R-:W-:Y:S02]  /*0c90*/  HADD2.F32 R42, -RZ, R32.H1_H1 ;  /* 0x30000020ff2a7230 */ /* 0x000fe40000004100 */
[--C-:B------:R-:W-:Y:S02]  /*0ca0*/  HADD2.F32 R41, -RZ, R33.reuse.H0_H0 ;  /* 0x20000021ff297230 */ /* 0x100fe40000004100 */
[----:B------:R-:W-:Y:S02]  /*0cb0*/  HADD2.F32 R40, -RZ, R33.H1_H1 ;  /* 0x30000021ff287230 */ /* 0x000fe40000004100 */
[----:B----4-:R-:W-:Y:S02]  /*0cc0*/  HADD2.F32 R3, -RZ, R3.H0_H0 ;  /* 0x20000003ff037230 */ /* 0x010fe40000004100 */
[----:B------:R-:W-:-:S02]  /*0cd0*/  HADD2.F32 R39, -RZ, R34.H0_H0 ;  /* 0x20000022ff277230 */ /* 0x000fc40000004100 */
        /* <DEDUP_REMOVED lines=12> */
[----:B--2--5:R-:W-:Y:S01]  /*0da0*/  FFMA.FTZ R28, R20, R43, R28 ;  /* 0x0000002b141c7223 */ /* 0x024fe2000001001c */
        /* <DEDUP_REMOVED lines=59> */
.L_x_5996:
        /* <DEDUP_REMOVED lines=26> */
[----:B------:R-:W-:Y:S01]  /*1300*/  F2FP.F16.F32.PACK_AB R31, R42, R35 ;  /* 0x000000232a1f723e */ /* 0x000fe200000000ff */
[----:B------:R-:W-:Y:S01]  /*1310*/  FFMA.FTZ R42, R15, R34, R7 ;  /* 0x000000220f2a7223 */ /* 0x000fe20000010007 */
[----:B------:R-:W-:Y:S01]  /*1320*/  F2FP.F16.F32.PACK_AB R30, R40, R33 ;  /* 0x00000021281e723e */ /* 0x000fe200000000ff */
[C---:B------:R-:W-:Y:S01]  /*1330*/  FMUL.FTZ R29, R3.reuse, R32 ;  /* 0x00000020031d7220 */ /* 0x040fe20000410000 */
[----:B------:R-:W1:Y:S01]  /*1340*/  @!P0 LDC.64 R40, c[0x0][0x3c0] ;  /* 0x0000f000ff288b82 */ /* 0x000e620000000a00 */
[----:B------:R-:W-:Y:S01]  /*1350*/  FMUL.FTZ R38, R3, R28 ;  /* 0x0000001c03267220 */ /* 0x000fe20000410000 */
[----:B------:R-:W-:Y:S01]  /*1360*/  FFMA.FTZ R28, R12, R39, R4 ;  /* 0x000000270c1c7223 */ /* 0x000fe20000010004 */
[----:B------:R-:W-:-:S02]  /*1370*/  FFMA.FTZ R29, R14, R29, R6 ;  /* 0x0000001d0e1d7223 */ /* 0x000fc40000010006 */
[----:B------:R-:W-:-:S03]  /*1380*/  FFMA.FTZ R43, R13, R38, R5 ;  /* 0x000000260d2b7223 */ /* 0x000fc60000010005 */
[----:B------:R-:W2:Y:S01]  /*1390*/  @!P0 LDC.64 R34, c[0x0][0x3c8] ;  /* 0x0000f200ff228b82 */ /* 0x000ea20000000a00 */
[----:B------:R-:W-:Y:S02]  /*13a0*/  F2FP.F16.F32.PACK_AB R29, R42, R29 ;  /* 0x0000001d2a1d723e */ /* 0x000fe400000000ff */
[----:B------:R-:W-:-:S05]  /*13b0*/  F2FP.F16.F32.PACK_AB R28, R43, R28 ;  /* 0x0000001c2b1c723e */ /* 0x000fca00000000ff */
        /* <DEDUP_REMOVED lines=12> */
.L_x_5968:
[----:B------:R-:W-:Y:S01]  /*1480*/  ISETP.NE.AND P0, PT, R2, RZ, PT ;  /* 0x000000ff0200720c */ /* 0x000fe20003f05270 */
[----:B------:R-:W0:Y:S01]  /*1490*/  LDCU UR4, c[0x0][0x388] ;  /* 0x00007100ff0477ac */ /* 0x000e220008000800 */
[----:B------:R-:W1:Y:S11]  /*14a0*/  LDCU UR5, c[0x0][0x448] ;  /* 0x00008900ff0577ac */ /* 0x000e760008000800 */
.L_x_5972:
        /* <DEDUP_REMOVED lines=14> */
[----:B---3-5:R-:W-:Y:S02]  /*1590*/  FFMA.FTZ R37, R21, R40, R37 ;  /* 0x0000002815257223 */ /* 0x028fe40000010025 */
[----:B------:R-:W0:Y:S01]  /*15a0*/  LDC.64 R40, c[0x0][0x3a8] ;  /* 0x0000ea00ff287b82 */ /* 0x000e220000000a00 */
[----:B------:R-:W-:Y:S01]  /*15b0*/  FFMA.FTZ R36, R20, R3, R36 ;  /* 0x0000000314247223 */ /* 0x000fe20000010024 */
[----:B------:R-:W-:-:S05]  /*15c0*/  HADD2.F32 R3, -RZ, R29.H0_H0 ;  /* 0x2000001dff037230 */ /* 0x000fca0000004100 */
[----:B------:R-:W-:Y:S01]  /*15d0*/  FFMA.FTZ R38, R22, R3, R38 ;  /* 0x0000000316267223 */ /* 0x000fe20000010026 */
[----:B------:R-:W-:Y:S02]  /*15e0*/  HADD2.F32 R3, -RZ, R29.H1_H1 ;  /* 0x3000001dff037230 */ /* 0x000fe40000004100 */
[--C-:B------:R-:W-:Y:S02]  /*15f0*/  HADD2.F32 R29, -RZ, R30.reuse.H0_H0 ;  /* 0x2000001eff1d7230 */ /* 0x100fe40000004100 */
[----:B------:R-:W-:Y:S02]  /*1600*/  HADD2.F32 R30, -RZ, R30.H1_H1 ;  /* 0x3000001eff1e7230 */ /* 0x000fe40000004100 */
[----:B------:R-:W-:Y:S01]  /*1610*/  FFMA.FTZ R39, R23, R3, R39 ;  /* 0x0000000317277223 */ /* 0x000fe20000010027 */
[--C-:B------:R-:W-:Y:S02]  /*1620*/  HADD2.F32 R3, -RZ, R31.reuse.H0_H0 ;  /* 0x2000001fff037230 */ /* 0x100fe40000004100 */
[----:B------:R-:W-:-:S02]  /*1630*/  HADD2.F32 R28, -RZ, R31.H1_H1 ;  /* 0x3000001fff1c7230 */ /* 0x000fc40000004100 */
[----:B----4-:R-:W-:Y:S01]  /*1640*/  FFMA.FTZ R33, R25, R30, R33 ;  /* 0x0000001e19217223 */ /* 0x010fe20000010021 */
        /* <DEDUP_REMOVED lines=52> */
.L_x_6008:
        /* <DEDUP_REMOVED lines=50> */
.L_x_5966:
[----:B------:R-:W-:Y:S01]  /*1cb0*/  BSSY B0, `(.L_x_5973) ;  /* 0x0000007000007945 */ /* 0x000fe20003800000 */
[----:B------:R-:W-:Y:S02]  /*1cc0*/  MOV R40, 0x1 ;  /* 0x0000000100287802 */ /* 0x000fe40000000f00 */
[----:B------:R-:W-:Y:S02]  /*1cd0*/  MOV R3, 0x1f ;  /* 0x0000001f00037802 */ /* 0x000fe40000000f00 */
[----:B------:R-:W-:-:S07]  /*1ce0*/  MOV R42, 0xffffffff ;  /* 0xffffffff002a7802 */ /* 0x000fce0000000f00 */
[----:B------:R-:W-:Y:S05]  /*1cf0*/  WARPSYNC.COLLECTIVE R42, `(.L_x_5974) ;  /* 0x000000002a087348 */ /* 0x000fea0003c00000 */
[----:B------:R0:W1:Y:S02]  /*1d00*/  SHFL.BFLY P1, R43, R41, R40, R3 ;  /* 0x0c000028292b7389 */ /* 0x0000640000020003 */
[----:B01----:R-:W-:Y:S05]  /*1d10*/  ENDCOLLECTIVE ;  /* 0x000000000000791b */ /* 0x003fea0003800000 */
.L_x_5974:
[----:B------:R-:W-:Y:S05]  /*1d20*/  BSYNC B0 ;  /* 0x0000000000007941 */ /* 0x000fea0003800000 */
.L_x_5973:
        /* <DEDUP_REMOVED lines=8> */
.L_x_5975:
[----:B------:R-:W-:Y:S02]  /*1db0*/  HFMA2 R40, -RZ, RZ, 0, 2.384185791015625e-07 ;  /* 0x00000004ff287431 */ /* 0x000fe400000001ff */
[----:B------:R-:W-:-:S05]  /*1dc0*/  FADD.FTZ R38, R41, R43 ;  /* 0x0000002b29267221 */ /* 0x000fca0000010000 */
[----:B------:R-:W-:-:S07]  /*1dd0*/  MOV R41, R38 ;  /* 0x0000002600297202 */ /* 0x000fce0000000f00 */
[----:B------:R-:W-:Y:S05]  /*1de0*/  WARPSYNC.COLLECTIVE R42, `(.L_x_5976) ;  /* 0x000000002a087348 */ /* 0x000fea0003c00000 */
[----:B------:R0:W1:Y:S02]  /*1df0*/  SHFL.BFLY P1, R43, R41, R40, R3 ;  /* 0x0c000028292b7389 */ /* 0x0000640000020003 */
[----:B01----:R-:W-:Y:S05]  /*1e00*/  ENDCOLLECTIVE ;  /* 0x000000000000791b */ /* 0x003fea0003800000 */
.L_x_5976:
[----:B------:R-:W-:Y:S02]  /*1e10*/  HFMA2 R40, -RZ, RZ, 0, 4.76837158203125e-07 ;  /* 0x00000008ff287431 */ /* 0x000fe400000001ff */
[----:B------:R-:W-:-:S05]  /*1e20*/  FADD.FTZ R44, R38, R43 ;  /* 0x0000002b262c7221 */ /* 0x000fca0000010000 */
[----:B------:R-:W-:-:S07]  /*1e30*/  MOV R41, R44 ;  /* 0x0000002c00297202 */ /* 0x000fce0000000f00 */
[----:B------:R-:W-:Y:S05]  /*1e40*/  WARPSYNC.COLLECTIVE R42, `(.L_x_5977) ;  /* 0x000000002a087348 */ /* 0x000fea0003c00000 */
[----:B------:R0:W1:Y:S02]  /*1e50*/  SHFL.BFLY P1, R43, R41, R40, R3 ;  /* 0x0c000028292b7389 */ /* 0x0000640000020003 */
[----:B01----:R-:W-:Y:S05]  /*1e60*/  ENDCOLLECTIVE ;  /* 0x000000000000791b */ /* 0x003fea0003800000 */
.L_x_5977:
[----:B------:R-:W-:Y:S02]  /*1e70*/  HFMA2 R40, -RZ, RZ, 0, 9.5367431640625e-07 ;  /* 0x00000010ff287431 */ /* 0x000fe400000001ff */
[----:B------:R-:W-:-:S05]  /*1e80*/  FADD.FTZ R45, R44, R43 ;  /* 0x0000002b2c2d7221 */ /* 0x000fca0000010000 */
[----:B------:R-:W-:-:S07]  /*1e90*/  MOV R41, R45 ;  /* 0x0000002d00297202 */ /* 0x000fce0000000f00 */
[----:B------:R-:W-:Y:S05]  /*1ea0*/  WARPSYNC.COLLECTIVE R42, `(.L_x_5978) ;  /* 0x000000002a087348 */ /* 0x000fea0003c00000 */
[----:B------:R0:W1:Y:S02]  /*1eb0*/  SHFL.BFLY P1, R43, R41, R40, R3 ;  /* 0x0c000028292b7389 */ /* 0x0000640000020003 */
[----:B01----:R-:W-:Y:S05]  /*1ec0*/  ENDCOLLECTIVE ;  /* 0x000000000000791b */ /* 0x003fea0003800000 */
.L_x_5978:
        /* <DEDUP_REMOVED lines=23> */
.L_x_5979:
[----:B------:R-:W-:Y:S02]  /*2040*/  HFMA2 R40, -RZ, RZ, 0, 1.1920928955078125e-07 ;  /* 0x00000002ff287431 */ /* 0x000fe400000001ff */
[----:B------:R-:W-:-:S05]  /*2050*/  FADD.FTZ R38, R41, R43 ;  /* 0x0000002b29267221 */ /* 0x000fca0000010000 */
[----:B------:R-:W-:-:S07]  /*2060*/  MOV R41, R38 ;  /* 0x0000002600297202 */ /* 0x000fce0000000f00 */
[----:B------:R-:W-:Y:S05]  /*2070*/  WARPSYNC.COLLECTIVE R42, `(.L_x_5980) ;  /* 0x000000002a087348 */ /* 0x000fea0003c00000 */
[----:B------:R0:W1:Y:S02]  /*2080*/  SHFL.BFLY P1, R43, R41, R40, R3 ;  /* 0x0c000028292b7389 */ /* 0x0000640000020003 */
[----:B01----:R-:W-:Y:S05]  /*2090*/  ENDCOLLECTIVE ;  /* 0x000000000000791b */ /* 0x003fea0003800000 */
.L_x_5980:
[----:B------:R-:W-:Y:S02]  /*20a0*/  HFMA2 R40, -RZ, RZ, 0, 2.384185791015625e-07 ;  /* 0x00000004ff287431 */ /* 0x000fe400000001ff */
[----:B------:R-:W-:-:S05]  /*20b0*/  FADD.FTZ R44, R38, R43 ;  /* 0x0000002b262c7221 */ /* 0x000fca0000010000 */
[----:B------:R-:W-:-:S07]  /*20c0*/  MOV R41, R44 ;  /* 0x0000002c00297202 */ /* 0x000fce0000000f00 */
[----:B------:R-:W-:Y:S05]  /*20d0*/  WARPSYNC.COLLECTIVE R42, `(.L_x_5981) ;  /* 0x000000002a087348 */ /* 0x000fea0003c00000 */
[----:B------:R0:W1:Y:S02]  /*20e0*/  SHFL.BFLY P1, R43, R41, R40, R3 ;  /* 0x0c000028292b7389 */ /* 0x0000640000020003 */
[----:B01----:R-:W-:Y:S05]  /*20f0*/  ENDCOLLECTIVE ;  /* 0x000000000000791b */ /* 0x003fea0003800000 */
.L_x_5981:
[----:B------:R-:W-:Y:S02]  /*2100*/  HFMA2 R40, -RZ, RZ, 0, 4.76837158203125e-07 ;  /* 0x00000008ff287431 */ /* 0x000fe400000001ff */
[----:B------:R-:W-:-:S05]  /*2110*/  FADD.FTZ R45, R44, R43 ;  /* 0x0000002b2c2d7221 */ /* 0x000fca0000010000 */
[----:B------:R-:W-:-:S07]  /*2120*/  MOV R41, R45 ;  /* 0x0000002d00297202 */ /* 0x000fce0000000f00 */
[----:B------:R-:W-:Y:S05]  /*2130*/  WARPSYNC.COLLECTIVE R42, `(.L_x_5982) ;  /* 0x000000002a087348 */ /* 0x000fea0003c00000 */
[----:B------:R0:W1:Y:S02]  /*2140*/  SHFL.BFLY P1, R43, R41, R40, R3 ;  /* 0x0c000028292b7389 */ /* 0x0000640000020003 */
[----:B01----:R-:W-:Y:S05]  /*2150*/  ENDCOLLECTIVE ;  /* 0x000000000000791b */ /* 0x003fea0003800000 */
.L_x_5982:
[----:B------:R-:W-:Y:S02]  /*2160*/  HFMA2 R40, -RZ, RZ, 0, 9.5367431640625e-07 ;  /* 0x00000010ff287431 */ /* 0x000fe400000001ff */
[----:B------:R-:W-:-:S05]  /*2170*/  FADD.FTZ R45, R45, R43 ;  /* 0x0000002b2d2d7221 */ /* 0x000fca0000010000 */
[----:B------:R-:W-:-:S07]  /*2180*/  MOV R41, R45 ;  /* 0x0000002d00297202 */ /* 0x000fce0000000f00 */
[----:B------:R-:W-:Y:S05]  /*2190*/  WARPSYNC.COLLECTIVE R42, `(.L_x_5983) ;  /* 0x000000002a087348 */ /* 0x000fea0003c00000 */
[----:B------:R0:W1:Y:S02]  /*21a0*/  SHFL.BFLY P1, R43, R41, R40, R3 ;  /* 0x0c000028292b7389 */ /* 0x0000640000020003 */
[----:B01----:R-:W-:Y:S05]  /*21b0*/  ENDCOLLECTIVE ;  /* 0x000000000000791b */ /* 0x003fea0003800000 */
.L_x_5983:
[----:B------:R-:W-:Y:S05]  /*21c0*/  BRA `(.L_x_5984) ;  /* 0xffffffe400987947 */ /* 0x000fea000383ffff */
.L_x_5969:
[----:B------:R-:W-:Y:S01]  /*21d0*/  HFMA2 R3, -RZ, RZ, 0, 1.847743988037109375e-06 ;  /* 0x0000001fff037431 */ /* 0x000fe200000001ff */
[----:B------:R-:W-:Y:S01]  /*21e0*/  BSSY B0, `(.L_x_5985) ;  /* 0x0000006000007945 */ /* 0x000fe20003800000 */
[----:B------:R-:W-:Y:S02]  /*21f0*/  MOV R40, 0x1 ;  /* 0x0000000100287802 */ /* 0x000fe40000000f00 */
[----:B------:R-:W-:-:S07]  /*2200*/  MOV R42, 0xffffffff ;  /* 0xffffffff002a7802 */ /* 0x000fce0000000f00 */
[----:B------:R-:W-:Y:S05]  /*2210*/  WARPSYNC.COLLECTIVE R42, `(.L_x_5986) ;  /* 0x000000002a087348 */ /* 0x000fea0003c00000 */
[----:B------:R0:W1:Y:S02]  /*2220*/  SHFL.BFLY P1, R43, R41, R40, R3 ;  /* 0x0c000028292b7389 */ /* 0x0000640000020003 */
[----:B01----:R-:W-:Y:S05]  /*2230*/  ENDCOLLECTIVE ;  /* 0x000000000000791b */ /* 0x003fea0003800000 */
.L_x_5986:
[----:B------:R-:W-:Y:S05]  /*2240*/  BSYNC B0 ;  /* 0x0000000000007941 */ /* 0x000fea0003800000 */
.L_x_5985:
        /* <DEDUP_REMOVED lines=8> */
.L_x_5987:
[----:B------:R-:W-:Y:S02]  /*22d0*/  HFMA2 R40, -RZ, RZ, 0, 2.384185791015625e-07 ;  /* 0x00000004ff287431 */ /* 0x000fe400000001ff */
[----:B------:R-:W-:-:S05]  /*22e0*/  FADD.FTZ R38, R41, R43 ;  /* 0x0000002b29267221 */ /* 0x000fca0000010000 */
[----:B------:R-:W-:-:S07]  /*22f0*/  MOV R41, R38 ;  /* 0x0000002600297202 */ /* 0x000fce0000000f00 */
[----:B------:R-:W-:Y:S05]  /*2300*/  WARPSYNC.COLLECTIVE R42, `(.L_x_5988) ;  /* 0x000000002a087348 */ /* 0x000fea0003c00000 */
[----:B------:R0:W1:Y:S02]  /*2310*/  SHFL.BFLY P1, R43, R41, R40, R3 ;  /* 0x0c000028292b7389 */ /* 0x0000640000020003 */
[----:B01----:R-:W-:Y:S05]  /*2320*/  ENDCOLLECTIVE ;  /* 0x000000000000791b */ /* 0x003fea0003800000 */
.L_x_5988:
[----:B------:R-:W-:Y:S02]  /*2330*/  HFMA2 R40, -RZ, RZ, 0, 4.76837158203125e-07 ;  /* 0x00000008ff287431 */ /* 0x000fe400000001ff */
[----:B------:R-:W-:-:S05]  /*2340*/  FADD.FTZ R44, R38, R43 ;  /* 0x0000002b262c7221 */ /* 0x000fca0000010000 */
[----:B------:R-:W-:-:S07]  /*2350*/  MOV R41, R44 ;  /* 0x0000002c00297202 */ /* 0x000fce0000000f00 */
[----:B------:R-:W-:Y:S05]  /*2360*/  WARPSYNC.COLLECTIVE R42, `(.L_x_5989) ;  /* 0x000000002a087348 */ /* 0x000fea0003c00000 */
[----:B------:R0:W1:Y:S02]  /*2370*/  SHFL.BFLY P1, R43, R41, R40, R3 ;  /* 0x0c000028292b7389 */ /* 0x0000640000020003 */
[----:B01----:R-:W-:Y:S05]  /*2380*/  ENDCOLLECTIVE ;  /* 0x000000000000791b */ /* 0x003fea0003800000 */
.L_x_5989:
[----:B------:R-:W-:Y:S02]  /*2390*/  HFMA2 R40, -RZ, RZ, 0, 9.5367431640625e-07 ;  /* 0x00000010ff287431 */ /* 0x000fe400000001ff */
[----:B------:R-:W-:-:S05]  /*23a0*/  FADD.FTZ R45, R44, R43 ;  /* 0x0000002b2c2d7221 */ /* 0x000fca0000010000 */
[----:B------:R-:W-:-:S07]  /*23b0*/  MOV R41, R45 ;  /* 0x0000002d00297202 */ /* 0x000fce0000000f00 */
[----:B------:R-:W-:Y:S05]  /*23c0*/  WARPSYNC.COLLECTIVE R42, `(.L_x_5990) ;  /* 0x000000002a087348 */ /* 0x000fea0003c00000 */
[----:B------:R0:W1:Y:S02]  /*23d0*/  SHFL.BFLY P1, R43, R41, R40, R3 ;  /* 0x0c000028292b7389 */ /* 0x0000640000020003 */
[----:B01----:R-:W-:Y:S05]  /*23e0*/  ENDCOLLECTIVE ;  /* 0x000000000000791b */ /* 0x003fea0003800000 */
.L_x_5990:
        /* <DEDUP_REMOVED lines=23> */
.L_x_5991:
[----:B------:R-:W-:Y:S02]  /*2560*/  HFMA2 R40, -RZ, RZ, 0, 1.1920928955078125e-07 ;  /* 0x00000002ff287431 */ /* 0x000fe400000001ff */
[----:B------:R-:W-:-:S05]  /*2570*/  FADD.FTZ R38, R41, R43 ;  /* 0x0000002b29267221 */ /* 0x000fca0000010000 */
[----:B------:R-:W-:-:S07]  /*2580*/  MOV R41, R38 ;  /* 0x0000002600297202 */ /* 0x000fce0000000f00 */
[----:B------:R-:W-:Y:S05]  /*2590*/  WARPSYNC.COLLECTIVE R42, `(.L_x_5992) ;  /* 0x000000002a087348 */ /* 0x000fea0003c00000 */
[----:B------:R0:W1:Y:S02]  /*25a0*/  SHFL.BFLY P1, R43, R41, R40, R3 ;  /* 0x0c000028292b7389 */ /* 0x0000640000020003 */
[----:B01----:R-:W-:Y:S05]  /*25b0*/  ENDCOLLECTIVE ;  /* 0x000000000000791b */ /* 0x003fea0003800000 */
.L_x_5992:
[----:B------:R-:W-:Y:S02]  /*25c0*/  HFMA2 R40, -RZ, RZ, 0, 2.384185791015625e-07 ;  /* 0x00000004ff287431 */ /* 0x000fe400000001ff */
[----:B------:R-:W-:-:S05]  /*25d0*/  FADD.FTZ R44, R38, R43 ;  /* 0x0000002b262c7221 */ /* 0x000fca0000010000 */
[----:B------:R-:W-:-:S07]  /*25e0*/  MOV R41, R44 ;  /* 0x0000002c00297202 */ /* 0x000fce0000000f00 */
[----:B------:R-:W-:Y:S05]  /*25f0*/  WARPSYNC.COLLECTIVE R42, `(.L_x_5993) ;  /* 0x000000002a087348 */ /* 0x000fea0003c00000 */
[----:B------:R0:W1:Y:S02]  /*2600*/  SHFL.BFLY P1, R43, R41, R40, R3 ;  /* 0x0c000028292b7389 */ /* 0x0000640000020003 */
[----:B01----:R-:W-:Y:S05]  /*2610*/  ENDCOLLECTIVE ;  /* 0x000000000000791b */ /* 0x003fea0003800000 */
.L_x_5993:
[----:B------:R-:W-:Y:S02]  /*2620*/  HFMA2 R40, -RZ, RZ, 0, 4.76837158203125e-07 ;  /* 0x00000008ff287431 */ /* 0x000fe400000001ff */
[----:B------:R-:W-:-:S05]  /*2630*/  FADD.FTZ R45, R44, R43 ;  /* 0x0000002b2c2d7221 */ /* 0x000fca0000010000 */
[----:B------:R-:W-:-:S07]  /*2640*/  MOV R41, R45 ;  /* 0x0000002d00297202 */ /* 0x000fce0000000f00 */
[----:B------:R-:W-:Y:S05]  /*2650*/  WARPSYNC.COLLECTIVE R42, `(.L_x_5994) ;  /* 0x000000002a087348 */ /* 0x000fea0003c00000 */
[----:B------:R0:W1:Y:S02]  /*2660*/  SHFL.BFLY P1, R43, R41, R40, R3 ;  /* 0x0c000028292b7389 */ /* 0x0000640000020003 */
[----:B01----:R-:W-:Y:S05]  /*2670*/  ENDCOLLECTIVE ;  /* 0x000000000000791b */ /* 0x003fea0003800000 */
.L_x_5994:
[----:B------:R-:W-:Y:S02]  /*2680*/  HFMA2 R40, -RZ, RZ, 0, 9.5367431640625e-07 ;  /* 0x00000010ff287431 */ /* 0x000fe400000001ff */
[----:B------:R-:W-:-:S05]  /*2690*/  FADD.FTZ R45, R45, R43 ;  /* 0x0000002b2d2d7221 */ /* 0x000fca0000010000 */
[----:B------:R-:W-:-:S07]  /*26a0*/  MOV R41, R45 ;  /* 0x0000002d00297202 */ /* 0x000fce0000000f00 */
[----:B------:R-:W-:Y:S05]  /*26b0*/  WARPSYNC.COLLECTIVE R42, `(.L_x_5995) ;  /* 0x000000002a087348 */ /* 0x000fea0003c00000 */
[----:B------:R0:W1:Y:S02]  /*26c0*/  SHFL.BFLY P1, R43, R41, R40, R3 ;  /* 0x0c000028292b7389 */ /* 0x0000640000020003 */
[----:B01----:R-:W-:Y:S05]  /*26d0*/  ENDCOLLECTIVE ;  /* 0x000000000000791b */ /* 0x003fea0003800000 */
.L_x_5995:
[----:B------:R-:W-:Y:S05]  /*26e0*/  BRA `(.L_x_5996) ;  /* 0xffffffe8009c7947 */ /* 0x000fea000383ffff */
.L_x_5971:
[----:B------:R-:W-:Y:S01]  /*26f0*/  HFMA2 R40, -RZ, RZ, 0, 5.9604644775390625e-08 ;  /* 0x00000001ff287431 */ /* 0x000fe200000001ff */
[----:B------:R-:W-:Y:S01]  /*2700*/  BSSY B0, `(.L_x_5997) ;  /* 0x0000007000007945 */ /* 0x000fe20003800000 */
[----:B------:R-:W-:Y:S02]  /*2710*/  MOV R41, R28 ;  /* 0x0000001c00297202 */ /* 0x000fe40000000f00 */
[----:B------:R-:W-:Y:S02]  /*2720*/  MOV R3, 0x1f ;  /* 0x0000001f00037802 */ /* 0x000fe40000000f00 */
[----:B------:R-:W-:-:S07]  /*2730*/  MOV R42, 0xffffffff ;  /* 0xffffffff002a7802 */ /* 0x000fce0000000f00 */
[----:B-1----:R-:W-:Y:S05]  /*2740*/  WARPSYNC.COLLECTIVE R42, `(.L_x_5998) ;  /* 0x000000002a087348 */ /* 0x002fea0003c00000 */
[----:B------:R0:W2:Y:S02]  /*2750*/  SHFL.BFLY P1, R43, R41, R40, R3 ;  /* 0x0c000028292b7389 */ /* 0x0000a40000020003 */
[----:B012---:R-:W-:Y:S05]  /*2760*/  ENDCOLLECTIVE ;  /* 0x000000000000791b */ /* 0x007fea0003800000 */
.L_x_5998:
[----:B------:R-:W-:Y:S05]  /*2770*/  BSYNC B0 ;  /* 0x0000000000007941 */ /* 0x000fea0003800000 */
.L_x_5997:
        /* <DEDUP_REMOVED lines=8> */
.L_x_5999:
[----:B------:R-:W-:Y:S02]  /*2800*/  HFMA2 R40, -RZ, RZ, 0, 2.384185791015625e-07 ;  /* 0x00000004ff287431 */ /* 0x000fe400000001ff */
[----:B------:R-:W-:-:S05]  /*2810*/  FADD.FTZ R30, R41, R43 ;  /* 0x0000002b291e7221 */ /* 0x000fca0000010000 */
[----:B------:R-:W-:-:S07]  /*2820*/  MOV R41, R30 ;  /* 0x0000001e00297202 */ /* 0x000fce0000000f00 */
[----:B------:R-:W-:Y:S05]  /*2830*/  WARPSYNC.COLLECTIVE R42, `(.L_x_6000) ;  /* 0x000000002a087348 */ /* 0x000fea0003c00000 */
[----:B------:R0:W1:Y:S02]  /*2840*/  SHFL.BFLY P1, R43, R41, R40, R3 ;  /* 0x0c000028292b7389 */ /* 0x0000640000020003 */
[----:B01----:R-:W-:Y:S05]  /*2850*/  ENDCOLLECTIVE ;  /* 0x000000000000791b */ /* 0x003fea0003800000 */
.L_x_6000:
[----:B------:R-:W-:Y:S02]  /*2860*/  HFMA2 R40, -RZ, RZ, 0, 4.76837158203125e-07 ;  /* 0x00000008ff287431 */ /* 0x000fe400000001ff */
[----:B------:R-:W-:-:S05]  /*2870*/  FADD.FTZ R31, R30, R43 ;  /* 0x0000002b1e1f7221 */ /* 0x000fca0000010000 */
[----:B------:R-:W-:-:S07]  /*2880*/  MOV R41, R31 ;  /* 0x0000001f00297202 */ /* 0x000fce0000000f00 */
[----:B------:R-:W-:Y:S05]  /*2890*/  WARPSYNC.COLLECTIVE R42, `(.L_x_6001) ;  /* 0x000000002a087348 */ /* 0x000fea0003c00000 */
[----:B------:R0:W1:Y:S02]  /*28a0*/  SHFL.BFLY P1, R43, R41, R40, R3 ;  /* 0x0c000028292b7389 */ /* 0x0000640000020003 */
[----:B01----:R-:W-:Y:S05]  /*28b0*/  ENDCOLLECTIVE ;  /* 0x000000000000791b */ /* 0x003fea0003800000 */
.L_x_6001:
[----:B------:R-:W-:Y:S02]  /*28c0*/  HFMA2 R40, -RZ, RZ, 0, 9.5367431640625e-07 ;  /* 0x00000010ff287431 */ /* 0x000fe400000001ff */
[----:B------:R-:W-:-:S05]  /*28d0*/  FADD.FTZ R31, R31, R43 ;  /* 0x0000002b1f1f7221 */ /* 0x000fca0000010000 */
[----:B------:R-:W-:-:S07]  /*28e0*/  MOV R41, R31 ;  /* 0x0000001f00297202 */ /* 0x000fce0000000f00 */
[----:B------:R-:W-:Y:S05]  /*28f0*/  WARPSYNC.COLLECTIVE R42, `(.L_x_6002) ;  /* 0x000000002a087348 */ /* 0x000fea0003c00000 */
[----:B------:R0:W1:Y:S02]  /*2900*/  SHFL.BFLY P1, R43, R41, R40, R3 ;  /* 0x0c000028292b7389 */ /* 0x0000640000020003 */
[----:B01----:R-:W-:Y:S05]  /*2910*/  ENDCOLLECTIVE ;  /* 0x000000000000791b */ /* 0x003fea0003800000 */
.L_x_6002:
        /* <DEDUP_REMOVED lines=23> */
.L_x_6003:
[----:B------:R-:W-:Y:S02]  /*2a90*/  HFMA2 R40, -RZ, RZ, 0, 1.1920928955078125e-07 ;  /* 0x00000002ff287431 */ /* 0x000fe400000001ff */
[----:B------:R-:W-:-:S05]  /*2aa0*/  FADD.FTZ R28, R41, R43 ;  /* 0x0000002b291c7221 */ /* 0x000fca0000010000 */
[----:B------:R-:W-:-:S07]  /*2ab0*/  MOV R41, R28 ;  /* 0x0000001c00297202 */ /* 0x000fce0000000f00 */
[----:B------:R-:W-:Y:S05]  /*2ac0*/  WARPSYNC.COLLECTIVE R42, `(.L_x_6004) ;  /* 0x000000002a087348 */ /* 0x000fea0003c00000 */
[----:B------:R0:W1:Y:S02]  /*2ad0*/  SHFL.BFLY P1, R43, R41, R40, R3 ;  /* 0x0c000028292b7389 */ /* 0x0000640000020003 */
[----:B01----:R-:W-:Y:S05]  /*2ae0*/  ENDCOLLECTIVE ;  /* 0x000000000000791b */ /* 0x003fea0003800000 */
.L_x_6004:
[----:B------:R-:W-:Y:S02]  /*2af0*/  HFMA2 R40, -RZ, RZ, 0, 2.384185791015625e-07 ;  /* 0x00000004ff287431 */ /* 0x000fe400000001ff */
[----:B------:R-:W-:-:S05]  /*2b00*/  FADD.FTZ R30, R28, R43 ;  /* 0x0000002b1c1e7221 */ /* 0x000fca0000010000 */
[----:B------:R-:W-:-:S07]  /*2b10*/  MOV R41, R30 ;  /* 0x0000001e00297202 */ /* 0x000fce0000000f00 */
[----:B------:R-:W-:Y:S05]  /*2b20*/  WARPSYNC.COLLECTIVE R42, `(.L_x_6005) ;  /* 0x000000002a087348 */ /* 0x000fea0003c00000 */
[----:B------:R0:W1:Y:S02]  /*2b30*/  SHFL.BFLY P1, R43, R41, R40, R3 ;  /* 0x0c000028292b7389 */ /* 0x0000640000020003 */
[----:B01----:R-:W-:Y:S05]  /*2b40*/  ENDCOLLECTIVE ;  /* 0x000000000000791b */ /* 0x003fea0003800000 */
.L_x_6005:
[----:B------:R-:W-:Y:S02]  /*2b50*/  HFMA2 R40, -RZ, RZ, 0, 4.76837158203125e-07 ;  /* 0x00000008ff287431 */ /* 0x000fe400000001ff */
[----:B------:R-:W-:-:S05]  /*2b60*/  FADD.FTZ R31, R30, R43 ;  /* 0x0000002b1e1f7221 */ /* 0x000fca0000010000 */
[----:B------:R-:W-:-:S07]  /*2b70*/  MOV R41, R31 ;  /* 0x0000001f00297202 */ /* 0x000fce0000000f00 */
[----:B------:R-:W-:Y:S05]  /*2b80*/  WARPSYNC.COLLECTIVE R42, `(.L_x_6006) ;  /* 0x000000002a087348 */ /* 0x000fea0003c00000 */
[----:B------:R0:W1:Y:S02]  /*2b90*/  SHFL.BFLY P1, R43, R41, R40, R3 ;  /* 0x0c000028292b7389 */ /* 0x0000640000020003 */
[----:B01----:R-:W-:Y:S05]  /*2ba0*/  ENDCOLLECTIVE ;  /* 0x000000000000791b */ /* 0x003fea0003800000 */
.L_x_6006:
[----:B------:R-:W-:Y:S02]  /*2bb0*/  HFMA2 R40, -RZ, RZ, 0, 9.5367431640625e-07 ;  /* 0x00000010ff287431 */ /* 0x000fe400000001ff */
[----:B------:R-:W-:-:S05]  /*2bc0*/  FADD.FTZ R31, R31, R43 ;  /* 0x0000002b1f1f7221 */ /* 0x000fca0000010000 */
[----:B------:R-:W-:-:S07]  /*2bd0*/  MOV R41, R31 ;  /* 0x0000001f00297202 */ /* 0x000fce0000000f00 */
[----:B------:R-:W-:Y:S05]  /*2be0*/  WARPSYNC.COLLECTIVE R42, `(.L_x_6007) ;  /* 0x000000002a087348 */ /* 0x000fea0003c00000 */
[----:B------:R0:W1:Y:S02]  /*2bf0*/  SHFL.BFLY P1, R43, R41, R40, R3 ;  /* 0x0c000028292b7389 */ /* 0x0000640000020003 */
[----:B01----:R-:W-:Y:S05]  /*2c00*/  ENDCOLLECTIVE ;  /* 0x000000000000791b */ /* 0x003fea0003800000 */
.L_x_6007:
[----:B------:R-:W-:Y:S05]  /*2c10*/  BRA `(.L_x_6008) ;  /* 0xffffffec005c7947 */ /* 0x000fea000383ffff */
.L_x_6009:
        /* <DEDUP_REMOVED lines=14> */
.L_x_9152:


//--------------------- .text._ZN10layer_norm13ln_fwd_kernelINS_13Kernel_traitsIf6__halffS2_fjLj256ELj1ELj4ELj1ELj16ENS_18Kernel_traits_baseILj256EfS2_fS2_fjLj128EEEEELb0ELb1ELb1ELb0EEEvNS_9FwdParamsE --------------------------
	.section	.text._ZN10layer_norm13ln_fwd_kernelINS_13Kernel_traitsIf6__halffS2_fjLj256ELj1ELj4ELj1ELj16ENS_18Kernel_traits_baseILj256EfS2_fS2_fjLj128EEEEELb0ELb1ELb1ELb0EEEvNS_9FwdParamsE,"ax",@progbits
	.align	128
        .global         _ZN10layer_norm13ln_fwd_kernelINS_13Kernel_traitsIf6__halffS2_fjLj256ELj1ELj4ELj1ELj16ENS_18Kernel_traits_baseILj256EfS2_fS2_fjLj128EEEEELb0ELb1ELb1ELb0EEEvNS_9FwdParamsE
        .type           _ZN10layer_norm13ln_fwd_kernelINS_13Kernel_traitsIf6__halffS2_fjLj256ELj1ELj4ELj1ELj16ENS_18Kernel_traits_baseILj256EfS2_fS2_fjLj128EEEEELb0ELb1ELb1ELb0EEEvNS_9FwdParamsE,@function
        .size           _ZN10layer_norm13ln_fwd_kernelINS_13Kernel_traitsIf6__halffS2_fjLj256ELj1ELj4ELj1ELj16ENS_18Kernel_traits_baseILj256EfS2_fS2_fjLj128EEEEELb0ELb1ELb1ELb0EEEvNS_9FwdParamsE,(.L_x_9153 - _ZN10layer_norm13ln_fwd_kernelINS_13Kernel_traitsIf6__halffS2_fjLj256ELj1ELj4ELj1ELj16ENS_18Kernel_traits_baseILj256EfS2_fS2_fjLj128EEEEELb0ELb1ELb1ELb0EEEvNS_9FwdParamsE)
        .other          _ZN10layer_norm13ln_fwd_kernelINS_13Kernel_traitsIf6__halffS2_fjLj256ELj1ELj4ELj1ELj16ENS_18Kernel_traits_baseILj256EfS2_fS2_fjLj128EEEEELb0ELb1ELb1ELb0EEEvNS_9FwdParamsE,@"STO_CUDA_ENTRY STV_DEFAULT"
_ZN10layer_norm13ln_fwd_kernelINS_13Kernel_traitsIf6__halffS2_fjLj256ELj1ELj4ELj1ELj16ENS_18Kernel_traits_baseILj256EfS2_fS2_fjLj128EEEEELb0ELb1ELb1ELb0EEEvNS_9FwdParamsE:
.text._ZN10layer_norm13ln_fwd_kernelINS_13Kernel_traitsIf6__halffS2_fjLj256ELj1ELj4ELj1ELj16ENS_18Kernel_traits_baseILj256EfS2_fS2_fjLj128EEEEELb0ELb1ELb1ELb0EEEvNS_9FwdParamsE:
        /* <DEDUP_REMOVED lines=35> */
.L_x_6011:
[----:B------:R-:W-:Y:S05]  /*0230*/  BSYNC.RECONVERGENT B0 ;  /* 0x0000000000007941 */ /* 0x000fea0003800200 */
.L_x_6010:
        /* <DEDUP_REMOVED lines=13> */
.L_x_6018:
        /* <DEDUP_REMOVED lines=24> */
[----:B------:R-:W3:Y:S08]  /*0490*/  LDC.64 R48, c[0x0][0x3a0] ;  /* 0x0000e800ff307b82 */ /* 0x000ef00000000a00 */
[----:B------:R-:W4:Y:S01]  /*04a0*/  @P1 LDC R52, c[0x0][0x40c] ;  /* 0x00010300ff341b82 */ /* 0x000f220000000800 */
[----:B--2---:R-:W-:-:S04]  /*04b0*/  @P1 LEA R50, P0, R42, R50, 0x4 ;  /* 0x000000322a321211 */ /* 0x004fc800078020ff */
[----:B------:R-:W-:-:S05]  /*04c0*/  @P1 LEA.HI.X R51, R42, R51, R43, 0x4, P0 ;  /* 0x000000332a331211 */ /* 0x000fca00000f242b */
[----:B0-----:R-:W2:Y:S01]  /*04d0*/  @P1 LDG.E.128 R28, desc[UR6][R50.64] ;  /* 0x00000006321c1981 */ /* 0x001ea2000c1e1d00 */
[----:B---3--:R-:W-:-:S05]  /*04e0*/  IMAD.WIDE.U32 R48, R45, 0x20, R48 ;  /* 0x000000202d307825 */ /* 0x008fca00078e0030 */
[----:B------:R-:W3:Y:S04]  /*04f0*/  LDG.E.128 R32, desc[UR6][R48.64] ;  /* 0x0000000630207981 */ /* 0x000ee8000c1e1d00 */
[----:B------:R0:W3:Y:S01]  /*0500*/  LDG.E.128 R36, desc[UR6][R48.64+0x10] ;  /* 0x0000100630247981 */ /* 0x0000e2000c1e1d00 */
[----:B------:R-:W-:-:S13]  /*0510*/  ISETP.GT.AND P0, PT, R40, RZ, PT ;  /* 0x000000ff2800720c */ /* 0x000fda0003f04270 */
[----:B------:R-:W1:Y:S08]  /*0520*/  @P0 LDC R47, c[0x0][0x40c] ;  /* 0x00010300ff2f0b82 */ /* 0x000e700000000800 */
[----:B------:R-:W3:Y:S08]  /*0530*/  @P0 LDC R40, c[0x0][0x40c] ;  /* 0x00010300ff280b82 */ /* 0x000ef00000000800 */
[----:B------:R-:W3:Y:S08]  /*0540*/  @P0 LDC R42, c[0x0][0x40c] ;  /* 0x00010300ff2a0b82 */ /* 0x000ef00000000800 */
[----:B------:R-:W3:Y:S08]  /*0550*/  @P0 LDC R53, c[0x0][0x40c] ;  /* 0x00010300ff350b82 */ /* 0x000ef00000000800 */
[----:B0-----:R-:W0:Y:S01]  /*0560*/  @P0 LDC R48, c[0x0][0x40c] ;  /* 0x00010300ff300b82 */ /* 0x001e220000000800 */
[----:B--2---:R-:W-:-:S02]  /*0570*/  @P0 HADD2.F32 R44, -RZ, R28.H1_H1 ;  /* 0x3000001cff2c0230 */ /* 0x004fc40000004100 */
[----:B------:R-:W-:Y:S02]  /*0580*/  @P1 HADD2.F32 R43, -RZ, R28.H0_H0 ;  /* 0x2000001cff2b1230 */ /* 0x000fe40000004100 */
[----:B------:R-:W-:Y:S02]  /*0590*/  @P0 HADD2.F32 R49, -RZ, R30.H0_H0 ;  /* 0x2000001eff310230 */ /* 0x000fe40000004100 */
[----:B-1----:R-:W-:Y:S01]  /*05a0*/  @P0 FMUL.FTZ R44, R44, R47 ;  /* 0x0000002f2c2c0220 */ /* 0x002fe20000410000 */
[--C-:B------:R-:W-:Y:S02]  /*05b0*/  @P0 HADD2.F32 R47, -RZ, R29.reuse.H0_H0 ;  /* 0x2000001dff2f0230 */ /* 0x100fe40000004100 */
[----:B----4-:R-:W-:Y:S01]  /*05c0*/  @P1 FMUL.FTZ R43, R43, R52 ;  /* 0x000000342b2b1220 */ /* 0x010fe20000410000 */
[----:B---3--:R-:W-:Y:S01]  /*05d0*/  @P0 FFMA.FTZ R33, R21, R44, R33 ;  /* 0x0000002c15210223 */ /* 0x008fe20000010021 */
[----:B------:R-:W-:Y:S01]  /*05e0*/  @P0 FMUL.FTZ R49, R49, R40 ;  /* 0x0000002831310220 */ /* 0x000fe20000410000 */
[----:B------:R-:W1:Y:S01]  /*05f0*/  @P0 LDC R44, c[0x0][0x40c] ;  /* 0x00010300ff2c0b82 */ /* 0x000e620000000800 */
[----:B------:R-:W-:Y:S01]  /*0600*/  @P1 FFMA.FTZ R32, R20, R43, R32 ;  /* 0x0000002b14201223 */ /* 0x000fe20000010020 */
[----:B------:R-:W-:-:S02]  /*0610*/  @P0 HADD2.F32 R43, -RZ, R29.H1_H1 ;  /* 0x3000001dff2b0230 */ /* 0x000fc40000004100 */
[----:B------:R-:W-:Y:S01]  /*0620*/  @P0 FMUL.FTZ R47, R47, R53 ;  /* 0x000000352f2f0220 */ /* 0x000fe20000410000 */
[----:B------:R-:W-:Y:S01]  /*0630*/  @P0 FFMA.FTZ R36, R24, R49, R36 ;  /* 0x0000003118240223 */ /* 0x000fe20000010024 */
[----:B------:R-:W-:Y:S02]  /*0640*/  @P0 HADD2.F32 R49, -RZ, R31.H1_H1 ;  /* 0x3000001fff310230 */ /* 0x000fe40000004100 */
[----:B------:R-:W-:Y:S01]  /*0650*/  @P0 FMUL.FTZ R50, R43, R42 ;  /* 0x0000002a2b320220 */ /* 0x000fe20000410000 */
[----:B------:R-:W2:Y:S01]  /*0660*/  @P0 LDC R40, c[0x0][0x40c] ;  /* 0x00010300ff280b82 */ /* 0x000ea20000000800 */
[----:B------:R-:W-:Y:S01]  /*0670*/  @P0 FFMA.FTZ R34, R22, R47, R34 ;  /* 0x0000002f16220223 */ /* 0x000fe20000010022 */
[----:B------:R-:W-:Y:S02]  /*0680*/  @P0 HADD2.F32 R47, -RZ, R30.H1_H1 ;  /* 0x3000001eff2f0230 */ /* 0x000fe40000004100 */
[----:B------:R-:W-:-:S04]  /*0690*/  @P0 FFMA.FTZ R35, R23, R50, R35 ;  /* 0x0000003217230223 */ /* 0x000fc80000010023 */
[----:B------:R-:W3:Y:S01]  /*06a0*/  LDC.64 R42, c[0x0][0x3a8] ;  /* 0x0000ea00ff2a7b82 */ /* 0x000ee20000000a00 */
[----:B-1----:R-:W-:Y:S01]  /*06b0*/  @P0 FMUL.FTZ R44, R47, R44 ;  /* 0x0000002c2f2c0220 */ /* 0x002fe20000410000 */
[----:B------:R-:W-:-:S03]  /*06c0*/  @P0 HADD2.F32 R47, -RZ, R31.H0_H0 ;  /* 0x2000001fff2f0230 */ /* 0x000fc60000004100 */
[----:B------:R-:W-:Y:S02]  /*06d0*/  @P0 FFMA.FTZ R37, R25, R44, R37 ;  /* 0x0000002c19250223 */ /* 0x000fe40000010025 */
[----:B0-----:R-:W-:Y:S01]  /*06e0*/  @P0 FMUL.FTZ R47, R47, R48 ;  /* 0x000000302f2f0220 */ /* 0x001fe20000410000 */
[----:B--2---:R-:W-:-:S03]  /*06f0*/  @P0 FMUL.FTZ R40, R49, R40 ;  /* 0x0000002831280220 */ /* 0x004fc60000410000 */
[----:B------:R-:W-:Y:S01]  /*0700*/  @P0 FFMA.FTZ R38, R26, R47, R38 ;  /* 0x0000002f1a260223 */ /* 0x000fe20000010026 */
[----:B------:R-:W-:Y:S01]  /*0710*/  @P0 FFMA.FTZ R39, R27, R40, R39 ;  /* 0x000000281b270223 */ /* 0x000fe20000010027 */
[----:B---3--:R-:W-:-:S05]  /*0720*/  IMAD.WIDE.U32 R42, R45, 0x20, R42 ;  /* 0x000000202d2a7825 */ /* 0x008fca00078e002a */
[----:B------:R2:W-:Y:S04]  /*0730*/  STG.E.128 desc[UR6][R42.64], R32 ;  /* 0x000000202a007986 */ /* 0x0005e8000c101d06 */
[----:B------:R2:W-:Y:S02]  /*0740*/  STG.E.128 desc[UR6][R42.64+0x10], R36 ;  /* 0x000010242a007986 */ /* 0x0005e4000c101d06 */
.L_x_6014:
[----:B01----:R-:W-:Y:S05]  /*0750*/  BSYNC.RECONVERGENT B0 ;  /* 0x0000000000007941 */ /* 0x003fea0003800200 */
.L_x_6013:
        /* <DEDUP_REMOVED lines=54> */
.L_x_6037:
        /* <DEDUP_REMOVED lines=47> */
[----:B------:R-:W-:Y:S01]  /*0db0*/  FFMA.FTZ R41, R14, R47, R6 ;  /* 0x0000002f0e297223 */ /* 0x000fe20000010006 */
[----:B------:R-:W-:Y:S01]  /*0dc0*/  FFMA.FTZ R47, R13, R40, R5 ;  /* 0x000000280d2f7223 */ /* 0x000fe20000010005 */
[----:B------:R-:W-:-:S03]  /*0dd0*/  LEA.HI.SX32 R49, R49, R0, 0x1d ;  /* 0x0000000031317211 */ /* 0x000fc600078feaff */
[----:B------:R-:W-:Y:S02]  /*0de0*/  F2FP.F16.F32.PACK_AB R41, R48, R41 ;  /* 0x000000293029723e */ /* 0x000fe400000000ff */
[----:B------:R-:W-:Y:S01]  /*0df0*/  F2FP.F16.F32.PACK_AB R40, R47, R46 ;  /* 0x0000002e2f28723e */ /* 0x000fe200000000ff */
[----:B0-----:R-:W-:-:S05]  /*0e00*/  IMAD.WIDE.U32 R44, R49, 0x10, R44 ;  /* 0x00000010312c7825 */ /* 0x001fca00078e002c */
[----:B------:R1:W-:Y:S02]  /*0e10*/  STG.E.128 desc[UR6][R44.64], R40 ;  /* 0x000000282c007986 */ /* 0x0003e4000c101d06 */
.L_x_6017:
[----:B------:R-:W-:Y:S05]  /*0e20*/  BSYNC.RECONVERGENT B0 ;  /* 0x0000000000007941 */ /* 0x000fea0003800200 */
.L_x_6016:
[----:B-1----:R-:W1:Y:S02]  /*0e30*/  LDC.64 R40, c[0x0][0x380] ;  /* 0x0000e000ff287b82 */ /* 0x002e640000000a00 */
[----:B-1----:R-:W-:-:S04]  /*0e40*/  LEA R3, R40, R3, 0x2 ;  /* 0x0000000328037211 */ /* 0x002fc800078e10ff */
[----:B------:R-:W-:-:S13]  /*0e50*/  ISETP.GE.AND P0, PT, R3, R41, PT ;  /* 0x000000290300720c */ /* 0x000fda0003f06270 */
[----:B------:R-:W-:Y:S05]  /*0e60*/  @!P0 BRA `(.L_x_6018) ;  /* 0xfffffff400288947 */ /* 0x000fea000383ffff */
[----:B------:R-:W-:Y:S05]  /*0e70*/  EXIT ;  /* 0x000000000000794d */ /* 0x000fea0003800000 */
.L_x_6012:
        /* <DEDUP_REMOVED lines=32> */
[----:B--2---:R-:W-:-:S05]  /*1080*/  HADD2.F32 R28, -RZ, R46.H0_H0 ;  /* 0x2000002eff1c7230 */ /* 0x004fca0000004100 */
[----:B-1----:R-:W-:-:S04]  /*1090*/  FMUL.FTZ R35, R28, UR12 ;  /* 0x0000000c1c237c20 */ /* 0x002fc80008410000 */
[----:B0-----:R-:W-:-:S07]  /*10a0*/  FMUL.FTZ R28, R20, R35 ;  /* 0x00000023141c7220 */ /* 0x001fce0000410000 */
.L_x_6022:
[----:B-1----:R-:W-:Y:S05]  /*10b0*/  BSYNC.RECONVERGENT B1 ;  /* 0x0000000000017941 */ /* 0x002fea0003800200 */
.L_x_6021:
[----:B------:R-:W1:Y:S01]  /*10c0*/  @P1 LDC R32, c[0x0][0x40c] ;  /* 0x00010300ff201b82 */ /* 0x000e620000000800 */
[----:B------:R-:W-:Y:S01]  /*10d0*/  SHF.R.S32.HI R33, RZ, 0x1f, R36 ;  /* 0x0000001fff217819 */ /* 0x000fe20000011424 */
[----:B------:R-:W-:Y:S02]  /*10e0*/  @P1 HADD2.F32 R34, -RZ, R46.H1_H1 ;  /* 0x3000002eff221230 */ /* 0x000fe40000004100 */
[----:B------:R-:W-:Y:S01]  /*10f0*/  @P1 HADD2.F32 R35, -RZ, R47.H0_H0 ;  /* 0x2000002fff231230 */ /* 0x000fe20000004100 */
[----:B------:R-:W-:Y:S01]  /*1100*/  LEA.HI R33, R33, R36, RZ, 0x3 ;  /* 0x0000002421217211 */ /* 0x000fe200078f18ff */
[--C-:B-----5:R-:W-:Y:S02]  /*1110*/  @P1 HADD2.F32 R36, -RZ, R40.reuse.H0_H0 ;  /* 0x20000028ff241230 */ /* 0x120fe40000004100 */
[----:B--2---:R-:W-:Y:S01]  /*1120*/  @P1 FMUL.FTZ R34, R34, R45 ;  /* 0x0000002d22221220 */ /* 0x004fe20000410000 */
[----:B------:R-:W2:Y:S01]  /*1130*/  LDC.64 R38, c[0x0][0x3a8] ;  /* 0x0000ea00ff267b82 */ /* 0x000ea20000000a00 */
[----:B------:R-:W-:-:S02]  /*1140*/  @P1 HADD2.F32 R45, -RZ, R40.H1_H1 ;  /* 0x30000028ff2d1230 */ /* 0x000fc40000004100 */
[----:B0-----:R-:W-:Y:S01]  /*1150*/  @P1 FMUL.FTZ R35, R35, R42 ;  /* 0x0000002a23231220 */ /* 0x001fe20000410000 */
[----:B------:R-:W-:Y:S02]  /*1160*/  @P1 HADD2.F32 R44, -RZ, R41.H0_H0 ;  /* 0x20000029ff2c1230 */ /* 0x000fe40000004100 */
[----:B----4-:R-:W-:Y:S01]  /*1170*/  @P1 FMUL.FTZ R43, R36, R43 ;  /* 0x0000002b242b1220 */ /* 0x010fe20000410000 */
[----:B------:R-:W-:Y:S02]  /*1180*/  @P1 HADD2.F32 R42, -RZ, R47.H1_H1 ;  /* 0x3000002fff2a1230 */ /* 0x000fe40000004100 */
[----:B------:R-:W-:Y:S01]  /*1190*/  @P1 FMUL.FTZ R36, R45, R30 ;  /* 0x0000001e2d241220 */ /* 0x000fe20000410000 */
[----:B------:R-:W-:Y:S02]  /*11a0*/  @P1 HADD2.F32 R49, -RZ, R41.H1_H1 ;  /* 0x30000029ff311230 */ /* 0x000fe40000004100 */
[----:B------:R-:W-:Y:S01]  /*11b0*/  @P1 FMUL.FTZ R45, R44, R29 ;  /* 0x0000001d2c2d1220 */ /* 0x000fe20000410000 */
[----:B------:R-:W-:Y:S01]  /*11c0*/  MOV R29, RZ ;  /* 0x000000ff001d7202 */ /* 0x000fe20000000f00 */
[----:B---3--:R-:W-:Y:S01]  /*11d0*/  @P1 FMUL.FTZ R42, R42, R31 ;  /* 0x0000001f2a2a1220 */ /* 0x008fe20000410000 */
[----:B------:R-:W-:Y:S01]  /*11e0*/  CS2R R30, SRZ ;  /* 0x00000000001e7805 */ /* 0x000fe2000001ff00 */
[----:B------:R-:W-:Y:S01]  /*11f0*/  @P1 FMUL.FTZ R29, R21, R34 ;  /* 0x00000022151d1220 */ /* 0x000fe20000410000 */
[----:B------:R-:W-:Y:S01]  /*1200*/  @P1 FMUL.FTZ R30, R22, R35 ;  /* 0x00000023161e1220 */ /* 0x000fe20000410000 */
[----:B------:R-:W-:Y:S01]  /*1210*/  CS2R R34, SRZ ;  /* 0x0000000000227805 */ /* 0x000fe2000001ff00 */
[----:B------:R-:W-:Y:S01]  /*1220*/  @P1 FMUL.FTZ R31, R23, R42 ;  /* 0x0000002a171f1220 */ /* 0x000fe20000410000 */
[----:B-1----:R-:W-:Y:S01]  /*1230*/  @P1 FMUL.FTZ R44, R49, R32 ;  /* 0x00000020312c1220 */ /* 0x002fe20000410000 */
[----:B------:R-:W-:-:S02]  /*1240*/  LEA.HI.SX32 R49, R33, R0, 0x1d ;  /* 0x0000000021317211 */ /* 0x000fc400078feaff */
[----:B------:R-:W-:Y:S01]  /*1250*/  CS2R R32, SRZ ;  /* 0x0000000000207805 */ /* 0x000fe2000001ff00 */
[----:B------:R-:W-:Y:S01]  /*1260*/  @P1 FMUL.FTZ R34, R26, R45 ;  /* 0x0000002d1a221220 */ /* 0x000fe20000410000 */
[----:B------:R-:W-:Y:S01]  /*1270*/  @P1 FMUL.FTZ R32, R24, R43 ;  /* 0x0000002b18201220 */ /* 0x000fe20000410000 */
[----:B------:R-:W-:Y:S01]  /*1280*/  @P1 FMUL.FTZ R33, R25, R36 ;  /* 0x0000002419211220 */ /* 0x000fe20000410000 */
[----:B------:R-:W-:Y:S01]  /*1290*/  @P1 FMUL.FTZ R35, R27, R44 ;  /* 0x0000002c1b231220 */ /* 0x000fe20000410000 */
[----:B--2---:R-:W-:-:S05]  /*12a0*/  IMAD.WIDE.U32 R38, R49, 0x20, R38 ;  /* 0x0000002031267825 */ /* 0x004fca00078e0026 */
[----:B------:R2:W-:Y:S04]  /*12b0*/  STG.E.128 desc[UR6][R38.64], R28 ;  /* 0x0000001c26007986 */ /* 0x0005e8000c101d06 */
[----:B------:R2:W-:Y:S02]  /*12c0*/  STG.E.128 desc[UR6][R38.64+0x10], R32 ;  /* 0x0000102026007986 */ /* 0x0005e4000c101d06 */
.L_x_6020:
[----:B01----:R-:W-:Y:S05]  /*12d0*/  BSYNC.RECONVERGENT B0 ;  /* 0x0000000000007941 */ /* 0x003fea0003800200 */
.L_x_6019:
        /* <DEDUP_REMOVED lines=54> */
.L_x_6049:
        /* <DEDUP_REMOVED lines=41> */
[----:B------:R-:W-:Y:S01]  /*18d0*/  F2FP.F16.F32.PACK_AB R38, R51, R36 ;  /* 0x000000243326723e */ /* 0x000fe200000000ff */
[----:B------:R-:W-:Y:S01]  /*18e0*/  FFMA.FTZ R48, R15, R48, R7 ;  /* 0x000000300f307223 */ /* 0x000fe20000010007 */
        /* <DEDUP_REMOVED lines=11> */
.L_x_6025:
[----:B------:R-:W-:Y:S05]  /*19a0*/  BSYNC.RECONVERGENT B0 ;  /* 0x0000000000007941 */ /* 0x000fea0003800200 */
.L_x_6024:
[----:B-12---:R-:W1:Y:S02]  /*19b0*/  LDC.64 R36, c[0x0][0x380] ;  /* 0x0000e000ff247b82 */ /* 0x006e640000000a00 */
[----:B-1----:R-:W-:-:S04]  /*19c0*/  LEA R3, R36, R3, 0x2 ;  /* 0x0000000324037211 */ /* 0x002fc800078e10ff */
[----:B------:R-:W-:-:S13]  /*19d0*/  ISETP.GE.AND P0, PT, R3, R37, PT ;  /* 0x000000250300720c */ /* 0x000fda0003f06270 */
[----:B------:R-:W-:Y:S05]  /*19e0*/  @!P0 BRA `(.L_x_6012) ;  /* 0xfffffff400248947 */ /* 0x000fea000383ffff */
[----:B------:R-:W-:Y:S05]  /*19f0*/  EXIT ;  /* 0x000000000000794d */ /* 0x000fea0003800000 */
.L_x_6015:
[----:B------:R-:W-:Y:S01]  /*1a00*/  HFMA2 R43, -RZ, RZ, 0, 5.9604644775390625e-08 ;  /* 0x00000001ff2b7431 */ /* 0x000fe200000001ff */
[----:B------:R-:W-:Y:S01]  /*1a10*/  BSSY B0, `(.L_x_6026) ;  /* 0x0000006000007945 */ /* 0x000fe20003800000 */
[----:B------:R-:W-:Y:S02]  /*1a20*/  MOV R42, 0x1f ;  /* 0x0000001f002a7802 */ /* 0x000fe40000000f00 */
[----:B------:R-:W-:-:S07]  /*1a30*/  MOV R45, 0xffffffff ;  /* 0xffffffff002d7802 */ /* 0x000fce0000000f00 */
[----:B-----5:R-:W-:Y:S05]  /*1a40*/  WARPSYNC.COLLECTIVE R45, `(.L_x_6027) ;  /* 0x000000002d087348 */ /* 0x020fea0003c00000 */
[----:B------:R0:W1:Y:S02]  /*1a50*/  SHFL.BFLY P0, R48, R44, R43, R42 ;  /* 0x0c00002b2c307389 */ /* 0x000064000000002a */
[----:B01---5:R-:W-:Y:S05]  /*1a60*/  ENDCOLLECTIVE ;  /* 0x000000000000791b */ /* 0x023fea0003800000 */
.L_x_6027:
[----:B------:R-:W-:Y:S05]  /*1a70*/  BSYNC B0 ;  /* 0x0000000000007941 */ /* 0x000fea0003800000 */
.L_x_6026:
        /* <DEDUP_REMOVED lines=8> */
.L_x_6028:
[----:B------:R-:W-:Y:S02]  /*1b00*/  HFMA2 R43, -RZ, RZ, 0, 2.384185791015625e-07 ;  /* 0x00000004ff2b7431 */ /* 0x000fe400000001ff */
[----:B------:R-:W-:-:S05]  /*1b10*/  FADD.FTZ R50, R44, R48 ;  /* 0x000000302c327221 */ /* 0x000fca0000010000 */
[----:B------:R-:W-:-:S07]  /*1b20*/  MOV R44, R50 ;  /* 0x00000032002c7202 */ /* 0x000fce0000000f00 */
[----:B------:R-:W-:Y:S05]  /*1b30*/  WARPSYNC.COLLECTIVE R45, `(.L_x_6029) ;  /* 0x000000002d087348 */ /* 0x000fea0003c00000 */
[----:B------:R0:W1:Y:S02]  /*1b40*/  SHFL.BFLY P0, R48, R44, R43, R42 ;  /* 0x0c00002b2c307389 */ /* 0x000064000000002a */
[----:B01----:R-:W-:Y:S05]  /*1b50*/  ENDCOLLECTIVE ;  /* 0x000000000000791b */ /* 0x003fea0003800000 */
.L_x_6029:
[----:B------:R-:W-:Y:S02]  /*1b60*/  HFMA2 R43, -RZ, RZ, 0, 4.76837158203125e-07 ;  /* 0x00000008ff2b7431 */ /* 0x000fe400000001ff */
[----:B------:R-:W-:-:S05]  /*1b70*/  FADD.FTZ R51, R50, R48 ;  /* 0x0000003032337221 */ /* 0x000fca0000010000 */
[----:B------:R-:W-:-:S07]  /*1b80*/  MOV R44, R51 ;  /* 0x00000033002c7202 */ /* 0x000fce0000000f00 */
[----:B------:R-:W-:Y:S05]  /*1b90*/  WARPSYNC.COLLECTIVE R45, `(.L_x_6030) ;  /* 0x000000002d087348 */ /* 0x000fea0003c00000 */
[----:B------:R0:W1:Y:S02]  /*1ba0*/  SHFL.BFLY P0, R48, R44, R43, R42 ;  /* 0x0c00002b2c307389 */ /* 0x000064000000002a */
[----:B01----:R-:W-:Y:S05]  /*1bb0*/  ENDCOLLECTIVE ;  /* 0x000000000000791b */ /* 0x003fea0003800000 */
.L_x_6030:
[----:B------:R-:W-:Y:S02]  /*1bc0*/  HFMA2 R43, -RZ, RZ, 0, 9.5367431640625e-07 ;  /* 0x00000010ff2b7431 */ /* 0x000fe400000001ff */
[----:B------:R-:W-:-:S05]  /*1bd0*/  FADD.FTZ R52, R51, R48 ;  /* 0x0000003033347221 */ /* 0x000fca0000010000 */
[----:B------:R-:W-:-:S07]  /*1be0*/  MOV R44, R52 ;  /* 0x00000034002c7202 */ /* 0x000fce0000000f00 */
[----:B------:R-:W-:Y:S05]  /*1bf0*/  WARPSYNC.COLLECTIVE R45, `(.L_x_6031) ;  /* 0x000000002d087348 */ /* 0x000fea0003c00000 */
[----:B------:R0:W1:Y:S02]  /*1c00*/  SHFL.BFLY P0, R48, R44, R43, R42 ;  /* 0x0c00002b2c307389 */ /* 0x000064000000002a */
[----:B01----:R-:W-:Y:S05]  /*1c10*/  ENDCOLLECTIVE ;  /* 0x000000000000791b */ /* 0x003fea0003800000 */
.L_x_6031:
        /* <DEDUP_REMOVED lines=23> */
.L_x_6032:
[----:B------:R-:W-:Y:S02]  /*1d90*/  HFMA2 R43, -RZ, RZ, 0, 1.1920928955078125e-07 ;  /* 0x00000002ff2b7431 */ /* 0x000fe400000001ff */
[----:B------:R-:W-:-:S05]  /*1da0*/  FADD.FTZ R40, R44, R48 ;  /* 0x000000302c287221 */ /* 0x000fca0000010000 */
[----:B------:R-:W-:-:S07]  /*1db0*/  MOV R44, R40 ;  /* 0x00000028002c7202 */ /* 0x000fce0000000f00 */
[----:B------:R-:W-:Y:S05]  /*1dc0*/  WARPSYNC.COLLECTIVE R45, `(.L_x_6033) ;  /* 0x000000002d087348 */ /* 0x000fea0003c00000 */
[----:B------:R0:W1:Y:S02]  /*1dd0*/  SHFL.BFLY P0, R48, R44, R43, R42 ;  /* 0x0c00002b2c307389 */ /* 0x000064000000002a */
[----:B01----:R-:W-:Y:S05]  /*1de0*/  ENDCOLLECTIVE ;  /* 0x000000000000791b */ /* 0x003fea0003800000 */
.L_x_6033:
[----:B------:R-:W-:Y:S02]  /*1df0*/  HFMA2 R43, -RZ, RZ, 0, 2.384185791015625e-07 ;  /* 0x00000004ff2b7431 */ /* 0x000fe400000001ff */
[----:B------:R-:W-:-:S05]  /*1e00*/  FADD.FTZ R50, R40, R48 ;  /* 0x0000003028327221 */ /* 0x000fca0000010000 */
[----:B------:R-:W-:-:S07]  /*1e10*/  MOV R44, R50 ;  /* 0x00000032002c7202 */ /* 0x000fce0000000f00 */
[----:B------:R-:W-:Y:S05]  /*1e20*/  WARPSYNC.COLLECTIVE R45, `(.L_x_6034) ;  /* 0x000000002d087348 */ /* 0x000fea0003c00000 */
[----:B------:R0:W1:Y:S02]  /*1e30*/  SHFL.BFLY P0, R48, R44, R43, R42 ;  /* 0x0c00002b2c307389 */ /* 0x000064000000002a */
[----:B01----:R-:W-:Y:S05]  /*1e40*/  ENDCOLLECTIVE ;  /* 0x000000000000791b */ /* 0x003fea0003800000 */
.L_x_6034:
[----:B------:R-:W-:Y:S02]  /*1e50*/  HFMA2 R43, -RZ, RZ, 0, 4.76837158203125e-07 ;  /* 0x00000008ff2b7431 */ /* 0x000fe400000001ff */
[----:B------:R-:W-:-:S05]  /*1e60*/  FADD.FTZ R51, R50, R48 ;  /* 0x0000003032337221 */ /* 0x000fca0000010000 */
[----:B------:R-:W-:-:S07]  /*1e70*/  MOV R44, R51 ;  /* 0x00000033002c7202 */ /* 0x000fce0000000f00 */
[----:B------:R-:W-:Y:S05]  /*1e80*/  WARPSYNC.COLLECTIVE R45, `(.L_x_6035) ;  /* 0x000000002d087348 */ /* 0x000fea0003c00000 */
[----:B------:R0:W1:Y:S02]  /*1e90*/  SHFL.BFLY P0, R48, R44, R43, R42 ;  /* 0x0c00002b2c307389 */ /* 0x000064000000002a */
[----:B01----:R-:W-:Y:S05]  /*1ea0*/  ENDCOLLECTIVE ;  /* 0x000000000000791b */ /* 0x003fea0003800000 */
.L_x_6035:
[----:B------:R-:W-:Y:S02]  /*1eb0*/  HFMA2 R43, -RZ, RZ, 0, 9.5367431640625e-07 ;  /* 0x00000010ff2b7431 */ /* 0x000fe400000001ff */
[----:B------:R-:W-:-:S05]  /*1ec0*/  FADD.FTZ R52, R51, R48 ;  /* 0x0000003033347221 */ /* 0x000fca0000010000 */
[----:B------:R-:W-:-:S07]  /*1ed0*/  MOV R44, R52 ;  /* 0x00000034002c7202 */ /* 0x000fce0000000f00 */
[----:B------:R-:W-:Y:S05]  /*1ee0*/  WARPSYNC.COLLECTIVE R45, `(.L_x_6036) ;  /* 0x000000002d087348 */ /* 0x000fea0003c00000 */
[----:B------:R0:W1:Y:S02]  /*1ef0*/  SHFL.BFLY P0, R48, R44, R43, R42 ;  /* 0x0c00002b2c307389 */ /* 0x000064000000002a */
[----:B01----:R-:W-:Y:S05]  /*1f00*/  ENDCOLLECTIVE ;  /* 0x000000000000791b */ /* 0x003fea0003800000 */
.L_x_6036:
[----:B------:R-:W-:Y:S05]  /*1f10*/  BRA `(.L_x_6037) ;  /* 0xffffffe800e87947 */ /* 0x000fea000383ffff */
.L_x_6023:
[----:B------:R-:W-:Y:S01]  /*1f20*/  HFMA2 R42, -RZ, RZ, 0, 1.847743988037109375e-06 ;  /* 0x0000001fff2a7431 */ /* 0x000fe200000001ff */
[----:B------:R-:W-:Y:S01]  /*1f30*/  BSSY B0, `(.L_x_6038) ;  /* 0x0000006000007945 */ /* 0x000fe20003800000 */
[----:B------:R-:W-:Y:S02]  /*1f40*/  MOV R43, 0x1 ;  /* 0x00000001002b7802 */ /* 0x000fe40000000f00 */
[----:B------:R-:W-:-:S07]  /*1f50*/  MOV R45, 0xffffffff ;  /* 0xffffffff002d7802 */ /* 0x000fce0000000f00 */
[----:B-----5:R-:W-:Y:S05]  /*1f60*/  WARPSYNC.COLLECTIVE R45, `(.L_x_6039) ;  /* 0x000000002d087348 */ /* 0x020fea0003c00000 */
[----:B------:R0:W1:Y:S02]  /*1f70*/  SHFL.BFLY P0, R48, R44, R43, R42 ;  /* 0x0c00002b2c307389 */ /* 0x000064000000002a */
[----:B01---5:R-:W-:Y:S05]  /*1f80*/  ENDCOLLECTIVE ;  /* 0x000000000000791b */ /* 0x023fea0003800000 */
.L_x_6039:
[----:B------:R-:W-:Y:S05]  /*1f90*/  BSYNC B0 ;  /* 0x0000000000007941 */ /* 0x000fea0003800000 */
.L_x_6038:
        /* <DEDUP_REMOVED lines=8> */
.L_x_6040:
[----:B------:R-:W-:Y:S02]  /*2020*/  HFMA2 R43, -RZ, RZ, 0, 2.384185791015625e-07 ;  /* 0x00000004ff2b7431 */ /* 0x000fe400000001ff */
[----:B------:R-:W-:-:S05]  /*2030*/  FADD.FTZ R49, R44, R48 ;  /* 0x000000302c317221 */ /* 0x000fca0000010000 */
[----:B------:R-:W-:-:S07]  /*2040*/  MOV R44, R49 ;  /* 0x00000031002c7202 */ /* 0x000fce0000000f00 */
[----:B------:R-:W-:Y:S05]  /*2050*/  WARPSYNC.COLLECTIVE R45, `(.L_x_6041) ;  /* 0x000000002d087348 */ /* 0x000fea0003c00000 */
[----:B------:R0:W1:Y:S02]  /*2060*/  SHFL.BFLY P0, R48, R44, R43, R42 ;  /* 0x0c00002b2c307389 */ /* 0x000064000000002a */
[----:B01----:R-:W-:Y:S05]  /*2070*/  ENDCOLLECTIVE ;  /* 0x000000000000791b */ /* 0x003fea0003800000 */
.L_x_6041:
[----:B------:R-:W-:Y:S02]  /*2080*/  HFMA2 R43, -RZ, RZ, 0, 4.76837158203125e-07 ;  /* 0x00000008ff2b7431 */ /* 0x000fe400000001ff */
[----:B------:R-:W-:-:S05]  /*2090*/  FADD.FTZ R50, R49, R48 ;  /* 0x0000003031327221 */ /* 0x000fca0000010000 */
[----:B------:R-:W-:-:S07]  /*20a0*/  MOV R44, R50 ;  /* 0x00000032002c7202 */ /* 0x000fce0000000f00 */
[----:B------:R-:W-:Y:S05]  /*20b0*/  WARPSYNC.COLLECTIVE R45, `(.L_x_6042) ;  /* 0x000000002d087348 */ /* 0x000fea0003c00000 */
[----:B------:R0:W1:Y:S02]  /*20c0*/  SHFL.BFLY P0, R48, R44, R43, R42 ;  /* 0x0c00002b2c307389 */ /* 0x000064000000002a */
[----:B01----:R-:W-:Y:S05]  /*20d0*/  ENDCOLLECTIVE ;  /* 0x000000000000791b */ /* 0x003fea0003800000 */
.L_x_6042:
[----:B------:R-:W-:Y:S02]  /*20e0*/  HFMA2 R43, -RZ, RZ, 0, 9.5367431640625e-07 ;  /* 0x00000010ff2b7431 */ /* 0x000fe400000001ff */
[----:B------:R-:W-:-:S05]  /*20f0*/  FADD.FTZ R51, R50, R48 ;  /* 0x0000003032337221 */ /* 0x000fca0000010000 */
[----:B------:R-:W-:-:S07]  /*2100*/  MOV R44, R51 ;  /* 0x00000033002c7202 */ /* 0x000fce0000000f00 */
[----:B------:R-:W-:Y:S05]  /*2110*/  WARPSYNC.COLLECTIVE R45, `(.L_x_6043) ;  /* 0x000000002d087348 */ /* 0x000fea0003c00000 */
[----:B------:R0:W1:Y:S02]  /*2120*/  SHFL.BFLY P0, R48, R44, R43, R42 ;  /* 0x0c00002b2c307389 */ /* 0x000064000000002a */
[----:B01----:R-:W-:Y:S05]  /*2130*/  ENDCOLLECTIVE ;  /* 0x000000000000791b */ /* 0x003fea0003800000 */
.L_x_6043:
        /* <DEDUP_REMOVED lines=23> */
.L_x_6044:
[----:B------:R-:W-:Y:S02]  /*22b0*/  HFMA2 R43, -RZ, RZ, 0, 1.1920928955078125e-07 ;  /* 0x00000002ff2b7431 */ /* 0x000fe400000001ff */
[----:B------:R-:W-:-:S05]  /*22c0*/  FADD.FTZ R36, R44, R48 ;  /* 0x000000302c247221 */ /* 0x000fca0000010000 */
[----:B------:R-:W-:-:S07]  /*22d0*/  MOV R44, R36 ;  /* 0x00000024002c7202 */ /* 0x000fce0000000f00 */
[----:B------:R-:W-:Y:S05]  /*22e0*/  WARPSYNC.COLLECTIVE R45, `(.L_x_6045) ;  /* 0x000000002d087348 */ /* 0x000fea0003c00000 */
[----:B------:R0:W1:Y:S02]  /*22f0*/  SHFL.BFLY P0, R48, R44, R43, R42 ;  /* 0x0c00002b2c307389 */ /* 0x000064000000002a */
[----:B01----:R-:W-:Y:S05]  /*2300*/  ENDCOLLECTIVE ;  /* 0x000000000000791b */ /* 0x003fea0003800000 */
.L_x_6045:
[----:B------:R-:W-:Y:S02]  /*2310*/  HFMA2 R43, -RZ, RZ, 0, 2.384185791015625e-07 ;  /* 0x00000004ff2b7431 */ /* 0x000fe400000001ff */
[----:B------:R-:W-:-:S05]  /*2320*/  FADD.FTZ R49, R36, R48 ;  /* 0x0000003024317221 */ /* 0x000fca0000010000 */
[----:B------:R-:W-:-:S07]  /*2330*/  MOV R44, R49 ;  /* 0x00000031002c7202 */ /* 0x000fce0000000f00 */
[----:B------:R-:W-:Y:S05]  /*2340*/  WARPSYNC.COLLECTIVE R45, `(.L_x_6046) ;  /* 0x000000002d087348 */ /* 0x000fea0003c00000 */
[----:B------:R0:W1:Y:S02]  /*2350*/  SHFL.BFLY P0, R48, R44, R43, R42 ;  /* 0x0c00002b2c307389 */ /* 0x000064000000002a */
[----:B01----:R-:W-:Y:S05]  /*2360*/  ENDCOLLECTIVE ;  /* 0x000000000000791b */ /* 0x003fea0003800000 */
.L_x_6046:
[----:B------:R-:W-:Y:S02]  /*2370*/  HFMA2 R43, -RZ, RZ, 0, 4.76837158203125e-07 ;  /* 0x00000008ff2b7431 */ /* 0x000fe400000001ff */
[----:B------:R-:W-:-:S05]  /*2380*/  FADD.FTZ R50, R49, R48 ;  /* 0x0000003031327221 */ /* 0x000fca0000010000 */
[----:B------:R-:W-:-:S07]  /*2390*/  MOV R44, R50 ;  /* 0x00000032002c7202 */ /* 0x000fce0000000f00 */
[----:B------:R-:W-:Y:S05]  /*23a0*/  WARPSYNC.COLLECTIVE R45, `(.L_x_6047) ;  /* 0x000000002d087348 */ /* 0x000fea0003c00000 */
[----:B------:R0:W1:Y:S02]  /*23b0*/  SHFL.BFLY P0, R48, R44, R43, R42 ;  /* 0x0c00002b2c307389 */ /* 0x000064000000002a */
[----:B01----:R-:W-:Y:S05]  /*23c0*/  ENDCOLLECTIVE ;  /* 0x000000000000791b */ /* 0x003fea0003800000 */
.L_x_6047:
[----:B------:R-:W-:Y:S02]  /*23d0*/  HFMA2 R43, -RZ, RZ, 0, 9.5367431640625e-07 ;  /* 0x00000010ff2b7431 */ /* 0x000fe400000001ff */
[----:B------:R-:W-:-:S05]  /*23e0*/  FADD.FTZ R51, R50, R48 ;  /* 0x0000003032337221 */ /* 0x000fca0000010000 */
[----:B------:R-:W-:-:S07]  /*23f0*/  MOV R44, R51 ;  /* 0x00000033002c7202 */ /* 0x000fce0000000f00 */
[----:B------:R-:W-:Y:S05]  /*2400*/  WARPSYNC.COLLECTIVE R45, `(.L_x_6048) ;  /* 0x000000002d087348 */ /* 0x000fea0003c00000 */
[----:B------:R0:W1:Y:S02]  /*2410*/  SHFL.BFLY P0, R48, R44, R43, R42 ;  /* 0x0c00002b2c307389 */ /* 0x000064000000002a */
[----:B01----:R-:W-:Y:S05]  /*2420*/  ENDCOLLECTIVE ;  /* 0x000000000000791b */ /* 0x003fea0003800000 */
.L_x_6048:
[----:B------:R-:W-:Y:S05]  /*2430*/  BRA `(.L_x_6049) ;  /* 0xfffffff000807947 */ /* 0x000fea000383ffff */
.L_x_6050:
        /* <DEDUP_REMOVED lines=12> */
.L_x_9153:


//--------------------- .text._ZN10layer_norm13ln_fwd_kernelINS_13Kernel_traitsIf6__halffS2_fjLj256ELj1ELj4ELj1ELj16ENS_18Kernel_traits_baseILj256EfS2_fS2_fjLj128EEEEELb0ELb1ELb1ELb1EEEvNS_9FwdParamsE --------------------------
	.section	.text._ZN10layer_norm13ln_fwd_kernelINS_13Kernel_traitsIf6__halffS2_fjLj256ELj1ELj4ELj1ELj16ENS_18Kernel_traits_baseILj256EfS2_fS2_fjLj128EEEEELb0ELb1ELb1ELb1EEEvNS_9FwdParamsE,"ax",@progbits
	.align	128
        .global         _ZN10layer_norm13ln_fwd_kernelINS_13Kernel_traitsIf6__halffS2_fjLj256ELj1ELj4ELj1ELj16ENS_18Kernel_traits_baseILj256EfS2_fS2_fjLj128EEEEELb0ELb1ELb1ELb1EEEvNS_9FwdParamsE
        .type           _ZN10layer_norm13ln_fwd_kernelINS_13Kernel_traitsIf6__halffS2_fjLj256ELj1ELj4ELj1ELj16ENS_18Kernel_traits_baseILj256EfS2_fS2_fjLj128EEEEELb0ELb1ELb1ELb1EEEvNS_9FwdParamsE,@function
        .size           _ZN10layer_norm13ln_fwd_kernelINS_13Kernel_traitsIf6__halffS2_fjLj256ELj1ELj4ELj1ELj16ENS_18Kernel_traits_baseILj256EfS2_fS2_fjLj128EEEEELb0ELb1ELb1ELb1EEEvNS_9FwdParamsE,(.L_x_9154 - _ZN10layer_norm13ln_fwd_kernelINS_13Kernel_traitsIf6__halffS2_fjLj256ELj1ELj4ELj1ELj16ENS_18Kernel_traits_baseILj256EfS2_fS2_fjLj128EEEEELb0ELb1ELb1ELb1EEEvNS_9FwdParamsE)
        .other          _ZN10layer_norm13ln_fwd_kernelINS_13Kernel_traitsIf6__halffS2_fjLj256ELj1ELj4ELj1ELj16ENS_18Kernel_traits_baseILj256EfS2_fS2_fjLj128EEEEELb0ELb1ELb1ELb1EEEvNS_9FwdParamsE,@"STO_CUDA_ENTRY STV_DEFAULT"
_ZN10layer_norm13ln_fwd_kernelINS_13Kernel_traitsIf6__halffS2_fjLj256ELj1ELj4ELj1ELj16ENS_18Kernel_traits_baseILj256EfS2_fS2_fjLj128EEEEELb0ELb1ELb1ELb1EEEvNS_9FwdParamsE:
.text._ZN10layer_norm13ln_fwd_kernelINS_13Kernel_traitsIf6__halffS2_fjLj256ELj1ELj4ELj1ELj16ENS_18Kernel_traits_baseILj256EfS2_fS2_fjLj128EEEEELb0ELb1ELb1ELb1EEEvNS_9FwdParamsE:
        /* <DEDUP_REMOVED lines=28> */
[----:B------:R2:W5:Y:S01]  /*01c0*/  LDG.E.128 R16, desc[UR6][R28.64] ;  /* 0x000000061c107981 */ /* 0x000562000c1e1d00 */
[----:B------:R-:W3:Y:S03]  /*01d0*/  LDCU.64 UR4, c[0x0][0x3a0] ;  /* 0x00007400ff0477ac */ /* 0x000ee60008000a00 */
[----:B------:R2:W5:Y:S01]  /*01e0*/  LDG.E.128 R12, desc[UR6][R28.64+0x10] ;  /* 0x000010061c0c7981 */ /* 0x000562000c1e1d00 */
[----:B------:R-:W4:Y:S01]  /*01f0*/  LDCU.U8 UR8, c[0x0][0x410] ;  /* 0x00008200ff0877ac */ /* 0x000f220008000000 */
[----:B------:R-:W0:Y:S01]  /*0200*/  LDCU UR9, c[0x0][0x448] ;  /* 0x00008900ff0977ac */ /* 0x000e220008000800 */
[----:B------:R-:W0:Y:S01]  /*0210*/  LDCU UR10, c[0x0][0x448] ;  /* 0x00008900ff0a77ac */ /* 0x000e220008000800 */
[----:B-1----:R-:W-:-:S05]  /*0220*/  IMAD.WIDE.U32 R30, R3, 0x20, R30 ;  /* 0x00000020031e7825 */ /* 0x002fca00078e001e */
[----:B------:R2:W5:Y:S04]  /*0230*/  LDG.E.128 R8, desc[UR6][R30.64] ;  /* 0x000000061e087981 */ /* 0x000568000c1e1d00 */
[----:B0-----:R2:W5:Y:S01]  /*0240*/  LDG.E.128 R4, desc[UR6][R30.64+0x10] ;  /* 0x000010061e047981 */ /* 0x001562000c1e1d00 */
[----:B---3--:R-:W-:-:S04]  /*0250*/  UISETP.NE.U32.AND UP0, UPT, UR4, URZ, UPT ;  /* 0x000000ff0400728c */ /* 0x008fc8000bf05070 */
[----:B------:R-:W-:-:S09]  /*0260*/  UISETP.NE.AND.EX UP0, UPT, UR5, URZ, UPT, UP0 ;  /* 0x000000ff0500728c */ /* 0x000fd2000bf05300 */
[----:B--2-4-:R-:W-:Y:S05]  /*0270*/  BRA.U !UP0, `(.L_x_6051) ;  /* 0x0000000908ac7547 */ /* 0x014fea000b800000 */
.L_x_6055:
[----:B0-----:R-:W0:Y:S08]  /*0280*/  LDC.64 R32, c[0x0][0x3f0] ;  /* 0x0000fc00ff207b82 */ /* 0x001e300000000a00 */
[----:B------:R-:W1:Y:S01]  /*0290*/  LDC R45, c[0x0][0x388] ;  /* 0x0000e200ff2d7b82 */ /* 0x000e620000000800 */
[----:B------:R-:W-:-:S07]  /*02a0*/  CS2R R34, SRZ ;  /* 0x0000000000227805 */ /* 0x000fce000001ff00 */
[----:B------:R-:W2:Y:S01]  /*02b0*/  LDC.64 R46, c[0x0][0x3f8] ;  /* 0x0000fe00ff2e7b82 */ /* 0x000ea20000000a00 */
[----:B0-----:R-:W-:-:S05]  /*02c0*/  IMAD.WIDE R32, R2, 0x4, R32 ;  /* 0x0000000402207825 */ /* 0x001fca00078e0220 */
        /* <DEDUP_REMOVED lines=25> */
[----:B------:R-:W3:Y:S08]  /*0460*/  @P0 LDC R50, c[0x0][0x40c] ;  /* 0x00010300ff320b82 */ /* 0x000ef00000000800 */
[----:B------:R-:W3:Y:S08]  /*0470*/  @P0 LDC R53, c[0x0][0x40c] ;  /* 0x00010300ff350b82 */ /* 0x000ef00000000800 */
[----:B0-----:R-:W0:Y:S01]  /*0480*/  @P0 LDC R40, c[0x0][0x40c] ;  /* 0x00010300ff280b82 */ /* 0x001e220000000800 */
[----:B----4-:R-:W-:-:S02]  /*0490*/  @P1 HADD2.F32 R0, -RZ, R36.H0_H0 ;  /* 0x20000024ff001230 */ /* 0x010fc40000004100 */
[--C-:B------:R-:W-:Y:S02]  /*04a0*/  @P0 HADD2.F32 R42, -RZ, R37.reuse.H0_H0 ;  /* 0x20000025ff2a0230 */ /* 0x100fe40000004100 */
[----:B--2---:R-:W-:Y:S02]  /*04b0*/  @P0 HADD2.F32 R47, -RZ, R37.H1_H1 ;  /* 0x30000025ff2f0230 */ /* 0x004fe40000004100 */
[----:B-1----:R-:W-:Y:S01]  /*04c0*/  @P1 FMUL.FTZ R41, R0, R51 ;  /* 0x0000003300291220 */ /* 0x002fe20000410000 */
[--C-:B------:R-:W-:Y:S01]  /*04d0*/  @P0 HADD2.F32 R49, -RZ, R38.reuse.H0_H0 ;  /* 0x20000026ff310230 */ /* 0x100fe20000004100 */
[----:B------:R-:W1:Y:S01]  /*04e0*/  @P0 LDC R0, c[0x0][0x40c] ;  /* 0x00010300ff000b82 */ /* 0x000e620000000800 */
[----:B------:R-:W-:Y:S02]  /*04f0*/  @P0 HADD2.F32 R51, -RZ, R38.H1_H1 ;  /* 0x30000026ff330230 */ /* 0x000fe40000004100 */
[----:B0-----:R-:W-:Y:S01]  /*0500*/  @P0 FMUL.FTZ R40, R47, R40 ;  /* 0x000000282f280220 */ /* 0x001fe20000410000 */
[----:B---3--:R-:W-:Y:S01]  /*0510*/  @P1 FFMA.FTZ R28, R8, R41, R28 ;  /* 0x00000029081c1223 */ /* 0x008fe2000001001c */
[----:B------:R-:W-:-:S02]  /*0520*/  @P0 HADD2.F32 R41, -RZ, R36.H1_H1 ;  /* 0x30000024ff290230 */ /* 0x000fc40000004100 */
[----:B------:R-:W-:Y:S01]  /*0530*/  @P0 FFMA.FTZ R31, R11, R40, R31 ;  /* 0x000000280b1f0223 */ /* 0x000fe2000001001f */
[----:B------:R-:W0:Y:S01]  /*0540*/  @P0 LDC R47, c[0x0][0x40c] ;  /* 0x00010300ff2f0b82 */ /* 0x000e220000000800 */
[----:B------:R-:W-:Y:S01]  /*0550*/  ISETP.NE.AND P1, PT, R3, RZ, PT ;  /* 0x000000ff0300720c */ /* 0x000fe20003f25270 */
[----:B------:R-:W-:Y:S01]  /*0560*/  @P0 FMUL.FTZ R46, R41, R50 ;  /* 0x00000032292e0220 */ /* 0x000fe20000410000 */
[----:B------:R-:W-:-:S03]  /*0570*/  @P0 FMUL.FTZ R41, R42, R53 ;  /* 0x000000352a290220 */ /* 0x000fc60000410000 */
[----:B------:R-:W-:Y:S02]  /*0580*/  @P0 FFMA.FTZ R29, R9, R46, R29 ;  /* 0x0000002e091d0223 */ /* 0x000fe4000001001d */
[----:B------:R-:W2:Y:S01]  /*0590*/  @P0 LDC R42, c[0x0][0x40c] ;  /* 0x00010300ff2a0b82 */ /* 0x000ea20000000800 */
[----:B------:R-:W-:-:S07]  /*05a0*/  @P0 FFMA.FTZ R30, R10, R41, R30 ;  /* 0x000000290a1e0223 */ /* 0x000fce000001001e */
[----:B------:R-:W3:Y:S01]  /*05b0*/  @P0 LDC R46, c[0x0][0x40c] ;  /* 0x00010300ff2e0b82 */ /* 0x000ee20000000800 */
[----:B-1----:R-:W-:Y:S01]  /*05c0*/  @P0 FMUL.FTZ R49, R49, R0 ;  /* 0x0000000031310220 */ /* 0x002fe20000410000 */
[----:B------:R-:W-:-:S03]  /*05d0*/  @P0 HADD2.F32 R0, -RZ, R39.H0_H0 ;  /* 0x20000027ff000230 */ /* 0x000fc60000004100 */
[----:B------:R-:W-:Y:S01]  /*05e0*/  @P0 FFMA.FTZ R32, R4, R49, R32 ;  /* 0x0000003104200223 */ /* 0x000fe20000010020 */
[----:B------:R-:W-:Y:S02]  /*05f0*/  @P0 HADD2.F32 R49, -RZ, R39.H1_H1 ;  /* 0x30000027ff310230 */ /* 0x000fe40000004100 */
[----:B------:R-:W1:Y:S01]  /*0600*/  LDC.64 R40, c[0x0][0x3a8] ;  /* 0x0000ea00ff287b82 */ /* 0x000e620000000a00 */
[----:B0-----:R-:W-:Y:S01]  /*0610*/  @P0 FMUL.FTZ R47, R0, R47 ;  /* 0x0000002f002f0220 */ /* 0x001fe20000410000 */
[----:B------:R-:W-:-:S03]  /*0620*/  FADD.FTZ R0, RZ, R28 ;  /* 0x0000001cff007221 */ /* 0x000fc60000010000 */
[----:B------:R-:W-:Y:S01]  /*0630*/  @P0 FFMA.FTZ R34, R6, R47, R34 ;  /* 0x0000002f06220223 */ /* 0x000fe20000010022 */
[----:B--2---:R-:W-:-:S04]  /*0640*/  @P0 FMUL.FTZ R42, R51, R42 ;  /* 0x0000002a332a0220 */ /* 0x004fc80000410000 */
[----:B------:R-:W-:Y:S01]  /*0650*/  @P0 FFMA.FTZ R33, R5, R42, R33 ;  /* 0x0000002a05210223 */ /* 0x000fe20000010021 */
[----:B---3--:R-:W-:-:S04]  /*0660*/  @P0 FMUL.FTZ R46, R49, R46 ;  /* 0x0000002e312e0220 */ /* 0x008fc80000410000 */
[----:B------:R-:W-:Y:S01]  /*0670*/  @P0 FFMA.FTZ R35, R7, R46, R35 ;  /* 0x0000002e07230223 */ /* 0x000fe20000010023 */
[----:B-1----:R-:W-:-:S04]  /*0680*/  IMAD.WIDE.U32 R40, R43, 0x20, R40 ;  /* 0x000000202b287825 */ /* 0x002fc800078e0028 */
        /* <DEDUP_REMOVED lines=47> */
.L_x_6070:
        /* <DEDUP_REMOVED lines=22> */
[C---:B0-----:R-:W-:Y:S01]  /*0ae0*/  FADD.FTZ R51, -R46.reuse, R34 ;  /* 0x000000222e337221 */ /* 0x041fe20000010100 */
[C---:B------:R-:W-:Y:S01]  /*0af0*/  FADD.FTZ R47, -R46.reuse, R30 ;  /* 0x0000001e2e2f7221 */ /* 0x040fe20000010100 */
[C---:B------:R-:W-:Y:S01]  /*0b00*/  FADD.FTZ R31, -R46.reuse, R31 ;  /* 0x0000001f2e1f7221 */ /* 0x040fe20000010100 */
[----:B------:R-:W-:Y:S01]  /*0b10*/  SHF.R.S32.HI R34, RZ, 0x1f, R45 ;  /* 0x0000001fff227819 */ /* 0x000fe2000001142d */
[C---:B------:R-:W-:Y:S01]  /*0b20*/  FADD.FTZ R49, -R46.reuse, R32 ;  /* 0x000000202e317221 */ /* 0x040fe20000010100 */
[C---:B------:R-:W-:Y:S01]  /*0b30*/  FADD.FTZ R33, -R46.reuse, R33 ;  /* 0x000000212e217221 */ /* 0x040fe20000010100 */
[----:B------:R-:W-:Y:S01]  /*0b40*/  FADD.FTZ R35, -R46, R35 ;  /* 0x000000232e237221 */ /* 0x000fe20000010100 */
[----:B------:R-:W-:Y:S01]  /*0b50*/  LEA.HI R34, R34, R45, RZ, 0x3 ;  /* 0x0000002d22227211 */ /* 0x000fe200078f18ff */
        /* <DEDUP_REMOVED lines=23> */
.L_x_6054:
[----:B------:R-:W-:Y:S05]  /*0cd0*/  BSYNC.RECONVERGENT B0 ;  /* 0x0000000000007941 */ /* 0x000fea0003800200 */
.L_x_6053:
[----:B-1----:R-:W1:Y:S02]  /*0ce0*/  LDC.64 R28, c[0x0][0x380] ;  /* 0x0000e000ff1c7b82 */ /* 0x002e640000000a00 */
[----:B-1----:R-:W-:-:S04]  /*0cf0*/  LEA R2, R28, R2, 0x2 ;  /* 0x000000021c027211 */ /* 0x002fc800078e10ff */
[----:B------:R-:W-:-:S13]  /*0d00*/  ISETP.GE.AND P0, PT, R2, R29, PT ;  /* 0x0000001d0200720c */ /* 0x000fda0003f06270 */
[----:B------:R-:W-:Y:S05]  /*0d10*/  @!P0 BRA `(.L_x_6055) ;  /* 0xfffffff400588947 */ /* 0x000fea000383ffff */
[----:B------:R-:W-:Y:S05]  /*0d20*/  EXIT ;  /* 0x000000000000794d */ /* 0x000fea0003800000 */
.L_x_6051:
        /* <DEDUP_REMOVED lines=19> */
[----:B------:R-:W-:Y:S01]  /*0e60*/  IMAD R34, R2, R45, RZ ;  /* 0x0000002d02227224 */ /* 0x000fe200078e02ff */
[----:B------:R-:W4:Y:S02]  /*0e70*/  @P1 LDC R43, c[0x0][0x40c] ;  /* 0x00010300ff2b1b82 */ /* 0x000f240000000800 */
[----:B------:R-:W2:Y:S02]  /*0e80*/  @P1 LDG.E.64 R36, desc[UR6][R32.64+0x8] ;  /* 0x0000080620241981 */ /* 0x000ea4000c1e1b00 */
[----:B------:R-:W-:-:S04]  /*0e90*/  SHF.R.S32.HI R31, RZ, 0x1f, R34 ;  /* 0x0000001fff1f7819 */ /* 0x000fc80000011422 */
[----:B------:R-:W4:Y:S01]  /*0ea0*/  @P1 LDC R46, c[0x0][0x40c] ;  /* 0x00010300ff2e1b82 */ /* 0x000f220000000800 */
[----:B------:R-:W-:Y:S01]  /*0eb0*/  LEA.HI R34, R31, R34, RZ, 0x3 ;  /* 0x000000221f227211 */ /* 0x000fe200078f18ff */
[----:B0-----:R-:W-:-:S06]  /*0ec0*/  IMAD.WIDE R28, R2, 0x4, R28 ;  /* 0x00000004021c7825 */ /* 0x001fcc00078e021c */
[----:B------:R-:W0:Y:S01]  /*0ed0*/  @P1 LDC R49, c[0x0][0x40c] ;  /* 0x00010300ff311b82 */ /* 0x000e220000000800 */
[----:B-----5:R1:W5:Y:S01]  /*0ee0*/  LDG.E R44, desc[UR6][R28.64] ;  /* 0x000000061c2c7981 */ /* 0x020362000c1e1900 */
[----:B------:R-:W-:-:S06]  /*0ef0*/  UMOV UR4, 0xffffffff ;  /* 0xffffffff00047882 */ /* 0x000fcc0000000000 */
[----:B------:R-:W0:Y:S01]  /*0f00*/  @P1 LDC R48, c[0x0][0x40c] ;  /* 0x00010300ff301b82 */ /* 0x000e220000000800 */
[----:B-1----:R-:W-:-:S07]  /*0f10*/  CS2R R28, SRZ ;  /* 0x00000000001c7805 */ /* 0x002fce000001ff00 */
[----:B------:R-:W1:Y:S08]  /*0f20*/  @P1 LDC R0, c[0x0][0x40c] ;  /* 0x00010300ff001b82 */ /* 0x000e700000000800 */
[----:B------:R-:W1:Y:S01]  /*0f30*/  @P1 LDC R33, c[0x0][0x40c] ;  /* 0x00010300ff211b82 */ /* 0x000e620000000800 */
[--C-:B---3--:R-:W-:Y:S02]  /*0f40*/  @P1 HADD2.F32 R31, -RZ, R38.reuse.H0_H0 ;  /* 0x20000026ff1f1230 */ /* 0x108fe40000004100 */
[----:B------:R-:W-:-:S02]  /*0f50*/  @P1 HADD2.F32 R30, -RZ, R38.H1_H1 ;  /* 0x30000026ff1e1230 */ /* 0x000fc40000004100 */
[----:B--2---:R-:W-:Y:S02]  /*0f60*/  @P1 HADD2.F32 R32, -RZ, R37.H0_H0 ;  /* 0x20000025ff201230 */ /* 0x004fe40000004100 */
[----:B------:R-:W-:Y:S01]  /*0f70*/  @P1 FMUL.FTZ R31, R31, R40 ;  /* 0x000000281f1f1220 */ /* 0x000fe20000410000 */
[--C-:B------:R-:W-:Y:S02]  /*0f80*/  @P1 HADD2.F32 R35, -RZ, R39.reuse.H0_H0 ;  /* 0x20000027ff231230 */ /* 0x100fe40000004100 */
[----:B------:R-:W-:Y:S01]  /*0f90*/  @P1 FMUL.FTZ R30, R30, R41 ;  /* 0x000000291e1e1220 */ /* 0x000fe20000410000 */
[----:B------:R-:W-:Y:S01]  /*0fa0*/  @P1 HADD2.F32 R42, -RZ, R39.H1_H1 ;  /* 0x30000027ff2a1230 */ /* 0x000fe20000004100 */
[----:B------:R-:W2:Y:S01]  /*0fb0*/  LDC.64 R40, c[0x0][0x3a8] ;  /* 0x0000ea00ff287b82 */ /* 0x000ea20000000a00 */
[----:B------:R-:W-:Y:S02]  /*0fc0*/  @P1 HADD2.F32 R47, -RZ, R36.H0_H0 ;  /* 0x20000024ff2f1230 */ /* 0x000fe40000004100 */
[----:B----4-:R-:W-:Y:S01]  /*0fd0*/  @P1 FMUL.FTZ R43, R32, R43 ;  /* 0x0000002b202b1220 */ /* 0x010fe20000410000 */
[----:B------:R-:W-:-:S02]  /*0fe0*/  HFMA2 R32, -RZ, RZ, 0, 0 ;  /* 0x00000000ff207431 */ /* 0x000fc400000001ff */
[----:B------:R-:W-:Y:S01]  /*0ff0*/  @P1 FMUL.FTZ R35, R35, R46 ;  /* 0x0000002e23231220 */ /* 0x000fe20000410000 */
[----:B0-----:R-:W-:Y:S01]  /*1000*/  @P1 FMUL.FTZ R42, R42, R49 ;  /* 0x000000312a2a1220 */ /* 0x001fe20000410000 */
[----:B------:R-:W-:Y:S01]  /*1010*/  @P1 FMUL.FTZ R47, R47, R48 ;  /* 0x000000302f2f1220 */ /* 0x000fe20000410000 */
[----:B------:R-:W-:Y:S01]  /*1020*/  @P1 FMUL.FTZ R29, R9, R30 ;  /* 0x0000001e091d1220 */ /* 0x000fe20000410000 */
[----:B------:R-:W-:Y:S02]  /*1030*/  @P1 HADD2.F32 R49, -RZ, R36.H1_H1 ;  /* 0x30000024ff311230 */ /* 0x000fe40000004100 */
[----:B------:R-:W-:Y:S02]  /*1040*/  HFMA2 R30, -RZ, RZ, 0, 0 ;  /* 0x00000000ff1e7431 */ /* 0x000fe400000001ff */
[----:B------:R-:W-:Y:S02]  /*1050*/  @P1 HADD2.F32 R46, -RZ, R37.H1_H1 ;  /* 0x30000025ff2e1230 */ /* 0x000fe40000004100 */
[----:B------:R-:W-:Y:S01]  /*1060*/  @P1 FMUL.FTZ R28, R8, R31 ;  /* 0x0000001f081c1220 */ /* 0x000fe20000410000 */
[----:B------:R-:W-:Y:S01]  /*1070*/  @P1 FMUL.FTZ R32, R4, R47 ;  /* 0x0000002f04201220 */ /* 0x000fe20000410000 */
[----:B------:R-:W-:Y:S01]  /*1080*/  MOV R31, RZ ;  /* 0x000000ff001f7202 */ /* 0x000fe20000000f00 */
[----:B-1----:R-:W-:Y:S01]  /*1090*/  @P1 FMUL.FTZ R0, R49, R0 ;  /* 0x0000000031001220 */ /* 0x002fe20000410000 */
[----:B------:R-:W-:Y:S01]  /*10a0*/  LEA.HI.SX32 R47, R34, R3, 0x1d ;  /* 0x00000003222f7211 */ /* 0x000fe200078feaff */
[----:B------:R-:W-:Y:S01]  /*10b0*/  @P1 FMUL.FTZ R46, R46, R33 ;  /* 0x000000212e2e1220 */ /* 0x000fe20000410000 */
[----:B------:R-:W-:Y:S01]  /*10c0*/  @P1 FMUL.FTZ R31, R11, R42 ;  /* 0x0000002a0b1f1220 */ /* 0x000fe20000410000 */
[----:B------:R-:W-:Y:S01]  /*10d0*/  @P1 FMUL.FTZ R30, R10, R35 ;  /* 0x000000230a1e1220 */ /* 0x000fe20000410000 */
[----:B------:R-:W-:Y:S01]  /*10e0*/  FADD.FTZ R42, RZ, R28 ;  /* 0x0000001cff2a7221 */ /* 0x000fe20000010000 */
[----:B------:R-:W-:-:S02]  /*10f0*/  CS2R R34, SRZ ;  /* 0x0000000000227805 */ /* 0x000fc4000001ff00 */
[----:B------:R-:W-:Y:S01]  /*1100*/  MOV R33, RZ ;  /* 0x000000ff00217202 */ /* 0x000fe20000000f00 */
[----:B------:R-:W-:Y:S01]  /*1110*/  @P1 FMUL.FTZ R33, R5, R0 ;  /* 0x0000000005211220 */ /* 0x000fe20000410000 */
[----:B------:R-:W-:Y:S01]  /*1120*/  @P1 FMUL.FTZ R34, R6, R43 ;  /* 0x0000002b06221220 */ /* 0x000fe20000410000 */
[----:B--2---:R-:W-:-:S04]  /*1130*/  IMAD.WIDE.U32 R40, R47, 0x20, R40 ;  /* 0x000000202f287825 */ /* 0x004fc800078e0028 */
        /* <DEDUP_REMOVED lines=49> */
.L_x_6082:
        /* <DEDUP_REMOVED lines=54> */
.L_x_6058:
[----:B------:R-:W-:Y:S05]  /*17b0*/  BSYNC.RECONVERGENT B0 ;  /* 0x0000000000007941 */ /* 0x000fea0003800200 */
.L_x_6057:
[----:B--2---:R-:W2:Y:S02]  /*17c0*/  LDC.64 R28, c[0x0][0x380] ;  /* 0x0000e000ff1c7b82 */ /* 0x004ea40000000a00 */
[----:B--2---:R-:W-:-:S04]  /*17d0*/  LEA R2, R28, R2, 0x2 ;  /* 0x000000021c027211 */ /* 0x004fc800078e10ff */
[----:B------:R-:W-:-:S13]  /*17e0*/  ISETP.GE.AND P0, PT, R2, R29, PT ;  /* 0x0000001d0200720c */ /* 0x000fda0003f06270 */
[----:B------:R-:W-:Y:S05]  /*17f0*/  @!P0 BRA `(.L_x_6051) ;  /* 0xfffffff4004c8947 */ /* 0x000fea000383ffff */
[----:B------:R-:W-:Y:S05]  /*1800*/  EXIT ;  /* 0x000000000000794d */ /* 0x000fea0003800000 */
.L_x_6052:
[----:B------:R-:W-:Y:S01]  /*1810*/  HFMA2 R42, -RZ, RZ, 0, 5.9604644775390625e-08 ;  /* 0x00000001ff2a7431 */ /* 0x000fe200000001ff */
[----:B------:R-:W-:Y:S01]  /*1820*/  BSSY B0, `(.L_x_6059) ;  /* 0x0000006000007945 */ /* 0x000fe20003800000 */
[----:B0-----:R-:W-:Y:S02]  /*1830*/  MOV R41, 0x1f ;  /* 0x0000001f00297802 */ /* 0x001fe40000000f00 */
[----:B------:R-:W-:-:S07]  /*1840*/  MOV R40, 0xffffffff ;  /* 0xffffffff00287802 */ /* 0x000fce0000000f00 */
[----:B-----5:R-:W-:Y:S05]  /*1850*/  WARPSYNC.COLLECTIVE R40, `(.L_x_6060) ;  /* 0x0000000028087348 */ /* 0x020fea0003c00000 */
[----:B------:R0:W1:Y:S02]  /*1860*/  SHFL.BFLY P0, R0, R43, R42, R41 ;  /* 0x0c00002a2b007389 */ /* 0x0000640000000029 */
[----:B01---5:R-:W-:Y:S05]  /*1870*/  ENDCOLLECTIVE ;  /* 0x000000000000791b */ /* 0x023fea0003800000 */
.L_x_6060:
[----:B------:R-:W-:Y:S05]  /*1880*/  BSYNC B0 ;  /* 0x0000000000007941 */ /* 0x000fea0003800000 */
.L_x_6059:
        /* <DEDUP_REMOVED lines=8> */
.L_x_6061:
[----:B------:R-:W-:Y:S02]  /*1910*/  HFMA2 R42, -RZ, RZ, 0, 2.384185791015625e-07 ;  /* 0x00000004ff2a7431 */ /* 0x000fe400000001ff */
[----:B------:R-:W-:-:S05]  /*1920*/  FADD.FTZ R48, R43, R0 ;  /* 0x000000002b307221 */ /* 0x000fca0000010000 */
[----:B------:R-:W-:-:S07]  /*1930*/  MOV R43, R48 ;  /* 0x00000030002b7202 */ /* 0x000fce0000000f00 */
[----:B------:R-:W-:Y:S05]  /*1940*/  WARPSYNC.COLLECTIVE R40, `(.L_x_6062) ;  /* 0x0000000028087348 */ /* 0x000fea0003c00000 */
[----:B------:R0:W1:Y:S02]  /*1950*/  SHFL.BFLY P0, R0, R43, R42, R41 ;  /* 0x0c00002a2b007389 */ /* 0x0000640000000029 */
[----:B01----:R-:W-:Y:S05]  /*1960*/  ENDCOLLECTIVE ;  /* 0x000000000000791b */ /* 0x003fea0003800000 */
.L_x_6062:
[----:B------:R-:W-:Y:S02]  /*1970*/  HFMA2 R42, -RZ, RZ, 0, 4.76837158203125e-07 ;  /* 0x00000008ff2a7431 */ /* 0x000fe400000001ff */
[----:B------:R-:W-:-:S05]  /*1980*/  FADD.FTZ R49, R48, R0 ;  /* 0x0000000030317221 */ /* 0x000fca0000010000 */
[----:B------:R-:W-:-:S07]  /*1990*/  MOV R43, R49 ;  /* 0x00000031002b7202 */ /* 0x000fce0000000f00 */
[----:B------:R-:W-:Y:S05]  /*19a0*/  WARPSYNC.COLLECTIVE R40, `(.L_x_6063) ;  /* 0x0000000028087348 */ /* 0x000fea0003c00000 */
[----:B------:R0:W1:Y:S02]  /*19b0*/  SHFL.BFLY P0, R0, R43, R42, R41 ;  /* 0x0c00002a2b007389 */ /* 0x0000640000000029 */
[----:B01----:R-:W-:Y:S05]  /*19c0*/  ENDCOLLECTIVE ;  /* 0x000000000000791b */ /* 0x003fea0003800000 */
.L_x_6063:
[----:B------:R-:W-:Y:S02]  /*19d0*/  HFMA2 R42, -RZ, RZ, 0, 9.5367431640625e-07 ;  /* 0x00000010ff2a7431 */ /* 0x000fe400000001ff */
[----:B------:R-:W-:-:S05]  /*19e0*/  FADD.FTZ R50, R49, R0 ;  /* 0x0000000031327221 */ /* 0x000fca0000010000 */
[----:B------:R-:W-:-:S07]  /*19f0*/  MOV R43, R50 ;  /* 0x00000032002b7202 */ /* 0x000fce0000000f00 */
[----:B------:R-:W-:Y:S05]  /*1a00*/  WARPSYNC.COLLECTIVE R40, `(.L_x_6064) ;  /* 0x0000000028087348 */ /* 0x000fea0003c00000 */
[----:B------:R0:W1:Y:S02]  /*1a10*/  SHFL.BFLY P0, R0, R43, R42, R41 ;  /* 0x0c00002a2b007389 */ /* 0x0000640000000029 */
[----:B01----:R-:W-:Y:S05]  /*1a20*/  ENDCOLLECTIVE ;  /* 0x000000000000791b */ /* 0x003fea0003800000 */
.L_x_6064:
        /* <DEDUP_REMOVED lines=23> */
.L_x_6065:
[----:B------:R-:W-:Y:S02]  /*1ba0*/  HFMA2 R42, -RZ, RZ, 0, 1.1920928955078125e-07 ;  /* 0x00000002ff2a7431 */ /* 0x000fe400000001ff */
[----:B------:R-:W-:-:S05]  /*1bb0*/  FADD.FTZ R48, R43, R0 ;  /* 0x000000002b307221 */ /* 0x000fca0000010000 */
[----:B------:R-:W-:-:S07]  /*1bc0*/  MOV R43, R48 ;  /* 0x00000030002b7202 */ /* 0x000fce0000000f00 */
[----:B------:R-:W-:Y:S05]  /*1bd0*/  WARPSYNC.COLLECTIVE R40, `(.L_x_6066) ;  /* 0x0000000028087348 */ /* 0x000fea0003c00000 */
[----:B------:R0:W1:Y:S02]  /*1be0*/  SHFL.BFLY P0, R0, R43, R42, R41 ;  /* 0x0c00002a2b007389 */ /* 0x0000640000000029 */
[----:B01----:R-:W-:Y:S05]  /*1bf0*/  ENDCOLLECTIVE ;  /* 0x000000000000791b */ /* 0x003fea0003800000 */
.L_x_6066:
[----:B------:R-:W-:Y:S02]  /*1c00*/  HFMA2 R42, -RZ, RZ, 0, 2.384185791015625e-07 ;  /* 0x00000004ff2a7431 */ /* 0x000fe400000001ff */
[----:B------:R-:W-:-:S05]  /*1c10*/  FADD.FTZ R49, R48, R0 ;  /* 0x0000000030317221 */ /* 0x000fca0000010000 */
[----:B------:R-:W-:-:S07]  /*1c20*/  MOV R43, R49 ;  /* 0x00000031002b7202 */ /* 0x000fce0000000f00 */
[----:B------:R-:W-:Y:S05]  /*1c30*/  WARPSYNC.COLLECTIVE R40, `(.L_x_6067) ;  /* 0x0000000028087348 */ /* 0x000fea0003c00000 */
[----:B------:R0:W1:Y:S02]  /*1c40*/  SHFL.BFLY P0, R0, R43, R42, R41 ;  /* 0x0c00002a2b007389 */ /* 0x0000640000000029 */
[----:B01----:R-:W-:Y:S05]  /*1c50*/  ENDCOLLECTIVE ;  /* 0x000000000000791b */ /* 0x003fea0003800000 */
.L_x_6067:
[----:B------:R-:W-:Y:S02]  /*1c60*/  HFMA2 R42, -RZ, RZ, 0, 4.76837158203125e-07 ;  /* 0x00000008ff2a7431 */ /* 0x000fe400000001ff */
[----:B------:R-:W-:-:S05]  /*1c70*/  FADD.FTZ R50, R49, R0 ;  /* 0x0000000031327221 */ /* 0x000fca0000010000 */
[----:B------:R-:W-:-:S07]  /*1c80*/  MOV R43, R50 ;  /* 0x00000032002b7202 */ /* 0x000fce0000000f00 */
[----:B------:R-:W-:Y:S05]  /*1c90*/  WARPSYNC.COLLECTIVE R40, `(.L_x_6068) ;  /* 0x0000000028087348 */ /* 0x000fea0003c00000 */
[----:B------:R0:W1:Y:S02]  /*1ca0*/  SHFL.BFLY P0, R0, R43, R42, R41 ;  /* 0x0c00002a2b007389 */ /* 0x0000640000000029 */
[----:B01----:R-:W-:Y:S05]  /*1cb0*/  ENDCOLLECTIVE ;  /* 0x000000000000791b */ /* 0x003fea0003800000 */
.L_x_6068:
[----:B------:R-:W-:Y:S02]  /*1cc0*/  HFMA2 R42, -RZ, RZ, 0, 9.5367431640625e-07 ;  /* 0x00000010ff2a7431 */ /* 0x000fe400000001ff */
[----:B------:R-:W-:-:S05]  /*1cd0*/  FADD.FTZ R51, R50, R0 ;  /* 0x0000000032337221 */ /* 0x000fca0000010000 */
[----:B------:R-:W-:-:S07]  /*1ce0*/  MOV R43, R51 ;  /* 0x00000033002b7202 */ /* 0x000fce0000000f00 */
[----:B------:R-:W-:Y:S05]  /*1cf0*/  WARPSYNC.COLLECTIVE R40, `(.L_x_6069) ;  /* 0x0000000028087348 */ /* 0x000fea0003c00000 */
[----:B------:R0:W1:Y:S02]  /*1d00*/  SHFL.BFLY P0, R0, R43, R42, R41 ;  /* 0x0c00002a2b007389 */ /* 0x0000640000000029 */
[----:B01----:R-:W-:Y:S05]  /*1d10*/  ENDCOLLECTIVE ;  /* 0x000000000000791b */ /* 0x003fea0003800000 */
.L_x_6069:
[----:B------:R-:W-:Y:S05]  /*1d20*/  BRA `(.L_x_6070) ;  /* 0xffffffec00147947 */ /* 0x000fea000383ffff */
.L_x_6056:
[----:B------:R-:W-:Y:S01]  /*1d30*/  BSSY B0, `(.L_x_6071) ;  /* 0x0000007000007945 */ /* 0x000fe20003800000 */
[----:B------:R-:W-:Y:S02]  /*1d40*/  MOV R42, 0x1 ;  /* 0x00000001002a7802 */ /* 0x000fe40000000f00 */
[----:B------:R-:W-:Y:S02]  /*1d50*/  MOV R41, 0x1f ;  /* 0x0000001f00297802 */ /* 0x000fe40000000f00 */
[----:B------:R-:W-:-:S07]  /*1d60*/  MOV R40, 0xffffffff ;  /* 0xffffffff00287802 */ /* 0x000fce0000000f00 */
[----:B-----5:R-:W-:Y:S05]  /*1d70*/  WARPSYNC.COLLECTIVE R40, `(.L_x_6072) ;  /* 0x0000000028087348 */ /* 0x020fea0003c00000 */
[----:B------:R0:W1:Y:S02]  /*1d80*/  SHFL.BFLY P0, R0, R43, R42, R41 ;  /* 0x0c00002a2b007389 */ /* 0x0000640000000029 */
[----:B01---5:R-:W-:Y:S05]  /*1d90*/  ENDCOLLECTIVE ;  /* 0x000000000000791b */ /* 0x023fea0003800000 */
.L_x_6072:
[----:B------:R-:W-:Y:S05]  /*1da0*/  BSYNC B0 ;  /* 0x0000000000007941 */ /* 0x000fea0003800000 */
.L_x_6071:
        /* <DEDUP_REMOVED lines=8> */
.L_x_6073:
[----:B------:R-:W-:Y:S02]  /*1e30*/  HFMA2 R42, -RZ, RZ, 0, 2.384185791015625e-07 ;  /* 0x00000004ff2a7431 */ /* 0x000fe400000001ff */
[----:B------:R-:W-:-:S05]  /*1e40*/  FADD.FTZ R48, R43, R0 ;  /* 0x000000002b307221 */ /* 0x000fca0000010000 */
[----:B------:R-:W-:-:S07]  /*1e50*/  MOV R43, R48 ;  /* 0x00000030002b7202 */ /* 0x000fce0000000f00 */
[----:B------:R-:W-:Y:S05]  /*1e60*/  WARPSYNC.COLLECTIVE R40, `(.L_x_6074) ;  /* 0x0000000028087348 */ /* 0x000fea0003c00000 */
[----:B------:R0:W1:Y:S02]  /*1e70*/  SHFL.BFLY P0, R0, R43, R42, R41 ;  /* 0x0c00002a2b007389 */ /* 0x0000640000000029 */
[----:B01----:R-:W-:Y:S05]  /*1e80*/  ENDCOLLECTIVE ;  /* 0x000000000000791b */ /* 0x003fea0003800000 */
.L_x_6074:
[----:B------:R-:W-:Y:S02]  /*1e90*/  HFMA2 R42, -RZ, RZ, 0, 4.76837158203125e-07 ;  /* 0x00000008ff2a7431 */ /* 0x000fe400000001ff */
[----:B------:R-:W-:-:S05]  /*1ea0*/  FADD.FTZ R49, R48, R0 ;  /* 0x0000000030317221 */ /* 0x000fca0000010000 */
[----:B------:R-:W-:-:S07]  /*1eb0*/  MOV R43, R49 ;  /* 0x00000031002b7202 */ /* 0x000fce0000000f00 */
[----:B------:R-:W-:Y:S05]  /*1ec0*/  WARPSYNC.COLLECTIVE R40, `(.L_x_6075) ;  /* 0x0000000028087348 */ /* 0x000fea0003c00000 */
[----:B------:R0:W1:Y:S02]  /*1ed0*/  SHFL.BFLY P0, R0, R43, R42, R41 ;  /* 0x0c00002a2b007389 */ /* 0x0000640000000029 */
[----:B01----:R-:W-:Y:S05]  /*1ee0*/  ENDCOLLECTIVE ;  /* 0x000000000000791b */ /* 0x003fea0003800000 */
.L_x_6075:
[----:B------:R-:W-:Y:S02]  /*1ef0*/  HFMA2 R42, -RZ, RZ, 0, 9.5367431640625e-07 ;  /* 0x00000010ff2a7431 */ /* 0x000fe400000001ff */
[----:B------:R-:W-:-:S05]  /*1f00*/  FADD.FTZ R50, R49, R0 ;  /* 0x0000000031327221 */ /* 0x000fca0000010000 */
[----:B------:R-:W-:-:S07]  /*1f10*/  MOV R43, R50 ;  /* 0x00000032002b7202 */ /* 0x000fce0000000f00 */
[----:B------:R-:W-:Y:S05]  /*1f20*/  WARPSYNC.COLLECTIVE R40, `(.L_x_6076) ;  /* 0x0000000028087348 */ /* 0x000fea0003c00000 */
[----:B------:R0:W1:Y:S02]  /*1f30*/  SHFL.BFLY P0, R0, R43, R42, R41 ;  /* 0x0c00002a2b007389 */ /* 0x0000640000000029 */
[----:B01----:R-:W-:Y:S05]  /*1f40*/  ENDCOLLECTIVE ;  /* 0x000000000000791b */ /* 0x003fea0003800000 */
.L_x_6076:
        /* <DEDUP_REMOVED lines=23> */
.L_x_6077:
[----:B------:R-:W-:Y:S02]  /*20c0*/  HFMA2 R42, -RZ, RZ, 0, 1.1920928955078125e-07 ;  /* 0x00000002ff2a7431 */ /* 0x000fe400000001ff */
[----:B------:R-:W-:-:S05]  /*20d0*/  FADD.FTZ R48, R43, R0 ;  /* 0x000000002b307221 */ /* 0x000fca0000010000 */
[----:B------:R-:W-:-:S07]  /*20e0*/  MOV R43, R48 ;  /* 0x00000030002b7202 */ /* 0x000fce0000000f00 */
[----:B------:R-:W-:Y:S05]  /*20f0*/  WARPSYNC.COLLECTIVE R40, `(.L_x_6078) ;  /* 0x0000000028087348 */ /* 0x000fea0003c00000 */
[----:B------:R0:W1:Y:S02]  /*2100*/  SHFL.BFLY P0, R0, R43, R42, R41 ;  /* 0x0c00002a2b007389 */ /* 0x0000640000000029 */
[----:B01----:R-:W-:Y:S05]  /*2110*/  ENDCOLLECTIVE ;  /* 0x000000000000791b */ /* 0x003fea0003800000 */
.L_x_6078:
[----:B------:R-:W-:Y:S02]  /*2120*/  HFMA2 R42, -RZ, RZ, 0, 2.384185791015625e-07 ;  /* 0x00000004ff2a7431 */ /* 0x000fe400000001ff */
[----:B------:R-:W-:-:S05]  /*2130*/  FADD.FTZ R49, R48, R0 ;  /* 0x0000000030317221 */ /* 0x000fca0000010000 */
[----:B------:R-:W-:-:S07]  /*2140*/  MOV R43, R49 ;  /* 0x00000031002b7202 */ /* 0x000fce0000000f00 */
[----:B------:R-:W-:Y:S05]  /*2150*/  WARPSYNC.COLLECTIVE R40, `(.L_x_6079) ;  /* 0x0000000028087348 */ /* 0x000fea0003c00000 */
[----:B------:R0:W1:Y:S02]  /*2160*/  SHFL.BFLY P0, R0, R43, R42, R41 ;  /* 0x0c00002a2b007389 */ /* 0x0000640000000029 */
[----:B01----:R-:W-:Y:S05]  /*2170*/  ENDCOLLECTIVE ;  /* 0x000000000000791b */ /* 0x003fea0003800000 */
.L_x_6079:
[----:B------:R-:W-:Y:S02]  /*2180*/  HFMA2 R42, -RZ, RZ, 0, 4.76837158203125e-07 ;  /* 0x00000008ff2a7431 */ /* 0x000fe400000001ff */
[----:B------:R-:W-:-:S05]  /*2190*/  FADD.FTZ R50, R49, R0 ;  /* 0x0000000031327221 */ /* 0x000fca0000010000 */
[----:B------:R-:W-:-:S07]  /*21a0*/  MOV R43, R50 ;  /* 0x00000032002b7202 */ /* 0x000fce0000000f00 */
[----:B------:R-:W-:Y:S05]  /*21b0*/  WARPSYNC.COLLECTIVE R40, `(.L_x_6080) ;  /* 0x0000000028087348 */ /* 0x000fea0003c00000 */
[----:B------:R0:W1:Y:S02]  /*21c0*/  SHFL.BFLY P0, R0, R43, R42, R41 ;  /* 0x0c00002a2b007389 */ /* 0x0000640000000029 */
[----:B01----:R-:W-:Y:S05]  /*21d0*/  ENDCOLLECTIVE ;  /* 0x000000000000791b */ /* 0x003fea0003800000 */
.L_x_6080:
[----:B------:R-:W-:Y:S02]  /*21e0*/  HFMA2 R42, -RZ, RZ, 0, 9.5367431640625e-07 ;  /* 0x00000010ff2a7431 */ /* 0x000fe400000001ff */
[----:B------:R-:W-:-:S05]  /*21f0*/  FADD.FTZ R51, R50, R0 ;  /* 0x0000000032337221 */ /* 0x000fca0000010000 */
[----:B------:R-:W-:-:S07]  /*2200*/  MOV R43, R51 ;  /* 0x00000033002b7202 */ /* 0x000fce0000000f00 */
[----:B------:R-:W-:Y:S05]  /*2210*/  WARPSYNC.COLLECTIVE R40, `(.L_x_6081) ;  /* 0x0000000028087348 */ /* 0x000fea0003c00000 */
[----:B------:R0:W1:Y:S02]  /*2220*/  SHFL.BFLY P0, R0, R43, R42, R41 ;  /* 0x0c00002a2b007389 */ /* 0x0000640000000029 */
[----:B01----:R-:W-:Y:S05]  /*2230*/  ENDCOLLECTIVE ;  /* 0x000000000000791b */ /* 0x003fea0003800000 */
.L_x_6081:
[----:B------:R-:W-:Y:S05]  /*2240*/  BRA `(.L_x_6082) ;  /* 0xfffffff000807947 */ /* 0x000fea000383ffff */
.L_x_6083:
        /* <DEDUP_REMOVED lines=11> */
.L_x_9154:


//--------------------- .text._ZN10layer_norm13ln_fwd_kernelINS_13Kernel_traitsIf6__halffS2_fjLj256ELj1ELj4ELj1ELj16ENS_18Kernel_traits_baseILj256EfS2_fS2_fjLj128EEEEELb1ELb0ELb0ELb0EEEvNS_9FwdParamsE --------------------------
	.section	.text._ZN10layer_norm13ln_fwd_kernelINS_13Kernel_traitsIf6__halffS2_fjLj256ELj1ELj4ELj1ELj16ENS_18Kernel_traits_baseILj256EfS2_fS2_fjLj128EEEEELb1ELb0ELb0ELb0EEEvNS_9FwdParamsE,"ax",@progbits
	.align	128
        .global         _ZN10layer_norm13ln_fwd_kernelINS_13Kernel_traitsIf6__halffS2_fjLj256ELj1ELj4ELj1ELj16ENS_18Kernel_traits_baseILj256EfS2_fS2_fjLj128EEEEELb1ELb0ELb0ELb0EEEvNS_9FwdParamsE
        .type           _ZN10layer_norm13ln_fwd_kernelINS_13Kernel_traitsIf6__halffS2_fjLj256ELj1ELj4ELj1ELj16ENS_18Kernel_traits_baseILj256EfS2_fS2_fjLj128EEEEELb1ELb0ELb0ELb0EEEvNS_9FwdParamsE,@function
        .size           _ZN10layer_norm13ln_fwd_kernelINS_13Kernel_traitsIf6__halffS2_fjLj256ELj1ELj4ELj1ELj16ENS_18Kernel_traits_baseILj256EfS2_fS2_fjLj128EEEEELb1ELb0ELb0ELb0EEEvNS_9FwdParamsE,(.L_x_9155 - _ZN10layer_norm13ln_fwd_kernelINS_13Kernel_traitsIf6__halffS2_fjLj256ELj1ELj4ELj1ELj16ENS_18Kernel_traits_baseILj256EfS2_fS2_fjLj128EEEEELb1ELb0ELb0ELb0EEEvNS_9FwdParamsE)
        .other          _ZN10layer_norm13ln_fwd_kernelINS_13Kernel_traitsIf6__halffS2_fjLj256ELj1ELj4ELj1ELj16ENS_18Kernel_traits_baseILj256EfS2_fS2_fjLj128EEEEELb1ELb0ELb0ELb0EEEvNS_9FwdParamsE,@"STO_CUDA_ENTRY STV_DEFAULT"
_ZN10layer_norm13ln_fwd_kernelINS_13Kernel_traitsIf6__halffS2_fjLj256ELj1ELj4ELj1ELj16ENS_18Kernel_traits_baseILj256EfS2_fS2_fjLj128EEEEELb1ELb0ELb0ELb0EEEvNS_9FwdParamsE:
.text._ZN10layer_norm13ln_fwd_kernelINS_13Kernel_traitsIf6__halffS2_fjLj256ELj1ELj4ELj1ELj16ENS_18Kernel_traits_baseILj256EfS2_fS2_fjLj128EEEEELb1ELb0ELb0ELb0EEEvNS_9FwdParamsE:
        /* <DEDUP_REMOVED lines=51> */
.L_x_6085:
[----:B------:R-:W-:Y:S05]  /*0330*/  BSYNC.RECONVERGENT B0 ;  /* 0x0000000000007941 */ /* 0x000fea0003800200 */
.L_x_6084:
        /* <DEDUP_REMOVED lines=90> */
.L_x_6132:
        /* <DEDUP_REMOVED lines=38> */
.L_x_6091:
        /* <DEDUP_REMOVED lines=13> */
.L_x_6093:
[----:B------:R-:W-:Y:S05]  /*0c10*/  BSYNC.RECONVERGENT B3 ;  /* 0x0000000000037941 */ /* 0x000fea0003800200 */
.L_x_6092:
        /* <DEDUP_REMOVED lines=42> */
.L_x_6090:
[----:B------:R-:W-:Y:S05]  /*0ec0*/  BSYNC.RECONVERGENT B2 ;  /* 0x0000000000027941 */ /* 0x000fea0003800200 */
.L_x_6089:
        /* <DEDUP_REMOVED lines=25> */
.L_x_6096:
        /* <DEDUP_REMOVED lines=13> */
.L_x_6098:
[----:B------:R-:W-:Y:S05]  /*1130*/  BSYNC.RECONVERGENT B3 ;  /* 0x0000000000037941 */ /* 0x000fea0003800200 */
.L_x_6097:
        /* <DEDUP_REMOVED lines=42> */
.L_x_6095:
[----:B------:R-:W-:Y:S05]  /*13e0*/  BSYNC.RECONVERGENT B2 ;  /* 0x0000000000027941 */ /* 0x000fea0003800200 */
.L_x_6094:
        /* <DEDUP_REMOVED lines=22> */
.L_x_6101:
        /* <DEDUP_REMOVED lines=13> */
.L_x_6103:
[----:B------:R-:W-:Y:S05]  /*1620*/  BSYNC.RECONVERGENT B3 ;  /* 0x0000000000037941 */ /* 0x000fea0003800200 */
.L_x_6102:
        /* <DEDUP_REMOVED lines=42> */
.L_x_6100:
[----:B------:R-:W-:Y:S05]  /*18d0*/  BSYNC.RECONVERGENT B2 ;  /* 0x0000000000027941 */ /* 0x000fea0003800200 */
.L_x_6099:
        /* <DEDUP_REMOVED lines=22> */
.L_x_6106:
        /* <DEDUP_REMOVED lines=13> */
.L_x_6108:
[----:B------:R-:W-:Y:S05]  /*1b10*/  BSYNC.RECONVERGENT B3 ;  /* 0x0000000000037941 */ /* 0x000fea0003800200 */
.L_x_6107:
        /* <DEDUP_REMOVED lines=42> */
.L_x_6105:
[----:B------:R-:W-:Y:S05]  /*1dc0*/  BSYNC.RECONVERGENT B2 ;  /* 0x0000000000027941 */ /* 0x000fea0003800200 */
.L_x_6104:
        /* <DEDUP_REMOVED lines=21> */
.L_x_6111:
        /* <DEDUP_REMOVED lines=13> */
.L_x_6113:
[----:B------:R-:W-:Y:S05]  /*1ff0*/  BSYNC.RECONVERGENT B3 ;  /* 0x0000000000037941 */ /* 0x000fea0003800200 */
.L_x_6112:
        /* <DEDUP_REMOVED lines=42> */
.L_x_6110:
[----:B------:R-:W-:Y:S05]  /*22a0*/  BSYNC.RECONVERGENT B2 ;  /* 0x0000000000027941 */ /* 0x000fea0003800200 */
.L_x_6109:
        /* <DEDUP_REMOVED lines=21> */
.L_x_6116:
        /* <DEDUP_REMOVED lines=13> */
.L_x_6118:
[----:B------:R-:W-:Y:S05]  /*24d0*/  BSYNC.RECONVERGENT B3 ;  /* 0x0000000000037941 */ /* 0x000fea0003800200 */
.L_x_6117:
        /* <DEDUP_REMOVED lines=42> */
.L_x_6115:
[----:B------:R-:W-:Y:S05]  /*2780*/  BSYNC.RECONVERGENT B2 ;  /* 0x0000000000027941 */ /* 0x000fea0003800200 */
.L_x_6114:
        /* <DEDUP_REMOVED lines=21> */
.L_x_6121:
        /* <DEDUP_REMOVED lines=13> */
.L_x_6123:
[----:B------:R-:W-:Y:S05]  /*29b0*/  BSYNC.RECONVERGENT B3 ;  /* 0x0000000000037941 */ /* 0x000fea0003800200 */
.L_x_6122:
        /* <DEDUP_REMOVED lines=42> */
.L_x_6120:
[----:B------:R-:W-:Y:S05]  /*2c60*/  BSYNC.RECONVERGENT B2 ;  /* 0x0000000000027941 */ /* 0x000fea0003800200 */
.L_x_6119:
        /* <DEDUP_REMOVED lines=21> */
.L_x_6126:
        /* <DEDUP_REMOVED lines=15> */
.L_x_6128:
[----:B------:R-:W-:Y:S05]  /*2eb0*/  BSYNC.RECONVERGENT B3 ;  /* 0x0000000000037941 */ /* 0x000fea0003800200 */
.L_x_6127:
        /* <DEDUP_REMOVED lines=42> */
.L_x_6125:
[----:B------:R-:W-:Y:S05]  /*3160*/  BSYNC.RECONVERGENT B2 ;  /* 0x0000000000027941 */ /* 0x000fea0003800200 */
.L_x_6124:
        /* <DEDUP_REMOVED lines=30> */
.L_x_6088:
[----:B------:R-:W-:Y:S05]  /*3350*/  BSYNC.RECONVERGENT B0 ;  /* 0x0000000000007941 */ /* 0x000fea0003800200 */
.L_x_6087:
        /* <DEDUP_REMOVED lines=53> */
.L_x_6144:
        /* <DEDUP_REMOVED lines=48> */
.L_x_6131:
[----:B------:R-:W-:Y:S05]  /*39b0*/  BSYNC.RECONVERGENT B0 ;  /* 0x0000000000007941 */ /* 0x000fea0003800200 */
.L_x_6130:
[----:B01----:R-:W0:Y:S02]  /*39c0*/  LDC.64 R40, c[0x0][0x380] ;  /* 0x0000e000ff287b82 */ /* 0x003e240000000a00 */
[----:B0-----:R-:W-:-:S05]  /*39d0*/  IMAD R5, R40, 0x4, R5 ;  /* 0x0000000428057824 */ /* 0x001fca00078e0205 */
[----:B------:R-:W-:-:S13]  /*39e0*/  ISETP.GE.AND P0, PT, R5, R41, PT ;  /* 0x000000290500720c */ /* 0x000fda0003f06270 */
[----:B------:R-:W-:Y:S05]  /*39f0*/  @!P0 BRA `(.L_x_6132) ;  /* 0xffffffcc00b88947 */ /* 0x000fea000383ffff */
[----:B------:R-:W-:Y:S05]  /*3a00*/  BSYNC B1 ;  /* 0x0000000000017941 */ /* 0x000fea0003800000 */
.L_x_6086:
[----:B------:R-:W-:Y:S05]  /*3a10*/  EXIT ;  /* 0x000000000000794d */ /* 0x000fea0003800000 */
.L_x_6129:
        /* <DEDUP_REMOVED lines=8> */
.L_x_6134:
[----:B------:R-:W-:Y:S05]  /*3aa0*/  BSYNC B0 ;  /* 0x0000000000007941 */ /* 0x000fea0003800000 */
.L_x_6133:
        /* <DEDUP_REMOVED lines=9> */
.L_x_6135:
[----:B------:R-:W-:Y:S01]  /*3b40*/  IMAD.MOV.U32 R57, RZ, RZ, 0x4 ;  /* 0x00000004ff397424 */ /* 0x000fe200078e00ff */
[----:B------:R-:W-:-:S05]  /*3b50*/  MOV R50, R54 ;  /* 0x0000003600327202 */ /* 0x000fca0000000f00 */
[----:B------:R-:W-:-:S05]  /*3b60*/  FADD.FTZ R50, R43, R50 ;  /* 0x000000322b327221 */ /* 0x000fca0000010000 */
[----:B------:R-:W-:-:S07]  /*3b70*/  MOV R56, R50 ;  /* 0x0000003200387202 */ /* 0x000fce0000000f00 */
[----:B------:R-:W-:Y:S05]  /*3b80*/  WARPSYNC.COLLECTIVE R55, `(.L_x_6136) ;  /* 0x0000000037087348 */ /* 0x000fea0003c00000 */
[----:B------:R0:W1:Y:S02]  /*3b90*/  SHFL.BFLY P3, R54, R56, R57, R58 ;  /* 0x0c00003938367389 */ /* 0x000064000006003a */
[----:B01----:R-:W-:Y:S05]  /*3ba0*/  ENDCOLLECTIVE ;  /* 0x000000000000791b */ /* 0x003fea0003800000 */
.L_x_6136:
[----:B------:R-:W-:Y:S01]  /*3bb0*/  IMAD.MOV.U32 R57, RZ, RZ, 0x8 ;  /* 0x00000008ff397424 */ /* 0x000fe200078e00ff */
[----:B------:R-:W-:-:S05]  /*3bc0*/  MOV R41, R54 ;  /* 0x0000003600297202 */ /* 0x000fca0000000f00 */
[----:B------:R-:W-:-:S05]  /*3bd0*/  FADD.FTZ R51, R50, R41 ;  /* 0x0000002932337221 */ /* 0x000fca0000010000 */
[----:B------:R-:W-:-:S07]  /*3be0*/  MOV R56, R51 ;  /* 0x0000003300387202 */ /* 0x000fce0000000f00 */
[----:B------:R-:W-:Y:S05]  /*3bf0*/  WARPSYNC.COLLECTIVE R55, `(.L_x_6137) ;  /* 0x0000000037087348 */ /* 0x000fea0003c00000 */
[----:B------:R0:W1:Y:S02]  /*3c00*/  SHFL.BFLY P3, R54, R56, R57, R58 ;  /* 0x0c00003938367389 */ /* 0x000064000006003a */
[----:B01----:R-:W-:Y:S05]  /*3c10*/  ENDCOLLECTIVE ;  /* 0x000000000000791b */ /* 0x003fea0003800000 */
.L_x_6137:
        /* <DEDUP_REMOVED lines=8> */
.L_x_6138:
        /* <DEDUP_REMOVED lines=25> */
.L_x_6139:
[----:B------:R-:W-:Y:S02]  /*3e30*/  HFMA2 R57, -RZ, RZ, 0, 1.1920928955078125e-07 ;  /* 0x00000002ff397431 */ /* 0x000fe400000001ff */
[----:B------:R-:W-:-:S04]  /*3e40*/  IMAD.MOV.U32 R42, RZ, RZ, R54 ;  /* 0x000000ffff2a7224 */ /* 0x000fc800078e0036 */
[----:B------:R-:W-:-:S05]  /*3e50*/  FADD.FTZ R42, R41, R42 ;  /* 0x0000002a292a7221 */ /* 0x000fca0000010000 */
[----:B------:R-:W-:-:S07]  /*3e60*/  MOV R56, R42 ;  /* 0x0000002a00387202 */ /* 0x000fce0000000f00 */
[----:B------:R-:W-:Y:S05]  /*3e70*/  WARPSYNC.COLLECTIVE R55, `(.L_x_6140) ;  /* 0x0000000037087348 */ /* 0x000fea0003c00000 */
[----:B------:R0:W1:Y:S02]  /*3e80*/  SHFL.BFLY P3, R54, R56, R57, R58 ;  /* 0x0c00003938367389 */ /* 0x000064000006003a */
[----:B01----:R-:W-:Y:S05]  /*3e90*/  ENDCOLLECTIVE ;  /* 0x000000000000791b */ /* 0x003fea0003800000 */
.L_x_6140:
[----:B------:R-:W-:Y:S02]  /*3ea0*/  HFMA2 R57, -RZ, RZ, 0, 2.384185791015625e-07 ;  /* 0x00000004ff397431 */ /* 0x000fe400000001ff */
[----:B------:R-:W-:-:S04]  /*3eb0*/  IMAD.MOV.U32 R43, RZ, RZ, R54 ;  /* 0x000000ffff2b7224 */ /* 0x000fc800078e0036 */
[----:B------:R-:W-:-:S05]  /*3ec0*/  FADD.FTZ R43, R42, R43 ;  /* 0x0000002b2a2b7221 */ /* 0x000fca0000010000 */
[----:B------:R-:W-:-:S07]  /*3ed0*/  MOV R56, R43 ;  /* 0x0000002b00387202 */ /* 0x000fce0000000f00 */
[----:B------:R-:W-:Y:S05]  /*3ee0*/  WARPSYNC.COLLECTIVE R55, `(.L_x_6141) ;  /* 0x0000000037087348 */ /* 0x000fea0003c00000 */
[----:B------:R0:W1:Y:S02]  /*3ef0*/  SHFL.BFLY P3, R54, R56, R57, R58 ;  /* 0x0c00003938367389 */ /* 0x000064000006003a */
[----:B01----:R-:W-:Y:S05]  /*3f00*/  ENDCOLLECTIVE ;  /* 0x000000000000791b */ /* 0x003fea0003800000 */
.L_x_6141:
[----:B------:R-:W-:Y:S02]  /*3f10*/  HFMA2 R57, -RZ, RZ, 0, 4.76837158203125e-07 ;  /* 0x00000008ff397431 */ /* 0x000fe400000001ff */
[----:B------:R-:W-:-:S04]  /*3f20*/  IMAD.MOV.U32 R50, RZ, RZ, R54 ;  /* 0x000000ffff327224 */ /* 0x000fc800078e0036 */
[----:B------:R-:W-:-:S05]  /*3f30*/  FADD.FTZ R50, R43, R50 ;  /* 0x000000322b327221 */ /* 0x000fca0000010000 */
[----:B------:R-:W-:-:S07]  /*3f40*/  MOV R56, R50 ;  /* 0x0000003200387202 */ /* 0x000fce0000000f00 */
[----:B------:R-:W-:Y:S05]  /*3f50*/  WARPSYNC.COLLECTIVE R55, `(.L_x_6142) ;  /* 0x0000000037087348 */ /* 0x000fea0003c00000 */
[----:B------:R0:W1:Y:S02]  /*3f60*/  SHFL.BFLY P3, R54, R56, R57, R58 ;  /* 0x0c00003938367389 */ /* 0x000064000006003a */
[----:B01----:R-:W-:Y:S05]  /*3f70*/  ENDCOLLECTIVE ;  /* 0x000000000000791b */ /* 0x003fea0003800000 */
.L_x_6142:
[----:B------:R-:W-:Y:S02]  /*3f80*/  HFMA2 R57, -RZ, RZ, 0, 9.5367431640625e-07 ;  /* 0x00000010ff397431 */ /* 0x000fe400000001ff */
[----:B------:R-:W-:-:S04]  /*3f90*/  IMAD.MOV.U32 R51, RZ, RZ, R54 ;  /* 0x000000ffff337224 */ /* 0x000fc800078e0036 */
[----:B------:R-:W-:-:S05]  /*3fa0*/  FADD.FTZ R51, R50, R51 ;  /* 0x0000003332337221 */ /* 0x000fca0000010000 */
[----:B------:R-:W-:-:S07]  /*3fb0*/  MOV R56, R51 ;  /* 0x0000003300387202 */ /* 0x000fce0000000f00 */
[----:B------:R-:W-:Y:S05]  /*3fc0*/  WARPSYNC.COLLECTIVE R55, `(.L_x_6143) ;  /* 0x0000000037087348 */ /* 0x000fea0003c00000 */
[----:B------:R0:W1:Y:S02]  /*3fd0*/  SHFL.BFLY P3, R54, R56, R57, R58 ;  /* 0x0c00003938367389 */ /* 0x000064000006003a */
[----:B01----:R-:W-:Y:S05]  /*3fe0*/  ENDCOLLECTIVE ;  /* 0x000000000000791b */ /* 0x003fea0003800000 */
.L_x_6143:
[----:B------:R-:W-:Y:S05]  /*3ff0*/  BRA `(.L_x_6144) ;  /* 0xfffffff400ac7947 */ /* 0x000fea000383ffff */
.L_x_6145:
        /* <DEDUP_REMOVED lines=16> */
.L_x_9155:


//--------------------- .text._ZN10layer_norm13ln_fwd_kernelINS_13Kernel_traitsIf6__halffS2_fjLj256ELj1ELj4ELj1ELj16ENS_18Kernel_traits_baseILj256EfS2_fS2_fjLj128EEEEELb1ELb0ELb0ELb1EEEvNS_9FwdParamsE --------------------------
	.section	.text._ZN10layer_norm13ln_fwd_kernelINS_13Kernel_traitsIf6__halffS2_fjLj256ELj1ELj4ELj1ELj16ENS_18Kernel_traits_baseILj256EfS2_fS2_fjLj128EEEEELb1ELb0ELb0ELb1EEEvNS_9FwdParamsE,"ax",@progbits
	.align	128
        .global         _ZN10layer_norm13ln_fwd_kernelINS_13Kernel_traitsIf6__halffS2_fjLj256ELj1ELj4ELj1ELj16ENS_18Kernel_traits_baseILj256EfS2_fS2_fjLj128EEEEELb1ELb0ELb0ELb1EEEvNS_9FwdParamsE
        .type           _ZN10layer_norm13ln_fwd_kernelINS_13Kernel_traitsIf6__halffS2_fjLj256ELj1ELj4ELj1ELj16ENS_18Kernel_traits_baseILj256EfS2_fS2_fjLj128EEEEELb1ELb0ELb0ELb1EEEvNS_9FwdParamsE,@function
        .size           _ZN10layer_norm13ln_fwd_kernelINS_13Kernel_traitsIf6__halffS2_fjLj256ELj1ELj4ELj1ELj16ENS_18Kernel_traits_baseILj256EfS2_fS2_fjLj128EEEEELb1ELb0ELb0ELb1EEEvNS_9FwdParamsE,(.L_x_9156 - _ZN10layer_norm13ln_fwd_kernelINS_13Kernel_traitsIf6__halffS2_fjLj256ELj1ELj4ELj1ELj16ENS_18Kernel_traits_baseILj256EfS2_fS2_fjLj128EEEEELb1ELb0ELb0ELb1EEEvNS_9FwdParamsE)
        .other          _ZN10layer_norm13ln_fwd_kernelINS_13Kernel_traitsIf6__halffS2_fjLj256ELj1ELj4ELj1ELj16ENS_18Kernel_traits_baseILj256EfS2_fS2_fjLj128EEEEELb1ELb0ELb0ELb1EEEvNS_9FwdParamsE,@"STO_CUDA_ENTRY STV_DEFAULT"
_ZN10layer_norm13ln_fwd_kernelINS_13Kernel_traitsIf6__halffS2_fjLj256ELj1ELj4ELj1ELj16ENS_18Kernel_traits_baseILj256EfS2_fS2_fjLj128EEEEELb1ELb0ELb0ELb1EEEvNS_9FwdParamsE:
.text._ZN10layer_norm13ln_fwd_kernelINS_13Kernel_traitsIf6__halffS2_fjLj256ELj1ELj4ELj1ELj16ENS_18Kernel_traits_baseILj256EfS2_fS2_fjLj128EEEEELb1ELb0ELb0ELb1EEEvNS_9FwdParamsE:
        /* <DEDUP_REMOVED lines=135> */
.L_x_6188:
        /* <DEDUP_REMOVED lines=23> */
[----:B------:R-:W-:Y:S01]  /*09e0*/  MOV R45, 0x2 ;  /* 0x00000002002d7802 */ /* 0x000fe20000000f00 */
[----:B------:R-:W-:-:S09]  /*09f0*/  IMAD.MOV.U32 R46, RZ, RZ, R42 ;  /* 0x000000ffff2e7224 */ /* 0x000fd200078e002a */
[----:B---3--:R-:W-:Y:S01]  /*0a00*/  @P2 HADD2.F32 R47, -RZ, R48.H0_H0 ;  /* 0x20000030ff2f2230 */ /* 0x008fe20000004100 */
        /* <DEDUP_REMOVED lines=9> */
.L_x_6149:
        /* <DEDUP_REMOVED lines=13> */
.L_x_6151:
[----:B------:R-:W-:Y:S05]  /*0b70*/  BSYNC.RECONVERGENT B2 ;  /* 0x0000000000027941 */ /* 0x000fea0003800200 */
.L_x_6150:
        /* <DEDUP_REMOVED lines=43> */
.L_x_6148:
[----:B------:R-:W-:Y:S05]  /*0e30*/  BSYNC.RECONVERGENT B1 ;  /* 0x0000000000017941 */ /* 0x000fea0003800200 */
.L_x_6147:
        /* <DEDUP_REMOVED lines=25> */
.L_x_6154:
        /* <DEDUP_REMOVED lines=13> */
.L_x_6156:
[----:B------:R-:W-:Y:S05]  /*10a0*/  BSYNC.RECONVERGENT B2 ;  /* 0x0000000000027941 */ /* 0x000fea0003800200 */
.L_x_6155:
        /* <DEDUP_REMOVED lines=43> */
.L_x_6153:
[----:B------:R-:W-:Y:S05]  /*1360*/  BSYNC.RECONVERGENT B1 ;  /* 0x0000000000017941 */ /* 0x000fea0003800200 */
.L_x_6152:
[----:B------:R-:W-:Y:S01]  /*1370*/  I2FP.F32.U32 R7, R7 ;  /* 0x0000000700077245 */ /* 0x000fe20000201000 */
[----:B------:R-:W-:Y:S01]  /*1380*/  HADD2.F32 R36, -RZ, R36.H1_H1 ;  /* 0x30000024ff247230 */ /* 0x000fe20000004100 */
        /* <DEDUP_REMOVED lines=20> */
.L_x_6159:
        /* <DEDUP_REMOVED lines=13> */
.L_x_6161:
[----:B------:R-:W-:Y:S05]  /*15a0*/  BSYNC.RECONVERGENT B2 ;  /* 0x0000000000027941 */ /* 0x000fea0003800200 */
.L_x_6160:
        /* <DEDUP_REMOVED lines=38> */
[----:B------:R-:W-:Y:S01]  /*1810*/  IMAD.WIDE.U32 R10, R10, -0x2daee0ad, RZ ;  /* 0xd2511f530a0a7825 */ /* 0x000fe200078e00ff */
[----:B------:R-:W-:-:S04]  /*1820*/  MOV R42, R54 ;  /* 0x00000036002a7202 */ /* 0x000fc80000000f00 */
[----:B------:R-:W-:Y:S01]  /*1830*/  LOP3.LUT R5, R52, UR33, R11, 0x96, !PT ;  /* 0x0000002134057c12 */ /* 0x000fe2000f8e960b */
[----:B------:R-:W-:Y:S01]  /*1840*/  IMAD.MOV.U32 R11, RZ, RZ, RZ ;  /* 0x000000ffff0b7224 */ /* 0x000fe200078e00ff */
[----:B------:R-:W-:-:S07]  /*1850*/  MOV R41, R10 ;  /* 0x0000000a00297202 */ /* 0x000fce0000000f00 */
.L_x_6158:
[----:B------:R-:W-:Y:S05]  /*1860*/  BSYNC.RECONVERGENT B1 ;  /* 0x0000000000017941 */ /* 0x000fea0003800200 */
.L_x_6157:
        /* <DEDUP_REMOVED lines=21> */
.L_x_6164:
        /* <DEDUP_REMOVED lines=13> */
.L_x_6166:
[----:B------:R-:W-:Y:S05]  /*1a90*/  BSYNC.RECONVERGENT B2 ;  /* 0x0000000000027941 */ /* 0x000fea0003800200 */
.L_x_6165:
        /* <DEDUP_REMOVED lines=38> */
[----:B------:R-:W-:Y:S02]  /*1d00*/  LOP3.LUT R6, R6, UR32, R53, 0x96, !PT ;  /* 0x0000002006067c12 */ /* 0x000fe4000f8e9635 */
[----:B------:R-:W-:Y:S01]  /*1d10*/  MOV R42, R52 ;  /* 0x00000034002a7202 */ /* 0x000fe20000000f00 */
[----:B------:R-:W-:-:S04]  /*1d20*/  IMAD.WIDE.U32 R52, R5, -0x2daee0ad, RZ ;  /* 0xd2511f5305347825 */ /* 0x000fc800078e00ff */
[----:B------:R-:W-:Y:S01]  /*1d30*/  IMAD.MOV.U32 R41, RZ, RZ, R52 ;  /* 0x000000ffff297224 */ /* 0x000fe200078e0034 */
[----:B------:R-:W-:-:S07]  /*1d40*/  LOP3.LUT R5, R54, UR33, R53, 0x96, !PT ;  /* 0x0000002136057c12 */ /* 0x000fce000f8e9635 */
.L_x_6163:
[----:B------:R-:W-:Y:S05]  /*1d50*/  BSYNC.RECONVERGENT B1 ;  /* 0x0000000000017941 */ /* 0x000fea0003800200 */
.L_x_6162:
        /* <DEDUP_REMOVED lines=21> */
.L_x_6169:
        /* <DEDUP_REMOVED lines=13> */
.L_x_6171:
[----:B------:R-:W-:Y:S05]  /*1f80*/  BSYNC.RECONVERGENT B2 ;  /* 0x0000000000027941 */ /* 0x000fea0003800200 */
.L_x_6170:
        /* <DEDUP_REMOVED lines=39> */
[----:B------:R-:W-:-:S05]  /*2200*/  IMAD.WIDE.U32 R36, R5, -0x2daee0ad, RZ ;  /* 0xd2511f5305247825 */ /* 0x000fca00078e00ff */
[----:B------:R-:W-:Y:S01]  /*2210*/  LOP3.LUT R5, R52, UR33, R37, 0x96, !PT ;  /* 0x0000002134057c12 */ /* 0x000fe2000f8e9625 */
[----:B------:R-:W-:Y:S01]  /*2220*/  IMAD.MOV.U32 R37, RZ, RZ, RZ ;  /* 0x000000ffff257224 */ /* 0x000fe200078e00ff */
[----:B------:R-:W-:-:S07]  /*2230*/  MOV R41, R36 ;  /* 0x0000002400297202 */ /* 0x000fce0000000f00 */
.L_x_6168:
[----:B------:R-:W-:Y:S05]  /*2240*/  BSYNC.RECONVERGENT B1 ;  /* 0x0000000000017941 */ /* 0x000fea0003800200 */
.L_x_6167:
        /* <DEDUP_REMOVED lines=21> */
.L_x_6174:
        /* <DEDUP_REMOVED lines=13> */
.L_x_6176:
[----:B------:R-:W-:Y:S05]  /*2470*/  BSYNC.RECONVERGENT B2 ;  /* 0x0000000000027941 */ /* 0x000fea0003800200 */
.L_x_6175:
        /* <DEDUP_REMOVED lines=43> */
.L_x_6173:
[----:B------:R-:W-:Y:S05]  /*2730*/  BSYNC.RECONVERGENT B1 ;  /* 0x0000000000017941 */ /* 0x000fea0003800200 */
.L_x_6172:
[----:B------:R-:W-:Y:S01]  /*2740*/  I2FP.F32.U32 R7, R7 ;  /* 0x0000000700077245 */ /* 0x000fe20000201000 */
[----:B------:R-:W-:Y:S01]  /*2750*/  HADD2.F32 R38, -RZ, R38.H1_H1 ;  /* 0x30000026ff267230 */ /* 0x000fe20000004100 */
[----:B------:R-:W-:Y:S01]  /*2760*/  ISETP.NE.AND P5, PT, R51, 0x1, PT ;  /* 0x000000013300780c */ /* 0x000fe20003fa5270 */
[----:B------:R-:W-:Y:S02]  /*2770*/  BSSY.RECONVERGENT B1, `(.L_x_6177) ;  /* 0x000004b000017945 */ /* 0x000fe40003800200 */
[----:B------:R-:W-:Y:S01]  /*2780*/  FFMA.FTZ R52, R7, R50, 1.1641532182693481445e-10 ;  /* 0x2f00000007347423 */ /* 0x000fe20000010032 */
[----:B------:R-:W-:-:S04]  /*2790*/  FMUL.FTZ R7, R38, R47 ;  /* 0x0000002f26077220 */ /* 0x000fc80000410000 */
[----:B------:R-:W-:Y:S01]  /*27a0*/  FMUL.FTZ R7, R7, R48 ;  /* 0x0000003007077220 */ /* 0x000fe20000410000 */
[----:B------:R-:W-:Y:S01]  /*27b0*/  FSETP.GTU.FTZ.AND P4, PT, R52, R49, PT ;  /* 0x000000313400720b */ /* 0x000fe20003f9c000 */
[----:B------:R-:W-:-:S03]  /*27c0*/  IMAD.MOV.U32 R52, RZ, RZ, 0x2 ;  /* 0x00000002ff347424 */ /* 0x000fc600078e00ff */
        /* <DEDUP_REMOVED lines=12> */
.L_x_6179:
        /* <DEDUP_REMOVED lines=13> */
.L_x_6181:
[----:B------:R-:W-:Y:S05]  /*2960*/  BSYNC.RECONVERGENT B2 ;  /* 0x0000000000027941 */ /* 0x000fea0003800200 */
.L_x_6180:
        /* <DEDUP_REMOVED lines=34> */
[----:B------:R-:W-:Y:S02]  /*2b90*/  LOP3.LUT R52, R52, UR30, R7, 0x96, !PT ;  /* 0x0000001e34347c12 */ /* 0x000fe4000f8e9607 */
[----:B------:R-:W-:-:S03]  /*2ba0*/  MOV R7, R41 ;  /* 0x0000002900077202 */ /* 0x000fc60000000f00 */
[----:B------:R-:W-:-:S04]  /*2bb0*/  IMAD.WIDE.U32 R52, R52, -0x2daee0ad, RZ ;  /* 0xd2511f5334347825 */ /* 0x000fc800078e00ff */
[----:B------:R-:W-:Y:S01]  /*2bc0*/  IMAD.MOV.U32 R41, RZ, RZ, R52 ;  /* 0x000000ffff297224 */ /* 0x000fe200078e0034 */
[----:B------:R-:W-:Y:S01]  /*2bd0*/  LOP3.LUT R5, R54, UR33, R53, 0x96, !PT ;  /* 0x0000002136057c12 */ /* 0x000fe2000f8e9635 */
[----:B------:R-:W-:-:S04]  /*2be0*/  IMAD.WIDE.U32 R54, R55, -0x326172a9, RZ ;  /* 0xcd9e8d5737367825 */ /* 0x000fc800078e00ff */
[----:B------:R-:W-:Y:S01]  /*2bf0*/  HFMA2 R52, -RZ, RZ, 0, 0 ;  /* 0x00000000ff347431 */ /* 0x000fe200000001ff */
[----:B------:R-:W-:Y:S02]  /*2c00*/  LOP3.LUT R6, R6, UR32, R55, 0x96, !PT ;  /* 0x0000002006067c12 */ /* 0x000fe4000f8e9637 */
[----:B------:R-:W-:-:S07]  /*2c10*/  MOV R42, R54 ;  /* 0x00000036002a7202 */ /* 0x000fce0000000f00 */
.L_x_6178:
[----:B------:R-:W-:Y:S05]  /*2c20*/  BSYNC.RECONVERGENT B1 ;  /* 0x0000000000017941 */ /* 0x000fea0003800200 */
.L_x_6177:
        /* <DEDUP_REMOVED lines=21> */
.L_x_6184:
        /* <DEDUP_REMOVED lines=15> */
.L_x_6186:
[----:B------:R-:W-:Y:S05]  /*2e70*/  BSYNC.RECONVERGENT B2 ;  /* 0x0000000000027941 */ /* 0x000fea0003800200 */
.L_x_6185:
        /* <DEDUP_REMOVED lines=36> */
[----:B------:R-:W-:-:S04]  /*30c0*/  IMAD.MOV.U32 R7, RZ, RZ, RZ ;  /* 0x000000ffff077224 */ /* 0x000fc800078e00ff */
[----:B------:R-:W-:-:S05]  /*30d0*/  IMAD.WIDE.U32 R52, R52, -0x2daee0ad, RZ ;  /* 0xd2511f5334347825 */ /* 0x000fca00078e00ff */
[----:B------:R-:W-:Y:S02]  /*30e0*/  LOP3.LUT R5, R54, UR33, R53, 0x96, !PT ;  /* 0x0000002136057c12 */ /* 0x000fe4000f8e9635 */
[----:B------:R-:W-:Y:S01]  /*30f0*/  MOV R41, R52 ;  /* 0x0000003400297202 */ /* 0x000fe20000000f00 */
[----:B------:R-:W-:-:S05]  /*3100*/  IMAD.WIDE.U32 R52, R42, -0x326172a9, RZ ;  /* 0xcd9e8d572a347825 */ /* 0x000fca00078e00ff */
[----:B------:R-:W-:Y:S02]  /*3110*/  LOP3.LUT R6, R6, UR32, R53, 0x96, !PT ;  /* 0x0000002006067c12 */ /* 0x000fe4000f8e9635 */
[----:B------:R-:W-:-:S07]  /*3120*/  MOV R42, R52 ;  /* 0x00000034002a7202 */ /* 0x000fce0000000f00 */
.L_x_6183:
[----:B------:R-:W-:Y:S05]  /*3130*/  BSYNC.RECONVERGENT B1 ;  /* 0x0000000000017941 */ /* 0x000fea0003800200 */
.L_x_6182:
        /* <DEDUP_REMOVED lines=77> */
.L_x_6200:
        /* <DEDUP_REMOVED lines=39> */
[----:B------:R-:W-:Y:S02]  /*3880*/  F2FP.F16.F32.PACK_AB R10, R52, R51 ;  /* 0x00000033340a723e */ /* 0x000fe400000000ff */
[----:B------:R-:W2:Y:S01]  /*3890*/  LDC.64 R36, c[0x0][0x380] ;  /* 0x0000e000ff247b82 */ /* 0x000ea20000000a00 */
[----:B------:R-:W-:Y:S02]  /*38a0*/  F2FP.F16.F32.PACK_AB R9, R50, R9 ;  /* 0x000000093209723e */ /* 0x000fe400000000ff */
[----:B------:R-:W-:Y:S01]  /*38b0*/  F2FP.F16.F32.PACK_AB R8, R49, R48 ;  /* 0x000000303108723e */ /* 0x000fe200000000ff */
        /* <DEDUP_REMOVED lines=8> */
.L_x_6146:
[----:B------:R-:W-:Y:S05]  /*3940*/  EXIT ;  /* 0x000000000000794d */ /* 0x000fea0003800000 */
.L_x_6187:
        /* <DEDUP_REMOVED lines=8> */
.L_x_6190:
[----:B------:R-:W-:Y:S05]  /*39d0*/  BSYNC B1 ;  /* 0x0000000000017941 */ /* 0x000fea0003800000 */
.L_x_6189:
        /* <DEDUP_REMOVED lines=9> */
.L_x_6191:
[----:B------:R-:W-:Y:S02]  /*3a70*/  HFMA2 R50, -RZ, RZ, 0, 2.384185791015625e-07 ;  /* 0x00000004ff327431 */ /* 0x000fe400000001ff */
[----:B------:R-:W-:-:S05]  /*3a80*/  FADD.FTZ R53, R52, R45 ;  /* 0x0000002d34357221 */ /* 0x000fca0000010000 */
[----:B------:R-:W-:-:S07]  /*3a90*/  MOV R57, R53 ;  /* 0x0000003500397202 */ /* 0x000fce0000000f00 */
[----:B------:R-:W-:Y:S05]  /*3aa0*/  WARPSYNC.COLLECTIVE R46, `(.L_x_6192) ;  /* 0x000000002e087348 */ /* 0x000fea0003c00000 */
[----:B------:R0:W1:Y:S02]  /*3ab0*/  SHFL.BFLY P1, R45, R57, R50, R47 ;  /* 0x0c000032392d7389 */ /* 0x000064000002002f */
[----:B01----:R-:W-:Y:S05]  /*3ac0*/  ENDCOLLECTIVE ;  /* 0x000000000000791b */ /* 0x003fea0003800000 */
.L_x_6192:
[----:B------:R-:W-:Y:S01]  /*3ad0*/  MOV R50, 0x8 ;  /* 0x0000000800327802 */ /* 0x000fe20000000f00 */
[----:B------:R-:W-:-:S04]  /*3ae0*/  FADD.FTZ R54, R53, R45 ;  /* 0x0000002d35367221 */ /* 0x000fc80000010000 */
[----:B------:R-:W-:-:S07]  /*3af0*/  IMAD.MOV.U32 R57, RZ, RZ, R54 ;  /* 0x000000ffff397224 */ /* 0x000fce00078e0036 */
[----:B------:R-:W-:Y:S05]  /*3b00*/  WARPSYNC.COLLECTIVE R46, `(.L_x_6193) ;  /* 0x000000002e087348 */ /* 0x000fea0003c00000 */
[----:B------:R0:W1:Y:S02]  /*3b10*/  SHFL.BFLY P1, R45, R57, R50, R47 ;  /* 0x0c000032392d7389 */ /* 0x000064000002002f */
[----:B01----:R-:W-:Y:S05]  /*3b20*/  ENDCOLLECTIVE ;  /* 0x000000000000791b */ /* 0x003fea0003800000 */
.L_x_6193:
[----:B------:R-:W-:Y:S02]  /*3b30*/  IMAD.MOV.U32 R50, RZ, RZ, 0x10 ;  /* 0x00000010ff327424 */ /* 0x000fe400078e00ff */
[----:B------:R-:W-:-:S05]  /*3b40*/  FADD.FTZ R55, R54, R45 ;  /* 0x0000002d36377221 */ /* 0x000fca0000010000 */
[----:B------:R-:W-:-:S07]  /*3b50*/  MOV R57, R55 ;  /* 0x0000003700397202 */ /* 0x000fce0000000f00 */
[----:B------:R-:W-:Y:S05]  /*3b60*/  WARPSYNC.COLLECTIVE R46, `(.L_x_6194) ;  /* 0x000000002e087348 */ /* 0x000fea0003c00000 */
[----:B------:R0:W1:Y:S02]  /*3b70*/  SHFL.BFLY P1, R45, R57, R50, R47 ;  /* 0x0c000032392d7389 */ /* 0x000064000002002f */
[----:B01----:R-:W-:Y:S05]  /*3b80*/  ENDCOLLECTIVE ;  /* 0x000000000000791b */ /* 0x003fea0003800000 */
.L_x_6194:
        /* <DEDUP_REMOVED lines=24> */
.L_x_6195:
[----:B------:R-:W-:Y:S02]  /*3d10*/  HFMA2 R50, -RZ, RZ, 0, 1.1920928955078125e-07 ;  /* 0x00000002ff327431 */ /* 0x000fe400000001ff */
[----:B------:R-:W-:-:S05]  /*3d20*/  FADD.FTZ R53, R52, R45 ;  /* 0x0000002d34357221 */ /* 0x000fca0000010000 */
[----:B------:R-:W-:-:S07]  /*3d30*/  MOV R57, R53 ;  /* 0x0000003500397202 */ /* 0x000fce0000000f00 */
[----:B------:R-:W-:Y:S05]  /*3d40*/  WARPSYNC.COLLECTIVE R46, `(.L_x_6196) ;  /* 0x000000002e087348 */ /* 0x000fea0003c00000 */
[----:B------:R0:W1:Y:S02]  /*3d50*/  SHFL.BFLY P1, R45, R57, R50, R47 ;  /* 0x0c000032392d7389 */ /* 0x000064000002002f */
[----:B01----:R-:W-:Y:S05]  /*3d60*/  ENDCOLLECTIVE ;  /* 0x000000000000791b */ /* 0x003fea0003800000 */
.L_x_6196:
[----:B------:R-:W-:Y:S01]  /*3d70*/  MOV R50, 0x4 ;  /* 0x0000000400327802 */ /* 0x000fe20000000f00 */
[----:B------:R-:W-:-:S04]  /*3d80*/  FADD.FTZ R54, R53, R45 ;  /* 0x0000002d35367221 */ /* 0x000fc80000010000 */
[----:B------:R-:W-:-:S07]  /*3d90*/  IMAD.MOV.U32 R57, RZ, RZ, R54 ;  /* 0x000000ffff397224 */ /* 0x000fce00078e0036 */
[----:B------:R-:W-:Y:S05]  /*3da0*/  WARPSYNC.COLLECTIVE R46, `(.L_x_6197) ;  /* 0x000000002e087348 */ /* 0x000fea0003c00000 */
[----:B------:R0:W1:Y:S02]  /*3db0*/  SHFL.BFLY P1, R45, R57, R50, R47 ;  /* 0x0c000032392d7389 */ /* 0x000064000002002f */
[----:B01----:R-:W-:Y:S05]  /*3dc0*/  ENDCOLLECTIVE ;  /* 0x000000000000791b */ /* 0x003fea0003800000 */
.L_x_6197:
[----:B------:R-:W-:Y:S02]  /*3dd0*/  IMAD.MOV.U32 R50, RZ, RZ, 0x8 ;  /* 0x00000008ff327424 */ /* 0x000fe400078e00ff */
[----:B------:R-:W-:-:S05]  /*3de0*/  FADD.FTZ R55, R54, R45 ;  /* 0x0000002d36377221 */ /* 0x000fca0000010000 */
[----:B------:R-:W-:-:S07]  /*3df0*/  MOV R57, R55 ;  /* 0x0000003700397202 */ /* 0x000fce0000000f00 */
[----:B------:R-:W-:Y:S05]  /*3e00*/  WARPSYNC.COLLECTIVE R46, `(.L_x_6198) ;  /* 0x000000002e087348 */ /* 0x000fea0003c00000 */
[----:B------:R0:W1:Y:S02]  /*3e10*/  SHFL.BFLY P1, R45, R57, R50, R47 ;  /* 0x0c000032392d7389 */ /* 0x000064000002002f */
[----:B01----:R-:W-:Y:S05]  /*3e20*/  ENDCOLLECTIVE ;  /* 0x000000000000791b */ /* 0x003fea0003800000 */
.L_x_6198:
[----:B------:R-:W-:Y:S02]  /*3e30*/  HFMA2 R50, -RZ, RZ, 0, 9.5367431640625e-07 ;  /* 0x00000010ff327431 */ /* 0x000fe400000001ff */
[----:B------:R-:W-:-:S05]  /*3e40*/  FADD.FTZ R51, R55, R45 ;  /* 0x0000002d37337221 */ /* 0x000fca0000010000 */
[----:B------:R-:W-:-:S07]  /*3e50*/  MOV R57, R51 ;  /* 0x0000003300397202 */ /* 0x000fce0000000f00 */
[----:B------:R-:W-:Y:S05]  /*3e60*/  WARPSYNC.COLLECTIVE R46, `(.L_x_6199) ;  /* 0x000000002e087348 */ /* 0x000fea0003c00000 */
[----:B------:R0:W1:Y:S02]  /*3e70*/  SHFL.BFLY P1, R45, R57, R50, R47 ;  /* 0x0c000032392d7389 */ /* 0x000064000002002f */
[----:B01----:R-:W-:Y:S05]  /*3e80*/  ENDCOLLECTIVE ;  /* 0x000000000000791b */ /* 0x003fea0003800000 */
.L_x_6199:
[----:B------:R-:W-:Y:S05]  /*3e90*/  BRA `(.L_x_6200) ;  /* 0xfffffff400dc7947 */ /* 0x000fea000383ffff */
.L_x_6201:
        /* <DEDUP_REMOVED lines=14> */
.L_x_9156:


//--------------------- .text._ZN10layer_norm13ln_fwd_kernelINS_13Kernel_traitsIf6__halffS2_fjLj256ELj1ELj4ELj1ELj16ENS_18Kernel_traits_baseILj256EfS2_fS2_fjLj128EEEEELb1ELb0ELb1ELb0EEEvNS_9FwdParamsE --------------------------
	.section	.text._ZN10layer_norm13ln_fwd_kernelINS_13Kernel_traitsIf6__halffS2_fjLj256ELj1ELj4ELj1ELj16ENS_18Kernel_traits_baseILj256EfS2_fS2_fjLj128EEEEELb1ELb0ELb1ELb0EEEvNS_9FwdParamsE,"ax",@progbits
	.align	128
        .global         _ZN10layer_norm13ln_fwd_kernelINS_13Kernel_traitsIf6__halffS2_fjLj256ELj1ELj4ELj1ELj16ENS_18Kernel_traits_baseILj256EfS2_fS2_fjLj128EEEEELb1ELb0ELb1ELb0EEEvNS_9FwdParamsE
        .type           _ZN10layer_norm13ln_fwd_kernelINS_13Kernel_traitsIf6__halffS2_fjLj256ELj1ELj4ELj1ELj16ENS_18Kernel_traits_baseILj256EfS2_fS2_fjLj128EEEEELb1ELb0ELb1ELb0EEEvNS_9FwdParamsE,@function
        .size           _ZN10layer_norm13ln_fwd_kernelINS_13Kernel_traitsIf6__halffS2_fjLj256ELj1ELj4ELj1ELj16ENS_18Kernel_traits_baseILj256EfS2_fS2_fjLj128EEEEELb1ELb0ELb1ELb0EEEvNS_9FwdParamsE,(.L_x_9157 - _ZN10layer_norm13ln_fwd_kernelINS_13Kernel_traitsIf6__halffS2_fjLj256ELj1ELj4ELj1ELj16ENS_18Kernel_traits_baseILj256EfS2_fS2_fjLj128EEEEELb1ELb0ELb1ELb0EEEvNS_9FwdParamsE)
        .other          _ZN10layer_norm13ln_fwd_kernelINS_13Kernel_traitsIf6__halffS2_fjLj256ELj1ELj4ELj1ELj16ENS_18Kernel_traits_baseILj256EfS2_fS2_fjLj128EEEEELb1ELb0ELb1ELb0EEEvNS_9FwdParamsE,@"STO_CUDA_ENTRY STV_DEFAULT"
_ZN10layer_norm13ln_fwd_kernelINS_13Kernel_traitsIf6__halffS2_fjLj256ELj1ELj4ELj1ELj16ENS_18Kernel_traits_baseILj256EfS2_fS2_fjLj128EEEEELb1ELb0ELb1ELb0EEEvNS_9FwdParamsE:
.text._ZN10layer_norm13ln_fwd_kernelINS_13Kernel_traitsIf6__halffS2_fjLj256ELj1ELj4ELj1ELj16ENS_18Kernel_traits_baseILj256EfS2_fS2_fjLj128EEEEELb1ELb0ELb1ELb0EEEvNS_9FwdParamsE:
        /* <DEDUP_REMOVED lines=52> */
.L_x_6203:
[----:B------:R-:W-:Y:S05]  /*0340*/  BSYNC.RECONVERGENT B0 ;  /* 0x0000000000007941 */ /* 0x000fea0003800200 */
.L_x_6202:
        /* <DEDUP_REMOVED lines=88> */
.L_x_6266:
        /* <DEDUP_REMOVED lines=61> */
.L_x_6211:
        /* <DEDUP_REMOVED lines=13> */
.L_x_6213:
[----:B------:R-:W-:Y:S05]  /*0d70*/  BSYNC.RECONVERGENT B4 ;  /* 0x0000000000047941 */ /* 0x000fea0003800200 */
.L_x_6212:
        /* <DEDUP_REMOVED lines=43> */
.L_x_6210:
[----:B------:R-:W-:Y:S05]  /*1030*/  BSYNC.RECONVERGENT B3 ;  /* 0x0000000000037941 */ /* 0x000fea0003800200 */
.L_x_6209:
        /* <DEDUP_REMOVED lines=10> */
.L_x_6208:
[----:B------:R-:W-:Y:S05]  /*10e0*/  BSYNC.RECONVERGENT B2 ;  /* 0x0000000000027941 */ /* 0x000fea0003800200 */
.L_x_6207:
        /* <DEDUP_REMOVED lines=16> */
.L_x_6218:
        /* <DEDUP_REMOVED lines=13> */
.L_x_6220:
[----:B------:R-:W-:Y:S05]  /*12c0*/  BSYNC.RECONVERGENT B4 ;  /* 0x0000000000047941 */ /* 0x000fea0003800200 */
.L_x_6219:
        /* <DEDUP_REMOVED lines=43> */
.L_x_6217:
[----:B------:R-:W-:Y:S05]  /*1580*/  BSYNC.RECONVERGENT B3 ;  /* 0x0000000000037941 */ /* 0x000fea0003800200 */
.L_x_6216:
        /* <DEDUP_REMOVED lines=10> */
.L_x_6215:
[----:B------:R-:W-:Y:S05]  /*1630*/  BSYNC.RECONVERGENT B2 ;  /* 0x0000000000027941 */ /* 0x000fea0003800200 */
.L_x_6214:
        /* <DEDUP_REMOVED lines=16> */
.L_x_6225:
        /* <DEDUP_REMOVED lines=13> */
.L_x_6227:
[----:B------:R-:W-:Y:S05]  /*1810*/  BSYNC.RECONVERGENT B4 ;  /* 0x0000000000047941 */ /* 0x000fea0003800200 */
.L_x_6226:
        /* <DEDUP_REMOVED lines=42> */
.L_x_6224:
[----:B------:R-:W-:Y:S05]  /*1ac0*/  BSYNC.RECONVERGENT B3 ;  /* 0x0000000000037941 */ /* 0x000fea0003800200 */
.L_x_6223:
        /* <DEDUP_REMOVED lines=10> */
.L_x_6222:
[----:B------:R-:W-:Y:S05]  /*1b70*/  BSYNC.RECONVERGENT B2 ;  /* 0x0000000000027941 */ /* 0x000fea0003800200 */
.L_x_6221:
        /* <DEDUP_REMOVED lines=16> */
.L_x_6232:
        /* <DEDUP_REMOVED lines=13> */
.L_x_6234:
[----:B------:R-:W-:Y:S05]  /*1d50*/  BSYNC.RECONVERGENT B4 ;  /* 0x0000000000047941 */ /* 0x000fea0003800200 */
.L_x_6233:
        /* <DEDUP_REMOVED lines=43> */
.L_x_6231:
[----:B------:R-:W-:Y:S05]  /*2010*/  BSYNC.RECONVERGENT B3 ;  /* 0x0000000000037941 */ /* 0x000fea0003800200 */
.L_x_6230:
        /* <DEDUP_REMOVED lines=10> */
.L_x_6229:
[----:B------:R-:W-:Y:S05]  /*20c0*/  BSYNC.RECONVERGENT B2 ;  /* 0x0000000000027941 */ /* 0x000fea0003800200 */
.L_x_6228:
        /* <DEDUP_REMOVED lines=16> */
.L_x_6239:
        /* <DEDUP_REMOVED lines=13> */
.L_x_6241:
[----:B------:R-:W-:Y:S05]  /*22a0*/  BSYNC.RECONVERGENT B4 ;  /* 0x0000000000047941 */ /* 0x000fea0003800200 */
.L_x_6240:
        /* <DEDUP_REMOVED lines=43> */
.L_x_6238:
[----:B------:R-:W-:Y:S05]  /*2560*/  BSYNC.RECONVERGENT B3 ;  /* 0x0000000000037941 */ /* 0x000fea0003800200 */
.L_x_6237:
        /* <DEDUP_REMOVED lines=10> */
.L_x_6236:
[----:B------:R-:W-:Y:S05]  /*2610*/  BSYNC.RECONVERGENT B2 ;  /* 0x0000000000027941 */ /* 0x000fea0003800200 */
.L_x_6235:
        /* <DEDUP_REMOVED lines=16> */
.L_x_6246:
        /* <DEDUP_REMOVED lines=13> */
.L_x_6248:
[----:B------:R-:W-:Y:S05]  /*27f0*/  BSYNC.RECONVERGENT B4 ;  /* 0x0000000000047941 */ /* 0x000fea0003800200 */
.L_x_6247:
        /* <DEDUP_REMOVED lines=43> */
.L_x_6245:
[----:B------:R-:W-:Y:S05]  /*2ab0*/  BSYNC.RECONVERGENT B3 ;  /* 0x0000000000037941 */ /* 0x000fea0003800200 */
.L_x_6244:
        /* <DEDUP_REMOVED lines=10> */
.L_x_6243:
[----:B------:R-:W-:Y:S05]  /*2b60*/  BSYNC.RECONVERGENT B2 ;  /* 0x0000000000027941 */ /* 0x000fea0003800200 */
.L_x_6242:
        /* <DEDUP_REMOVED lines=16> */
.L_x_6253:
        /* <DEDUP_REMOVED lines=13> */
.L_x_6255:
[----:B------:R-:W-:Y:S05]  /*2d40*/  BSYNC.RECONVERGENT B4 ;  /* 0x0000000000047941 */ /* 0x000fea0003800200 */
.L_x_6254:
        /* <DEDUP_REMOVED lines=43> */
.L_x_6252:
[----:B------:R-:W-:Y:S05]  /*3000*/  BSYNC.RECONVERGENT B3 ;  /* 0x0000000000037941 */ /* 0x000fea0003800200 */
.L_x_6251:
        /* <DEDUP_REMOVED lines=10> */
.L_x_6250:
[----:B------:R-:W-:Y:S05]  /*30b0*/  BSYNC.RECONVERGENT B2 ;  /* 0x0000000000027941 */ /* 0x000fea0003800200 */
.L_x_6249:
        /* <DEDUP_REMOVED lines=16> */
.L_x_6260:
        /* <DEDUP_REMOVED lines=13> */
.L_x_6262:
[----:B------:R-:W-:Y:S05]  /*3290*/  BSYNC.RECONVERGENT B4 ;  /* 0x0000000000047941 */ /* 0x000fea0003800200 */
.L_x_6261:
        /* <DEDUP_REMOVED lines=37> */
[----:B------:R-:W-:Y:S01]  /*34f0*/  HFMA2 R49, -RZ, RZ, 0, 0 ;  /* 0x00000000ff317431 */ /* 0x000fe200000001ff */
[----:B------:R-:W-:Y:S01]  /*3500*/  LOP3.LUT R48, R48, UR33, R69, 0x96, !PT ;  /* 0x0000002130307c12 */ /* 0x000fe2000f8e9645 */
[----:B------:R-:W-:Y:S01]  /*3510*/  IMAD.WIDE.U32 R46, R46, -0x2daee0ad, RZ ;  /* 0xd2511f532e2e7825 */ /* 0x000fe200078e00ff */
[----:B------:R-:W-:-:S03]  /*3520*/  MOV R54, R68 ;  /* 0x0000004400367202 */ /* 0x000fc60000000f00 */
[----:B------:R-:W-:Y:S01]  /*3530*/  IMAD.MOV.U32 R52, RZ, RZ, R46 ;  /* 0x000000ffff347224 */ /* 0x000fe200078e002e */
[----:B------:R-:W-:-:S07]  /*3540*/  LOP3.LUT R7, R62, UR34, R47, 0x96, !PT ;  /* 0x000000223e077c12 */ /* 0x000fce000f8e962f */
.L_x_6259:
[----:B------:R-:W-:Y:S05]  /*3550*/  BSYNC.RECONVERGENT B3 ;  /* 0x0000000000037941 */ /* 0x000fea0003800200 */
.L_x_6258:
        /* <DEDUP_REMOVED lines=10> */
.L_x_6257:
[----:B------:R-:W-:Y:S05]  /*3600*/  BSYNC.RECONVERGENT B2 ;  /* 0x0000000000027941 */ /* 0x000fea0003800200 */
.L_x_6256:
        /* <DEDUP_REMOVED lines=21> */
.L_x_6206:
[----:B------:R-:W-:Y:S05]  /*3760*/  BSYNC.RECONVERGENT B0 ;  /* 0x0000000000007941 */ /* 0x000fea0003800200 */
.L_x_6205:
        /* <DEDUP_REMOVED lines=53> */
.L_x_6278:
        /* <DEDUP_REMOVED lines=40> */
[----:B------:R-:W-:Y:S01]  /*3d40*/  F2FP.F16.F32.PACK_AB R46, R63, R46 ;  /* 0x0000002e3f2e723e */ /* 0x000fe200000000ff */
[----:B------:R-:W-:Y:S01]  /*3d50*/  FFMA.FTZ R65, R12, R45, R20 ;  /* 0x0000002d0c417223 */ /* 0x000fe20000010014 */
[----:B------:R-:W1:Y:S01]  /*3d60*/  LDC.64 R62, c[0x0][0x428] ;  /* 0x00010a00ff3e7b82 */ /* 0x000e620000000a00 */
[----:B------:R-:W-:Y:S01]  /*3d70*/  FFMA.FTZ R45, R14, R61, R22 ;  /* 0x0000003d0e2d7223 */ /* 0x000fe20000010016 */
[----:B------:R-:W-:Y:S01]  /*3d80*/  FFMA.FTZ R68, R11, R68, R19 ;  /* 0x000000440b447223 */ /* 0x000fe20000010013 */
[----:B------:R-:W-:Y:S01]  /*3d90*/  FFMA.FTZ R64, R15, R64, R23 ;  /* 0x000000400f407223 */ /* 0x000fe20000010017 */
[----:B------:R-:W-:Y:S01]  /*3da0*/  FFMA.FTZ R44, R13, R44, R21 ;  /* 0x0000002c0d2c7223 */ /* 0x000fe20000010015 */
[----:B------:R-:W-:-:S02]  /*3db0*/  LEA.HI.SX32 R61, R67, R0, 0x1d ;  /* 0x00000000433d7211 */ /* 0x000fc400078feaff */
[----:B------:R-:W-:Y:S02]  /*3dc0*/  F2FP.F16.F32.PACK_AB R47, R68, R47 ;  /* 0x0000002f442f723e */ /* 0x000fe400000000ff */
[----:B------:R-:W-:Y:S02]  /*3dd0*/  F2FP.F16.F32.PACK_AB R45, R64, R45 ;  /* 0x0000002d402d723e */ /* 0x000fe400000000ff */
[----:B------:R-:W-:Y:S01]  /*3de0*/  F2FP.F16.F32.PACK_AB R44, R44, R65 ;  /* 0x000000412c2c723e */ /* 0x000fe200000000ff */
[----:B-1----:R-:W-:-:S05]  /*3df0*/  IMAD.WIDE.U32 R62, R61, 0x10, R62 ;  /* 0x000000103d3e7825 */ /* 0x002fca00078e003e */
[----:B------:R2:W-:Y:S02]  /*3e00*/  STG.E.128 desc[UR8][R62.64], R44 ;  /* 0x0000002c3e007986 */ /* 0x0005e4000c101d08 */
.L_x_6265:
[----:B------:R-:W-:Y:S05]  /*3e10*/  BSYNC.RECONVERGENT B0 ;  /* 0x0000000000007941 */ /* 0x000fea0003800200 */
.L_x_6264:
[----:B-12---:R-:W1:Y:S02]  /*3e20*/  LDC.64 R44, c[0x0][0x380] ;  /* 0x0000e000ff2c7b82 */ /* 0x006e640000000a00 */
[----:B-1----:R-:W-:-:S05]  /*3e30*/  IMAD R4, R44, 0x4, R4 ;  /* 0x000000042c047824 */ /* 0x002fca00078e0204 */
[----:B------:R-:W-:-:S13]  /*3e40*/  ISETP.GE.AND P0, PT, R4, R45, PT ;  /* 0x0000002d0400720c */ /* 0x000fda0003f06270 */
[----:B------:R-:W-:Y:S05]  /*3e50*/  @!P0 BRA `(.L_x_6266) ;  /* 0xffffffc8009c8947 */ /* 0x000fea000383ffff */
[----:B------:R-:W-:Y:S05]  /*3e60*/  BSYNC B1 ;  /* 0x0000000000017941 */ /* 0x000fea0003800000 */
.L_x_6204:
[----:B------:R-:W-:Y:S05]  /*3e70*/  EXIT ;  /* 0x000000000000794d */ /* 0x000fea0003800000 */
.L_x_6263:
        /* <DEDUP_REMOVED lines=8> */
.L_x_6268:
[----:B------:R-:W-:Y:S05]  /*3f00*/  BSYNC B0 ;  /* 0x0000000000007941 */ /* 0x000fea0003800000 */
.L_x_6267:
        /* <DEDUP_REMOVED lines=8> */
.L_x_6269:
[----:B------:R-:W-:Y:S02]  /*3f90*/  IMAD.MOV.U32 R62, RZ, RZ, 0x4 ;  /* 0x00000004ff3e7424 */ /* 0x000fe400078e00ff */
[----:B------:R-:W-:-:S05]  /*3fa0*/  FADD.FTZ R65, R64, R44 ;  /* 0x0000002c40417221 */ /* 0x000fca0000010000 */
[----:B------:R-:W-:-:S07]  /*3fb0*/  MOV R64, R65 ;  /* 0x0000004100407202 */ /* 0x000fce0000000f00 */
[----:B------:R-:W-:Y:S05]  /*3fc0*/  WARPSYNC.COLLECTIVE R46, `(.L_x_6270) ;  /* 0x000000002e087348 */ /* 0x000fea0003c00000 */
[----:B------:R0:W1:Y:S02]  /*3fd0*/  SHFL.BFLY P4, R44, R64, R62, R47 ;  /* 0x0c00003e402c7389 */ /* 0x000064000008002f */
[----:B01----:R-:W-:Y:S05]  /*3fe0*/  ENDCOLLECTIVE ;  /* 0x000000000000791b */ /* 0x003fea0003800000 */
.L_x_6270:
[----:B------:R-:W-:Y:S02]  /*3ff0*/  HFMA2 R62, -RZ, RZ, 0, 4.76837158203125e-07 ;  /* 0x00000008ff3e7431 */ /* 0x000fe400000001ff */
[----:B------:R-:W-:-:S05]  /*4000*/  FADD.FTZ R66, R65, R44 ;  /* 0x0000002c41427221 */ /* 0x000fca0000010000 */
[----:B------:R-:W-:-:S07]  /*4010*/  MOV R64, R66 ;  /* 0x0000004200407202 */ /* 0x000fce0000000f00 */
[----:B------:R-:W-:Y:S05]  /*4020*/  WARPSYNC.COLLECTIVE R46, `(.L_x_6271) ;  /* 0x000000002e087348 */ /* 0x000fea0003c00000 */
[----:B------:R0:W1:Y:S02]  /*4030*/  SHFL.BFLY P4, R44, R64, R62, R47 ;  /* 0x0c00003e402c7389 */ /* 0x000064000008002f */
[----:B01----:R-:W-:Y:S05]  /*4040*/  ENDCOLLECTIVE ;  /* 0x000000000000791b */ /* 0x003fea0003800000 */
.L_x_6271:
[----:B------:R-:W-:Y:S01]  /*4050*/  MOV R62, 0x10 ;  /* 0x00000010003e7802 */ /* 0x000fe20000000f00 */
[----:B------:R-:W-:-:S04]  /*4060*/  FADD.FTZ R68, R66, R44 ;  /* 0x0000002c42447221 */ /* 0x000fc80000010000 */
[----:B------:R-:W-:-:S07]  /*4070*/  IMAD.MOV.U32 R64, RZ, RZ, R68 ;  /* 0x000000ffff407224 */ /* 0x000fce00078e0044 */
[----:B------:R-:W-:Y:S05]  /*4080*/  WARPSYNC.COLLECTIVE R46, `(.L_x_6272) ;  /* 0x000000002e087348 */ /* 0x000fea0003c00000 */
[----:B------:R0:W1:Y:S02]  /*4090*/  SHFL.BFLY P4, R44, R64, R62, R47 ;  /* 0x0c00003e402c7389 */ /* 0x000064000008002f */
[----:B01----:R-:W-:Y:S05]  /*40a0*/  ENDCOLLECTIVE ;  /* 0x000000000000791b */ /* 0x003fea0003800000 */
.L_x_6272:
        /* <DEDUP_REMOVED lines=25> */
.L_x_6273:
[----:B------:R-:W-:Y:S02]  /*4240*/  HFMA2 R62, -RZ, RZ, 0, 1.1920928955078125e-07 ;  /* 0x00000002ff3e7431 */ /* 0x000fe400000001ff */
[----:B------:R-:W-:-:S05]  /*4250*/  FADD.FTZ R65, R64, R44 ;  /* 0x0000002c40417221 */ /* 0x000fca0000010000 */
[----:B------:R-:W-:-:S07]  /*4260*/  MOV R64, R65 ;  /* 0x0000004100407202 */ /* 0x000fce0000000f00 */
[----:B------:R-:W-:Y:S05]  /*4270*/  WARPSYNC.COLLECTIVE R46, `(.L_x_6274) ;  /* 0x000000002e087348 */ /* 0x000fea0003c00000 */
[----:B------:R0:W1:Y:S02]  /*4280*/  SHFL.BFLY P4, R44, R64, R62, R47 ;  /* 0x0c00003e402c7389 */ /* 0x000064000008002f */
[----:B01----:R-:W-:Y:S05]  /*4290*/  ENDCOLLECTIVE ;  /* 0x000000000000791b */ /* 0x003fea0003800000 */
.L_x_6274:
[----:B------:R-:W-:Y:S01]  /*42a0*/  MOV R62, 0x4 ;  /* 0x00000004003e7802 */ /* 0x000fe20000000f00 */
[----:B------:R-:W-:-:S04]  /*42b0*/  FADD.FTZ R66, R65, R44 ;  /* 0x0000002c41427221 */ /* 0x000fc80000010000 */
[----:B------:R-:W-:-:S07]  /*42c0*/  IMAD.MOV.U32 R64, RZ, RZ, R66 ;  /* 0x000000ffff407224 */ /* 0x000fce00078e0042 */
[----:B------:R-:W-:Y:S05]  /*42d0*/  WARPSYNC.COLLECTIVE R46, `(.L_x_6275) ;  /* 0x000000002e087348 */ /* 0x000fea0003c00000 */
[----:B------:R0:W1:Y:S02]  /*42e0*/  SHFL.BFLY P4, R44, R64, R62, R47 ;  /* 0x0c00003e402c7389 */ /* 0x000064000008002f */
[----:B01----:R-:W-:Y:S05]  /*42f0*/  ENDCOLLECTIVE ;  /* 0x000000000000791b */ /* 0x003fea0003800000 */
.L_x_6275:
[----:B------:R-:W-:Y:S02]  /*4300*/  IMAD.MOV.U32 R62, RZ, RZ, 0x8 ;  /* 0x00000008ff3e7424 */ /* 0x000fe400078e00ff */
[----:B------:R-:W-:-:S05]  /*4310*/  FADD.FTZ R68, R66, R44 ;  /* 0x0000002c42447221 */ /* 0x000fca0000010000 */
[----:B------:R-:W-:-:S07]  /*4320*/  MOV R64, R68 ;  /* 0x0000004400407202 */ /* 0x000fce0000000f00 */
[----:B------:R-:W-:Y:S05]  /*4330*/  WARPSYNC.COLLECTIVE R46, `(.L_x_6276) ;  /* 0x000000002e087348 */ /* 0x000fea0003c00000 */
[----:B------:R0:W1:Y:S02]  /*4340*/  SHFL.BFLY P4, R44, R64, R62, R47 ;  /* 0x0c00003e402c7389 */ /* 0x000064000008002f */
[----:B01----:R-:W-:Y:S05]  /*4350*/  ENDCOLLECTIVE ;  /* 0x000000000000791b */ /* 0x003fea0003800000 */
.L_x_6276:
[----:B------:R-:W-:Y:S02]  /*4360*/  HFMA2 R62, -RZ, RZ, 0, 9.5367431640625e-07 ;  /* 0x00000010ff3e7431 */ /* 0x000fe400000001ff */
[----:B------:R-:W-:-:S05]  /*4370*/  FADD.FTZ R69, R68, R44 ;  /* 0x0000002c44457221 */ /* 0x000fca0000010000 */
[----:B------:R-:W-:-:S07]  /*4380*/  MOV R64, R69 ;  /* 0x0000004500407202 */ /* 0x000fce0000000f00 */
[----:B------:R-:W-:Y:S05]  /*4390*/  WARPSYNC.COLLECTIVE R46, `(.L_x_6277) ;  /* 0x000000002e087348 */ /* 0x000fea0003c00000 */
[----:B------:R0:W1:Y:S02]  /*43a0*/  SHFL.BFLY P4, R44, R64, R62, R47 ;  /* 0x0c00003e402c7389 */ /* 0x000064000008002f */
[----:B01----:R-:W-:Y:S05]  /*43b0*/  ENDCOLLECTIVE ;  /* 0x000000000000791b */ /* 0x003fea0003800000 */
.L_x_6277:
[----:B------:R-:W-:Y:S05]  /*43c0*/  BRA `(.L_x_6278) ;  /* 0xfffffff400bc7947 */ /* 0x000fea000383ffff */
.L_x_6279:
        /* <DEDUP_REMOVED lines=11> */
.L_x_9157:


//--------------------- .text._ZN10layer_norm13ln_fwd_kernelINS_13Kernel_traitsIf6__halffS2_fjLj256ELj1ELj4ELj1ELj16ENS_18Kernel_traits_baseILj256EfS2_fS2_fjLj128EEEEELb1ELb0ELb1ELb1EEEvNS_9FwdParamsE --------------------------
	.section	.text._ZN10layer_norm13ln_fwd_kernelINS_13Kernel_traitsIf6__halffS2_fjLj256ELj1ELj4ELj1ELj16ENS_18Kernel_traits_baseILj256EfS2_fS2_fjLj128EEEEELb1ELb0ELb1ELb1EEEvNS_9FwdParamsE,"ax",@progbits
	.align	128
        .global         _ZN10layer_norm13ln_fwd_kernelINS_13Kernel_traitsIf6__halffS2_fjLj256ELj1ELj4ELj1ELj16ENS_18Kernel_traits_baseILj256EfS2_fS2_fjLj128EEEEELb1ELb0ELb1ELb1EEEvNS_9FwdParamsE
        .type           _ZN10layer_norm13ln_fwd_kernelINS_13Kernel_traitsIf6__halffS2_fjLj256ELj1ELj4ELj1ELj16ENS_18Kernel_traits_baseILj256EfS2_fS2_fjLj128EEEEELb1ELb0ELb1ELb1EEEvNS_9FwdParamsE,@function
        .size           _ZN10layer_norm13ln_fwd_kernelINS_13Kernel_traitsIf6__halffS2_fjLj256ELj1ELj4ELj1ELj16ENS_18Kernel_traits_baseILj256EfS2_fS2_fjLj128EEEEELb1ELb0ELb1ELb1EEEvNS_9FwdParamsE,(.L_x_9158 - _ZN10layer_norm13ln_fwd_kernelINS_13Kernel_traitsIf6__halffS2_fjLj256ELj1ELj4ELj1ELj16ENS_18Kernel_traits_baseILj256EfS2_fS2_fjLj128EEEEELb1ELb0ELb1ELb1EEEvNS_9FwdParamsE)
        .other          _ZN10layer_norm13ln_fwd_kernelINS_13Kernel_traitsIf6__halffS2_fjLj256ELj1ELj4ELj1ELj16ENS_18Kernel_traits_baseILj256EfS2_fS2_fjLj128EEEEELb1ELb0ELb1ELb1EEEvNS_9FwdParamsE,@"STO_CUDA_ENTRY STV_DEFAULT"
_ZN10layer_norm13ln_fwd_kernelINS_13Kernel_traitsIf6__halffS2_fjLj256ELj1ELj4ELj1ELj16ENS_18Kernel_traits_baseILj256EfS2_fS2_fjLj128EEEEELb1ELb0ELb1ELb1EEEvNS_9FwdParamsE:
.text._ZN10layer_norm13ln_fwd_kernelINS_13Kernel_traitsIf6__halffS2_fjLj256ELj1ELj4ELj1ELj16ENS_18Kernel_traits_baseILj256EfS2_fS2_fjLj128EEEEELb1ELb0ELb1ELb1EEEvNS_9FwdParamsE:
        /* <DEDUP_REMOVED lines=132> */
.L_x_6342:
        /* <DEDUP_REMOVED lines=57> */
.L_x_6285:
        /* <DEDUP_REMOVED lines=13> */
.L_x_6287:
[----:B------:R-:W-:Y:S05]  /*0ca0*/  BSYNC.RECONVERGENT B3 ;  /* 0x0000000000037941 */ /* 0x000fea0003800200 */
.L_x_6286:
        /* <DEDUP_REMOVED lines=43> */
.L_x_6284:
[----:B------:R-:W-:Y:S05]  /*0f60*/  BSYNC.RECONVERGENT B2 ;  /* 0x0000000000027941 */ /* 0x000fea0003800200 */
.L_x_6283:
        /* <DEDUP_REMOVED lines=10> */
.L_x_6282:
[----:B------:R-:W-:Y:S05]  /*1010*/  BSYNC.RECONVERGENT B1 ;  /* 0x0000000000017941 */ /* 0x000fea0003800200 */
.L_x_6281:
        /* <DEDUP_REMOVED lines=16> */
.L_x_6292:
        /* <DEDUP_REMOVED lines=13> */
.L_x_6294:
[----:B------:R-:W-:Y:S05]  /*11f0*/  BSYNC.RECONVERGENT B3 ;  /* 0x0000000000037941 */ /* 0x000fea0003800200 */
.L_x_6293:
        /* <DEDUP_REMOVED lines=42> */
.L_x_6291:
[----:B------:R-:W-:Y:S05]  /*14a0*/  BSYNC.RECONVERGENT B2 ;  /* 0x0000000000027941 */ /* 0x000fea0003800200 */
.L_x_6290:
        /* <DEDUP_REMOVED lines=10> */
.L_x_6289:
[----:B------:R-:W-:Y:S05]  /*1550*/  BSYNC.RECONVERGENT B1 ;  /* 0x0000000000017941 */ /* 0x000fea0003800200 */
.L_x_6288:
        /* <DEDUP_REMOVED lines=16> */
.L_x_6299:
        /* <DEDUP_REMOVED lines=13> */
.L_x_6301:
[----:B------:R-:W-:Y:S05]  /*1730*/  BSYNC.RECONVERGENT B3 ;  /* 0x0000000000037941 */ /* 0x000fea0003800200 */
.L_x_6300:
        /* <DEDUP_REMOVED lines=43> */
.L_x_6298:
[----:B------:R-:W-:Y:S05]  /*19f0*/  BSYNC.RECONVERGENT B2 ;  /* 0x0000000000027941 */ /* 0x000fea0003800200 */
.L_x_6297:
        /* <DEDUP_REMOVED lines=10> */
.L_x_6296:
[----:B------:R-:W-:Y:S05]  /*1aa0*/  BSYNC.RECONVERGENT B1 ;  /* 0x0000000000017941 */ /* 0x000fea0003800200 */
.L_x_6295:
        /* <DEDUP_REMOVED lines=16> */
.L_x_6306:
        /* <DEDUP_REMOVED lines=13> */
.L_x_6308:
[----:B------:R-:W-:Y:S05]  /*1c80*/  BSYNC.RECONVERGENT B3 ;  /* 0x0000000000037941 */ /* 0x000fea0003800200 */
.L_x_6307:
        /* <DEDUP_REMOVED lines=43> */
.L_x_6305:
[----:B------:R-:W-:Y:S05]  /*1f40*/  BSYNC.RECONVERGENT B2 ;  /* 0x0000000000027941 */ /* 0x000fea0003800200 */
.L_x_6304:
        /* <DEDUP_REMOVED lines=10> */
.L_x_6303:
[----:B------:R-:W-:Y:S05]  /*1ff0*/  BSYNC.RECONVERGENT B1 ;  /* 0x0000000000017941 */ /* 0x000fea0003800200 */
.L_x_6302:
        /* <DEDUP_REMOVED lines=16> */
.L_x_6313:
        /* <DEDUP_REMOVED lines=13> */
.L_x_6315:
[----:B------:R-:W-:Y:S05]  /*21d0*/  BSYNC.RECONVERGENT B3 ;  /* 0x0000000000037941 */ /* 0x000fea0003800200 */
.L_x_6314:
        /* <DEDUP_REMOVED lines=43> */
.L_x_6312:
[----:B------:R-:W-:Y:S05]  /*2490*/  BSYNC.RECONVERGENT B2 ;  /* 0x0000000000027941 */ /* 0x000fea0003800200 */
.L_x_6311:
        /* <DEDUP_REMOVED lines=10> */
.L_x_6310:
[----:B------:R-:W-:Y:S05]  /*2540*/  BSYNC.RECONVERGENT B1 ;  /* 0x0000000000017941 */ /* 0x000fea0003800200 */
.L_x_6309:
        /* <DEDUP_REMOVED lines=16> */
.L_x_6320:
        /* <DEDUP_REMOVED lines=13> */
.L_x_6322:
[----:B------:R-:W-:Y:S05]  /*2720*/  BSYNC.RECONVERGENT B3 ;  /* 0x0000000000037941 */ /* 0x000fea0003800200 */
.L_x_6321:
        /* <DEDUP_REMOVED lines=43> */
.L_x_6319:
[----:B------:R-:W-:Y:S05]  /*29e0*/  BSYNC.RECONVERGENT B2 ;  /* 0x0000000000027941 */ /* 0x000fea0003800200 */
.L_x_6318:
        /* <DEDUP_REMOVED lines=10> */
.L_x_6317:
[----:B------:R-:W-:Y:S05]  /*2a90*/  BSYNC.RECONVERGENT B1 ;  /* 0x0000000000017941 */ /* 0x000fea0003800200 */
.L_x_6316:
        /* <DEDUP_REMOVED lines=16> */
.L_x_6327:
        /* <DEDUP_REMOVED lines=13> */
.L_x_6329:
[----:B------:R-:W-:Y:S05]  /*2c70*/  BSYNC.RECONVERGENT B3 ;  /* 0x0000000000037941 */ /* 0x000fea0003800200 */
.L_x_6328:
        /* <DEDUP_REMOVED lines=43> */
.L_x_6326:
[----:B------:R-:W-:Y:S05]  /*2f30*/  BSYNC.RECONVERGENT B2 ;  /* 0x0000000000027941 */ /* 0x000fea0003800200 */
.L_x_6325:
        /* <DEDUP_REMOVED lines=10> */
.L_x_6324:
[----:B------:R-:W-:Y:S05]  /*2fe0*/  BSYNC.RECONVERGENT B1 ;  /* 0x0000000000017941 */ /* 0x000fea0003800200 */
.L_x_6323:
        /* <DEDUP_REMOVED lines=16> */
.L_x_6334:
        /* <DEDUP_REMOVED lines=13> */
.L_x_6336:
[----:B------:R-:W-:Y:S05]  /*31c0*/  BSYNC.RECONVERGENT B3 ;  /* 0x0000000000037941 */ /* 0x000fea0003800200 */
.L_x_6335:
        /* <DEDUP_REMOVED lines=43> */
.L_x_6333:
[----:B------:R-:W-:Y:S05]  /*3480*/  BSYNC.RECONVERGENT B2 ;  /* 0x0000000000027941 */ /* 0x000fea0003800200 */
.L_x_6332:
        /* <DEDUP_REMOVED lines=10> */
.L_x_6331:
[----:B------:R-:W-:Y:S05]  /*3530*/  BSYNC.RECONVERGENT B1 ;  /* 0x0000000000017941 */ /* 0x000fea0003800200 */
.L_x_6330:
        /* <DEDUP_REMOVED lines=22> */
.L_x_6338:
[----:B------:R-:W-:Y:S05]  /*36a0*/  BSYNC.RECONVERGENT B1 ;  /* 0x0000000000017941 */ /* 0x000fea0003800200 */
.L_x_6337:
        /* <DEDUP_REMOVED lines=48> */
.L_x_6354:
        /* <DEDUP_REMOVED lines=52> */
.L_x_6341:
[----:B------:R-:W-:Y:S05]  /*3cf0*/  BSYNC.RECONVERGENT B1 ;  /* 0x0000000000017941 */ /* 0x000fea0003800200 */
.L_x_6340:
[----:B-1----:R-:W1:Y:S02]  /*3d00*/  LDC.64 R36, c[0x0][0x380] ;  /* 0x0000e000ff247b82 */ /* 0x002e640000000a00 */
[----:B-1----:R-:W-:-:S05]  /*3d10*/  IMAD R0, R36, 0x4, R0 ;  /* 0x0000000424007824 */ /* 0x002fca00078e0200 */
[----:B------:R-:W-:-:S13]  /*3d20*/  ISETP.GE.AND P0, PT, R0, R37, PT ;  /* 0x000000250000720c */ /* 0x000fda0003f06270 */
[----:B------:R-:W-:Y:S05]  /*3d30*/  @!P0 BRA `(.L_x_6342) ;  /* 0xffffffc800c08947 */ /* 0x000fea000383ffff */
[----:B------:R-:W-:Y:S05]  /*3d40*/  BSYNC B0 ;  /* 0x0000000000007941 */ /* 0x000fea0003800000 */
.L_x_6280:
[----:B------:R-:W-:Y:S05]  /*3d50*/  EXIT ;  /* 0x000000000000794d */ /* 0x000fea0003800000 */
.L_x_6339:
        /* <DEDUP_REMOVED lines=8> */
.L_x_6344:
[----:B------:R-:W-:Y:S05]  /*3de0*/  BSYNC B1 ;  /* 0x0000000000017941 */ /* 0x000fea0003800000 */
.L_x_6343:
        /* <DEDUP_REMOVED lines=8> */
.L_x_6345:
[----:B------:R-:W-:Y:S02]  /*3e70*/  IMAD.MOV.U32 R54, RZ, RZ, 0x4 ;  /* 0x00000004ff367424 */ /* 0x000fe400078e00ff */
[----:B------:R-:W-:-:S05]  /*3e80*/  FADD.FTZ R57, R56, R50 ;  /* 0x0000003238397221 */ /* 0x000fca0000010000 */
[----:B------:R-:W-:-:S07]  /*3e90*/  MOV R56, R57 ;  /* 0x0000003900387202 */ /* 0x000fce0000000f00 */
[----:B------:R-:W-:Y:S05]  /*3ea0*/  WARPSYNC.COLLECTIVE R52, `(.L_x_6346) ;  /* 0x0000000034087348 */ /* 0x000fea0003c00000 */
[----:B------:R0:W1:Y:S02]  /*3eb0*/  SHFL.BFLY P2, R50, R56, R54, R53 ;  /* 0x0c00003638327389 */ /* 0x0000640000040035 */
[----:B01----:R-:W-:Y:S05]  /*3ec0*/  ENDCOLLECTIVE ;  /* 0x000000000000791b */ /* 0x003fea0003800000 */
.L_x_6346:
[----:B------:R-:W-:Y:S02]  /*3ed0*/  HFMA2 R54, -RZ, RZ, 0, 4.76837158203125e-07 ;  /* 0x00000008ff367431 */ /* 0x000fe400000001ff */
[----:B------:R-:W-:-:S05]  /*3ee0*/  FADD.FTZ R66, R57, R50 ;  /* 0x0000003239427221 */ /* 0x000fca0000010000 */
[----:B------:R-:W-:-:S07]  /*3ef0*/  MOV R56, R66 ;  /* 0x0000004200387202 */ /* 0x000fce0000000f00 */
[----:B------:R-:W-:Y:S05]  /*3f00*/  WARPSYNC.COLLECTIVE R52, `(.L_x_6347) ;  /* 0x0000000034087348 */ /* 0x000fea0003c00000 */
[----:B------:R0:W1:Y:S02]  /*3f10*/  SHFL.BFLY P2, R50, R56, R54, R53 ;  /* 0x0c00003638327389 */ /* 0x0000640000040035 */
[----:B01----:R-:W-:Y:S05]  /*3f20*/  ENDCOLLECTIVE ;  /* 0x000000000000791b */ /* 0x003fea0003800000 */
.L_x_6347:
[----:B------:R-:W-:Y:S01]  /*3f30*/  MOV R54, 0x10 ;  /* 0x0000001000367802 */ /* 0x000fe20000000f00 */
[----:B------:R-:W-:-:S04]  /*3f40*/  FADD.FTZ R67, R66, R50 ;  /* 0x0000003242437221 */ /* 0x000fc80000010000 */
[----:B------:R-:W-:-:S07]  /*3f50*/  IMAD.MOV.U32 R56, RZ, RZ, R67 ;  /* 0x000000ffff387224 */ /* 0x000fce00078e0043 */
[----:B------:R-:W-:Y:S05]  /*3f60*/  WARPSYNC.COLLECTIVE R52, `(.L_x_6348) ;  /* 0x0000000034087348 */ /* 0x000fea0003c00000 */
[----:B------:R0:W1:Y:S02]  /*3f70*/  SHFL.BFLY P2, R50, R56, R54, R53 ;  /* 0x0c00003638327389 */ /* 0x0000640000040035 */
[----:B01----:R-:W-:Y:S05]  /*3f80*/  ENDCOLLECTIVE ;  /* 0x000000000000791b */ /* 0x003fea0003800000 */
.L_x_6348:
        /* <DEDUP_REMOVED lines=23> */
.L_x_6349:
[----:B------:R-:W-:Y:S02]  /*4100*/  HFMA2 R54, -RZ, RZ, 0, 1.1920928955078125e-07 ;  /* 0x00000002ff367431 */ /* 0x000fe400000001ff */
[----:B------:R-:W-:-:S05]  /*4110*/  FADD.FTZ R57, R56, R50 ;  /* 0x0000003238397221 */ /* 0x000fca0000010000 */
[----:B------:R-:W-:-:S07]  /*4120*/  MOV R56, R57 ;  /* 0x0000003900387202 */ /* 0x000fce0000000f00 */
[----:B------:R-:W-:Y:S05]  /*4130*/  WARPSYNC.COLLECTIVE R52, `(.L_x_6350) ;  /* 0x0000000034087348 */ /* 0x000fea0003c00000 */
[----:B------:R0:W1:Y:S02]  /*4140*/  SHFL.BFLY P2, R50, R56, R54, R53 ;  /* 0x0c00003638327389 */ /* 0x0000640000040035 */
[----:B01----:R-:W-:Y:S05]  /*4150*/  ENDCOLLECTIVE ;  /* 0x000000000000791b */ /* 0x003fea0003800000 */
.L_x_6350:
[----:B------:R-:W-:Y:S01]  /*4160*/  MOV R54, 0x4 ;  /* 0x0000000400367802 */ /* 0x000fe20000000f00 */
[----:B------:R-:W-:-:S04]  /*4170*/  FADD.FTZ R66, R57, R50 ;  /* 0x0000003239427221 */ /* 0x000fc80000010000 */
[----:B------:R-:W-:-:S07]  /*4180*/  IMAD.MOV.U32 R56, RZ, RZ, R66 ;  /* 0x000000ffff387224 */ /* 0x000fce00078e0042 */
[----:B------:R-:W-:Y:S05]  /*4190*/  WARPSYNC.COLLECTIVE R52, `(.L_x_6351) ;  /* 0x0000000034087348 */ /* 0x000fea0003c00000 */
[----:B------:R0:W1:Y:S02]  /*41a0*/  SHFL.BFLY P2, R50, R56, R54, R53 ;  /* 0x0c00003638327389 */ /* 0x0000640000040035 */
[----:B01----:R-:W-:Y:S05]  /*41b0*/  ENDCOLLECTIVE ;  /* 0x000000000000791b */ /* 0x003fea0003800000 */
.L_x_6351:
[----:B------:R-:W-:Y:S02]  /*41c0*/  IMAD.MOV.U32 R54, RZ, RZ, 0x8 ;  /* 0x00000008ff367424 */ /* 0x000fe400078e00ff */
[----:B------:R-:W-:-:S05]  /*41d0*/  FADD.FTZ R67, R66, R50 ;  /* 0x0000003242437221 */ /* 0x000fca0000010000 */
[----:B------:R-:W-:-:S07]  /*41e0*/  MOV R56, R67 ;  /* 0x0000004300387202 */ /* 0x000fce0000000f00 */
[----:B------:R-:W-:Y:S05]  /*41f0*/  WARPSYNC.COLLECTIVE R52, `(.L_x_6352) ;  /* 0x0000000034087348 */ /* 0x000fea0003c00000 */
[----:B------:R0:W1:Y:S02]  /*4200*/  SHFL.BFLY P2, R50, R56, R54, R53 ;  /* 0x0c00003638327389 */ /* 0x0000640000040035 */
[----:B01----:R-:W-:Y:S05]  /*4210*/  ENDCOLLECTIVE ;  /* 0x000000000000791b */ /* 0x003fea0003800000 */
.L_x_6352:
[----:B------:R-:W-:Y:S02]  /*4220*/  HFMA2 R54, -RZ, RZ, 0, 9.5367431640625e-07 ;  /* 0x00000010ff367431 */ /* 0x000fe400000001ff */
[----:B------:R-:W-:-:S05]  /*4230*/  FADD.FTZ R68, R67, R50 ;  /* 0x0000003243447221 */ /* 0x000fca0000010000 */
[----:B------:R-:W-:-:S07]  /*4240*/  MOV R56, R68 ;  /* 0x0000004400387202 */ /* 0x000fce0000000f00 */
[----:B------:R-:W-:Y:S05]  /*4250*/  WARPSYNC.COLLECTIVE R52, `(.L_x_6353) ;  /* 0x0000000034087348 */ /* 0x000fea0003c00000 */
[----:B------:R0:W1:Y:S02]  /*4260*/  SHFL.BFLY P2, R50, R56, R54, R53 ;  /* 0x0c00003638327389 */ /* 0x0000640000040035 */
[----:B01----:R-:W-:Y:S05]  /*4270*/  ENDCOLLECTIVE ;  /* 0x000000000000791b */ /* 0x003fea0003800000 */
.L_x_6353:
[----:B------:R-:W-:Y:S05]  /*4280*/  BRA `(.L_x_6354) ;  /* 0xfffffff400c87947 */ /* 0x000fea000383ffff */
.L_x_6355:
        /* <DEDUP_REMOVED lines=15> */
.L_x_9158:


//--------------------- .text._ZN10layer_norm13ln_fwd_kernelINS_13Kernel_traitsIf6__halffS2_fjLj256ELj1ELj4ELj1ELj16ENS_18Kernel_traits_baseILj256EfS2_fS2_fjLj128EEEEELb1ELb1ELb0ELb0EEEvNS_9FwdParamsE --------------------------
	.section	.text._ZN10layer_norm13ln_fwd_kernelINS_13Kernel_traitsIf6__halffS2_fjLj256ELj1ELj4ELj1ELj16ENS_18Kernel_traits_baseILj256EfS2_fS2_fjLj128EEEEELb1ELb1ELb0ELb0EEEvNS_9FwdParamsE,"ax",@progbits
	.align	128
        .global         _ZN10layer_norm13ln_fwd_kernelINS_13Kernel_traitsIf6__halffS2_fjLj256ELj1ELj4ELj1ELj16ENS_18Kernel_traits_baseILj256EfS2_fS2_fjLj128EEEEELb1ELb1ELb0ELb0EEEvNS_9FwdParamsE
        .type           _ZN10layer_norm13ln_fwd_kernelINS_13Kernel_traitsIf6__halffS2_fjLj256ELj1ELj4ELj1ELj16ENS_18Kernel_traits_baseILj256EfS2_fS2_fjLj128EEEEELb1ELb1ELb0ELb0EEEvNS_9FwdParamsE,@function
        .size           _ZN10layer_norm13ln_fwd_kernelINS_13Kernel_traitsIf6__halffS2_fjLj256ELj1ELj4ELj1ELj16ENS_18Kernel_traits_baseILj256EfS2_fS2_fjLj128EEEEELb1ELb1ELb0ELb0EEEvNS_9FwdParamsE,(.L_x_9159 - _ZN10layer_norm13ln_fwd_kernelINS_13Kernel_traitsIf6__halffS2_fjLj256ELj1ELj4ELj1ELj16ENS_18Kernel_traits_baseILj256EfS2_fS2_fjLj128EEEEELb1ELb1ELb0ELb0EEEvNS_9FwdParamsE)
        .other          _ZN10layer_norm13ln_fwd_kernelINS_13Kernel_traitsIf6__halffS2_fjLj256ELj1ELj4ELj1ELj16ENS_18Kernel_traits_baseILj256EfS2_fS2_fjLj128EEEEELb1ELb1ELb0ELb0EEEvNS_9FwdParamsE,@"STO_CUDA_ENTRY STV_DEFAULT"
_ZN10layer_norm13ln_fwd_kernelINS_13Kernel_traitsIf6__halffS2_fjLj256ELj1ELj4ELj1ELj16ENS_18Kernel_traits_baseILj256EfS2_fS2_fjLj128EEEEELb1ELb1ELb0ELb0EEEvNS_9FwdParamsE:
.text._ZN10layer_norm13ln_fwd_kernelINS_13Kernel_traitsIf6__halffS2_fjLj256ELj1ELj4ELj1ELj16ENS_18Kernel_traits_baseILj256EfS2_fS2_fjLj128EEEEELb1ELb1ELb0ELb0EEEvNS_9FwdParamsE:
        /* <DEDUP_REMOVED lines=55> */
.L_x_6357:
[----:B------:R-:W-:Y:S05]  /*0370*/  BSYNC.RECONVERGENT B0 ;  /* 0x0000000000007941 */ /* 0x000fea0003800200 */
.L_x_6356:
        /* <DEDUP_REMOVED lines=90> */
.L_x_6404:
        /* <DEDUP_REMOVED lines=38> */
.L_x_6363:
        /* <DEDUP_REMOVED lines=13> */
.L_x_6365:
[----:B------:R-:W-:Y:S05]  /*0c50*/  BSYNC.RECONVERGENT B3 ;  /* 0x0000000000037941 */ /* 0x000fea0003800200 */
.L_x_6364:
        /* <DEDUP_REMOVED lines=42> */
.L_x_6362:
[----:B------:R-:W-:Y:S05]  /*0f00*/  BSYNC.RECONVERGENT B2 ;  /* 0x0000000000027941 */ /* 0x000fea0003800200 */
.L_x_6361:
[----:B------:R-:W0:Y:S01]  /*0f10*/  LDC R61, c[0x0][0x408] ;  /* 0x00010200ff3d7b82 */ /* 0x000e220000000800 */
[----:B------:R-:W-:Y:S01]  /*0f20*/  HFMA2 R63, -RZ, RZ, 0.1171875, 0 ;  /* 0x2f800000ff3f7431 */ /* 0x000fe200000001ff */
[----:B------:R-:W-:Y:S01]  /*0f30*/  I2FP.F32.U32 R40, R43 ;  /* 0x0000002b00287245 */ /* 0x000fe20000201000 */
[----:B-----5:R-:W-:Y:S01]  /*0f40*/  HADD2.F32 R50, -RZ, R44.H0_H0 ;  /* 0x2000002cff327230 */ /* 0x020fe20000004100 */
[----:B------:R-:W-:Y:S04]  /*0f50*/  BSSY.RECONVERGENT B2, `(.L_x_6366) ;  /* 0x000004e000027945 */ /* 0x000fe80003800200 */
[----:B------:R-:W1:Y:S01]  /*0f60*/  LDC R62, c[0x0][0x404] ;  /* 0x00010100ff3e7b82 */ /* 0x000e620000000800 */
[----:B------:R-:W-:Y:S01]  /*0f70*/  FMUL.FTZ R50, R50, R49 ;  /* 0x0000003132327220 */ /* 0x000fe20000410000 */
[----:B------:R-:W-:-:S03]  /*0f80*/  FFMA.FTZ R41, R40, R63, 1.1641532182693481445e-10 ;  /* 0x2f00000028297423 */ /* 0x000fc6000001003f */
[----:B0-----:R-:W-:Y:S02]  /*0f90*/  FMUL.FTZ R50, R50, R61 ;  /* 0x0000003d32327220 */ /* 0x001fe40000410000 */
        /* <DEDUP_REMOVED lines=17> */
.L_x_6368:
        /* <DEDUP_REMOVED lines=13> */
.L_x_6370:
[----:B------:R-:W-:Y:S05]  /*1180*/  BSYNC.RECONVERGENT B3 ;  /* 0x0000000000037941 */ /* 0x000fea0003800200 */
.L_x_6369:
        /* <DEDUP_REMOVED lines=42> */
.L_x_6367:
[----:B------:R-:W-:Y:S05]  /*1430*/  BSYNC.RECONVERGENT B2 ;  /* 0x0000000000027941 */ /* 0x000fea0003800200 */
.L_x_6366:
[----:B------:R-:W-:Y:S01]  /*1440*/  I2FP.F32.U32 R42, R41 ;  /* 0x00000029002a7245 */ /* 0x000fe20000201000 */
[----:B------:R-:W-:Y:S01]  /*1450*/  HADD2.F32 R44, -RZ, R44.H1_H1 ;  /* 0x3000002cff2c7230 */ /* 0x000fe20000004100 */
[----:B------:R-:W-:Y:S01]  /*1460*/  BSSY.RECONVERGENT B2, `(.L_x_6371) ;  /* 0x000004d000027945 */ /* 0x000fe20003800200 */
[----:B------:R-:W-:Y:S01]  /*1470*/  IMAD.MOV.U32 R51, RZ, RZ, 0x2 ;  /* 0x00000002ff337424 */ /* 0x000fe200078e00ff */
[----:B------:R-:W-:Y:S01]  /*1480*/  MOV R43, R54 ;  /* 0x00000036002b7202 */ /* 0x000fe20000000f00 */
        /* <DEDUP_REMOVED lines=18> */
.L_x_6373:
        /* <DEDUP_REMOVED lines=13> */
.L_x_6375:
[----:B------:R-:W-:Y:S05]  /*1680*/  BSYNC.RECONVERGENT B3 ;  /* 0x0000000000037941 */ /* 0x000fea0003800200 */
.L_x_6374:
        /* <DEDUP_REMOVED lines=42> */
.L_x_6372:
[----:B------:R-:W-:Y:S05]  /*1930*/  BSYNC.RECONVERGENT B2 ;  /* 0x0000000000027941 */ /* 0x000fea0003800200 */
.L_x_6371:
[----:B------:R-:W-:Y:S01]  /*1940*/  I2FP.F32.U32 R42, R43 ;  /* 0x0000002b002a7245 */ /* 0x000fe20000201000 */
[----:B------:R-:W-:Y:S01]  /*1950*/  HADD2.F32 R44, -RZ, R45.H0_H0 ;  /* 0x2000002dff2c7230 */ /* 0x000fe20000004100 */
[----:B------:R-:W-:Y:S01]  /*1960*/  BSSY.RECONVERGENT B2, `(.L_x_6376) ;  /* 0x000004d000027945 */ /* 0x000fe20003800200 */
[----:B------:R-:W-:Y:S02]  /*1970*/  IMAD.MOV.U32 R56, RZ, RZ, 0x2 ;  /* 0x00000002ff387424 */ /* 0x000fe400078e00ff */
[----:B------:R-:W-:Y:S01]  /*1980*/  FFMA.FTZ R43, R42, R63, 1.1641532182693481445e-10 ;  /* 0x2f0000002a2b7423 */ /* 0x000fe2000001003f */
[----:B------:R-:W-:-:S04]  /*1990*/  FMUL.FTZ R44, R44, R49 ;  /* 0x000000312c2c7220 */ /* 0x000fc80000410000 */
[----:B------:R-:W-:Y:S01]  /*19a0*/  FMUL.FTZ R44, R44, R61 ;  /* 0x0000003d2c2c7220 */ /* 0x000fe20000410000 */
[----:B------:R-:W-:-:S04]  /*19b0*/  FSETP.GTU.FTZ.AND P2, PT, R43, R62, PT ;  /* 0x0000003e2b00720b */ /* 0x000fc80003f5c000 */
        /* <DEDUP_REMOVED lines=15> */
.L_x_6378:
        /* <DEDUP_REMOVED lines=13> */
.L_x_6380:
[----:B------:R-:W-:Y:S05]  /*1b80*/  BSYNC.RECONVERGENT B3 ;  /* 0x0000000000037941 */ /* 0x000fea0003800200 */
.L_x_6379:
        /* <DEDUP_REMOVED lines=42> */
.L_x_6377:
[----:B------:R-:W-:Y:S05]  /*1e30*/  BSYNC.RECONVERGENT B2 ;  /* 0x0000000000027941 */ /* 0x000fea0003800200 */
.L_x_6376:
        /* <DEDUP_REMOVED lines=22> */
.L_x_6383:
        /* <DEDUP_REMOVED lines=13> */
.L_x_6385:
[----:B------:R-:W-:Y:S05]  /*2070*/  BSYNC.RECONVERGENT B3 ;  /* 0x0000000000037941 */ /* 0x000fea0003800200 */
.L_x_6384:
        /* <DEDUP_REMOVED lines=42> */
.L_x_6382:
[----:B------:R-:W-:Y:S05]  /*2320*/  BSYNC.RECONVERGENT B2 ;  /* 0x0000000000027941 */ /* 0x000fea0003800200 */
.L_x_6381:
        /* <DEDUP_REMOVED lines=22> */
.L_x_6388:
        /* <DEDUP_REMOVED lines=13> */
.L_x_6390:
[----:B------:R-:W-:Y:S05]  /*2560*/  BSYNC.RECONVERGENT B3 ;  /* 0x0000000000037941 */ /* 0x000fea0003800200 */
.L_x_6389:
        /* <DEDUP_REMOVED lines=42> */
.L_x_6387:
[----:B------:R-:W-:Y:S05]  /*2810*/  BSYNC.RECONVERGENT B2 ;  /* 0x0000000000027941 */ /* 0x000fea0003800200 */
.L_x_6386:
        /* <DEDUP_REMOVED lines=22> */
.L_x_6393:
        /* <DEDUP_REMOVED lines=13> */
.L_x_6395:
[----:B------:R-:W-:Y:S05]  /*2a50*/  BSYNC.RECONVERGENT B3 ;  /* 0x0000000000037941 */ /* 0x000fea0003800200 */
.L_x_6394:
        /* <DEDUP_REMOVED lines=42> */
.L_x_6392:
[----:B------:R-:W-:Y:S05]  /*2d00*/  BSYNC.RECONVERGENT B2 ;  /* 0x0000000000027941 */ /* 0x000fea0003800200 */
.L_x_6391:
        /* <DEDUP_REMOVED lines=22> */
.L_x_6398:
        /* <DEDUP_REMOVED lines=15> */
.L_x_6400:
[----:B------:R-:W-:Y:S05]  /*2f60*/  BSYNC.RECONVERGENT B3 ;  /* 0x0000000000037941 */ /* 0x000fea0003800200 */
.L_x_6399:
        /* <DEDUP_REMOVED lines=42> */
.L_x_6397:
[----:B------:R-:W-:Y:S05]  /*3210*/  BSYNC.RECONVERGENT B2 ;  /* 0x0000000000027941 */ /* 0x000fea0003800200 */
.L_x_6396:
[----:B------:R-:W-:Y:S01]  /*3220*/  P2R R51, PR, RZ, 0x1 ;  /* 0x00000001ff337803 */ /* 0x000fe20000000000 */
[----:B------:R-:W-:Y:S01]  /*3230*/  HADD2.F32 R58, -RZ, R47.H1_H1 ;  /* 0x3000002fff3a7230 */ /* 0x000fe20000004100 */
[----:B------:R-:W-:Y:S02]  /*3240*/  ISETP.NE.AND P0, PT, R65, RZ, PT ;  /* 0x000000ff4100720c */ /* 0x000fe40003f05270 */
[----:B------:R-:W-:Y:S02]  /*3250*/  I2FP.F32.U32 R50, R50 ;  /* 0x0000003200327245 */ /* 0x000fe40000201000 */
[----:B------:R-:W-:Y:S02]  /*3260*/  ISETP.NE.AND P6, PT, R60, RZ, PT ;  /* 0x000000ff3c00720c */ /* 0x000fe40003fc5270 */
[----:B------:R-:W-:Y:S01]  /*3270*/  SEL R57, RZ, 0x1000000, P2 ;  /* 0x01000000ff397807 */ /* 0x000fe20001000000 */
[----:B------:R-:W-:Y:S01]  /*3280*/  FFMA.FTZ R63, R50, R63, 1.1641532182693481445e-10 ;  /* 0x2f000000323f7423 */ /* 0x000fe2000001003f */
[----:B------:R-:W-:-:S02]  /*3290*/  SEL R60, RZ, 0x10000, P0 ;  /* 0x00010000ff3c7807 */ /* 0x000fc40000000000 */
[----:B------:R-:W-:Y:S01]  /*32a0*/  ISETP.NE.AND P2, PT, R64, RZ, PT ;  /* 0x000000ff4000720c */ /* 0x000fe20003f45270 */
[----:B------:R-:W-:Y:S01]  /*32b0*/  FMUL.FTZ R64, R58, R49 ;  /* 0x000000313a407220 */ /* 0x000fe20000410000 */
[----:B------:R-:W-:Y:S01]  /*32c0*/  ISETP.NE.AND P0, PT, R51, RZ, PT ;  /* 0x000000ff3300720c */ /* 0x000fe20003f05270 */
[----:B------:R-:W0:Y:S01]  /*32d0*/  LDC.64 R58, c[0x0][0x3b0] ;  /* 0x0000ec00ff3a7b82 */ /* 0x000e220000000a00 */
[----:B------:R-:W-:Y:S01]  /*32e0*/  SEL R47, RZ, 0x100, P2 ;  /* 0x00000100ff2f7807 */ /* 0x000fe20001000000 */
[----:B------:R-:W-:Y:S01]  /*32f0*/  FMUL.FTZ R64, R64, R61 ;  /* 0x0000003d40407220 */ /* 0x000fe20000410000 */
[----:B------:R-:W-:Y:S02]  /*3300*/  FSETP.GTU.FTZ.AND P2, PT, R63, R62, PT ;  /* 0x0000003e3f00720b */ /* 0x000fe40003f5c000 */
[----:B------:R-:W-:Y:S02]  /*3310*/  LOP3.LUT R60, R47, R57, R60, 0xfe, !PT ;  /* 0x000000392f3c7212 */ /* 0x000fe400078efe3c */
[----:B------:R-:W-:Y:S01]  /*3320*/  SEL R47, RZ, 0x10000, P5 ;  /* 0x00010000ff2f7807 */ /* 0x000fe20002800000 */
[----:B------:R-:W1:Y:S01]  /*3330*/  LDC.64 R50, c[0x0][0x3a8] ;  /* 0x0000ea00ff327b82 */ /* 0x000e620000000a00 */
[----:B------:R-:W-:-:S02]  /*3340*/  SEL R62, RZ, 0x100, P4 ;  /* 0x00000100ff3e7807 */ /* 0x000fc40002000000 */
[----:B------:R-:W-:Y:S02]  /*3350*/  SEL R49, RZ, 0x1000000, P2 ;  /* 0x01000000ff317807 */ /* 0x000fe40001000000 */
[----:B------:R-:W-:Y:S02]  /*3360*/  FSEL R64, R64, RZ, !P2 ;  /* 0x000000ff40407208 */ /* 0x000fe40005000000 */
[----:B------:R-:W-:Y:S02]  /*3370*/  LOP3.LUT R62, R62, R49, R47, 0xfe, !PT ;  /* 0x000000313e3e7212 */ /* 0x000fe400078efe2f */
[----:B------:R-:W-:Y:S01]  /*3380*/  SEL R61, RZ, 0x1, P6 ;  /* 0x00000001ff3d7807 */ /* 0x000fe20003000000 */
[----:B------:R-:W-:Y:S01]  /*3390*/  FMUL.FTZ R47, R31, R64 ;  /* 0x000000401f2f7220 */ /* 0x000fe20000410000 */
[----:B------:R-:W-:Y:S02]  /*33a0*/  SEL R49, RZ, 0x1, P3 ;  /* 0x00000001ff317807 */ /* 0x000fe40001800000 */
        /* <DEDUP_REMOVED lines=8> */
.L_x_6360:
[----:B------:R-:W-:Y:S05]  /*3430*/  BSYNC.RECONVERGENT B0 ;  /* 0x0000000000007941 */ /* 0x000fea0003800200 */
.L_x_6359:
        /* <DEDUP_REMOVED lines=53> */
.L_x_6416:
        /* <DEDUP_REMOVED lines=48> */
.L_x_6403:
[----:B------:R-:W-:Y:S05]  /*3a90*/  BSYNC.RECONVERGENT B0 ;  /* 0x0000000000007941 */ /* 0x000fea0003800200 */
.L_x_6402:
[----:B01----:R-:W0:Y:S02]  /*3aa0*/  LDC.64 R48, c[0x0][0x380] ;  /* 0x0000e000ff307b82 */ /* 0x003e240000000a00 */
[----:B0-----:R-:W-:-:S05]  /*3ab0*/  IMAD R5, R48, 0x4, R5 ;  /* 0x0000000430057824 */ /* 0x001fca00078e0205 */
[----:B------:R-:W-:-:S13]  /*3ac0*/  ISETP.GE.AND P0, PT, R5, R49, PT ;  /* 0x000000310500720c */ /* 0x000fda0003f06270 */
[----:B------:R-:W-:Y:S05]  /*3ad0*/  @!P0 BRA `(.L_x_6404) ;  /* 0xffffffcc00908947 */ /* 0x000fea000383ffff */
[----:B------:R-:W-:Y:S05]  /*3ae0*/  BSYNC B1 ;  /* 0x0000000000017941 */ /* 0x000fea0003800000 */
.L_x_6358:
[----:B------:R-:W-:Y:S05]  /*3af0*/  EXIT ;  /* 0x000000000000794d */ /* 0x000fea0003800000 */
.L_x_6401:
        /* <DEDUP_REMOVED lines=8> */
.L_x_6406:
[----:B------:R-:W-:Y:S05]  /*3b80*/  BSYNC B0 ;  /* 0x0000000000007941 */ /* 0x000fea0003800000 */
.L_x_6405:
        /* <DEDUP_REMOVED lines=9> */
.L_x_6407:
[----:B------:R-:W-:Y:S01]  /*3c20*/  IMAD.MOV.U32 R65, RZ, RZ, 0x4 ;  /* 0x00000004ff417424 */ /* 0x000fe200078e00ff */
[----:B------:R-:W-:-:S05]  /*3c30*/  MOV R58, R62 ;  /* 0x0000003e003a7202 */ /* 0x000fca0000000f00 */
[----:B------:R-:W-:-:S05]  /*3c40*/  FADD.FTZ R58, R51, R58 ;  /* 0x0000003a333a7221 */ /* 0x000fca0000010000 */
[----:B------:R-:W-:-:S07]  /*3c50*/  MOV R64, R58 ;  /* 0x0000003a00407202 */ /* 0x000fce0000000f00 */
[----:B------:R-:W-:Y:S05]  /*3c60*/  WARPSYNC.COLLECTIVE R63, `(.L_x_6408) ;  /* 0x000000003f087348 */ /* 0x000fea0003c00000 */
[----:B------:R0:W1:Y:S02]  /*3c70*/  SHFL.BFLY P3, R62, R64, R65, R66 ;  /* 0x0c000041403e7389 */ /* 0x0000640000060042 */
[----:B01----:R-:W-:Y:S05]  /*3c80*/  ENDCOLLECTIVE ;  /* 0x000000000000791b */ /* 0x003fea0003800000 */
.L_x_6408:
[----:B------:R-:W-:Y:S01]  /*3c90*/  IMAD.MOV.U32 R65, RZ, RZ, 0x8 ;  /* 0x00000008ff417424 */ /* 0x000fe200078e00ff */
[----:B------:R-:W-:-:S05]  /*3ca0*/  MOV R49, R62 ;  /* 0x0000003e00317202 */ /* 0x000fca0000000f00 */
[----:B------:R-:W-:-:S05]  /*3cb0*/  FADD.FTZ R59, R58, R49 ;  /* 0x000000313a3b7221 */ /* 0x000fca0000010000 */
[----:B------:R-:W-:-:S07]  /*3cc0*/  MOV R64, R59 ;  /* 0x0000003b00407202 */ /* 0x000fce0000000f00 */
[----:B------:R-:W-:Y:S05]  /*3cd0*/  WARPSYNC.COLLECTIVE R63, `(.L_x_6409) ;  /* 0x000000003f087348 */ /* 0x000fea0003c00000 */
[----:B------:R0:W1:Y:S02]  /*3ce0*/  SHFL.BFLY P3, R62, R64, R65, R66 ;  /* 0x0c000041403e7389 */ /* 0x0000640000060042 */
[----:B01----:R-:W-:Y:S05]  /*3cf0*/  ENDCOLLECTIVE ;  /* 0x000000000000791b */ /* 0x003fea0003800000 */
.L_x_6409:
        /* <DEDUP_REMOVED lines=8> */
.L_x_6410:
        /* <DEDUP_REMOVED lines=25> */
.L_x_6411:
[----:B------:R-:W-:Y:S02]  /*3f10*/  HFMA2 R65, -RZ, RZ, 0, 1.1920928955078125e-07 ;  /* 0x00000002ff417431 */ /* 0x000fe400000001ff */
[----:B------:R-:W-:-:S04]  /*3f20*/  IMAD.MOV.U32 R50, RZ, RZ, R62 ;  /* 0x000000ffff327224 */ /* 0x000fc800078e003e */
[----:B------:R-:W-:-:S05]  /*3f30*/  FADD.FTZ R50, R49, R50 ;  /* 0x0000003231327221 */ /* 0x000fca0000010000 */
[----:B------:R-:W-:-:S07]  /*3f40*/  MOV R64, R50 ;  /* 0x0000003200407202 */ /* 0x000fce0000000f00 */
[----:B------:R-:W-:Y:S05]  /*3f50*/  WARPSYNC.COLLECTIVE R63, `(.L_x_6412) ;  /* 0x000000003f087348 */ /* 0x000fea0003c00000 */
[----:B------:R0:W1:Y:S02]  /*3f60*/  SHFL.BFLY P3, R62, R64, R65, R66 ;  /* 0x0c000041403e7389 */ /* 0x0000640000060042 */
[----:B01----:R-:W-:Y:S05]  /*3f70*/  ENDCOLLECTIVE ;  /* 0x000000000000791b */ /* 0x003fea0003800000 */
.L_x_6412:
[----:B------:R-:W-:Y:S02]  /*3f80*/  HFMA2 R65, -RZ, RZ, 0, 2.384185791015625e-07 ;  /* 0x00000004ff417431 */ /* 0x000fe400000001ff */
[----:B------:R-:W-:-:S04]  /*3f90*/  IMAD.MOV.U32 R51, RZ, RZ, R62 ;  /* 0x000000ffff337224 */ /* 0x000fc800078e003e */
[----:B------:R-:W-:-:S05]  /*3fa0*/  FADD.FTZ R51, R50, R51 ;  /* 0x0000003332337221 */ /* 0x000fca0000010000 */
[----:B------:R-:W-:-:S07]  /*3fb0*/  MOV R64, R51 ;  /* 0x0000003300407202 */ /* 0x000fce0000000f00 */
[----:B------:R-:W-:Y:S05]  /*3fc0*/  WARPSYNC.COLLECTIVE R63, `(.L_x_6413) ;  /* 0x000000003f087348 */ /* 0x000fea0003c00000 */
[----:B------:R0:W1:Y:S02]  /*3fd0*/  SHFL.BFLY P3, R62, R64, R65, R66 ;  /* 0x0c000041403e7389 */ /* 0x0000640000060042 */
[----:B01----:R-:W-:Y:S05]  /*3fe0*/  ENDCOLLECTIVE ;  /* 0x000000000000791b */ /* 0x003fea0003800000 */
.L_x_6413:
[----:B------:R-:W-:Y:S02]  /*3ff0*/  HFMA2 R65, -RZ, RZ, 0, 4.76837158203125e-07 ;  /* 0x00000008ff417431 */ /* 0x000fe400000001ff */
[----:B------:R-:W-:-:S04]  /*4000*/  IMAD.MOV.U32 R58, RZ, RZ, R62 ;  /* 0x000000ffff3a7224 */ /* 0x000fc800078e003e */
[----:B------:R-:W-:-:S05]  /*4010*/  FADD.FTZ R58, R51, R58 ;  /* 0x0000003a333a7221 */ /* 0x000fca0000010000 */
[----:B------:R-:W-:-:S07]  /*4020*/  MOV R64, R58 ;  /* 0x0000003a00407202 */ /* 0x000fce0000000f00 */
[----:B------:R-:W-:Y:S05]  /*4030*/  WARPSYNC.COLLECTIVE R63, `(.L_x_6414) ;  /* 0x000000003f087348 */ /* 0x000fea0003c00000 */
[----:B------:R0:W1:Y:S02]  /*4040*/  SHFL.BFLY P3, R62, R64, R65, R66 ;  /* 0x0c000041403e7389 */ /* 0x0000640000060042 */
[----:B01----:R-:W-:Y:S05]  /*4050*/  ENDCOLLECTIVE ;  /* 0x000000000000791b */ /* 0x003fea0003800000 */
.L_x_6414:
[----:B------:R-:W-:Y:S02]  /*4060*/  HFMA2 R65, -RZ, RZ, 0, 9.5367431640625e-07 ;  /* 0x00000010ff417431 */ /* 0x000fe400000001ff */
[----:B------:R-:W-:-:S04]  /*4070*/  IMAD.MOV.U32 R59, RZ, RZ, R62 ;  /* 0x000000ffff3b7224 */ /* 0x000fc800078e003e */
[----:B------:R-:W-:-:S05]  /*4080*/  FADD.FTZ R59, R58, R59 ;  /* 0x0000003b3a3b7221 */ /* 0x000fca0000010000 */
[----:B------:R-:W-:-:S07]  /*4090*/  MOV R64, R59 ;  /* 0x0000003b00407202 */ /* 0x000fce0000000f00 */
[----:B------:R-:W-:Y:S05]  /*40a0*/  WARPSYNC.COLLECTIVE R63, `(.L_x_6415) ;  /* 0x000000003f087348 */ /* 0x000fea0003c00000 */
[----:B------:R0:W1:Y:S02]  /*40b0*/  SHFL.BFLY P3, R62, R64, R65, R66 ;  /* 0x0c000041403e7389 */ /* 0x0000640000060042 */
[----:B01----:R-:W-:Y:S05]  /*40c0*/  ENDCOLLECTIVE ;  /* 0x000000000000791b */ /* 0x003fea0003800000 */
.L_x_6415:
[----:B------:R-:W-:Y:S05]  /*40d0*/  BRA `(.L_x_6416) ;  /* 0xfffffff400ac7947 */ /* 0x000fea000383ffff */
.L_x_6417:
        /* <DEDUP_REMOVED lines=10> */
.L_x_9159:


//--------------------- .text._ZN10layer_norm13ln_fwd_kernelINS_13Kernel_traitsIf6__halffS2_fjLj256ELj1ELj4ELj1ELj16ENS_18Kernel_traits_baseILj256EfS2_fS2_fjLj128EEEEELb1ELb1ELb0ELb1EEEvNS_9FwdParamsE --------------------------
	.section	.text._ZN10layer_norm13ln_fwd_kernelINS_13Kernel_traitsIf6__halffS2_fjLj256ELj1ELj4ELj1ELj16ENS_18Kernel_traits_baseILj256EfS2_fS2_fjLj128EEEEELb1ELb1ELb0ELb1EEEvNS_9FwdParamsE,"ax",@progbits
	.align	128
        .global         _ZN10layer_norm13ln_fwd_kernelINS_13Kernel_traitsIf6__halffS2_fjLj256ELj1ELj4ELj1ELj16ENS_18Kernel_traits_baseILj256EfS2_fS2_fjLj128EEEEELb1ELb1ELb0ELb1EEEvNS_9FwdParamsE
        .type           _ZN10layer_norm13ln_fwd_kernelINS_13Kernel_traitsIf6__halffS2_fjLj256ELj1ELj4ELj1ELj16ENS_18Kernel_traits_baseILj256EfS2_fS2_fjLj128EEEEELb1ELb1ELb0ELb1EEEvNS_9FwdParamsE,@function
        .size           _ZN10layer_norm13ln_fwd_kernelINS_13Kernel_traitsIf6__halffS2_fjLj256ELj1ELj4ELj1ELj16ENS_18Kernel_traits_baseILj256EfS2_fS2_fjLj128EEEEELb1ELb1ELb0ELb1EEEvNS_9FwdParamsE,(.L_x_9160 - _ZN10layer_norm13ln_fwd_kernelINS_13Kernel_traitsIf6__halffS2_fjLj256ELj1ELj4ELj1ELj16ENS_18Kernel_traits_baseILj256EfS2_fS2_fjLj128EEEEELb1ELb1ELb0ELb1EEEvNS_9FwdParamsE)
        .other          _ZN10layer_norm13ln_fwd_kernelINS_13Kernel_traitsIf6__halffS2_fjLj256ELj1ELj4ELj1ELj16ENS_18Kernel_traits_baseILj256EfS2_fS2_fjLj128EEEEELb1ELb1ELb0ELb1EEEvNS_9FwdParamsE,@"STO_CUDA_ENTRY STV_DEFAULT"
_ZN10layer_norm13ln_fwd_kernelINS_13Kernel_traitsIf6__halffS2_fjLj256ELj1ELj4ELj1ELj16ENS_18Kernel_traits_baseILj256EfS2_fS2_fjLj128EEEEELb1ELb1ELb0ELb1EEEvNS_9FwdParamsE:
.text._ZN10layer_norm13ln_fwd_kernelINS_13Kernel_traitsIf6__halffS2_fjLj256ELj1ELj4ELj1ELj16ENS_18Kernel_traits_baseILj256EfS2_fS2_fjLj128EEEEELb1ELb1ELb0ELb1EEEvNS_9FwdParamsE:
        /* <DEDUP_REMOVED lines=59> */
[----:B------:R-:W-:Y:S01]  /*03b0*/  UIADD3 UR24, UPT, UPT, UR6, 0x1715609d, URZ ;  /* 0x1715609d06187890 */ /* 0x000fe2000fffe0ff */
[----:B------:R-:W-:Y:S01]  /*03c0*/  IMAD.HI.U32 R9, R0, -0x2daee0ad, RZ ;  /* 0xd2511f5300097827 */ /* 0x000fe200078e00ff */
[----:B------:R-:W-:Y:S01]  /*03d0*/  UIADD3 UR26, UPT, UPT, UR6, -0x4ab325aa, URZ ;  /* 0xb54cda56061a7890 */ /* 0x000fe2000fffe0ff */
[----:B------:R-:W5:Y:S01]  /*03e0*/  LDG.E.128 R56, desc[UR8][R10.64] ;  /* 0x000000080a387981 */ /* 0x000f62000c1e1d00 */
[----:B------:R-:W-:Y:S01]  /*03f0*/  UIADD3 UR27, UPT, UPT, UR7, 0x646e171e, URZ ;  /* 0x646e171e071b7890 */ /* 0x000fe2000fffe0ff */
[----:B------:R-:W-:Y:S01]  /*0400*/  IMAD.HI.U32 R7, R6, -0x326172a9, RZ ;  /* 0xcd9e8d5706077827 */ /* 0x000fe200078e00ff */
[----:B------:R-:W-:Y:S01]  /*0410*/  UIADD3 UR29, UPT, UPT, UR7, 0x1fd5c5a3, URZ ;  /* 0x1fd5c5a3071d7890 */ /* 0x000fe2000fffe0ff */
[----:B------:R1:W5:Y:S01]  /*0420*/  LDG.E.128 R28, desc[UR8][R10.64+0x10] ;  /* 0x000010080a1c7981 */ /* 0x000362000c1e1d00 */
[----:B------:R-:W-:Y:S01]  /*0430*/  UIADD3 UR28, UPT, UPT, UR6, 0x5384540f, URZ ;  /* 0x5384540f061c7890 */ /* 0x000fe2000fffe0ff */
[----:B0-----:R-:W-:Y:S01]  /*0440*/  IMAD R12, R4, -0x2daee0ad, RZ ;  /* 0xd2511f53040c7824 */ /* 0x001fe200078e02ff */
[----:B------:R-:W0:Y:S01]  /*0450*/  LDCU.64 UR10, c[0x0][0x3e0] ;  /* 0x00007c00ff0a77ac */ /* 0x000e220008000a00 */
[----:B------:R-:W-:-:S02]  /*0460*/  UIADD3 UR30, UPT, UPT, UR6, -0xe443238, URZ ;  /* 0xf1bbcdc8061e7890 */ /* 0x000fc4000fffe0ff */
[----:B------:R-:W-:Y:S01]  /*0470*/  UIADD3 UR31, UPT, UPT, UR7, -0x24c28bd8, URZ ;  /* 0xdb3d7428071f7890 */ /* 0x000fe2000fffe0ff */
[----:B-1----:R-:W-:Y:S01]  /*0480*/  IMAD R10, R3, -0x326172a9, RZ ;  /* 0xcd9e8d57030a7824 */ /* 0x002fe200078e02ff */
[----:B------:R-:W-:Y:S01]  /*0490*/  LOP3.LUT R9, R12, UR17, R9, 0x96, !PT ;  /* 0x000000110c097c12 */ /* 0x000fe2000f8e9609 */
[----:B------:R-:W-:Y:S01]  /*04a0*/  IMAD R11, R6, -0x326172a9, RZ ;  /* 0xcd9e8d57060b7824 */ /* 0x000fe200078e02ff */
[----:B------:R-:W1:Y:S02]  /*04b0*/  LDCU.U8 UR4, c[0x0][0x410] ;  /* 0x00008200ff0477ac */ /* 0x000e640008000000 */
[----:B------:R-:W-:Y:S01]  /*04c0*/  LOP3.LUT R7, R10, UR16, R7, 0x96, !PT ;  /* 0x000000100a077c12 */ /* 0x000fe2000f8e9607 */
[----:B------:R-:W-:Y:S01]  /*04d0*/  IMAD.HI.U32 R6, R9, -0x326172a9, RZ ;  /* 0xcd9e8d5709067827 */ /* 0x000fe200078e00ff */
[----:B------:R-:W-:Y:S02]  /*04e0*/  UIADD3 UR33, UPT, UPT, UR7, -0x695add53, URZ ;  /* 0x96a522ad07217890 */ /* 0x000fe4000fffe0ff */
[----:B------:R-:W-:Y:S01]  /*04f0*/  UIADD3 UR32, UPT, UPT, UR6, -0x700cb87f, URZ ;  /* 0x8ff3478106207890 */ /* 0x000fe2000fffe0ff */
[----:B------:R-:W-:Y:S01]  /*0500*/  IMAD R13, R0, -0x2daee0ad, RZ ;  /* 0xd2511f53000d7824 */ /* 0x000fe200078e02ff */
[----:B------:R-:W2:Y:S01]  /*0510*/  LDCU UR14, c[0x0][0x388] ;  /* 0x00007100ff0e77ac */ /* 0x000ea20008000800 */
        /* <DEDUP_REMOVED lines=46> */
[----:B0-----:R-:W-:Y:S01]  /*0800*/  UISETP.NE.U32.AND UP0, UPT, UR10, URZ, UPT ;  /* 0x000000ff0a00728c */ /* 0x001fe2000bf05070 */
[----:B------:R-:W-:-:S02]  /*0810*/  LOP3.LUT R6, R7, UR33, R6, 0x96, !PT ;  /* 0x0000002107067c12 */ /* 0x000fc4000f8e9606 */
[----:B------:R-:W-:Y:S01]  /*0820*/  LOP3.LUT R47, R8, 0x3, RZ, 0xc0, !PT ;  /* 0x00000003082f7812 */ /* 0x000fe200078ec0ff */
[----:B------:R-:W-:Y:S01]  /*0830*/  IMAD.MOV.U32 R7, RZ, RZ, RZ ;  /* 0x000000ffff077224 */ /* 0x000fe200078e00ff */
[----:B------:R-:W-:Y:S01]  /*0840*/  LOP3.LUT R0, R11, UR32, R0, 0x96, !PT ;  /* 0x000000200b007c12 */ /* 0x000fe2000f8e9600 */
[----:B------:R-:W-:Y:S02]  /*0850*/  IMAD R44, R9, -0x2daee0ad, RZ ;  /* 0xd2511f53092c7824 */ /* 0x000fe400078e02ff */
[----:B------:R-:W-:Y:S01]  /*0860*/  IMAD R46, R13, -0x326172a9, RZ ;  /* 0xcd9e8d570d2e7824 */ /* 0x000fe200078e02ff */
[----:B------:R-:W-:Y:S02]  /*0870*/  UISETP.NE.AND.EX UP0, UPT, UR11, URZ, UPT, UP0 ;  /* 0x000000ff0b00728c */ /* 0x000fe4000bf05300 */
[----:B-1234-:R-:W-:-:S11]  /*0880*/  UISETP.NE.AND UP1, UPT, UR4, URZ, UPT ;  /* 0x000000ff0400728c */ /* 0x01efd6000bf25270 */
.L_x_6460:
        /* <DEDUP_REMOVED lines=24> */
[----:B------:R-:W-:Y:S02]  /*0a10*/  IMAD.MOV.U32 R48, RZ, RZ, 0x3f800000 ;  /* 0x3f800000ff307424 */ /* 0x000fe400078e00ff */
[----:B------:R-:W-:-:S09]  /*0a20*/  IMAD.MOV.U32 R50, RZ, RZ, R46 ;  /* 0x000000ffff327224 */ /* 0x000fd200078e002e */
[----:B--2---:R-:W-:Y:S01]  /*0a30*/  @P2 HADD2.F32 R48, -RZ, R49.H0_H0 ;  /* 0x20000031ff302230 */ /* 0x004fe20000004100 */
[----:B------:R-:W-:Y:S01]  /*0a40*/  MOV R49, 0x2 ;  /* 0x0000000200317802 */ /* 0x000fe20000000f00 */
        /* <DEDUP_REMOVED lines=9> */
.L_x_6421:
        /* <DEDUP_REMOVED lines=13> */
.L_x_6423:
[----:B------:R-:W-:Y:S05]  /*0bb0*/  BSYNC.RECONVERGENT B2 ;  /* 0x0000000000027941 */ /* 0x000fea0003800200 */
.L_x_6422:
        /* <DEDUP_REMOVED lines=42> */
.L_x_6420:
[----:B------:R-:W-:Y:S05]  /*0e60*/  BSYNC.RECONVERGENT B1 ;  /* 0x0000000000017941 */ /* 0x000fea0003800200 */
.L_x_6419:
[----:B------:R-:W0:Y:S01]  /*0e70*/  LDC R55, c[0x0][0x408] ;  /* 0x00010200ff377b82 */ /* 0x000e220000000800 */
[----:B------:R-:W-:Y:S01]  /*0e80*/  HFMA2 R61, -RZ, RZ, 0.1171875, 0 ;  /* 0x2f800000ff3d7431 */ /* 0x000fe200000001ff */
[----:B------:R-:W-:Y:S01]  /*0e90*/  I2FP.F32.U32 R8, R50 ;  /* 0x0000003200087245 */ /* 0x000fe20000201000 */
[----:B-----5:R-:W-:Y:S01]  /*0ea0*/  HADD2.F32 R9, -RZ, R40.H0_H0 ;  /* 0x20000028ff097230 */ /* 0x020fe20000004100 */
[----:B------:R-:W-:Y:S04]  /*0eb0*/  BSSY.RECONVERGENT B1, `(.L_x_6424) ;  /* 0x000004e000017945 */ /* 0x000fe80003800200 */
        /* <DEDUP_REMOVED lines=21> */
.L_x_6426:
        /* <DEDUP_REMOVED lines=13> */
.L_x_6428:
[----:B------:R-:W-:Y:S05]  /*10e0*/  BSYNC.RECONVERGENT B2 ;  /* 0x0000000000027941 */ /* 0x000fea0003800200 */
.L_x_6427:
        /* <DEDUP_REMOVED lines=41> */
[----:B------:R-:W-:-:S07]  /*1380*/  HFMA2 R11, -RZ, RZ, 0, 0 ;  /* 0x00000000ff0b7431 */ /* 0x000fce00000001ff */
.L_x_6425:
[----:B------:R-:W-:Y:S05]  /*1390*/  BSYNC.RECONVERGENT B1 ;  /* 0x0000000000017941 */ /* 0x000fea0003800200 */
.L_x_6424:
[----:B------:R-:W-:Y:S01]  /*13a0*/  I2FP.F32.U32 R10, R9 ;  /* 0x00000009000a7245 */ /* 0x000fe20000201000 */
[----:B------:R-:W-:Y:S01]  /*13b0*/  HADD2.F32 R9, -RZ, R40.H1_H1 ;  /* 0x30000028ff097230 */ /* 0x000fe20000004100 */
[----:B------:R-:W-:Y:S01]  /*13c0*/  BSSY.RECONVERGENT B1, `(.L_x_6429) ;  /* 0x000004d000017945 */ /* 0x000fe20003800200 */
[----:B------:R-:W-:Y:S02]  /*13d0*/  IMAD.MOV.U32 R40, RZ, RZ, R46 ;  /* 0x000000ffff287224 */ /* 0x000fe400078e002e */
[----:B------:R-:W-:Y:S01]  /*13e0*/  FFMA.FTZ R47, R10, R61, 1.1641532182693481445e-10 ;  /* 0x2f0000000a2f7423 */ /* 0x000fe2000001003d */
[----:B------:R-:W-:-:S04]  /*13f0*/  FMUL.FTZ R10, R9, R48 ;  /* 0x00000030090a7220 */ /* 0x000fc80000410000 */
[----:B------:R-:W-:Y:S01]  /*1400*/  FMUL.FTZ R10, R10, R55 ;  /* 0x000000370a0a7220 */ /* 0x000fe20000410000 */
[----:B------:R-:W-:Y:S02]  /*1410*/  FSETP.GTU.FTZ.AND P1, PT, R47, R60, PT ;  /* 0x0000003c2f00720b */ /* 0x000fe40003f3c000 */
        /* <DEDUP_REMOVED lines=15> */
.L_x_6431:
        /* <DEDUP_REMOVED lines=13> */
.L_x_6433:
[----:B------:R-:W-:Y:S05]  /*15e0*/  BSYNC.RECONVERGENT B2 ;  /* 0x0000000000027941 */ /* 0x000fea0003800200 */
.L_x_6432:
        /* <DEDUP_REMOVED lines=41> */
[----:B------:R-:W-:-:S07]  /*1880*/  MOV R44, R10 ;  /* 0x0000000a002c7202 */ /* 0x000fce0000000f00 */
.L_x_6430:
[----:B------:R-:W-:Y:S05]  /*1890*/  BSYNC.RECONVERGENT B1 ;  /* 0x0000000000017941 */ /* 0x000fea0003800200 */
.L_x_6429:
        /* <DEDUP_REMOVED lines=22> */
.L_x_6436:
        /* <DEDUP_REMOVED lines=13> */
.L_x_6438:
[----:B------:R-:W-:Y:S05]  /*1ad0*/  BSYNC.RECONVERGENT B2 ;  /* 0x0000000000027941 */ /* 0x000fea0003800200 */
.L_x_6437:
        /* <DEDUP_REMOVED lines=38> */
[----:B------:R-:W-:-:S03]  /*1d40*/  IMAD.WIDE.U32 R50, R51, -0x2daee0ad, RZ ;  /* 0xd2511f5333327825 */ /* 0x000fc600078e00ff */
[----:B------:R-:W-:Y:S01]  /*1d50*/  MOV R44, R50 ;  /* 0x00000032002c7202 */ /* 0x000fe20000000f00 */
[----:B------:R-:W-:Y:S01]  /*1d60*/  IMAD.MOV.U32 R50, RZ, RZ, RZ ;  /* 0x000000ffff327224 */ /* 0x000fe200078e00ff */
[----:B------:R-:W-:-:S07]  /*1d70*/  LOP3.LUT R6, R52, UR33, R51, 0x96, !PT ;  /* 0x0000002134067c12 */ /* 0x000fce000f8e9633 */
.L_x_6435:
[----:B------:R-:W-:Y:S05]  /*1d80*/  BSYNC.RECONVERGENT B1 ;  /* 0x0000000000017941 */ /* 0x000fea0003800200 */
.L_x_6434:
        /* <DEDUP_REMOVED lines=22> */
.L_x_6441:
        /* <DEDUP_REMOVED lines=13> */
.L_x_6443:
[----:B------:R-:W-:Y:S05]  /*1fc0*/  BSYNC.RECONVERGENT B2 ;  /* 0x0000000000027941 */ /* 0x000fea0003800200 */
.L_x_6442:
        /* <DEDUP_REMOVED lines=41> */
[----:B------:R-:W-:-:S07]  /*2260*/  IMAD.MOV.U32 R44, RZ, RZ, R40 ;  /* 0x000000ffff2c7224 */ /* 0x000fce00078e0028 */
.L_x_6440:
[----:B------:R-:W-:Y:S05]  /*2270*/  BSYNC.RECONVERGENT B1 ;  /* 0x0000000000017941 */ /* 0x000fea0003800200 */
.L_x_6439:
[----:B------:R-:W-:Y:S01]  /*2280*/  I2FP.F32.U32 R40, R41 ;  /* 0x0000002900287245 */ /* 0x000fe20000201000 */
[----:B------:R-:W-:Y:S01]  /*2290*/  HADD2.F32 R41, -RZ, R42.H0_H0 ;  /* 0x2000002aff297230 */ /* 0x000fe20000004100 */
        /* <DEDUP_REMOVED lines=20> */
.L_x_6446:
        /* <DEDUP_REMOVED lines=13> */
.L_x_6448:
[----:B------:R-:W-:Y:S05]  /*24b0*/  BSYNC.RECONVERGENT B2 ;  /* 0x0000000000027941 */ /* 0x000fea0003800200 */
.L_x_6447:
        /* <DEDUP_REMOVED lines=41> */
[----:B------:R-:W-:-:S07]  /*2750*/  LOP3.LUT R0, R52, UR32, R47, 0x96, !PT ;  /* 0x0000002034007c12 */ /* 0x000fce000f8e962f */
.L_x_6445:
[----:B------:R-:W-:Y:S05]  /*2760*/  BSYNC.RECONVERGENT B1 ;  /* 0x0000000000017941 */ /* 0x000fea0003800200 */
.L_x_6444:
[----:B------:R-:W-:Y:S01]  /*2770*/  I2FP.F32.U32 R50, R41 ;  /* 0x0000002900327245 */ /* 0x000fe20000201000 */
[----:B------:R-:W-:Y:S01]  /*2780*/  HADD2.F32 R41, -RZ, R42.H1_H1 ;  /* 0x3000002aff297230 */ /* 0x000fe20000004100 */
[----:B------:R-:W-:Y:S01]  /*2790*/  ISETP.NE.AND P5, PT, R51, 0x1, PT ;  /* 0x000000013300780c */ /* 0x000fe20003fa5270 */
[----:B------:R-:W-:Y:S02]  /*27a0*/  BSSY.RECONVERGENT B1, `(.L_x_6449) ;  /* 0x000004b000017945 */ /* 0x000fe40003800200 */
        /* <DEDUP_REMOVED lines=18> */
.L_x_6451:
        /* <DEDUP_REMOVED lines=13> */
.L_x_6453:
[----:B------:R-:W-:Y:S05]  /*29a0*/  BSYNC.RECONVERGENT B2 ;  /* 0x0000000000027941 */ /* 0x000fea0003800200 */
.L_x_6452:
        /* <DEDUP_REMOVED lines=40> */
[----:B------:R-:W-:Y:S01]  /*2c30*/  IMAD.MOV.U32 R50, RZ, RZ, RZ ;  /* 0x000000ffff327224 */ /* 0x000fe200078e00ff */
[----:B------:R-:W-:-:S07]  /*2c40*/  LOP3.LUT R0, R52, UR32, R47, 0x96, !PT ;  /* 0x0000002034007c12 */ /* 0x000fce000f8e962f */
.L_x_6450:
[----:B------:R-:W-:Y:S05]  /*2c50*/  BSYNC.RECONVERGENT B1 ;  /* 0x0000000000017941 */ /* 0x000fea0003800200 */
.L_x_6449:
        /* <DEDUP_REMOVED lines=8> */
[----:B------:R-:W-:Y:S02]  /*2ce0*/  MOV R51, R46 ;  /* 0x0000002e00337202 */ /* 0x000fe40000000f00 */
        /* <DEDUP_REMOVED lines=13> */
.L_x_6456:
        /* <DEDUP_REMOVED lines=15> */
.L_x_6458:
[----:B------:R-:W-:Y:S05]  /*2eb0*/  BSYNC.RECONVERGENT B2 ;  /* 0x0000000000027941 */ /* 0x000fea0003800200 */
.L_x_6457:
        /* <DEDUP_REMOVED lines=39> */
[----:B------:R-:W-:-:S05]  /*3130*/  IMAD.WIDE.U32 R46, R0, -0x326172a9, RZ ;  /* 0xcd9e8d57002e7825 */ /* 0x000fca00078e00ff */
[----:B------:R-:W-:Y:S01]  /*3140*/  LOP3.LUT R0, R50, UR32, R47, 0x96, !PT ;  /* 0x0000002032007c12 */ /* 0x000fe2000f8e962f */
[----:B------:R-:W-:-:S07]  /*3150*/  HFMA2 R47, -RZ, RZ, 0, 0 ;  /* 0x00000000ff2f7431 */ /* 0x000fce00000001ff */
.L_x_6455:
[----:B------:R-:W-:Y:S05]  /*3160*/  BSYNC.RECONVERGENT B1 ;  /* 0x0000000000017941 */ /* 0x000fea0003800200 */
.L_x_6454:
[----:B------:R-:W-:Y:S01]  /*3170*/  I2FP.F32.U32 R52, R51 ;  /* 0x0000003300347245 */ /* 0x000fe20000201000 */
[----:B------:R-:W-:Y:S01]  /*3180*/  HADD2.F32 R43, -RZ, R43.H1_H1 ;  /* 0x3000002bff2b7230 */ /* 0x000fe20000004100 */
[----:B------:R-:W-:Y:S01]  /*3190*/  SEL R50, RZ, 0x1000000, P2 ;  /* 0x01000000ff327807 */ /* 0x000fe20001000000 */
[----:B------:R-:W-:Y:S01]  /*31a0*/  UMOV UR4, 0xffffffff ;  /* 0xffffffff00047882 */ /* 0x000fe20000000000 */
[----:B------:R-:W-:Y:S01]  /*31b0*/  ISETP.NE.AND P6, PT, R54, RZ, PT ;  /* 0x000000ff3600720c */ /* 0x000fe20003fc5270 */
[----:B------:R-:W-:Y:S01]  /*31c0*/  FFMA.FTZ R61, R52, R61, 1.1641532182693481445e-10 ;  /* 0x2f000000343d7423 */ /* 0x000fe2000001003d */
        /* <DEDUP_REMOVED lines=74> */
.L_x_6472:
        /* <DEDUP_REMOVED lines=27> */
[----:B------:R-:W-:Y:S01]  /*3820*/  F2FP.F16.F32.PACK_AB R11, R42, R43 ;  /* 0x0000002b2a0b723e */ /* 0x000fe200000000ff */
        /* <DEDUP_REMOVED lines=23> */
.L_x_6418:
[----:B------:R-:W-:Y:S05]  /*39a0*/  EXIT ;  /* 0x000000000000794d */ /* 0x000fea0003800000 */
.L_x_6459:
        /* <DEDUP_REMOVED lines=8> */
.L_x_6462:
[----:B------:R-:W-:Y:S05]  /*3a30*/  BSYNC B1 ;  /* 0x0000000000017941 */ /* 0x000fea0003800000 */
.L_x_6461:
        /* <DEDUP_REMOVED lines=9> */
.L_x_6463:
[----:B------:R-:W-:Y:S02]  /*3ad0*/  HFMA2 R53, -RZ, RZ, 0, 2.384185791015625e-07 ;  /* 0x00000004ff357431 */ /* 0x000fe400000001ff */
[----:B------:R-:W-:-:S07]  /*3ae0*/  FADD.FTZ R60, R55, R48 ;  /* 0x00000030373c7221 */ /* 0x000fce0000010000 */
[----:B------:R-:W-:Y:S05]  /*3af0*/  WARPSYNC.COLLECTIVE R49, `(.L_x_6464) ;  /* 0x0000000031087348 */ /* 0x000fea0003c00000 */
[----:B------:R0:W1:Y:S02]  /*3b00*/  SHFL.BFLY P1, R48, R60, R53, R52 ;  /* 0x0c0000353c307389 */ /* 0x0000640000020034 */
[----:B01----:R-:W-:Y:S05]  /*3b10*/  ENDCOLLECTIVE ;  /* 0x000000000000791b */ /* 0x003fea0003800000 */
.L_x_6464:
[----:B------:R-:W-:Y:S01]  /*3b20*/  MOV R53, 0x8 ;  /* 0x0000000800357802 */ /* 0x000fe20000000f00 */
[----:B------:R-:W-:-:S04]  /*3b30*/  FADD.FTZ R61, R60, R48 ;  /* 0x000000303c3d7221 */ /* 0x000fc80000010000 */
[----:B------:R-:W-:-:S07]  /*3b40*/  IMAD.MOV.U32 R60, RZ, RZ, R61 ;  /* 0x000000ffff3c7224 */ /* 0x000fce00078e003d */
[----:B------:R-:W-:Y:S05]  /*3b50*/  WARPSYNC.COLLECTIVE R49, `(.L_x_6465) ;  /* 0x0000000031087348 */ /* 0x000fea0003c00000 */
[----:B------:R0:W1:Y:S02]  /*3b60*/  SHFL.BFLY P1, R48, R60, R53, R52 ;  /* 0x0c0000353c307389 */ /* 0x0000640000020034 */
[----:B01----:R-:W-:Y:S05]  /*3b70*/  ENDCOLLECTIVE ;  /* 0x000000000000791b */ /* 0x003fea0003800000 */
.L_x_6465:
[----:B------:R-:W-:Y:S02]  /*3b80*/  IMAD.MOV.U32 R53, RZ, RZ, 0x10 ;  /* 0x00000010ff357424 */ /* 0x000fe400078e00ff */
[----:B------:R-:W-:-:S05]  /*3b90*/  FADD.FTZ R61, R61, R48 ;  /* 0x000000303d3d7221 */ /* 0x000fca0000010000 */
[----:B------:R-:W-:-:S07]  /*3ba0*/  MOV R60, R61 ;  /* 0x0000003d003c7202 */ /* 0x000fce0000000f00 */
[----:B------:R-:W-:Y:S05]  /*3bb0*/  WARPSYNC.COLLECTIVE R49, `(.L_x_6466) ;  /* 0x0000000031087348 */ /* 0x000fea0003c00000 */
[----:B------:R0:W1:Y:S02]  /*3bc0*/  SHFL.BFLY P1, R48, R60, R53, R52 ;  /* 0x0c0000353c307389 */ /* 0x0000640000020034 */
[----:B01----:R-:W-:Y:S05]  /*3bd0*/  ENDCOLLECTIVE ;  /* 0x000000000000791b */ /* 0x003fea0003800000 */
.L_x_6466:
        /* <DEDUP_REMOVED lines=24> */
.L_x_6467:
[----:B------:R-:W-:Y:S01]  /*3d60*/  MOV R53, 0x2 ;  /* 0x0000000200357802 */ /* 0x000fe20000000f00 */
[----:B------:R-:W-:-:S07]  /*3d70*/  FADD.FTZ R60, R55, R48 ;  /* 0x00000030373c7221 */ /* 0x000fce0000010000 */
[----:B------:R-:W-:Y:S05]  /*3d80*/  WARPSYNC.COLLECTIVE R49, `(.L_x_6468) ;  /* 0x0000000031087348 */ /* 0x000fea0003c00000 */
[----:B------:R0:W1:Y:S02]  /*3d90*/  SHFL.BFLY P1, R48, R60, R53, R52 ;  /* 0x0c0000353c307389 */ /* 0x0000640000020034 */
[----:B01----:R-:W-:Y:S05]  /*3da0*/  ENDCOLLECTIVE ;  /* 0x000000000000791b */ /* 0x003fea0003800000 */
.L_x_6468:
[----:B------:R-:W-:Y:S02]  /*3db0*/  IMAD.MOV.U32 R53, RZ, RZ, 0x4 ;  /* 0x00000004ff357424 */ /* 0x000fe400078e00ff */
[----:B------:R-:W-:-:S05]  /*3dc0*/  FADD.FTZ R61, R60, R48 ;  /* 0x000000303c3d7221 */ /* 0x000fca0000010000 */
[----:B------:R-:W-:-:S07]  /*3dd0*/  MOV R60, R61 ;  /* 0x0000003d003c7202 */ /* 0x000fce0000000f00 */
[----:B------:R-:W-:Y:S05]  /*3de0*/  WARPSYNC.COLLECTIVE R49, `(.L_x_6469) ;  /* 0x0000000031087348 */ /* 0x000fea0003c00000 */
[----:B------:R0:W1:Y:S02]  /*3df0*/  SHFL.BFLY P1, R48, R60, R53, R52 ;  /* 0x0c0000353c307389 */ /* 0x0000640000020034 */
[----:B01----:R-:W-:Y:S05]  /*3e00*/  ENDCOLLECTIVE ;  /* 0x000000000000791b */ /* 0x003fea0003800000 */
.L_x_6469:
[----:B------:R-:W-:Y:S02]  /*3e10*/  HFMA2 R53, -RZ, RZ, 0, 4.76837158203125e-07 ;  /* 0x00000008ff357431 */ /* 0x000fe400000001ff */
[----:B------:R-:W-:-:S05]  /*3e20*/  FADD.FTZ R54, R61, R48 ;  /* 0x000000303d367221 */ /* 0x000fca0000010000 */
[----:B------:R-:W-:-:S07]  /*3e30*/  MOV R60, R54 ;  /* 0x00000036003c7202 */ /* 0x000fce0000000f00 */
[----:B------:R-:W-:Y:S05]  /*3e40*/  WARPSYNC.COLLECTIVE R49, `(.L_x_6470) ;  /* 0x0000000031087348 */ /* 0x000fea0003c00000 */
[----:B------:R0:W1:Y:S02]  /*3e50*/  SHFL.BFLY P1, R48, R60, R53, R52 ;  /* 0x0c0000353c307389 */ /* 0x0000640000020034 */
[----:B01----:R-:W-:Y:S05]  /*3e60*/  ENDCOLLECTIVE ;  /* 0x000000000000791b */ /* 0x003fea0003800000 */
.L_x_6470:
[----:B------:R-:W-:Y:S01]  /*3e70*/  MOV R53, 0x10 ;  /* 0x0000001000357802 */ /* 0x000fe20000000f00 */
[----:B------:R-:W-:-:S04]  /*3e80*/  FADD.FTZ R54, R54, R48 ;  /* 0x0000003036367221 */ /* 0x000fc80000010000 */
[----:B------:R-:W-:-:S07]  /*3e90*/  IMAD.MOV.U32 R60, RZ, RZ, R54 ;  /* 0x000000ffff3c7224 */ /* 0x000fce00078e0036 */
[----:B------:R-:W-:Y:S05]  /*3ea0*/  WARPSYNC.COLLECTIVE R49, `(.L_x_6471) ;  /* 0x0000000031087348 */ /* 0x000fea0003c00000 */
[----:B------:R0:W1:Y:S02]  /*3eb0*/  SHFL.BFLY P1, R48, R60, R53, R52 ;  /* 0x0c0000353c307389 */ /* 0x0000640000020034 */
[----:B01----:R-:W-:Y:S05]  /*3ec0*/  ENDCOLLECTIVE ;  /* 0x000000000000791b */ /* 0x003fea0003800000 */
.L_x_6471:
[----:B------:R-:W-:Y:S01]  /*3ed0*/  MOV R55, R48 ;  /* 0x0000003000377202 */ /* 0x000fe20000000f00 */
[----:B------:R-:W-:Y:S06]  /*3ee0*/  BRA `(.L_x_6472) ;  /* 0xfffffff400e07947 */ /* 0x000fec000383ffff */
.L_x_6473:
        /* <DEDUP_REMOVED lines=9> */
.L_x_9160:


//--------------------- .text._ZN10layer_norm13ln_fwd_kernelINS_13Kernel_traitsIf6__halffS2_fjLj256ELj1ELj4ELj1ELj16ENS_18Kernel_traits_baseILj256EfS2_fS2_fjLj128EEEEELb1ELb1ELb1ELb0EEEvNS_9FwdParamsE --------------------------
	.section	.text._ZN10layer_norm13ln_fwd_kernelINS_13Kernel_traitsIf6__halffS2_fjLj256ELj1ELj4ELj1ELj16ENS_18Kernel_traits_baseILj256EfS2_fS2_fjLj128EEEEELb1ELb1ELb1ELb0EEEvNS_9FwdParamsE,"ax",@progbits
	.align	128
        .global         _ZN10layer_norm13ln_fwd_kernelINS_13Kernel_traitsIf6__halffS2_fjLj256ELj1ELj4ELj1ELj16ENS_18Kernel_traits_baseILj256EfS2_fS2_fjLj128EEEEELb1ELb1ELb1ELb0EEEvNS_9FwdParamsE
        .type           _ZN10layer_norm13ln_fwd_kernelINS_13Kernel_traitsIf6__halffS2_fjLj256ELj1ELj4ELj1ELj16ENS_18Kernel_traits_baseILj256EfS2_fS2_fjLj128EEEEELb1ELb1ELb1ELb0EEEvNS_9FwdParamsE,@function
        .size           _ZN10layer_norm13ln_fwd_kernelINS_13Kernel_traitsIf6__halffS2_fjLj256ELj1ELj4ELj1ELj16ENS_18Kernel_traits_baseILj256EfS2_fS2_fjLj128EEEEELb1ELb1ELb1ELb0EEEvNS_9FwdParamsE,(.L_x_9161 - _ZN10layer_norm13ln_fwd_kernelINS_13Kernel_traitsIf6__halffS2_fjLj256ELj1ELj4ELj1ELj16ENS_18Kernel_traits_baseILj256EfS2_fS2_fjLj128EEEEELb1ELb1ELb1ELb0EEEvNS_9FwdParamsE)
        .other          _ZN10layer_norm13ln_fwd_kernelINS_13Kernel_traitsIf6__halffS2_fjLj256ELj1ELj4ELj1ELj16ENS_18Kernel_traits_baseILj256EfS2_fS2_fjLj128EEEEELb1ELb1ELb1ELb0EEEvNS_9FwdParamsE,@"STO_CUDA_ENTRY STV_DEFAULT"
_ZN10layer_norm13ln_fwd_kernelINS_13Kernel_traitsIf6__halffS2_fjLj256ELj1ELj4ELj1ELj16ENS_18Kernel_traits_baseILj256EfS2_fS2_fjLj128EEEEELb1ELb1ELb1ELb0EEEvNS_9FwdParamsE:
.text._ZN10layer_norm13ln_fwd_kernelINS_13Kernel_traitsIf6__halffS2_fjLj256ELj1ELj4ELj1ELj16ENS_18Kernel_traits_baseILj256EfS2_fS2_fjLj128EEEEELb1ELb1ELb1ELb0EEEvNS_9FwdParamsE:
        /* <DEDUP_REMOVED lines=56> */
.L_x_6475:
[----:B------:R-:W-:Y:S05]  /*0380*/  BSYNC.RECONVERGENT B0 ;  /* 0x0000000000007941 */ /* 0x000fea0003800200 */
.L_x_6474:
        /* <DEDUP_REMOVED lines=87> */
.L_x_6538:
        /* <DEDUP_REMOVED lines=61> */
.L_x_6483:
        /* <DEDUP_REMOVED lines=13> */
.L_x_6485:
[----:B------:R-:W-:Y:S05]  /*0da0*/  BSYNC.RECONVERGENT B4 ;  /* 0x0000000000047941 */ /* 0x000fea0003800200 */
.L_x_6484:
        /* <DEDUP_REMOVED lines=48> */
.L_x_6482:
[----:B------:R-:W-:Y:S05]  /*10b0*/  BSYNC.RECONVERGENT B3 ;  /* 0x0000000000037941 */ /* 0x000fea0003800200 */
.L_x_6481:
        /* <DEDUP_REMOVED lines=11> */
.L_x_6480:
[----:B------:R-:W-:Y:S05]  /*1170*/  BSYNC.RECONVERGENT B2 ;  /* 0x0000000000027941 */ /* 0x000fea0003800200 */
.L_x_6479:
        /* <DEDUP_REMOVED lines=16> */
.L_x_6490:
        /* <DEDUP_REMOVED lines=13> */
.L_x_6492:
[----:B------:R-:W-:Y:S05]  /*1350*/  BSYNC.RECONVERGENT B4 ;  /* 0x0000000000047941 */ /* 0x000fea0003800200 */
.L_x_6491:
        /* <DEDUP_REMOVED lines=48> */
.L_x_6489:
[----:B------:R-:W-:Y:S05]  /*1660*/  BSYNC.RECONVERGENT B3 ;  /* 0x0000000000037941 */ /* 0x000fea0003800200 */
.L_x_6488:
        /* <DEDUP_REMOVED lines=11> */
.L_x_6487:
[----:B------:R-:W-:Y:S05]  /*1720*/  BSYNC.RECONVERGENT B2 ;  /* 0x0000000000027941 */ /* 0x000fea0003800200 */
.L_x_6486:
        /* <DEDUP_REMOVED lines=16> */
.L_x_6497:
        /* <DEDUP_REMOVED lines=13> */
.L_x_6499:
[----:B------:R-:W-:Y:S05]  /*1900*/  BSYNC.RECONVERGENT B4 ;  /* 0x0000000000047941 */ /* 0x000fea0003800200 */
.L_x_6498:
        /* <DEDUP_REMOVED lines=47> */
.L_x_6496:
[----:B------:R-:W-:Y:S05]  /*1c00*/  BSYNC.RECONVERGENT B3 ;  /* 0x0000000000037941 */ /* 0x000fea0003800200 */
.L_x_6495:
        /* <DEDUP_REMOVED lines=11> */
.L_x_6494:
[----:B------:R-:W-:Y:S05]  /*1cc0*/  BSYNC.RECONVERGENT B2 ;  /* 0x0000000000027941 */ /* 0x000fea0003800200 */
.L_x_6493:
        /* <DEDUP_REMOVED lines=16> */
.L_x_6504:
        /* <DEDUP_REMOVED lines=13> */
.L_x_6506:
[----:B------:R-:W-:Y:S05]  /*1ea0*/  BSYNC.RECONVERGENT B4 ;  /* 0x0000000000047941 */ /* 0x000fea0003800200 */
.L_x_6505:
        /* <DEDUP_REMOVED lines=48> */
.L_x_6503:
[----:B------:R-:W-:Y:S05]  /*21b0*/  BSYNC.RECONVERGENT B3 ;  /* 0x0000000000037941 */ /* 0x000fea0003800200 */
.L_x_6502:
        /* <DEDUP_REMOVED lines=11> */
.L_x_6501:
[----:B------:R-:W-:Y:S05]  /*2270*/  BSYNC.RECONVERGENT B2 ;  /* 0x0000000000027941 */ /* 0x000fea0003800200 */
.L_x_6500:
        /* <DEDUP_REMOVED lines=16> */
.L_x_6511:
        /* <DEDUP_REMOVED lines=13> */
.L_x_6513:
[----:B------:R-:W-:Y:S05]  /*2450*/  BSYNC.RECONVERGENT B4 ;  /* 0x0000000000047941 */ /* 0x000fea0003800200 */
.L_x_6512:
        /* <DEDUP_REMOVED lines=48> */
.L_x_6510:
[----:B------:R-:W-:Y:S05]  /*2760*/  BSYNC.RECONVERGENT B3 ;  /* 0x0000000000037941 */ /* 0x000fea0003800200 */
.L_x_6509:
        /* <DEDUP_REMOVED lines=11> */
.L_x_6508:
[----:B------:R-:W-:Y:S05]  /*2820*/  BSYNC.RECONVERGENT B2 ;  /* 0x0000000000027941 */ /* 0x000fea0003800200 */
.L_x_6507:
        /* <DEDUP_REMOVED lines=16> */
.L_x_6518:
        /* <DEDUP_REMOVED lines=13> */
.L_x_6520:
[----:B------:R-:W-:Y:S05]  /*2a00*/  BSYNC.RECONVERGENT B4 ;  /* 0x0000000000047941 */ /* 0x000fea0003800200 */
.L_x_6519:
        /* <DEDUP_REMOVED lines=46> */
[----:B------:R-:W-:Y:S01]  /*2cf0*/  HFMA2 R55, -RZ, RZ, 0, 0 ;  /* 0x00000000ff377431 */ /* 0x000fe200000001ff */
[----:B------:R-:W-:-:S07]  /*2d00*/  MOV R60, R54 ;  /* 0x00000036003c7202 */ /* 0x000fce0000000f00 */
.L_x_6517:
[----:B------:R-:W-:Y:S05]  /*2d10*/  BSYNC.RECONVERGENT B3 ;  /* 0x0000000000037941 */ /* 0x000fea0003800200 */
.L_x_6516:
        /* <DEDUP_REMOVED lines=11> */
.L_x_6515:
[----:B------:R-:W-:Y:S05]  /*2dd0*/  BSYNC.RECONVERGENT B2 ;  /* 0x0000000000027941 */ /* 0x000fea0003800200 */
.L_x_6514:
        /* <DEDUP_REMOVED lines=16> */
.L_x_6525:
        /* <DEDUP_REMOVED lines=13> */
.L_x_6527:
[----:B------:R-:W-:Y:S05]  /*2fb0*/  BSYNC.RECONVERGENT B4 ;  /* 0x0000000000047941 */ /* 0x000fea0003800200 */
.L_x_6526:
        /* <DEDUP_REMOVED lines=44> */
[----:B------:R-:W-:-:S03]  /*3280*/  IMAD.WIDE.U32 R54, R54, -0x2daee0ad, RZ ;  /* 0xd2511f5336367825 */ /* 0x000fc600078e00ff */
[----:B------:R-:W-:Y:S01]  /*3290*/  MOV R60, R54 ;  /* 0x00000036003c7202 */ /* 0x000fe20000000f00 */
[----:B------:R-:W-:Y:S01]  /*32a0*/  IMAD.MOV.U32 R54, RZ, RZ, RZ ;  /* 0x000000ffff367224 */ /* 0x000fe200078e00ff */
[----:B------:R-:W-:-:S07]  /*32b0*/  LOP3.LUT R7, R70, UR30, R55, 0x96, !PT ;  /* 0x0000001e46077c12 */ /* 0x000fce000f8e9637 */
.L_x_6524:
[----:B------:R-:W-:Y:S05]  /*32c0*/  BSYNC.RECONVERGENT B3 ;  /* 0x0000000000037941 */ /* 0x000fea0003800200 */
.L_x_6523:
        /* <DEDUP_REMOVED lines=11> */
.L_x_6522:
[----:B------:R-:W-:Y:S05]  /*3380*/  BSYNC.RECONVERGENT B2 ;  /* 0x0000000000027941 */ /* 0x000fea0003800200 */
.L_x_6521:
        /* <DEDUP_REMOVED lines=16> */
.L_x_6532:
        /* <DEDUP_REMOVED lines=13> */
.L_x_6534:
[----:B------:R-:W-:Y:S05]  /*3560*/  BSYNC.RECONVERGENT B4 ;  /* 0x0000000000047941 */ /* 0x000fea0003800200 */
.L_x_6533:
        /* <DEDUP_REMOVED lines=48> */
.L_x_6531:
[----:B------:R-:W-:Y:S05]  /*3870*/  BSYNC.RECONVERGENT B3 ;  /* 0x0000000000037941 */ /* 0x000fea0003800200 */
.L_x_6530:
        /* <DEDUP_REMOVED lines=11> */
.L_x_6529:
[----:B------:R-:W-:Y:S05]  /*3930*/  BSYNC.RECONVERGENT B2 ;  /* 0x0000000000027941 */ /* 0x000fea0003800200 */
.L_x_6528:
        /* <DEDUP_REMOVED lines=21> */
.L_x_6478:
[----:B------:R-:W-:Y:S05]  /*3a90*/  BSYNC.RECONVERGENT B0 ;  /* 0x0000000000007941 */ /* 0x000fea0003800200 */
.L_x_6477:
        /* <DEDUP_REMOVED lines=53> */
.L_x_6550:
        /* <DEDUP_REMOVED lines=54> */
.L_x_6537:
[----:B------:R-:W-:Y:S05]  /*4150*/  BSYNC.RECONVERGENT B0 ;  /* 0x0000000000007941 */ /* 0x000fea0003800200 */
.L_x_6536:
[----:B-1----:R-:W1:Y:S02]  /*4160*/  LDC.64 R52, c[0x0][0x380] ;  /* 0x0000e000ff347b82 */ /* 0x002e640000000a00 */
[----:B-1----:R-:W-:-:S05]  /*4170*/  IMAD R4, R52, 0x4, R4 ;  /* 0x0000000434047824 */ /* 0x002fca00078e0204 */
[----:B------:R-:W-:-:S13]  /*4180*/  ISETP.GE.AND P0, PT, R4, R53, PT ;  /* 0x000000350400720c */ /* 0x000fda0003f06270 */
[----:B------:R-:W-:Y:S05]  /*4190*/  @!P0 BRA `(.L_x_6538) ;  /* 0xffffffc400d88947 */ /* 0x000fea000383ffff */
[----:B------:R-:W-:Y:S05]  /*41a0*/  BSYNC B1 ;  /* 0x0000000000017941 */ /* 0x000fea0003800000 */
.L_x_6476:
[----:B------:R-:W-:Y:S05]  /*41b0*/  EXIT ;  /* 0x000000000000794d */ /* 0x000fea0003800000 */
.L_x_6535:
        /* <DEDUP_REMOVED lines=8> */
.L_x_6540:
[----:B------:R-:W-:Y:S05]  /*4240*/  BSYNC B0 ;  /* 0x0000000000007941 */ /* 0x000fea0003800000 */
.L_x_6539:
        /* <DEDUP_REMOVED lines=8> */
.L_x_6541:
[----:B------:R-:W-:Y:S02]  /*42d0*/  IMAD.MOV.U32 R70, RZ, RZ, 0x4 ;  /* 0x00000004ff467424 */ /* 0x000fe400078e00ff */
[----:B------:R-:W-:-:S05]  /*42e0*/  FADD.FTZ R73, R72, R52 ;  /* 0x0000003448497221 */ /* 0x000fca0000010000 */
[----:B------:R-:W-:-:S07]  /*42f0*/  MOV R72, R73 ;  /* 0x0000004900487202 */ /* 0x000fce0000000f00 */
[----:B------:R-:W-:Y:S05]  /*4300*/  WARPSYNC.COLLECTIVE R54, `(.L_x_6542) ;  /* 0x0000000036087348 */ /* 0x000fea0003c00000 */
[----:B------:R0:W1:Y:S02]  /*4310*/  SHFL.BFLY P3, R52, R72, R70, R55 ;  /* 0x0c00004648347389 */ /* 0x0000640000060037 */
[----:B01----:R-:W-:Y:S05]  /*4320*/  ENDCOLLECTIVE ;  /* 0x000000000000791b */ /* 0x003fea0003800000 */
.L_x_6542:
[----:B------:R-:W-:Y:S02]  /*4330*/  HFMA2 R70, -RZ, RZ, 0, 4.76837158203125e-07 ;  /* 0x00000008ff467431 */ /* 0x000fe400000001ff */
[----:B------:R-:W-:-:S05]  /*4340*/  FADD.FTZ R74, R73, R52 ;  /* 0x00000034494a7221 */ /* 0x000fca0000010000 */
[----:B------:R-:W-:-:S07]  /*4350*/  MOV R72, R74 ;  /* 0x0000004a00487202 */ /* 0x000fce0000000f00 */
[----:B------:R-:W-:Y:S05]  /*4360*/  WARPSYNC.COLLECTIVE R54, `(.L_x_6543) ;  /* 0x0000000036087348 */ /* 0x000fea0003c00000 */
[----:B------:R0:W1:Y:S02]  /*4370*/  SHFL.BFLY P3, R52, R72, R70, R55 ;  /* 0x0c00004648347389 */ /* 0x0000640000060037 */
[----:B01----:R-:W-:Y:S05]  /*4380*/  ENDCOLLECTIVE ;  /* 0x000000000000791b */ /* 0x003fea0003800000 */
.L_x_6543:
[----:B------:R-:W-:Y:S01]  /*4390*/  MOV R70, 0x10 ;  /* 0x0000001000467802 */ /* 0x000fe20000000f00 */
[----:B------:R-:W-:-:S04]  /*43a0*/  FADD.FTZ R76, R74, R52 ;  /* 0x000000344a4c7221 */ /* 0x000fc80000010000 */
[----:B------:R-:W-:-:S07]  /*43b0*/  IMAD.MOV.U32 R72, RZ, RZ, R76 ;  /* 0x000000ffff487224 */ /* 0x000fce00078e004c */
[----:B------:R-:W-:Y:S05]  /*43c0*/  WARPSYNC.COLLECTIVE R54, `(.L_x_6544) ;  /* 0x0000000036087348 */ /* 0x000fea0003c00000 */
[----:B------:R0:W1:Y:S02]  /*43d0*/  SHFL.BFLY P3, R52, R72, R70, R55 ;  /* 0x0c00004648347389 */ /* 0x0000640000060037 */
[----:B01----:R-:W-:Y:S05]  /*43e0*/  ENDCOLLECTIVE ;  /* 0x000000000000791b */ /* 0x003fea0003800000 */
.L_x_6544:
        /* <DEDUP_REMOVED lines=25> */
.L_x_6545:
[----:B------:R-:W-:Y:S02]  /*4580*/  HFMA2 R70, -RZ, RZ, 0, 1.1920928955078125e-07 ;  /* 0x00000002ff467431 */ /* 0x000fe400000001ff */
[----:B------:R-:W-:-:S05]  /*4590*/  FADD.FTZ R73, R72, R52 ;  /* 0x0000003448497221 */ /* 0x000fca0000010000 */
[----:B------:R-:W-:-:S07]  /*45a0*/  MOV R72, R73 ;  /* 0x0000004900487202 */ /* 0x000fce0000000f00 */
[----:B------:R-:W-:Y:S05]  /*45b0*/  WARPSYNC.COLLECTIVE R54, `(.L_x_6546) ;  /* 0x0000000036087348 */ /* 0x000fea0003c00000 */
[----:B------:R0:W1:Y:S02]  /*45c0*/  SHFL.BFLY P3, R52, R72, R70, R55 ;  /* 0x0c00004648347389 */ /* 0x0000640000060037 */
[----:B01----:R-:W-:Y:S05]  /*45d0*/  ENDCOLLECTIVE ;  /* 0x000000000000791b */ /* 0x003fea0003800000 */
.L_x_6546:
[----:B------:R-:W-:Y:S01]  /*45e0*/  MOV R70, 0x4 ;  /* 0x0000000400467802 */ /* 0x000fe20000000f00 */
[----:B------:R-:W-:-:S04]  /*45f0*/  FADD.FTZ R74, R73, R52 ;  /* 0x00000034494a7221 */ /* 0x000fc80000010000 */
[----:B------:R-:W-:-:S07]  /*4600*/  IMAD.MOV.U32 R72, RZ, RZ, R74 ;  /* 0x000000ffff487224 */ /* 0x000fce00078e004a */
[----:B------:R-:W-:Y:S05]  /*4610*/  WARPSYNC.COLLECTIVE R54, `(.L_x_6547) ;  /* 0x0000000036087348 */ /* 0x000fea0003c00000 */
[----:B------:R0:W1:Y:S02]  /*4620*/  SHFL.BFLY P3, R52, R72, R70, R55 ;  /* 0x0c00004648347389 */ /* 0x0000640000060037 */
[----:B01----:R-:W-:Y:S05]  /*4630*/  ENDCOLLECTIVE ;  /* 0x000000000000791b */ /* 0x003fea0003800000 */
.L_x_6547:
[----:B------:R-:W-:Y:S02]  /*4640*/  IMAD.MOV.U32 R70, RZ, RZ, 0x8 ;  /* 0x00000008ff467424 */ /* 0x000fe400078e00ff */
[----:B------:R-:W-:-:S05]  /*4650*/  FADD.FTZ R76, R74, R52 ;  /* 0x000000344a4c7221 */ /* 0x000fca0000010000 */
[----:B------:R-:W-:-:S07]  /*4660*/  MOV R72, R76 ;  /* 0x0000004c00487202 */ /* 0x000fce0000000f00 */
[----:B------:R-:W-:Y:S05]  /*4670*/  WARPSYNC.COLLECTIVE R54, `(.L_x_6548) ;  /* 0x0000000036087348 */ /* 0x000fea0003c00000 */
[----:B------:R0:W1:Y:S02]  /*4680*/  SHFL.BFLY P3, R52, R72, R70, R55 ;  /* 0x0c00004648347389 */ /* 0x0000640000060037 */
[----:B01----:R-:W-:Y:S05]  /*4690*/  ENDCOLLECTIVE ;  /* 0x000000000000791b */ /* 0x003fea0003800000 */
.L_x_6548:
[----:B------:R-:W-:Y:S02]  /*46a0*/  HFMA2 R70, -RZ, RZ, 0, 9.5367431640625e-07 ;  /* 0x00000010ff467431 */ /* 0x000fe400000001ff */
[----:B------:R-:W-:-:S05]  /*46b0*/  FADD.FTZ R77, R76, R52 ;  /* 0x000000344c4d7221 */ /* 0x000fca0000010000 */
[----:B------:R-:W-:-:S07]  /*46c0*/  MOV R72, R77 ;  /* 0x0000004d00487202 */ /* 0x000fce0000000f00 */
[----:B------:R-:W-:Y:S05]  /*46d0*/  WARPSYNC.COLLECTIVE R54, `(.L_x_6549) ;  /* 0x0000000036087348 */ /* 0x000fea0003c00000 */
[----:B------:R0:W1:Y:S02]  /*46e0*/  SHFL.BFLY P3, R52, R72, R70, R55 ;  /* 0x0c00004648347389 */ /* 0x0000640000060037 */
[----:B01----:R-:W-:Y:S05]  /*46f0*/  ENDCOLLECTIVE ;  /* 0x000000000000791b */ /* 0x003fea0003800000 */
.L_x_6549:
[----:B------:R-:W-:Y:S05]  /*4700*/  BRA `(.L_x_6550) ;  /* 0xfffffff400b87947 */ /* 0x000fea000383ffff */
.L_x_6551:
        /* <DEDUP_REMOVED lines=15> */
.L_x_9161:


//--------------------- .text._ZN10layer_norm13ln_fwd_kernelINS_13Kernel_traitsIf6__halffS2_fjLj256ELj1ELj4ELj1ELj16ENS_18Kernel_traits_baseILj256EfS2_fS2_fjLj128EEEEELb1ELb1ELb1ELb1EEEvNS_9FwdParamsE --------------------------
	.section	.text._ZN10layer_norm13ln_fwd_kernelINS_13Kernel_traitsIf6__halffS2_fjLj256ELj1ELj4ELj1ELj16ENS_18Kernel_traits_baseILj256EfS2_fS2_fjLj128EEEEELb1ELb1ELb1ELb1EEEvNS_9FwdParamsE,"ax",@progbits
	.align	128
        .global         _ZN10layer_norm13ln_fwd_kernelINS_13Kernel_traitsIf6__halffS2_fjLj256ELj1ELj4ELj1ELj16ENS_18Kernel_traits_baseILj256EfS2_fS2_fjLj128EEEEELb1ELb1ELb1ELb1EEEvNS_9FwdParamsE
        .type           _ZN10layer_norm13ln_fwd_kernelINS_13Kernel_traitsIf6__halffS2_fjLj256ELj1ELj4ELj1ELj16ENS_18Kernel_traits_baseILj256EfS2_fS2_fjLj128EEEEELb1ELb1ELb1ELb1EEEvNS_9FwdParamsE,@function
        .size           _ZN10layer_norm13ln_fwd_kernelINS_13Kernel_traitsIf6__halffS2_fjLj256ELj1ELj4ELj1ELj16ENS_18Kernel_traits_baseILj256EfS2_fS2_fjLj128EEEEELb1ELb1ELb1ELb1EEEvNS_9FwdParamsE,(.L_x_9162 - _ZN10layer_norm13ln_fwd_kernelINS_13Kernel_traitsIf6__halffS2_fjLj256ELj1ELj4ELj1ELj16ENS_18Kernel_traits_baseILj256EfS2_fS2_fjLj128EEEEELb1ELb1ELb1ELb1EEEvNS_9FwdParamsE)
        .other          _ZN10layer_norm13ln_fwd_kernelINS_13Kernel_traitsIf6__halffS2_fjLj256ELj1ELj4ELj1ELj16ENS_18Kernel_traits_baseILj256EfS2_fS2_fjLj128EEEEELb1ELb1ELb1ELb1EEEvNS_9FwdParamsE,@"STO_CUDA_ENTRY STV_DEFAULT"
_ZN10layer_norm13ln_fwd_kernelINS_13Kernel_traitsIf6__halffS2_fjLj256ELj1ELj4ELj1ELj16ENS_18Kernel_traits_baseILj256EfS2_fS2_fjLj128EEEEELb1ELb1ELb1ELb1EEEvNS_9FwdParamsE:
.text._ZN10layer_norm13ln_fwd_kernelINS_13Kernel_traitsIf6__halffS2_fjLj256ELj1ELj4ELj1ELj16ENS_18Kernel_traits_baseILj256EfS2_fS2_fjLj128EEEEELb1ELb1ELb1ELb1EEEvNS_9FwdParamsE:
        /* <DEDUP_REMOVED lines=135> */
.L_x_6614:
        /* <DEDUP_REMOVED lines=57> */
.L_x_6557:
        /* <DEDUP_REMOVED lines=13> */
.L_x_6559:
[----:B------:R-:W-:Y:S05]  /*0cd0*/  BSYNC.RECONVERGENT B3 ;  /* 0x0000000000037941 */ /* 0x000fea0003800200 */
.L_x_6558:
        /* <DEDUP_REMOVED lines=47> */
.L_x_6556:
[----:B------:R-:W-:Y:S05]  /*0fd0*/  BSYNC.RECONVERGENT B2 ;  /* 0x0000000000027941 */ /* 0x000fea0003800200 */
.L_x_6555:
[----:B------:R-:W-:Y:S01]  /*0fe0*/  HFMA2 R55, -RZ, RZ, 0.1171875, 0 ;  /* 0x2f800000ff377431 */ /* 0x000fe200000001ff */
[----:B------:R-:W-:Y:S01]  /*0ff0*/  I2FP.F32.U32 R44, R44 ;  /* 0x0000002c002c7245 */ /* 0x000fe20000201000 */
[----:B-----5:R-:W-:-:S05]  /*1000*/  HADD2.F32 R52, -RZ, R40.H0_H0 ;  /* 0x20000028ff347230 */ /* 0x020fca0000004100 */
        /* <DEDUP_REMOVED lines=8> */
.L_x_6554:
[----:B------:R-:W-:Y:S05]  /*1090*/  BSYNC.RECONVERGENT B1 ;  /* 0x0000000000017941 */ /* 0x000fea0003800200 */
.L_x_6553:
        /* <DEDUP_REMOVED lines=16> */
.L_x_6564:
        /* <DEDUP_REMOVED lines=13> */
.L_x_6566:
[----:B------:R-:W-:Y:S05]  /*1270*/  BSYNC.RECONVERGENT B3 ;  /* 0x0000000000037941 */ /* 0x000fea0003800200 */
.L_x_6565:
        /* <DEDUP_REMOVED lines=13> */
[----:B------:R-:W-:Y:S02]  /*1350*/  UIADD3 UR31, UPT, UPT, UR4, 0x1715609d, URZ ;  /* 0x1715609d041f7890 */ /* 0x000fe4000fffe0ff */
        /* <DEDUP_REMOVED lines=32> */
.L_x_6563:
[----:B------:R-:W-:Y:S05]  /*1560*/  BSYNC.RECONVERGENT B2 ;  /* 0x0000000000027941 */ /* 0x000fea0003800200 */
.L_x_6562:
        /* <DEDUP_REMOVED lines=11> */
.L_x_6561:
[----:B------:R-:W-:Y:S05]  /*1620*/  BSYNC.RECONVERGENT B1 ;  /* 0x0000000000017941 */ /* 0x000fea0003800200 */
.L_x_6560:
        /* <DEDUP_REMOVED lines=16> */
.L_x_6571:
        /* <DEDUP_REMOVED lines=13> */
.L_x_6573:
[----:B------:R-:W-:Y:S05]  /*1800*/  BSYNC.RECONVERGENT B3 ;  /* 0x0000000000037941 */ /* 0x000fea0003800200 */
.L_x_6572:
        /* <DEDUP_REMOVED lines=47> */
.L_x_6570:
[----:B------:R-:W-:Y:S05]  /*1b00*/  BSYNC.RECONVERGENT B2 ;  /* 0x0000000000027941 */ /* 0x000fea0003800200 */
.L_x_6569:
        /* <DEDUP_REMOVED lines=11> */
.L_x_6568:
[----:B------:R-:W-:Y:S05]  /*1bc0*/  BSYNC.RECONVERGENT B1 ;  /* 0x0000000000017941 */ /* 0x000fea0003800200 */
.L_x_6567:
        /* <DEDUP_REMOVED lines=16> */
.L_x_6578:
        /* <DEDUP_REMOVED lines=13> */
.L_x_6580:
[----:B------:R-:W-:Y:S05]  /*1da0*/  BSYNC.RECONVERGENT B3 ;  /* 0x0000000000037941 */ /* 0x000fea0003800200 */
.L_x_6579:
        /* <DEDUP_REMOVED lines=47> */
.L_x_6577:
[----:B------:R-:W-:Y:S05]  /*20a0*/  BSYNC.RECONVERGENT B2 ;  /* 0x0000000000027941 */ /* 0x000fea0003800200 */
.L_x_6576:
        /* <DEDUP_REMOVED lines=11> */
.L_x_6575:
[----:B------:R-:W-:Y:S05]  /*2160*/  BSYNC.RECONVERGENT B1 ;  /* 0x0000000000017941 */ /* 0x000fea0003800200 */
.L_x_6574:
        /* <DEDUP_REMOVED lines=16> */
.L_x_6585:
        /* <DEDUP_REMOVED lines=13> */
.L_x_6587:
[----:B------:R-:W-:Y:S05]  /*2340*/  BSYNC.RECONVERGENT B3 ;  /* 0x0000000000037941 */ /* 0x000fea0003800200 */
.L_x_6586:
        /* <DEDUP_REMOVED lines=47> */
.L_x_6584:
[----:B------:R-:W-:Y:S05]  /*2640*/  BSYNC.RECONVERGENT B2 ;  /* 0x0000000000027941 */ /* 0x000fea0003800200 */
.L_x_6583:
        /* <DEDUP_REMOVED lines=11> */
.L_x_6582:
[----:B------:R-:W-:Y:S05]  /*2700*/  BSYNC.RECONVERGENT B1 ;  /* 0x0000000000017941 */ /* 0x000fea0003800200 */
.L_x_6581:
        /* <DEDUP_REMOVED lines=16> */
.L_x_6592:
        /* <DEDUP_REMOVED lines=13> */
.L_x_6594:
[----:B------:R-:W-:Y:S05]  /*28e0*/  BSYNC.RECONVERGENT B3 ;  /* 0x0000000000037941 */ /* 0x000fea0003800200 */
.L_x_6593:
        /* <DEDUP_REMOVED lines=47> */
.L_x_6591:
[----:B------:R-:W-:Y:S05]  /*2be0*/  BSYNC.RECONVERGENT B2 ;  /* 0x0000000000027941 */ /* 0x000fea0003800200 */
.L_x_6590:
        /* <DEDUP_REMOVED lines=11> */
.L_x_6589:
[----:B------:R-:W-:Y:S05]  /*2ca0*/  BSYNC.RECONVERGENT B1 ;  /* 0x0000000000017941 */ /* 0x000fea0003800200 */
.L_x_6588:
        /* <DEDUP_REMOVED lines=16> */
.L_x_6599:
        /* <DEDUP_REMOVED lines=13> */
.L_x_6601:
[----:B------:R-:W-:Y:S05]  /*2e80*/  BSYNC.RECONVERGENT B3 ;  /* 0x0000000000037941 */ /* 0x000fea0003800200 */
.L_x_6600:
        /* <DEDUP_REMOVED lines=47> */
.L_x_6598:
[----:B------:R-:W-:Y:S05]  /*3180*/  BSYNC.RECONVERGENT B2 ;  /* 0x0000000000027941 */ /* 0x000fea0003800200 */
.L_x_6597:
        /* <DEDUP_REMOVED lines=11> */
.L_x_6596:
[----:B------:R-:W-:Y:S05]  /*3240*/  BSYNC.RECONVERGENT B1 ;  /* 0x0000000000017941 */ /* 0x000fea0003800200 */
.L_x_6595:
        /* <DEDUP_REMOVED lines=16> */
.L_x_6606:
        /* <DEDUP_REMOVED lines=13> */
.L_x_6608:
[----:B------:R-:W-:Y:S05]  /*3420*/  BSYNC.RECONVERGENT B3 ;  /* 0x0000000000037941 */ /* 0x000fea0003800200 */
.L_x_6607:
        /* <DEDUP_REMOVED lines=47> */
.L_x_6605:
[----:B------:R-:W-:Y:S05]  /*3720*/  BSYNC.RECONVERGENT B2 ;  /* 0x0000000000027941 */ /* 0x000fea0003800200 */
.L_x_6604:
        /* <DEDUP_REMOVED lines=11> */
.L_x_6603:
[----:B------:R-:W-:Y:S05]  /*37e0*/  BSYNC.RECONVERGENT B1 ;  /* 0x0000000000017941 */ /* 0x000fea0003800200 */
.L_x_6602:
        /* <DEDUP_REMOVED lines=22> */
.L_x_6610:
[----:B------:R-:W-:Y:S05]  /*3950*/  BSYNC.RECONVERGENT B1 ;  /* 0x0000000000017941 */ /* 0x000fea0003800200 */
.L_x_6609:
        /* <DEDUP_REMOVED lines=48> */
.L_x_6626:
        /* <DEDUP_REMOVED lines=53> */
.L_x_6613:
[----:B------:R-:W-:Y:S05]  /*3fb0*/  BSYNC.RECONVERGENT B1 ;  /* 0x0000000000017941 */ /* 0x000fea0003800200 */
.L_x_6612:
[----:B-1----:R-:W1:Y:S02]  /*3fc0*/  LDC.64 R44, c[0x0][0x380] ;  /* 0x0000e000ff2c7b82 */ /* 0x002e640000000a00 */
[----:B-1----:R-:W-:-:S05]  /*3fd0*/  IMAD R0, R44, 0x4, R0 ;  /* 0x000000042c007824 */ /* 0x002fca00078e0200 */
[----:B------:R-:W-:-:S13]  /*3fe0*/  ISETP.GE.AND P0, PT, R0, R45, PT ;  /* 0x0000002d0000720c */ /* 0x000fda0003f06270 */
[----:B------:R-:W-:Y:S05]  /*3ff0*/  @!P0 BRA `(.L_x_6614) ;  /* 0xffffffc8001c8947 */ /* 0x000fea000383ffff */
[----:B------:R-:W-:Y:S05]  /*4000*/  BSYNC B0 ;  /* 0x0000000000007941 */ /* 0x000fea0003800000 */
.L_x_6552:
[----:B------:R-:W-:Y:S05]  /*4010*/  EXIT ;  /* 0x000000000000794d */ /* 0x000fea0003800000 */
.L_x_6611:
        /* <DEDUP_REMOVED lines=8> */
.L_x_6616:
[----:B------:R-:W-:Y:S05]  /*40a0*/  BSYNC B1 ;  /* 0x0000000000017941 */ /* 0x000fea0003800000 */
.L_x_6615:
        /* <DEDUP_REMOVED lines=8> */
.L_x_6617:
[----:B------:R-:W-:Y:S02]  /*4130*/  IMAD.MOV.U32 R62, RZ, RZ, 0x4 ;  /* 0x00000004ff3e7424 */ /* 0x000fe400078e00ff */
[----:B------:R-:W-:-:S05]  /*4140*/  FADD.FTZ R65, R64, R58 ;  /* 0x0000003a40417221 */ /* 0x000fca0000010000 */
[----:B------:R-:W-:-:S07]  /*4150*/  MOV R64, R65 ;  /* 0x0000004100407202 */ /* 0x000fce0000000f00 */
[----:B------:R-:W-:Y:S05]  /*4160*/  WARPSYNC.COLLECTIVE R60, `(.L_x_6618) ;  /* 0x000000003c087348 */ /* 0x000fea0003c00000 */
[----:B------:R0:W1:Y:S02]  /*4170*/  SHFL.BFLY P0, R58, R64, R62, R61 ;  /* 0x0c00003e403a7389 */ /* 0x000064000000003d */
[----:B01----:R-:W-:Y:S05]  /*4180*/  ENDCOLLECTIVE ;  /* 0x000000000000791b */ /* 0x003fea0003800000 */
.L_x_6618:
[----:B------:R-:W-:Y:S02]  /*4190*/  HFMA2 R62, -RZ, RZ, 0, 4.76837158203125e-07 ;  /* 0x00000008ff3e7431 */ /* 0x000fe400000001ff */
[----:B------:R-:W-:-:S05]  /*41a0*/  FADD.FTZ R74, R65, R58 ;  /* 0x0000003a414a7221 */ /* 0x000fca0000010000 */
[----:B------:R-:W-:-:S07]  /*41b0*/  MOV R64, R74 ;  /* 0x0000004a00407202 */ /* 0x000fce0000000f00 */
[----:B------:R-:W-:Y:S05]  /*41c0*/  WARPSYNC.COLLECTIVE R60, `(.L_x_6619) ;  /* 0x000000003c087348 */ /* 0x000fea0003c00000 */
[----:B------:R0:W1:Y:S02]  /*41d0*/  SHFL.BFLY P0, R58, R64, R62, R61 ;  /* 0x0c00003e403a7389 */ /* 0x000064000000003d */
[----:B01----:R-:W-:Y:S05]  /*41e0*/  ENDCOLLECTIVE ;  /* 0x000000000000791b */ /* 0x003fea0003800000 */
.L_x_6619:
[----:B------:R-:W-:Y:S01]  /*41f0*/  MOV R62, 0x10 ;  /* 0x00000010003e7802 */ /* 0x000fe20000000f00 */
[----:B------:R-:W-:-:S04]  /*4200*/  FADD.FTZ R75, R74, R58 ;  /* 0x0000003a4a4b7221 */ /* 0x000fc80000010000 */
[----:B------:R-:W-:-:S07]  /*4210*/  IMAD.MOV.U32 R64, RZ, RZ, R75 ;  /* 0x000000ffff407224 */ /* 0x000fce00078e004b */
[----:B------:R-:W-:Y:S05]  /*4220*/  WARPSYNC.COLLECTIVE R60, `(.L_x_6620) ;  /* 0x000000003c087348 */ /* 0x000fea0003c00000 */
[----:B------:R0:W1:Y:S02]  /*4230*/  SHFL.BFLY P0, R58, R64, R62, R61 ;  /* 0x0c00003e403a7389 */ /* 0x000064000000003d */
[----:B01----:R-:W-:Y:S05]  /*4240*/  ENDCOLLECTIVE ;  /* 0x000000000000791b */ /* 0x003fea0003800000 */
.L_x_6620:
        /* <DEDUP_REMOVED lines=23> */
.L_x_6621:
[----:B------:R-:W-:Y:S02]  /*43c0*/  HFMA2 R62, -RZ, RZ, 0, 1.1920928955078125e-07 ;  /* 0x00000002ff3e7431 */ /* 0x000fe400000001ff */
[----:B------:R-:W-:-:S05]  /*43d0*/  FADD.FTZ R65, R64, R58 ;  /* 0x0000003a40417221 */ /* 0x000fca0000010000 */
[----:B------:R-:W-:-:S07]  /*43e0*/  MOV R64, R65 ;  /* 0x0000004100407202 */ /* 0x000fce0000000f00 */
[----:B------:R-:W-:Y:S05]  /*43f0*/  WARPSYNC.COLLECTIVE R60, `(.L_x_6622) ;  /* 0x000000003c087348 */ /* 0x000fea0003c00000 */
[----:B------:R0:W1:Y:S02]  /*4400*/  SHFL.BFLY P0, R58, R64, R62, R61 ;  /* 0x0c00003e403a7389 */ /* 0x000064000000003d */
[----:B01----:R-:W-:Y:S05]  /*4410*/  ENDCOLLECTIVE ;  /* 0x000000000000791b */ /* 0x003fea0003800000 */
.L_x_6622:
[----:B------:R-:W-:Y:S01]  /*4420*/  MOV R62, 0x4 ;  /* 0x00000004003e7802 */ /* 0x000fe20000000f00 */
[----:B------:R-:W-:-:S04]  /*4430*/  FADD.FTZ R74, R65, R58 ;  /* 0x0000003a414a7221 */ /* 0x000fc80000010000 */
[----:B------:R-:W-:-:S07]  /*4440*/  IMAD.MOV.U32 R64, RZ, RZ, R74 ;  /* 0x000000ffff407224 */ /* 0x000fce00078e004a */
[----:B------:R-:W-:Y:S05]  /*4450*/  WARPSYNC.COLLECTIVE R60, `(.L_x_6623) ;  /* 0x000000003c087348 */ /* 0x000fea0003c00000 */
[----:B------:R0:W1:Y:S02]  /*4460*/  SHFL.BFLY P0, R58, R64, R62, R61 ;  /* 0x0c00003e403a7389 */ /* 0x000064000000003d */
[----:B01----:R-:W-:Y:S05]  /*4470*/  ENDCOLLECTIVE ;  /* 0x000000000000791b */ /* 0x003fea0003800000 */
.L_x_6623:
[----:B------:R-:W-:Y:S02]  /*4480*/  IMAD.MOV.U32 R62, RZ, RZ, 0x8 ;  /* 0x00000008ff3e7424 */ /* 0x000fe400078e00ff */
[----:B------:R-:W-:-:S05]  /*4490*/  FADD.FTZ R75, R74, R58 ;  /* 0x0000003a4a4b7221 */ /* 0x000fca0000010000 */
[----:B------:R-:W-:-:S07]  /*44a0*/  MOV R64, R75 ;  /* 0x0000004b00407202 */ /* 0x000fce0000000f00 */
[----:B------:R-:W-:Y:S05]  /*44b0*/  WARPSYNC.COLLECTIVE R60, `(.L_x_6624) ;  /* 0x000000003c087348 */ /* 0x000fea0003c00000 */
[----:B------:R0:W1:Y:S02]  /*44c0*/  SHFL.BFLY P0, R58, R64, R62, R61 ;  /* 0x0c00003e403a7389 */ /* 0x000064000000003d */
[----:B01----:R-:W-:Y:S05]  /*44d0*/  ENDCOLLECTIVE ;  /* 0x000000000000791b */ /* 0x003fea0003800000 */
.L_x_6624:
[----:B------:R-:W-:Y:S02]  /*44e0*/  HFMA2 R62, -RZ, RZ, 0, 9.5367431640625e-07 ;  /* 0x00000010ff3e7431 */ /* 0x000fe400000001ff */
[----:B------:R-:W-:-:S05]  /*44f0*/  FADD.FTZ R76, R75, R58 ;  /* 0x0000003a4b4c7221 */ /* 0x000fca0000010000 */
[----:B------:R-:W-:-:S07]  /*4500*/  MOV R64, R76 ;  /* 0x0000004c00407202 */ /* 0x000fce0000000f00 */
[----:B------:R-:W-:Y:S05]  /*4510*/  WARPSYNC.COLLECTIVE R60, `(.L_x_6625) ;  /* 0x000000003c087348 */ /* 0x000fea0003c00000 */
[----:B------:R0:W1:Y:S02]  /*4520*/  SHFL.BFLY P0, R58, R64, R62, R61 ;  /* 0x0c00003e403a7389 */ /* 0x000064000000003d */
[----:B01----:R-:W-:Y:S05]  /*4530*/  ENDCOLLECTIVE ;  /* 0x000000000000791b */ /* 0x003fea0003800000 */
.L_x_6625:
[----:B------:R-:W-:Y:S05]  /*4540*/  BRA `(.L_x_6626) ;  /* 0xfffffff400c47947 */ /* 0x000fea000383ffff */
.L_x_6627:
        /* <DEDUP_REMOVED lines=11> */
.L_x_9162:


//--------------------- .text._ZN10layer_norm13ln_fwd_kernelINS_13Kernel_traitsI6__halfffffjLj256ELj1ELj4ELj1ELj16ENS_18Kernel_traits_baseILj256ES2_ffffjLj128EEEEELb0ELb0ELb0ELb0EEEvNS_9FwdParamsE --------------------------
	.section	.text._ZN10layer_norm13ln_fwd_kernelINS_13Kernel_traitsI6__halfffffjLj256ELj1ELj4ELj1ELj16ENS_18Kernel_traits_baseILj256ES2_ffffjLj128EEEEELb0ELb0ELb0ELb0EEEvNS_9FwdParamsE,"ax",@progbits
	.align	128
        .global         _ZN10layer_norm13ln_fwd_kernelINS_13Kernel_traitsI6__halfffffjLj256ELj1ELj4ELj1ELj16ENS_18Kernel_traits_baseILj256ES2_ffffjLj128EEEEELb0ELb0ELb0ELb0EEEvNS_9FwdParamsE
        .type           _ZN10layer_norm13ln_fwd_kernelINS_13Kernel_traitsI6__halfffffjLj256ELj1ELj4ELj1ELj16ENS_18Kernel_traits_baseILj256ES2_ffffjLj128EEEEELb0ELb0ELb0ELb0EEEvNS_9FwdParamsE,@function
        .size           _ZN10layer_norm13ln_fwd_kernelINS_13Kernel_traitsI6__halfffffjLj256ELj1ELj4ELj1ELj16ENS_18Kernel_traits_baseILj256ES2_ffffjLj128EEEEELb0ELb0ELb0ELb0EEEvNS_9FwdParamsE,(.L_x_9163 - _ZN10layer_norm13ln_fwd_kernelINS_13Kernel_traitsI6__halfffffjLj256ELj1ELj4ELj1ELj16ENS_18Kernel_traits_baseILj256ES2_ffffjLj128EEEEELb0ELb0ELb0ELb0EEEvNS_9FwdParamsE)
        .other          _ZN10layer_norm13ln_fwd_kernelINS_13Kernel_traitsI6__halfffffjLj256ELj1ELj4ELj1ELj16ENS_18Kernel_traits_baseILj256ES2_ffffjLj128EEEEELb0ELb0ELb0ELb0EEEvNS_9FwdParamsE,@"STO_CUDA_ENTRY STV_DEFAULT"
_ZN10layer_norm13ln_fwd_kernelINS_13Kernel_traitsI6__halfffffjLj256ELj1ELj4ELj1ELj16ENS_18Kernel_traits_baseILj256ES2_ffffjLj128EEEEELb0ELb0ELb0ELb0EEEvNS_9FwdParamsE:
.text._ZN10layer_norm13ln_fwd_kernelINS_13Kernel_traitsI6__halfffffjLj256ELj1ELj4ELj1ELj16ENS_18Kernel_traits_baseILj256ES2_ffffjLj128EEEEELb0ELb0ELb0ELb0EEEvNS_9FwdParamsE:
[----:B------:R-:W-:Y:S01]  /*0000*/  LDC R1, c[0x0][0x37c] ;  /* 0x0000df00ff017b82 */ /* 0x000fe20000000800 */
[----:B------:R-:W0:Y:S07]  /*0010*/  S2R R4, SR_TID.X ;  /* 0x0000000000047919 */ /* 0x000e2e0000002100 */
[----:B------:R-:W1:Y:S01]  /*0020*/  LDC R3, c[0x0][0x388] ;  /* 0x0000e200ff037b82 */ /* 0x000e620000000800 */
[----:B------:R-:W2:Y:S01]  /*0030*/  LDCU.64 UR10, c[0x0][0x438] ;  /* 0x00008700ff0a77ac */ /* 0x000ea20008000a00 */
[----:B------:R-:W-:Y:S01]  /*0040*/  BSSY.RECONVERGENT B0, `(.L_x_6628) ;  /* 0x0000033000007945 */ /* 0x000fe20003800200 */
[----:B------:R-:W3:Y:S05]  /*0050*/  LDCU.64 UR8, c[0x0][0x3a0] ;  /* 0x00007400ff0877ac */ /* 0x000eea0008000a00 */
[----:B------:R-:W4:Y:S01]  /*0060*/  S2UR UR4, SR_CTAID.X ;  /* 0x00000000000479c3 */ /* 0x000f220000002500 */
[----:B------:R-:W0:Y:S07]  /*0070*/  LDCU.64 UR6, c[0x0][0x358] ;  /* 0x00006b00ff0677ac */ /* 0x000e2e0008000a00 */
[----:B------:R-:W3:Y:S01]  /*0080*/  LDC.64 R12, c[0x0][0x3e0] ;  /* 0x0000f800ff0c7b82 */ /* 0x000ee20000000a00 */
[----:B--2---:R-:W-:-:S04]  /*0090*/  UISETP.NE.U32.AND UP0, UPT, UR10, URZ, UPT ;  /* 0x000000ff0a00728c */ /* 0x004fc8000bf05070 */
[----:B------:R-:W-:Y:S01]  /*00a0*/  UISETP.NE.AND.EX UP0, UPT, UR11, URZ, UPT, UP0 ;  /* 0x000000ff0b00728c */ /* 0x000fe2000bf05300 */
[----:B-1----:R-:W-:-:S04]  /*00b0*/  SHF.R.S32.HI R0, RZ, 0x1f, R3 ;  /* 0x0000001fff007819 */ /* 0x002fc80000011403 */
[----:B------:R-:W-:Y:S02]  /*00c0*/  LEA.HI R2, R0, R3, RZ, 0x2 ;  /* 0x0000000300027211 */ /* 0x000fe400078f10ff */
[----:B0-----:R-:W-:Y:S01]  /*00d0*/  LOP3.LUT R3, R4, 0x1f, RZ, 0xc, !PT ;  /* 0x0000001f04037812 */ /* 0x001fe200078e0cff */
[----:B----4-:R-:W-:Y:S01]  /*00e0*/  USHF.L.U32 UR4, UR4, 0x2, URZ ;  /* 0x0000000204047899 */ /* 0x010fe200080006ff */
[----:B------:R-:W-:Y:S02]  /*00f0*/  SHF.R.U32.HI R0, RZ, 0x5, R4 ;  /* 0x00000005ff007819 */ /* 0x000fe40000011604 */
[----:B------:R-:W-:Y:S02]  /*0100*/  LEA.HI.SX32 R2, R2, R3, 0x1e ;  /* 0x0000000302027211 */ /* 0x000fe400078ff2ff */
[----:B------:R-:W-:Y:S02]  /*0110*/  LOP3.LUT R14, R4, 0x1f, RZ, 0xc0, !PT ;  /* 0x0000001f040e7812 */ /* 0x000fe400078ec0ff */
[----:B------:R-:W-:-:S02]  /*0120*/  LOP3.LUT R0, R0, UR4, RZ, 0xfc, !PT ;  /* 0x0000000400007c12 */ /* 0x000fc4000f8efcff */
[----:B---3--:R-:W-:-:S04]  /*0130*/  LOP3.LUT P1, RZ, R12, UR8, RZ, 0xfc, !PT ;  /* 0x000000080cff7c12 */ /* 0x008fc8000f82fcff */
[----:B------:R-:W-:Y:S01]  /*0140*/  LOP3.LUT P1, RZ, R13, UR9, RZ, 0xfc, P1 ;  /* 0x000000090dff7c12 */ /* 0x000fe2000882fcff */
[----:B------:R-:W-:-:S12]  /*0150*/  BRA.U !UP0, `(.L_x_6629) ;  /* 0x0000000108547547 */ /* 0x000fd8000b800000 */
[C---:B------:R-:W-:Y:S01]  /*0160*/  ISETP.GE.U32.AND P0, PT, R2.reuse, 0x20, PT ;  /* 0x000000200200780c */ /* 0x040fe20003f06070 */
[----:B------:R-:W-:Y:S01]  /*0170*/  BSSY.RECONVERGENT B1, `(.L_x_6630) ;  /* 0x000000b000017945 */ /* 0x000fe20003800200 */
[----:B------:R-:W-:Y:S02]  /*0180*/  ISETP.GE.U32.AND P2, PT, R2, 0x40, PT ;  /* 0x000000400200780c */ /* 0x000fe40003f46070 */
[----:B------:R-:W-:-:S09]  /*0190*/  MOV R3, R14 ;  /* 0x0000000e00037202 */ /* 0x000fd20000000f00 */
[----:B------:R-:W-:Y:S05]  /*01a0*/  @!P0 BRA `(.L_x_6631) ;  /* 0x00000000001c8947 */ /* 0x000fea0003800000 */
[----:B------:R-:W0:Y:S08]  /*01b0*/  LDC.64 R4, c[0x0][0x3d0] ;  /* 0x0000f400ff047b82 */ /* 0x000e300000000a00 */
[----:B------:R-:W1:Y:S01]  /*01c0*/  LDC.64 R20, c[0x0][0x438] ;  /* 0x00010e00ff147b82 */ /* 0x000e620000000a00 */
[----:B0-----:R-:W-:-:S06]  /*01d0*/  IMAD.WIDE.U32 R4, R14, 0x8, R4 ;  /* 0x000000080e047825 */ /* 0x001fcc00078e0004 */
[----:B------:R-:W5:Y:S01]  /*01e0*/  LDG.E.64 R4, desc[UR6][R4.64] ;  /* 0x0000000604047981 */ /* 0x000f62000c1e1b00 */
[----:B-1----:R-:W-:-:S06]  /*01f0*/  IMAD.WIDE.U32 R20, R14, 0x8, R20 ;  /* 0x000000080e147825 */ /* 0x002fcc00078e0014 */
[----:B------:R-:W5:Y:S01]  /*0200*/  LD.E.64 R20, desc[UR6][R20.64] ;  /* 0x0000000614147980 */ /* 0x000f62000c101b00 */
[----:B------:R-:W-:-:S07]  /*0210*/  LOP3.LUT R3, R14, 0x20, RZ, 0xfc, !PT ;  /* 0x000000200e037812 */ /* 0x000fce00078efcff */
.L_x_6631:
[----:B------:R-:W-:Y:S05]  /*0220*/  BSYNC.RECONVERGENT B1 ;  /* 0x0000000000017941 */ /* 0x000fea0003800200 */
.L_x_6630:
[----:B------:R-:W-:Y:S05]  /*0230*/  @!P2 BRA `(.L_x_6632) ;  /* 0x00000000004ca947 */ /* 0x000fea0003800000 */
[----:B------:R-:W0:Y:S08]  /*0240*/  LDC.64 R6, c[0x0][0x3d0] ;  /* 0x0000f400ff067b82 */ /* 0x000e300000000a00 */
[----:B------:R-:W1:Y:S01]  /*0250*/  LDC.64 R30, c[0x0][0x438] ;  /* 0x00010e00ff1e7b82 */ /* 0x000e620000000a00 */
[----:B0-----:R-:W-:-:S06]  /*0260*/  IMAD.WIDE.U32 R6, R3, 0x8, R6 ;  /* 0x0000000803067825 */ /* 0x001fcc00078e0006 */
[----:B------:R-:W5:Y:S01]  /*0270*/  LDG.E.64 R6, desc[UR6][R6.64] ;  /* 0x0000000606067981 */ /* 0x000f62000c1e1b00 */
[----:B-1----:R-:W-:-:S06]  /*0280*/  IMAD.WIDE.U32 R30, R3, 0x8, R30 ;  /* 0x00000008031e7825 */ /* 0x002fcc00078e001e */
[----:B------:R-:W5:Y:S01]  /*0290*/  LD.E.64 R30, desc[UR6][R30.64] ;  /* 0x000000061e1e7980 */ /* 0x000f62000c101b00 */
[----:B------:R-:W-:Y:S05]  /*02a0*/  BRA `(.L_x_6632) ;  /* 0x0000000000307947 */ /* 0x000fea0003800000 */
.L_x_6629:
[C---:B------:R-:W-:Y:S02]  /*02b0*/  ISETP.GE.U32.AND P2, PT, R2.reuse, 0x40, PT ;  /* 0x000000400200780c */ /* 0x040fe40003f46070 */
[----:B------:R-:W-:Y:S02]  /*02c0*/  ISETP.GE.U32.AND P0, PT, R2, 0x20, PT ;  /* 0x000000200200780c */ /* 0x000fe40003f06070 */
[----:B------:R-:W-:-:S09]  /*02d0*/  MOV R3, R14 ;  /* 0x0000000e00037202 */ /* 0x000fd20000000f00 */
[----:B------:R-:W0:Y:S02]  /*02e0*/  @P2 LDC.64 R8, c[0x0][0x3d0] ;  /* 0x0000f400ff082b82 */ /* 0x000e240000000a00 */
[----:B------:R-:W-:-:S06]  /*02f0*/  @P0 LOP3.LUT R3, R14, 0x20, RZ, 0xfc, !PT ;  /* 0x000000200e030812 */ /* 0x000fcc00078efcff */
[----:B------:R-:W1:Y:S01]  /*0300*/  @P0 LDC.64 R10, c[0x0][0x3d0] ;  /* 0x0000f400ff0a0b82 */ /* 0x000e620000000a00 */
[----:B0-----:R-:W-:-:S05]  /*0310*/  @P2 IMAD.WIDE.U32 R8, R3, 0x8, R8 ;  /* 0x0000000803082825 */ /* 0x001fca00078e0008 */
[----:B------:R0:W5:Y:S01]  /*0320*/  @P2 LDG.E.64 R6, desc[UR6][R8.64] ;  /* 0x0000000608062981 */ /* 0x000162000c1e1b00 */
[----:B-1----:R-:W-:-:S05]  /*0330*/  @P0 IMAD.WIDE.U32 R10, R14, 0x8, R10 ;  /* 0x000000080e0a0825 */ /* 0x002fca00078e000a */
[----:B------:R0:W5:Y:S01]  /*0340*/  @P0 LDG.E.64 R4, desc[UR6][R10.64] ;  /* 0x000000060a040981 */ /* 0x000162000c1e1b00 */
[----:B------:R-:W-:Y:S02]  /*0350*/  @P0 CS2R R20, SRZ ;  /* 0x0000000000140805 */ /* 0x000fe4000001ff00 */
[----:B------:R-:W-:-:S07]  /*0360*/  @P2 CS2R R30, SRZ ;  /* 0x00000000001e2805 */ /* 0x000fce000001ff00 */
.L_x_6632:
[----:B------:R-:W-:Y:S05]  /*0370*/  BSYNC.RECONVERGENT B0 ;  /* 0x0000000000007941 */ /* 0x000fea0003800200 */
.L_x_6628:
[----:B------:R-:W1:Y:S02]  /*0380*/  LDCU UR4, c[0x0][0x384] ;  /* 0x00007080ff0477ac */ /* 0x000e640008000800 */
[----:B-1----:R-:W-:-:S13]  /*0390*/  ISETP.GE.AND P0, PT, R0, UR4, PT ;  /* 0x0000000400007c0c */ /* 0x002fda000bf06270 */
[----:B------:R-:W-:Y:S05]  /*03a0*/  @P0 EXIT ;  /* 0x000000000000094d */ /* 0x000fea0003800000 */
[----:B------:R-:W1:Y:S01]  /*03b0*/  LDCU.U8 UR4, c[0x0][0x410] ;  /* 0x00008200ff0477ac */ /* 0x000e620008000000 */
[--C-:B-----5:R-:W-:Y:S01]  /*03c0*/  SHF.R.U64 R27, R4, 0x10, R5.reuse ;  /* 0x00000010041b7819 */ /* 0x120fe20000001205 */
[----:B------:R-:W-:Y:S01]  /*03d0*/  HADD2.F32 R36, -RZ, R30.H0_H0 ;  /* 0x2000001eff247230 */ /* 0x000fe20000004100 */
[----:B------:R-:W-:Y:S01]  /*03e0*/  MOV R28, R4 ;  /* 0x00000004001c7202 */ /* 0x000fe20000000f00 */
[----:B------:R-:W2:Y:S01]  /*03f0*/  LDCU UR8, c[0x0][0x388] ;  /* 0x00007100ff0877ac */ /* 0x000ea20008000800 */
[----:B0-----:R-:W-:Y:S02]  /*0400*/  MOV R8, R5 ;  /* 0x0000000500087202 */ /* 0x001fe40000000f00 */
[----:B------:R-:W-:Y:S01]  /*0410*/  SHF.R.U32.HI R26, RZ, 0x10, R5 ;  /* 0x00000010ff1a7819 */ /* 0x000fe20000011605 */
[----:B------:R-:W0:Y:S01]  /*0420*/  LDCU UR5, c[0x0][0x448] ;  /* 0x00008900ff0577ac */ /* 0x000e220008000800 */
[----:B------:R-:W-:Y:S02]  /*0430*/  MOV R37, R6 ;  /* 0x0000000600257202 */ /* 0x000fe40000000f00 */
[----:B------:R-:W-:Y:S01]  /*0440*/  MOV R32, R7 ;  /* 0x0000000700207202 */ /* 0x000fe20000000f00 */
[----:B------:R-:W3:Y:S01]  /*0450*/  LDCU.64 UR10, c[0x0][0x3a0] ;  /* 0x00007400ff0a77ac */ /* 0x000ee20008000a00 */
[--C-:B------:R-:W-:Y:S01]  /*0460*/  SHF.R.U64 R35, R6, 0x10, R7.reuse ;  /* 0x0000001006237819 */ /* 0x100fe20000001207 */
[----:B------:R-:W-:Y:S01]  /*0470*/  HADD2.F32 R37, -RZ, R37.H0_H0 ;  /* 0x20000025ff257230 */ /* 0x000fe20000004100 */
[----:B------:R-:W-:Y:S01]  /*0480*/  SHF.R.U32.HI R3, RZ, 0x10, R7 ;  /* 0x00000010ff037819 */ /* 0x000fe20000011607 */
[----:B------:R-:W-:Y:S01]  /*0490*/  HADD2.F32 R32, -RZ, R32.H0_H0 ;  /* 0x20000020ff207230 */ /* 0x000fe20000004100 */
[--C-:B------:R-:W-:Y:S01]  /*04a0*/  SHF.R.U64 R33, R30, 0x10, R31.reuse ;  /* 0x000000101e217819 */ /* 0x100fe2000000121f */
[----:B------:R-:W-:Y:S01]  /*04b0*/  HADD2.F32 R35, -RZ, R35.H0_H0 ;  /* 0x20000023ff237230 */ /* 0x000fe20000004100 */
[----:B------:R-:W-:Y:S01]  /*04c0*/  SHF.R.U32.HI R29, RZ, 0x10, R31 ;  /* 0x00000010ff1d7819 */ /* 0x000fe2000001161f */
[----:B------:R-:W-:Y:S01]  /*04d0*/  HADD2.F32 R31, -RZ, R31.H0_H0 ;  /* 0x2000001fff1f7230 */ /* 0x000fe20000004100 */
[----:B------:R-:W-:Y:S01]  /*04e0*/  ISETP.NE.U32.AND P0, PT, R12, RZ, PT ;  /* 0x000000ff0c00720c */ /* 0x000fe20003f05070 */
[----:B------:R-:W-:Y:S01]  /*04f0*/  HADD2.F32 R30, -RZ, R3.H0_H0 ;  /* 0x20000003ff1e7230 */ /* 0x000fe20000004100 */
[----:B------:R-:W-:Y:S01]  /*0500*/  PRMT R27, R27, 0x5410, R27 ;  /* 0x000054101b1b7816 */ /* 0x000fe2000000001b */
[----:B------:R-:W-:Y:S01]  /*0510*/  HADD2.F32 R33, -RZ, R33.H0_H0 ;  /* 0x20000021ff217230 */ /* 0x000fe20000004100 */
[--C-:B------:R-:W-:Y:S01]  /*0520*/  SHF.R.U64 R4, R20, 0x10, R21.reuse ;  /* 0x0000001014047819 */ /* 0x100fe20000001215 */
[----:B------:R-:W-:Y:S01]  /*0530*/  HADD2.F32 R29, -RZ, R29.H0_H0 ;  /* 0x2000001dff1d7230 */ /* 0x000fe20000004100 */
[----:B------:R-:W-:Y:S01]  /*0540*/  SHF.R.U32.HI R5, RZ, 0x10, R21 ;  /* 0x00000010ff057819 */ /* 0x000fe20000011615 */
[----:B------:R-:W4:Y:S01]  /*0550*/  LDCU.64 UR12, c[0x0][0x3e0] ;  /* 0x00007c00ff0c77ac */ /* 0x000f220008000a00 */
[----:B-1----:R-:W-:-:S02]  /*0560*/  ISETP.NE.AND P2, PT, RZ, UR4, PT ;  /* 0x00000004ff007c0c */ /* 0x002fc4000bf45270 */
[----:B------:R-:W-:Y:S02]  /*0570*/  ISETP.NE.AND.EX P0, PT, R13, RZ, PT, P0 ;  /* 0x000000ff0d00720c */ /* 0x000fe40003f05300 */
[----:B------:R-:W-:Y:S02]  /*0580*/  PRMT R28, R8, 0x5410, R28 ;  /* 0x00005410081c7816 */ /* 0x000fe4000000001c */
[----:B------:R-:W-:Y:S02]  /*0590*/  PRMT R26, R26, 0x5410, R4 ;  /* 0x000054101a1a7816 */ /* 0x000fe40000000004 */
[----:B------:R-:W-:Y:S02]  /*05a0*/  PRMT R27, R5, 0x7610, R27 ;  /* 0x00007610051b7816 */ /* 0x000fe4000000001b */
[----:B0-23--:R-:W-:-:S07]  /*05b0*/  P2R R23, PR, RZ, 0x4 ;  /* 0x00000004ff177803 */ /* 0x00dfce0000000000 */
.L_x_6644:
[----:B------:R-:W0:Y:S01]  /*05c0*/  @P0 LDC.64 R12, c[0x0][0x3e0] ;  /* 0x0000f800ff0c0b82 */ /* 0x000e220000000a00 */
[----:B-----5:R-:W-:Y:S02]  /*05d0*/  HFMA2 R24, -RZ, RZ, 1.875, 0 ;  /* 0x3f800000ff187431 */ /* 0x020fe400000001ff */
[----:B0-----:R-:W-:-:S05]  /*05e0*/  @P0 IMAD.WIDE R12, R0, 0x4, R12 ;  /* 0x00000004000c0825 */ /* 0x001fca00078e020c */
[----:B------:R0:W5:Y:S01]  /*05f0*/  @P0 LDG.E R24, desc[UR6][R12.64] ;  /* 0x000000060c180981 */ /* 0x000162000c1e1900 */
[----:B------:R-:W-:Y:S01]  /*0600*/  IMAD R14, R0, UR8, RZ ;  /* 0x00000008000e7c24 */ /* 0x000fe2000f8e02ff */
[----:B------:R-:W-:Y:S01]  /*0610*/  ISETP.GE.U32.AND P2, PT, R2, 0x20, PT ;  /* 0x000000200200780c */ /* 0x000fe20003f46070 */
[----:B------:R-:W-:Y:S01]  /*0620*/  BSSY.RECONVERGENT B0, `(.L_x_6633) ;  /* 0x000002c000007945 */ /* 0x000fe20003800200 */
[----:B------:R-:W1:Y:S02]  /*0630*/  S2R R34, SR_TID.X ;  /* 0x0000000000227919 */ /* 0x000e640000002100 */
[----:B------:R-:W-:-:S04]  /*0640*/  SHF.R.S32.HI R15, RZ, 0x1f, R14 ;  /* 0x0000001fff0f7819 */ /* 0x000fc8000001140e */
[----:B------:R-:W-:Y:S02]  /*0650*/  LEA.HI R15, R15, R14, RZ, 0x2 ;  /* 0x0000000e0f0f7211 */ /* 0x000fe400078f10ff */
[----:B-1----:R-:W-:-:S04]  /*0660*/  LOP3.LUT R34, R34, 0x1f, RZ, 0xc0, !PT ;  /* 0x0000001f22227812 */ /* 0x002fc800078ec0ff */
[----:B------:R-:W-:-:S04]  /*0670*/  LEA.HI.SX32 R22, R15, R34, 0x1e ;  /* 0x000000220f167211 */ /* 0x000fc800078ff2ff */
[----:B------:R-:W-:Y:S01]  /*0680*/  MOV R25, R22 ;  /* 0x0000001600197202 */ /* 0x000fe20000000f00 */
[----:B0-----:R-:W-:Y:S06]  /*0690*/  @!P2 BRA `(.L_x_6634) ;  /* 0x000000000090a947 */ /* 0x001fec0003800000 */
[----:B------:R-:W-:Y:S01]  /*06a0*/  ISETP.NE.U32.AND P3, PT, RZ, UR10, PT ;  /* 0x0000000aff007c0c */ /* 0x000fe2000bf65070 */
[----:B------:R-:W0:Y:S03]  /*06b0*/  LDC.64 R12, c[0x0][0x390] ;  /* 0x0000e400ff0c7b82 */ /* 0x000e260000000a00 */
[----:B------:R-:W-:-:S13]  /*06c0*/  ISETP.NE.AND.EX P3, PT, RZ, UR11, PT, P3 ;  /* 0x0000000bff007c0c */ /* 0x000fda000bf65330 */
[----:B------:R-:W1:Y:S01]  /*06d0*/  @P3 LDC.64 R4, c[0x0][0x3a0] ;  /* 0x0000e800ff043b82 */ /* 0x000e620000000a00 */
[----:B0-----:R-:W-:-:S06]  /*06e0*/  IMAD.WIDE.U32 R12, R22, 0x10, R12 ;  /* 0x00000010160c7825 */ /* 0x001fcc00078e000c */
[----:B------:R-:W2:Y:S01]  /*06f0*/  LDG.E.128 R12, desc[UR6][R12.64] ;  /* 0x000000060c0c7981 */ /* 0x000ea2000c1e1d00 */
[----:B-1----:R-:W-:-:S06]  /*0700*/  @P3 IMAD.WIDE.U32 R4, R22, 0x10, R4 ;  /* 0x0000001016043825 */ /* 0x002fcc00078e0004 */
[----:B------:R-:W2:Y:S02]  /*0710*/  @P3 LDG.E.128 R4, desc[UR6][R4.64] ;  /* 0x0000000604043981 */ /* 0x000ea4000c1e1d00 */
[-C--:B--2--5:R-:W-:Y:S01]  /*0720*/  @P3 FFMA.FTZ R4, R12, R24.reuse, R4 ;  /* 0x000000180c043223 */ /* 0x0a4fe20000010004 */
[-C--:B------:R-:W-:Y:S01]  /*0730*/  @P3 FFMA.FTZ R5, R13, R24.reuse, R5 ;  /* 0x000000180d053223 */ /* 0x080fe20000010005 */
[-C--:B------:R-:W-:Y:S01]  /*0740*/  @P3 FFMA.FTZ R6, R14, R24.reuse, R6 ;  /* 0x000000180e063223 */ /* 0x080fe20000010006 */
[----:B------:R-:W-:Y:S02]  /*0750*/  @P3 FFMA.FTZ R7, R15, R24, R7 ;  /* 0x000000180f073223 */ /* 0x000fe40000010007 */
[----:B------:R-:W-:Y:S02]  /*0760*/  @P3 MOV R8, R4 ;  /* 0x0000000400083202 */ /* 0x000fe40000000f00 */
[----:B------:R-:W-:Y:S02]  /*0770*/  @P3 MOV R9, R5 ;  /* 0x0000000500093202 */ /* 0x000fe40000000f00 */
[----:B------:R-:W-:-:S02]  /*0780*/  @P3 MOV R10, R6 ;  /* 0x00000006000a3202 */ /* 0x000fc40000000f00 */
[----:B------:R-:W-:Y:S01]  /*0790*/  @P3 MOV R11, R7 ;  /* 0x00000007000b3202 */ /* 0x000fe20000000f00 */
[----:B------:R-:W-:Y:S06]  /*07a0*/  @P3 BRA `(.L_x_6635) ;  /* 0x00000000003c3947 */ /* 0x000fec0003800000 */
[----:B----4-:R-:W-:-:S04]  /*07b0*/  UISETP.NE.U32.AND UP0, UPT, UR12, URZ, UPT ;  /* 0x000000ff0c00728c */ /* 0x010fc8000bf05070 */
[----:B------:R-:W-:-:S06]  /*07c0*/  UISETP.NE.AND.EX UP0, UPT, UR13, URZ, UPT, UP0 ;  /* 0x000000ff0d00728c */ /* 0x000fcc000bf05300 */
[----:B------:R-:W-:-:S13]  /*07d0*/  PLOP3.LUT P0, PT, PT, PT, UP0, 0x80, 0x8 ;  /* 0x000000000008781c */ /* 0x000fda0003f0f008 */
[-C--:B------:R-:W-:Y:S01]  /*07e0*/  @P0 FMUL.FTZ R8, R12, R24.reuse ;  /* 0x000000180c080220 */ /* 0x080fe20000410000 */
[-C--:B------:R-:W-:Y:S01]  /*07f0*/  @P0 FMUL.FTZ R9, R13, R24.reuse ;  /* 0x000000180d090220 */ /* 0x080fe20000410000 */
[-C--:B------:R-:W-:Y:S01]  /*0800*/  @P0 FMUL.FTZ R10, R14, R24.reuse ;  /* 0x000000180e0a0220 */ /* 0x080fe20000410000 */
[----:B------:R-:W-:Y:S02]  /*0810*/  @P0 FMUL.FTZ R11, R15, R24 ;  /* 0x000000180f0b0220 */ /* 0x000fe40000410000 */
[----:B------:R-:W-:Y:S01]  /*0820*/  @P0 MOV R4, R8 ;  /* 0x0000000800040202 */ /* 0x000fe20000000f00 */
[-C--:B------:R-:W-:Y:S01]  /*0830*/  @!P0 FMUL.FTZ R4, R12, R24.reuse ;  /* 0x000000180c048220 */ /* 0x080fe20000410000 */
[----:B------:R-:W-:Y:S01]  /*0840*/  @P0 MOV R5, R9 ;  /* 0x0000000900050202 */ /* 0x000fe20000000f00 */
[----:B------:R-:W-:Y:S01]  /*0850*/  @!P0 FMUL.FTZ R5, R13, R24 ;  /* 0x000000180d058220 */ /* 0x000fe20000410000 */
[----:B------:R-:W-:Y:S01]  /*0860*/  @P0 MOV R6, R10 ;  /* 0x0000000a00060202 */ /* 0x000fe20000000f00 */
[-C--:B------:R-:W-:Y:S01]  /*0870*/  @!P0 FMUL.FTZ R6, R14, R24.reuse ;  /* 0x000000180e068220 */ /* 0x080fe20000410000 */
[----:B------:R-:W-:Y:S01]  /*0880*/  @P0 MOV R7, R11 ;  /* 0x0000000b00070202 */ /* 0x000fe20000000f00 */
[----:B------:R-:W-:-:S07]  /*0890*/  @!P0 FMUL.FTZ R7, R15, R24 ;  /* 0x000000180f078220 */ /* 0x000fce0000410000 */
.L_x_6635:
[----:B------:R-:W0:Y:S01]  /*08a0*/  @P1 LDC.64 R12, c[0x0][0x3a8] ;  /* 0x0000ea00ff0c1b82 */ /* 0x000e220000000a00 */
[C---:B------:R-:W-:Y:S01]  /*08b0*/  IADD3 R25, PT, PT, R22.reuse, 0x20, RZ ;  /* 0x0000002016197810 */ /* 0x040fe20007ffe0ff */
[----:B0-----:R-:W-:-:S05]  /*08c0*/  @P1 IMAD.WIDE.U32 R12, R22, 0x10, R12 ;  /* 0x00000010160c1825 */ /* 0x001fca00078e000c */
[----:B------:R0:W-:Y:S02]  /*08d0*/  @P1 STG.E.128 desc[UR6][R12.64], R8 ;  /* 0x000000080c001986 */ /* 0x0001e4000c101d06 */
.L_x_6634:
[----:B----4-:R-:W-:Y:S05]  /*08e0*/  BSYNC.RECONVERGENT B0 ;  /* 0x0000000000007941 */ /* 0x010fea0003800200 */
.L_x_6633:
[----:B------:R-:W-:Y:S01]  /*08f0*/  ISETP.GE.U32.AND P3, PT, R2, 0x40, PT ;  /* 0x000000400200780c */ /* 0x000fe20003f66070 */
[----:B------:R-:W-:-:S12]  /*0900*/  BSSY.RECONVERGENT B0, `(.L_x_6636) ;  /* 0x0000020000007945 */ /* 0x000fd80003800200 */
[----:B------:R-:W-:Y:S05]  /*0910*/  @!P3 BRA `(.L_x_6637) ;  /* 0x000000000078b947 */ /* 0x000fea0003800000 */
[----:B------:R-:W-:Y:S01]  /*0920*/  ISETP.NE.U32.AND P4, PT, RZ, UR10, PT ;  /* 0x0000000aff007c0c */ /* 0x000fe2000bf85070 */
[----:B0-----:R-:W0:Y:S03]  /*0930*/  LDC.64 R12, c[0x0][0x390] ;  /* 0x0000e400ff0c7b82 */ /* 0x001e260000000a00 */
        /* <DEDUP_REMOVED lines=15> */
[----:B------:R-:W-:Y:S01]  /*0a30*/  ISETP.NE.U32.AND P4, PT, RZ, UR12, PT ;  /* 0x0000000cff007c0c */ /* 0x000fe2000bf85070 */
[-C--:B------:R-:W-:Y:S01]  /*0a40*/  FMUL.FTZ R3, R12, R24.reuse ;  /* 0x000000180c037220 */ /* 0x080fe20000410000 */
[-C--:B------:R-:W-:Y:S01]  /*0a50*/  FMUL.FTZ R17, R13, R24.reuse ;  /* 0x000000180d117220 */ /* 0x080fe20000410000 */
[-C--:B------:R-:W-:Y:S01]  /*0a60*/  FMUL.FTZ R18, R14, R24.reuse ;  /* 0x000000180e127220 */ /* 0x080fe20000410000 */
[----:B------:R-:W-:Y:S01]  /*0a70*/  ISETP.NE.AND.EX P4, PT, RZ, UR13, PT, P4 ;  /* 0x0000000dff007c0c */ /* 0x000fe2000bf85340 */
[----:B------:R-:W-:-:S12]  /*0a80*/  FMUL.FTZ R19, R15, R24 ;  /* 0x000000180f137220 */ /* 0x000fd80000410000 */
[----:B------:R-:W-:Y:S02]  /*0a90*/  @P4 MOV R8, R3 ;  /* 0x0000000300084202 */ /* 0x000fe40000000f00 */
[----:B------:R-:W-:Y:S02]  /*0aa0*/  @P4 MOV R9, R17 ;  /* 0x0000001100094202 */ /* 0x000fe40000000f00 */
[----:B------:R-:W-:Y:S02]  /*0ab0*/  @P4 MOV R10, R18 ;  /* 0x00000012000a4202 */ /* 0x000fe40000000f00 */
[----:B------:R-:W-:-:S07]  /*0ac0*/  @P4 MOV R11, R19 ;  /* 0x00000013000b4202 */ /* 0x000fce0000000f00 */
.L_x_6638:
[----:B------:R-:W0:Y:S02]  /*0ad0*/  @P1 LDC.64 R12, c[0x0][0x3a8] ;  /* 0x0000ea00ff0c1b82 */ /* 0x000e240000000a00 */
[----:B0-----:R-:W-:-:S05]  /*0ae0*/  @P1 IMAD.WIDE.U32 R12, R25, 0x10, R12 ;  /* 0x00000010190c1825 */ /* 0x001fca00078e000c */
[----:B------:R1:W-:Y:S02]  /*0af0*/  @P1 STG.E.128 desc[UR6][R12.64], R8 ;  /* 0x000000080c001986 */ /* 0x0003e4000c101d06 */
.L_x_6637:
[----:B------:R-:W-:Y:S05]  /*0b00*/  BSYNC.RECONVERGENT B0 ;  /* 0x0000000000007941 */ /* 0x000fea0003800200 */
.L_x_6636:
[----:B01----:R-:W-:Y:S01]  /*0b10*/  FADD.FTZ R12, RZ, R4 ;  /* 0x00000004ff0c7221 */ /* 0x003fe20000010000 */
[----:B------:R-:W-:Y:S01]  /*0b20*/  ISETP.GT.U32.AND P4, PT, R2, 0x3f, PT ;  /* 0x0000003f0200780c */ /* 0x000fe20003f84070 */
[----:B------:R-:W-:Y:S01]  /*0b30*/  UMOV UR4, 0xffffffff ;  /* 0xffffffff00047882 */ /* 0x000fe20000000000 */
[----:B------:R-:W-:Y:S01]  /*0b40*/  ISETP.NE.AND P5, PT, R34, RZ, PT ;  /* 0x000000ff2200720c */ /* 0x000fe20003fa5270 */
[----:B------:R-:W-:-:S04]  /*0b50*/  FADD.FTZ R13, R5, R12 ;  /* 0x0000000c050d7221 */ /* 0x000fc80000010000 */
[----:B------:R-:W-:-:S04]  /*0b60*/  FADD.FTZ R12, R6, R13 ;  /* 0x0000000d060c7221 */ /* 0x000fc80000010000 */
[----:B------:R-:W-:-:S05]  /*0b70*/  FADD.FTZ R12, R7, R12 ;  /* 0x0000000c070c7221 */ /* 0x000fca0000010000 */
[----:B------:R-:W-:-:S05]  /*0b80*/  FSEL R14, R12, RZ, P2 ;  /* 0x000000ff0c0e7208 */ /* 0x000fca0001000000 */
[----:B------:R-:W-:-:S04]  /*0b90*/  FADD.FTZ R12, R3, R14 ;  /* 0x0000000e030c7221 */ /* 0x000fc80000010000 */
[----:B------:R-:W-:-:S04]  /*0ba0*/  FADD.FTZ R13, R17, R12 ;  /* 0x0000000c110d7221 */ /* 0x000fc80000010000 */
[----:B------:R-:W-:-:S04]  /*0bb0*/  FADD.FTZ R12, R18, R13 ;  /* 0x0000000d120c7221 */ /* 0x000fc80000010000 */
[----:B------:R-:W-:Y:S01]  /*0bc0*/  @P4 FADD.FTZ R14, R19, R12 ;  /* 0x0000000c130e4221 */ /* 0x000fe20000010000 */
        /* <DEDUP_REMOVED lines=22> */
[----:B------:R-:W-:-:S05]  /*0d30*/  FSEL R16, R12, RZ, P2 ;  /* 0x000000ff0c107208 */ /* 0x000fca0001000000 */
[----:B------:R-:W-:Y:S01]  /*0d40*/  FFMA.FTZ R12, R13, R13, R16 ;  /* 0x0000000d0d0c7223 */ /* 0x000fe20000010010 */
[----:B------:R-:W-:-:S04]  /*0d50*/  FADD.FTZ R13, R17, -R14 ;  /* 0x8000000e110d7221 */ /* 0x000fc80000010000 */
[----:B------:R-:W-:Y:S01]  /*0d60*/  FFMA.FTZ R12, R13, R13, R12 ;  /* 0x0000000d0d0c7223 */ /* 0x000fe2000001000c */
[----:B------:R-:W-:-:S04]  /*0d70*/  FADD.FTZ R13, R18, -R14 ;  /* 0x8000000e120d7221 */ /* 0x000fc80000010000 */
[----:B------:R-:W-:Y:S01]  /*0d80*/  FFMA.FTZ R12, R13, R13, R12 ;  /* 0x0000000d0d0c7223 */ /* 0x000fe2000001000c */
[----:B------:R-:W-:-:S04]  /*0d90*/  FADD.FTZ R13, R19, -R14 ;  /* 0x8000000e130d7221 */ /* 0x000fc80000010000 */
[----:B------:R-:W-:-:S05]  /*0da0*/  @P4 FFMA.FTZ R16, R13, R13, R12 ;  /* 0x0000000d0d104223 */ /* 0x000fca000001000c */
        /* <DEDUP_REMOVED lines=9> */
.L_x_6656:
[----:B------:R-:W2:Y:S01]  /*0e40*/  @!P5 LDC.64 R12, c[0x0][0x3c0] ;  /* 0x0000f000ff0cdb82 */ /* 0x000ea20000000a00 */
[----:B------:R-:W-:Y:S01]  /*0e50*/  ISETP.NE.AND P4, PT, R23, RZ, PT ;  /* 0x000000ff1700720c */ /* 0x000fe20003f85270 */
[----:B01----:R-:W-:Y:S01]  /*0e60*/  FADD.FTZ R16, R16, R34 ;  /* 0x0000002210107221 */ /* 0x003fe20000010000 */
[----:B------:R-:W-:Y:S02]  /*0e70*/  BSSY.RECONVERGENT B0, `(.L_x_6640) ;  /* 0x0000025000007945 */ /* 0x000fe40003800200 */
[----:B------:R-:W-:Y:S01]  /*0e80*/  FSEL R34, R14, RZ, !P4 ;  /* 0x000000ff0e227208 */ /* 0x000fe20006000000 */
[----:B------:R-:W-:Y:S01]  /*0e90*/  FFMA.FTZ R16, R16, R25, UR5 ;  /* 0x0000000510107e23 */ /* 0x000fe20008010019 */
[----:B--2---:R-:W-:-:S05]  /*0ea0*/  @!P5 IMAD.WIDE R12, R0, 0x4, R12 ;  /* 0x00000004000cd825 */ /* 0x004fca00078e020c */
[----:B------:R0:W-:Y:S02]  /*0eb0*/  @!P5 STG.E desc[UR6][R12.64], R14 ;  /* 0x0000000e0c00d986 */ /* 0x0001e4000c101906 */
[----:B0-----:R-:W-:-:S05]  /*0ec0*/  FMUL.FTZ R12, R14, R14 ;  /* 0x0000000e0e0c7220 */ /* 0x001fca0000410000 */
[----:B------:R-:W-:Y:S02]  /*0ed0*/  FSEL R15, R12, RZ, P4 ;  /* 0x000000ff0c0f7208 */ /* 0x000fe40002000000 */
[----:B------:R-:W0:Y:S03]  /*0ee0*/  @!P5 LDC.64 R12, c[0x0][0x3c8] ;  /* 0x0000f200ff0cdb82 */ /* 0x000e260000000a00 */
[----:B------:R-:W-:-:S06]  /*0ef0*/  FADD.FTZ R16, R16, R15 ;  /* 0x0000000f10107221 */ /* 0x000fcc0000010000 */
[----:B------:R-:W1:Y:S01]  /*0f00*/  MUFU.RSQ R16, R16 ;  /* 0x0000001000107308 */ /* 0x000e620000001400 */
[----:B0-----:R-:W-:-:S05]  /*0f10*/  @!P5 IMAD.WIDE R12, R0, 0x4, R12 ;  /* 0x00000004000cd825 */ /* 0x001fca00078e020c */
[----:B-1----:R0:W-:Y:S01]  /*0f20*/  @!P5 STG.E desc[UR6][R12.64], R16 ;  /* 0x000000100c00d986 */ /* 0x0021e2000c101906 */
[----:B------:R-:W-:Y:S05]  /*0f30*/  @!P2 BRA `(.L_x_6641) ;  /* 0x000000000060a947 */ /* 0x000fea0003800000 */
[----:B0-----:R-:W-:Y:S01]  /*0f40*/  FADD.FTZ R13, R4, -R34 ;  /* 0x80000022040d7221 */ /* 0x001fe20000010000 */
[----:B------:R-:W-:Y:S02]  /*0f50*/  HADD2.F32 R14, -RZ, R20.H0_H0 ;  /* 0x20000014ff0e7230 */ /* 0x000fe40000004100 */
[----:B------:R-:W-:Y:S02]  /*0f60*/  HADD2.F32 R15, -RZ, R26.H1_H1 ;  /* 0x3000001aff0f7230 */ /* 0x000fe40000004100 */
[----:B------:R-:W-:Y:S01]  /*0f70*/  FMUL.FTZ R12, R16, R13 ;  /* 0x0000000d100c7220 */ /* 0x000fe20000410000 */
[----:B------:R-:W-:Y:S02]  /*0f80*/  HADD2.F32 R13, -RZ, R28.H1_H1 ;  /* 0x3000001cff0d7230 */ /* 0x000fe40000004100 */
[----:B-----5:R-:W-:Y:S02]  /*0f90*/  HADD2.F32 R24, -RZ, R21.H0_H0 ;  /* 0x20000015ff187230 */ /* 0x020fe40000004100 */
[----:B------:R-:W-:-:S02]  /*0fa0*/  HADD2.F32 R25, -RZ, R27.H0_H0 ;  /* 0x2000001bff197230 */ /* 0x000fc40000004100 */
[----:B------:R-:W-:Y:S01]  /*0fb0*/  FFMA.FTZ R12, R12, R13, R14 ;  /* 0x0000000d0c0c7223 */ /* 0x000fe2000001000e */
[----:B------:R-:W-:Y:S01]  /*0fc0*/  FADD.FTZ R13, R5, -R34 ;  /* 0x80000022050d7221 */ /* 0x000fe20000010000 */
[----:B------:R-:W-:-:S03]  /*0fd0*/  HADD2.F32 R14, -RZ, R27.H1_H1 ;  /* 0x3000001bff0e7230 */ /* 0x000fc60000004100 */
[----:B------:R-:W-:-:S04]  /*0fe0*/  FMUL.FTZ R13, R16, R13 ;  /* 0x0000000d100d7220 */ /* 0x000fc80000410000 */
[----:B------:R-:W-:Y:S01]  /*0ff0*/  FFMA.FTZ R13, R13, R14, R15 ;  /* 0x0000000e0d0d7223 */ /* 0x000fe2000001000f */
[----:B------:R-:W-:Y:S01]  /*1000*/  FADD.FTZ R14, R6, -R34 ;  /* 0x80000022060e7221 */ /* 0x000fe20000010000 */
[----:B------:R-:W-:-:S03]  /*1010*/  HADD2.F32 R15, -RZ, R28.H0_H0 ;  /* 0x2000001cff0f7230 */ /* 0x000fc60000004100 */
[----:B------:R-:W-:-:S04]  /*1020*/  FMUL.FTZ R14, R16, R14 ;  /* 0x0000000e100e7220 */ /* 0x000fc80000410000 */
[----:B------:R-:W-:Y:S01]  /*1030*/  FFMA.FTZ R14, R14, R15, R24 ;  /* 0x0000000f0e0e7223 */ /* 0x000fe20000010018 */
[----:B------:R-:W-:Y:S01]  /*1040*/  FADD.FTZ R15, R7, -R34 ;  /* 0x80000022070f7221 */ /* 0x000fe20000010000 */
[----:B------:R-:W-:-:S03]  /*1050*/  HADD2.F32 R24, -RZ, R26.H0_H0 ;  /* 0x2000001aff187230 */ /* 0x000fc60000004100 */
[----:B------:R-:W-:-:S04]  /*1060*/  FMUL.FTZ R15, R16, R15 ;  /* 0x0000000f100f7220 */ /* 0x000fc80000410000 */
[----:B------:R-:W-:Y:S02]  /*1070*/  FFMA.FTZ R15, R15, R24, R25 ;  /* 0x000000180f0f7223 */ /* 0x000fe40000010019 */
[----:B------:R-:W0:Y:S02]  /*1080*/  LDC.64 R24, c[0x0][0x428] ;  /* 0x00010a00ff187b82 */ /* 0x000e240000000a00 */
[C---:B0-----:R-:W-:Y:S01]  /*1090*/  IMAD.WIDE.U32 R24, R22.reuse, 0x10, R24 ;  /* 0x0000001016187825 */ /* 0x041fe200078e0018 */
[----:B------:R-:W-:-:S04]  /*10a0*/  IADD3 R22, PT, PT, R22, 0x20, RZ ;  /* 0x0000002016167810 */ /* 0x000fc80007ffe0ff */
[----:B------:R1:W-:Y:S03]  /*10b0*/  STG.E.128 desc[UR6][R24.64], R12 ;  /* 0x0000000c18007986 */ /* 0x0003e6000c101d06 */
.L_x_6641:
[----:B------:R-:W-:Y:S05]  /*10c0*/  BSYNC.RECONVERGENT B0 ;  /* 0x0000000000007941 */ /* 0x000fea0003800200 */
.L_x_6640:
[----:B------:R-:W-:Y:S04]  /*10d0*/  BSSY.RECONVERGENT B0, `(.L_x_6642) ;  /* 0x0000011000007945 */ /* 0x000fe80003800200 */
[----:B------:R-:W-:Y:S05]  /*10e0*/  @!P3 BRA `(.L_x_6643) ;  /* 0x00000000003cb947 */ /* 0x000fea0003800000 */
[----:B-1---5:R-:W1:Y:S01]  /*10f0*/  LDC.64 R24, c[0x0][0x428] ;  /* 0x00010a00ff187b82 */ /* 0x022e620000000a00 */
[--C-:B0-----:R-:W-:Y:S01]  /*1100*/  FADD.FTZ R12, R3, -R34.reuse ;  /* 0x80000022030c7221 */ /* 0x101fe20000010000 */
[--C-:B------:R-:W-:Y:S01]  /*1110*/  FADD.FTZ R13, R17, -R34.reuse ;  /* 0x80000022110d7221 */ /* 0x100fe20000010000 */
        /* <DEDUP_REMOVED lines=10> */
[----:B-1----:R-:W-:-:S05]  /*11c0*/  IMAD.WIDE.U32 R24, R22, 0x10, R24 ;  /* 0x0000001016187825 */ /* 0x002fca00078e0018 */
[----:B------:R2:W-:Y:S02]  /*11d0*/  STG.E.128 desc[UR6][R24.64], R12 ;  /* 0x0000000c18007986 */ /* 0x0005e4000c101d06 */
.L_x_6643:
[----:B------:R-:W-:Y:S05]  /*11e0*/  BSYNC.RECONVERGENT B0 ;  /* 0x0000000000007941 */ /* 0x000fea0003800200 */
.L_x_6642:
[----:B012---:R-:W0:Y:S02]  /*11f0*/  LDC.64 R12, c[0x0][0x380] ;  /* 0x0000e000ff0c7b82 */ /* 0x007e240000000a00 */
[----:B0-----:R-:W-:-:S04]  /*1200*/  LEA R0, R12, R0, 0x2 ;  /* 0x000000000c007211 */ /* 0x001fc800078e10ff */
[----:B------:R-:W-:-:S13]  /*1210*/  ISETP.GE.AND P2, PT, R0, R13, PT ;  /* 0x0000000d0000720c */ /* 0x000fda0003f46270 */
[----:B------:R-:W-:Y:S05]  /*1220*/  @!P2 BRA `(.L_x_6644) ;  /* 0xfffffff000e4a947 */ /* 0x000fea000383ffff */
[----:B------:R-:W-:Y:S05]  /*1230*/  EXIT ;  /* 0x000000000000794d */ /* 0x000fea0003800000 */
.L_x_6639:
[----:B------:R-:W-:Y:S01]  /*1240*/  HFMA2 R15, -RZ, RZ, 0, 5.9604644775390625e-08 ;  /* 0x00000001ff0f7431 */ /* 0x000fe200000001ff */
[----:B------:R-:W-:Y:S01]  /*1250*/  BSSY B0, `(.L_x_6645) ;  /* 0x0000007000007945 */ /* 0x000fe20003800000 */
[----:B-----5:R-:W-:Y:S02]  /*1260*/  MOV R24, R14 ;  /* 0x0000000e00187202 */ /* 0x020fe40000000f00 */
[----:B------:R-:W-:Y:S02]  /*1270*/  MOV R13, 0x1f ;  /* 0x0000001f000d7802 */ /* 0x000fe40000000f00 */
[----:B------:R-:W-:-:S07]  /*1280*/  MOV R12, 0xffffffff ;  /* 0xffffffff000c7802 */ /* 0x000fce0000000f00 */
[----:B------:R-:W-:Y:S05]  /*1290*/  WARPSYNC.COLLECTIVE R12, `(.L_x_6646) ;  /* 0x000000000c087348 */ /* 0x000fea0003c00000 */
[----:B------:R0:W1:Y:S02]  /*12a0*/  SHFL.BFLY P6, R12, R24, R15, R13 ;  /* 0x0c00000f180c7389 */ /* 0x00006400000c000d */
[----:B01----:R-:W-:Y:S05]  /*12b0*/  ENDCOLLECTIVE ;  /* 0x000000000000791b */ /* 0x003fea0003800000 */
.L_x_6646:
[----:B------:R-:W-:Y:S05]  /*12c0*/  BSYNC B0 ;  /* 0x0000000000007941 */ /* 0x000fea0003800000 */
.L_x_6645:
        /* <DEDUP_REMOVED lines=8> */
.L_x_6647:
[----:B------:R-:W-:Y:S01]  /*1350*/  HFMA2 R15, -RZ, RZ, 0, 2.384185791015625e-07 ;  /* 0x00000004ff0f7431 */ /* 0x000fe200000001ff */
[----:B------:R-:W-:Y:S02]  /*1360*/  MOV R25, R12 ;  /* 0x0000000c00197202 */ /* 0x000fe40000000f00 */
[----:B------:R-:W-:-:S03]  /*1370*/  MOV R12, 0xffffffff ;  /* 0xffffffff000c7802 */ /* 0x000fc60000000f00 */
[----:B------:R-:W-:-:S05]  /*1380*/  FADD.FTZ R14, R14, R25 ;  /* 0x000000190e0e7221 */ /* 0x000fca0000010000 */
[----:B------:R-:W-:-:S07]  /*1390*/  MOV R24, R14 ;  /* 0x0000000e00187202 */ /* 0x000fce0000000f00 */
[----:B------:R-:W-:Y:S05]  /*13a0*/  WARPSYNC.COLLECTIVE R12, `(.L_x_6648) ;  /* 0x000000000c087348 */ /* 0x000fea0003c00000 */
[----:B------:R0:W1:Y:S02]  /*13b0*/  SHFL.BFLY P6, R12, R24, R15, R13 ;  /* 0x0c00000f180c7389 */ /* 0x00006400000c000d */
[----:B01----:R-:W-:Y:S05]  /*13c0*/  ENDCOLLECTIVE ;  /* 0x000000000000791b */ /* 0x003fea0003800000 */
.L_x_6648:
[----:B------:R-:W-:Y:S01]  /*13d0*/  HFMA2 R15, -RZ, RZ, 0, 4.76837158203125e-07 ;  /* 0x00000008ff0f7431 */ /* 0x000fe200000001ff */
[----:B------:R-:W-:Y:S02]  /*13e0*/  MOV R25, R12 ;  /* 0x0000000c00197202 */ /* 0x000fe40000000f00 */
[----:B------:R-:W-:-:S03]  /*13f0*/  MOV R12, 0xffffffff ;  /* 0xffffffff000c7802 */ /* 0x000fc60000000f00 */
[----:B------:R-:W-:-:S05]  /*1400*/  FADD.FTZ R14, R14, R25 ;  /* 0x000000190e0e7221 */ /* 0x000fca0000010000 */
[----:B------:R-:W-:-:S07]  /*1410*/  MOV R24, R14 ;  /* 0x0000000e00187202 */ /* 0x000fce0000000f00 */
[----:B------:R-:W-:Y:S05]  /*1420*/  WARPSYNC.COLLECTIVE R12, `(.L_x_6649) ;  /* 0x000000000c087348 */ /* 0x000fea0003c00000 */
[----:B------:R0:W1:Y:S02]  /*1430*/  SHFL.BFLY P6, R12, R24, R15, R13 ;  /* 0x0c00000f180c7389 */ /* 0x00006400000c000d */
[----:B01----:R-:W-:Y:S05]  /*1440*/  ENDCOLLECTIVE ;  /* 0x000000000000791b */ /* 0x003fea0003800000 */
.L_x_6649:
[----:B------:R-:W-:Y:S01]  /*1450*/  HFMA2 R15, -RZ, RZ, 0, 9.5367431640625e-07 ;  /* 0x00000010ff0f7431 */ /* 0x000fe200000001ff */
[----:B------:R-:W-:Y:S02]  /*1460*/  MOV R25, R12 ;  /* 0x0000000c00197202 */ /* 0x000fe40000000f00 */
[----:B------:R-:W-:-:S03]  /*1470*/  MOV R12, 0xffffffff ;  /* 0xffffffff000c7802 */ /* 0x000fc60000000f00 */
[----:B------:R-:W-:Y:S02]  /*1480*/  FADD.FTZ R14, R14, R25 ;  /* 0x000000190e0e7221 */ /* 0x000fe40000010000 */
[----:B------:R-:W0:Y:S03]  /*1490*/  LDC R25, c[0x0][0x400] ;  /* 0x00010000ff197b82 */ /* 0x000e260000000800 */
[----:B------:R-:W-:-:S07]  /*14a0*/  MOV R24, R14 ;  /* 0x0000000e00187202 */ /* 0x000fce0000000f00 */
[----:B0-----:R-:W-:Y:S05]  /*14b0*/  WARPSYNC.COLLECTIVE R12, `(.L_x_6650) ;  /* 0x000000000c087348 */ /* 0x001fea0003c00000 */
[----:B------:R1:W2:Y:S02]  /*14c0*/  SHFL.BFLY P6, R12, R24, R15, R13 ;  /* 0x0c00000f180c7389 */ /* 0x0002a400000c000d */
[----:B012---:R-:W-:Y:S05]  /*14d0*/  ENDCOLLECTIVE ;  /* 0x000000000000791b */ /* 0x007fea0003800000 */
.L_x_6650:
        /* <DEDUP_REMOVED lines=20> */
[----:B------:R-:W-:Y:S01]  /*1620*/  @P4 FFMA.FTZ R16, R13, R13, R12 ;  /* 0x0000000d0d104223 */ /* 0x000fe2000001000c */
[----:B------:R-:W-:Y:S02]  /*1630*/  MOV R12, 0xffffffff ;  /* 0xffffffff000c7802 */ /* 0x000fe40000000f00 */
[----:B------:R-:W-:Y:S02]  /*1640*/  MOV R13, 0x1f ;  /* 0x0000001f000d7802 */ /* 0x000fe40000000f00 */
[----:B------:R-:W-:-:S07]  /*1650*/  MOV R24, R16 ;  /* 0x0000001000187202 */ /* 0x000fce0000000f00 */
[----:B------:R-:W-:Y:S05]  /*1660*/  WARPSYNC.COLLECTIVE R12, `(.L_x_6651) ;  /* 0x000000000c087348 */ /* 0x000fea0003c00000 */
[----:B------:R0:W1:Y:S02]  /*1670*/  SHFL.BFLY P6, R12, R24, R15, R13 ;  /* 0x0c00000f180c7389 */ /* 0x00006400000c000d */
[----:B01----:R-:W-:Y:S05]  /*1680*/  ENDCOLLECTIVE ;  /* 0x000000000000791b */ /* 0x003fea0003800000 */
.L_x_6651:
[----:B------:R-:W-:Y:S01]  /*1690*/  HFMA2 R15, -RZ, RZ, 0, 1.1920928955078125e-07 ;  /* 0x00000002ff0f7431 */ /* 0x000fe200000001ff */
[----:B------:R-:W-:Y:S02]  /*16a0*/  MOV R34, R12 ;  /* 0x0000000c00227202 */ /* 0x000fe40000000f00 */
[----:B------:R-:W-:-:S03]  /*16b0*/  MOV R12, 0xffffffff ;  /* 0xffffffff000c7802 */ /* 0x000fc60000000f00 */
[----:B------:R-:W-:-:S05]  /*16c0*/  FADD.FTZ R16, R16, R34 ;  /* 0x0000002210107221 */ /* 0x000fca0000010000 */
[----:B------:R-:W-:-:S07]  /*16d0*/  MOV R24, R16 ;  /* 0x0000001000187202 */ /* 0x000fce0000000f00 */
[----:B------:R-:W-:Y:S05]  /*16e0*/  WARPSYNC.COLLECTIVE R12, `(.L_x_6652) ;  /* 0x000000000c087348 */ /* 0x000fea0003c00000 */
[----:B------:R0:W1:Y:S02]  /*16f0*/  SHFL.BFLY P6, R12, R24, R15, R13 ;  /* 0x0c00000f180c7389 */ /* 0x00006400000c000d */
[----:B01----:R-:W-:Y:S05]  /*1700*/  ENDCOLLECTIVE ;  /* 0x000000000000791b */ /* 0x003fea0003800000 */
.L_x_6652:
        /* <DEDUP_REMOVED lines=8> */
.L_x_6653:
        /* <DEDUP_REMOVED lines=8> */
.L_x_6654:
[----:B------:R-:W-:Y:S01]  /*1810*/  HFMA2 R15, -RZ, RZ, 0, 9.5367431640625e-07 ;  /* 0x00000010ff0f7431 */ /* 0x000fe200000001ff */
[----:B------:R-:W-:Y:S02]  /*1820*/  MOV R34, R12 ;  /* 0x0000000c00227202 */ /* 0x000fe40000000f00 */
[----:B------:R-:W-:-:S03]  /*1830*/  MOV R12, 0xffffffff ;  /* 0xffffffff000c7802 */ /* 0x000fc60000000f00 */
[----:B------:R-:W-:-:S05]  /*1840*/  FADD.FTZ R16, R16, R34 ;  /* 0x0000002210107221 */ /* 0x000fca0000010000 */
[----:B------:R-:W-:-:S07]  /*1850*/  MOV R24, R16 ;  /* 0x0000001000187202 */ /* 0x000fce0000000f00 */
[----:B------:R-:W-:Y:S05]  /*1860*/  WARPSYNC.COLLECTIVE R12, `(.L_x_6655) ;  /* 0x000000000c087348 */ /* 0x000fea0003c00000 */
[----:B------:R0:W1:Y:S02]  /*1870*/  SHFL.BFLY P6, R12, R24, R15, R13 ;  /* 0x0c00000f180c7389 */ /* 0x00006400000c000d */
[----:B01----:R-:W-:Y:S05]  /*1880*/  ENDCOLLECTIVE ;  /* 0x000000000000791b */ /* 0x003fea0003800000 */
.L_x_6655:
[----:B------:R-:W-:Y:S01]  /*1890*/  MOV R34, R12 ;  /* 0x0000000c00227202 */ /* 0x000fe20000000f00 */
[----:B------:R-:W-:Y:S06]  /*18a0*/  BRA `(.L_x_6656) ;  /* 0xfffffff400647947 */ /* 0x000fec000383ffff */
.L_x_6657:
        /* <DEDUP_REMOVED lines=13> */
.L_x_9163:


//--------------------- .text._ZN10layer_norm13ln_fwd_kernelINS_13Kernel_traitsI6__halfffffjLj256ELj1ELj4ELj1ELj16ENS_18Kernel_traits_baseILj256ES2_ffffjLj128EEEEELb0ELb0ELb0ELb1EEEvNS_9FwdParamsE --------------------------
	.section	.text._ZN10layer_norm13ln_fwd_kernelINS_13Kernel_traitsI6__halfffffjLj256ELj1ELj4ELj1ELj16ENS_18Kernel_traits_baseILj256ES2_ffffjLj128EEEEELb0ELb0ELb0ELb1EEEvNS_9FwdParamsE,"ax",@progbits
	.align	128
        .global         _ZN10layer_norm13ln_fwd_kernelINS_13Kernel_traitsI6__halfffffjLj256ELj1ELj4ELj1ELj16ENS_18Kernel_traits_baseILj256ES2_ffffjLj128EEEEELb0ELb0ELb0ELb1EEEvNS_9FwdParamsE
        .type           _ZN10layer_norm13ln_fwd_kernelINS_13Kernel_traitsI6__halfffffjLj256ELj1ELj4ELj1ELj16ENS_18Kernel_traits_baseILj256ES2_ffffjLj128EEEEELb0ELb0ELb0ELb1EEEvNS_9FwdParamsE,@function
        .size           _ZN10layer_norm13ln_fwd_kernelINS_13Kernel_traitsI6__halfffffjLj256ELj1ELj4ELj1ELj16ENS_18Kernel_traits_baseILj256ES2_ffffjLj128EEEEELb0ELb0ELb0ELb1EEEvNS_9FwdParamsE,(.L_x_9164 - _ZN10layer_norm13ln_fwd_kernelINS_13Kernel_traitsI6__halfffffjLj256ELj1ELj4ELj1ELj16ENS_18Kernel_traits_baseILj256ES2_ffffjLj128EEEEELb0ELb0ELb0ELb1EEEvNS_9FwdParamsE)
        .other          _ZN10layer_norm13ln_fwd_kernelINS_13Kernel_traitsI6__halfffffjLj256ELj1ELj4ELj1ELj16ENS_18Kernel_traits_baseILj256ES2_ffffjLj128EEEEELb0ELb0ELb0ELb1EEEvNS_9FwdParamsE,@"STO_CUDA_ENTRY STV_DEFAULT"
_ZN10layer_norm13ln_fwd_kernelINS_13Kernel_traitsI6__halfffffjLj256ELj1ELj4ELj1ELj16ENS_18Kernel_traits_baseILj256ES2_ffffjLj128EEEEELb0ELb0ELb0ELb1EEEvNS_9FwdParamsE:
.text._ZN10layer_norm13ln_fwd_kernelINS_13Kernel_traitsI6__halfffffjLj256ELj1ELj4ELj1ELj16ENS_18Kernel_traits_baseILj256ES2_ffffjLj128EEEEELb0ELb0ELb0ELb1EEEvNS_9FwdParamsE:
[----:B------:R-:W-:Y:S01]  /*0000*/  LDC R1, c[0x0][0x37c] ;  /* 0x0000df00ff017b82 */ /* 0x000fe20000000800 */
[----:B------:R-:W0:Y:S01]  /*0010*/  LDCU.64 UR4, c[0x0][0x438] ;  /* 0x00008700ff0477ac */ /* 0x000e220008000a00 */
[----:B------:R-:W1:Y:S06]  /*0020*/  S2R R31, SR_TID.X ;  /* 0x00000000001f7919 */ /* 0x000e6c0000002100 */
[----:B------:R-:W2:Y:S01]  /*0030*/  LDC.64 R4, c[0x0][0x3d0] ;  /* 0x0000f400ff047b82 */ /* 0x000ea20000000a00 */
[----:B------:R-:W3:Y:S01]  /*0040*/  LDCU.64 UR6, c[0x0][0x358] ;  /* 0x00006b00ff0677ac */ /* 0x000ee20008000a00 */
[----:B------:R-:W4:Y:S06]  /*0050*/  LDCU.64 UR8, c[0x0][0x3a0] ;  /* 0x00007400ff0877ac */ /* 0x000f2c0008000a00 */
[----:B------:R-:W4:Y:S01]  /*0060*/  LDC.64 R14, c[0x0][0x3e0] ;  /* 0x0000f800ff0e7b82 */ /* 0x000f220000000a00 */
[----:B0-----:R-:W-:-:S04]  /*0070*/  ISETP.NE.U32.AND P2, PT, RZ, UR4, PT ;  /* 0x00000004ff007c0c */ /* 0x001fc8000bf45070 */
[----:B------:R-:W-:Y:S02]  /*0080*/  ISETP.NE.AND.EX P2, PT, RZ, UR5, PT, P2 ;  /* 0x00000005ff007c0c */ /* 0x000fe4000bf45320 */
[----:B-1----:R-:W-:Y:S01]  /*0090*/  LOP3.LUT R32, R31, 0x1f, RZ, 0xc0, !PT ;  /* 0x0000001f1f207812 */ /* 0x002fe200078ec0ff */
[----:B------:R-:W0:Y:S01]  /*00a0*/  S2UR UR4, SR_CTAID.X ;  /* 0x00000000000479c3 */ /* 0x000e220000002500 */
[----:B------:R-:W1:Y:S03]  /*00b0*/  LDCU UR5, c[0x0][0x384] ;  /* 0x00007080ff0577ac */ /* 0x000e660008000800 */
[----:B--2---:R-:W-:-:S06]  /*00c0*/  IMAD.WIDE.U32 R4, R32, 0x8, R4 ;  /* 0x0000000820047825 */ /* 0x004fcc00078e0004 */
[----:B------:R-:W2:Y:S01]  /*00d0*/  @P2 LDC.64 R12, c[0x0][0x438] ;  /* 0x00010e00ff0c2b82 */ /* 0x000ea20000000a00 */
[----:B---3--:R-:W3:Y:S01]  /*00e0*/  LDG.E.64 R10, desc[UR6][R4.64] ;  /* 0x00000006040a7981 */ /* 0x008ee2000c1e1b00 */
[----:B------:R-:W-:Y:S02]  /*00f0*/  SHF.R.U32.HI R31, RZ, 0x5, R31 ;  /* 0x00000005ff1f7819 */ /* 0x000fe4000001161f */
[----:B----4-:R-:W-:Y:S01]  /*0100*/  LOP3.LUT P0, RZ, R14, UR8, RZ, 0xfc, !PT ;  /* 0x000000080eff7c12 */ /* 0x010fe2000f80fcff */
[----:B------:R3:W5:Y:S01]  /*0110*/  LDG.E.64 R8, desc[UR6][R4.64+0x100] ;  /* 0x0001000604087981 */ /* 0x000762000c1e1b00 */
[----:B--2---:R-:W-:-:S05]  /*0120*/  @P2 IMAD.WIDE.U32 R12, R32, 0x8, R12 ;  /* 0x00000008200c2825 */ /* 0x004fca00078e000c */
[----:B------:R2:W5:Y:S04]  /*0130*/  @P2 LDG.E.64 R2, desc[UR6][R12.64] ;  /* 0x000000060c022981 */ /* 0x000568000c1e1b00 */
[----:B------:R2:W5:Y:S01]  /*0140*/  @P2 LDG.E.64 R6, desc[UR6][R12.64+0x100] ;  /* 0x000100060c062981 */ /* 0x000562000c1e1b00 */
[----:B0-----:R-:W-:Y:S01]  /*0150*/  USHF.L.U32 UR4, UR4, 0x2, URZ ;  /* 0x0000000204047899 */ /* 0x001fe200080006ff */
[----:B------:R-:W-:-:S05]  /*0160*/  LOP3.LUT P0, RZ, R15, UR9, RZ, 0xfc, P0 ;  /* 0x000000090fff7c12 */ /* 0x000fca000800fcff */
[----:B------:R-:W-:-:S04]  /*0170*/  LOP3.LUT R31, R31, UR4, RZ, 0xfc, !PT ;  /* 0x000000041f1f7c12 */ /* 0x000fc8000f8efcff */
[----:B-1----:R-:W-:Y:S02]  /*0180*/  ISETP.GE.AND P1, PT, R31, UR5, PT ;  /* 0x000000051f007c0c */ /* 0x002fe4000bf26270 */
[-C--:B---3--:R-:W-:Y:S02]  /*0190*/  @P2 MOV R4, R10.reuse ;  /* 0x0000000a00042202 */ /* 0x088fe40000000f00 */
[-C--:B------:R-:W-:Y:S02]  /*01a0*/  @P2 MOV R5, R11.reuse ;  /* 0x0000000b00052202 */ /* 0x080fe40000000f00 */
[----:B------:R-:W-:Y:S02]  /*01b0*/  @!P2 MOV R4, R10 ;  /* 0x0000000a0004a202 */ /* 0x000fe40000000f00 */
[----:B------:R-:W-:-:S05]  /*01c0*/  @!P2 MOV R5, R11 ;  /* 0x0000000b0005a202 */ /* 0x000fca0000000f00 */
[----:B--2---:R-:W-:Y:S05]  /*01d0*/  @P1 EXIT ;  /* 0x000000000000194d */ /* 0x004fea0003800000 */
[----:B------:R-:W0:Y:S01]  /*01e0*/  LDCU.U8 UR4, c[0x0][0x410] ;  /* 0x00008200ff0477ac */ /* 0x000e220008000000 */
[----:B-----5:R-:W-:Y:S02]  /*01f0*/  @!P2 CS2R R2, SRZ ;  /* 0x000000000002a805 */ /* 0x020fe4000001ff00 */
[----:B------:R-:W-:Y:S02]  /*0200*/  @!P2 CS2R R6, SRZ ;  /* 0x000000000006a805 */ /* 0x000fe4000001ff00 */
[----:B------:R-:W-:Y:S01]  /*0210*/  MOV R30, R4 ;  /* 0x00000004001e7202 */ /* 0x000fe20000000f00 */
[----:B------:R-:W1:Y:S01]  /*0220*/  LDCU UR5, c[0x0][0x388] ;  /* 0x00007100ff0577ac */ /* 0x000e620008000800 */
[----:B------:R-:W-:Y:S02]  /*0230*/  MOV R12, R5 ;  /* 0x00000005000c7202 */ /* 0x000fe40000000f00 */
[--C-:B------:R-:W-:Y:S01]  /*0240*/  SHF.R.U64 R11, R4, 0x10, R5.reuse ;  /* 0x00000010040b7819 */ /* 0x100fe20000001205 */
[----:B------:R-:W-:Y:S01]  /*0250*/  HADD2.F32 R4, -RZ, R2.H0_H0 ;  /* 0x20000002ff047230 */ /* 0x000fe20000004100 */
[----:B------:R-:W-:Y:S01]  /*0260*/  SHF.R.U32.HI R10, RZ, 0x10, R5 ;  /* 0x00000010ff0a7819 */ /* 0x000fe20000011605 */
[----:B------:R-:W-:Y:S01]  /*0270*/  HADD2.F32 R0, -RZ, R7.H0_H0 ;  /* 0x20000007ff007230 */ /* 0x000fe20000004100 */
[----:B------:R-:W-:Y:S01]  /*0280*/  MOV R20, R8 ;  /* 0x0000000800147202 */ /* 0x000fe20000000f00 */
[----:B------:R-:W-:Y:S01]  /*0290*/  HADD2.F32 R30, -RZ, R30.H0_H0 ;  /* 0x2000001eff1e7230 */ /* 0x000fe20000004100 */
[----:B------:R-:W-:Y:S01]  /*02a0*/  MOV R21, R9 ;  /* 0x0000000900157202 */ /* 0x000fe20000000f00 */
[----:B------:R-:W-:Y:S01]  /*02b0*/  HADD2.F32 R5, -RZ, R12.H0_H0 ;  /* 0x2000000cff057230 */ /* 0x000fe20000004100 */
        /* <DEDUP_REMOVED lines=14> */
[----:B0-----:R-:W-:Y:S01]  /*03a0*/  ISETP.NE.AND P3, PT, RZ, UR4, PT ;  /* 0x00000004ff007c0c */ /* 0x001fe2000bf65270 */
[----:B------:R-:W-:Y:S01]  /*03b0*/  HADD2.F32 R23, -RZ, R23.H0_H0 ;  /* 0x20000017ff177230 */ /* 0x000fe20000004100 */
[----:B------:R-:W-:Y:S01]  /*03c0*/  ISETP.NE.AND.EX P1, PT, R15, RZ, PT, P1 ;  /* 0x000000ff0f00720c */ /* 0x000fe20003f25310 */
[----:B------:R-:W-:Y:S01]  /*03d0*/  HADD2.F32 R24, -RZ, R24.H0_H0 ;  /* 0x20000018ff187230 */ /* 0x000fe20000004100 */
[----:B------:R-:W0:Y:S01]  /*03e0*/  LDCU UR8, c[0x0][0x448] ;  /* 0x00008900ff0877ac */ /* 0x000e220008000800 */
[----:B------:R-:W-:-:S02]  /*03f0*/  HADD2.F32 R25, -RZ, R25.H0_H0 ;  /* 0x20000019ff197230 */ /* 0x000fc40000004100 */
[----:B------:R-:W-:Y:S01]  /*0400*/  HADD2.F32 R26, -RZ, R26.H0_H0 ;  /* 0x2000001aff1a7230 */ /* 0x000fe20000004100 */
[----:B------:R-:W2:Y:S01]  /*0410*/  LDCU.64 UR12, c[0x0][0x3e0] ;  /* 0x00007c00ff0c77ac */ /* 0x000ea20008000a00 */
[----:B------:R-:W-:Y:S01]  /*0420*/  HADD2.F32 R27, -RZ, R27.H0_H0 ;  /* 0x2000001bff1b7230 */ /* 0x000fe20000004100 */
[----:B-1----:R-:W3:Y:S06]  /*0430*/  LDCU.64 UR10, c[0x0][0x3a0] ;  /* 0x00007400ff0a77ac */ /* 0x002eec0008000a00 */
.L_x_6661:
[----:B---3--:R-:W-:Y:S01]  /*0440*/  ISETP.NE.U32.AND P2, PT, RZ, UR10, PT ;  /* 0x0000000aff007c0c */ /* 0x008fe2000bf45070 */
[----:B-1----:R-:W1:Y:S01]  /*0450*/  @P1 LDC.64 R14, c[0x0][0x3e0] ;  /* 0x0000f800ff0e1b82 */ /* 0x002e620000000a00 */
[----:B------:R-:W-:Y:S02]  /*0460*/  IMAD R12, R31, UR5, RZ ;  /* 0x000000051f0c7c24 */ /* 0x000fe4000f8e02ff */
[----:B------:R-:W-:Y:S01]  /*0470*/  HFMA2 R29, -RZ, RZ, 1.875, 0 ;  /* 0x3f800000ff1d7431 */ /* 0x000fe200000001ff */
[----:B------:R-:W-:Y:S02]  /*0480*/  ISETP.NE.AND.EX P2, PT, RZ, UR11, PT, P2 ;  /* 0x0000000bff007c0c */ /* 0x000fe4000bf45320 */
[----:B------:R-:W-:Y:S02]  /*0490*/  SHF.R.S32.HI R13, RZ, 0x1f, R12 ;  /* 0x0000001fff0d7819 */ /* 0x000fe4000001140c */
[----:B------:R-:W3:Y:S02]  /*04a0*/  LDC.64 R44, c[0x0][0x390] ;  /* 0x0000e400ff2c7b82 */ /* 0x000ee40000000a00 */
[----:B------:R-:W-:-:S04]  /*04b0*/  LEA.HI R13, R13, R12, RZ, 0x2 ;  /* 0x0000000c0d0d7211 */ /* 0x000fc800078f10ff */
[----:B------:R-:W-:-:S03]  /*04c0*/  LEA.HI.SX32 R36, R13, R32, 0x1e ;  /* 0x000000200d247211 */ /* 0x000fc600078ff2ff */
[----:B------:R-:W4:Y:S01]  /*04d0*/  @P2 LDC.64 R16, c[0x0][0x3a0] ;  /* 0x0000e800ff102b82 */ /* 0x000f220000000a00 */
[----:B-1----:R-:W-:-:S07]  /*04e0*/  @P1 IMAD.WIDE R14, R31, 0x4, R14 ;  /* 0x000000041f0e1825 */ /* 0x002fce00078e020e */
[----:B------:R-:W1:Y:S01]  /*04f0*/  @P0 LDC.64 R42, c[0x0][0x3a8] ;  /* 0x0000ea00ff2a0b82 */ /* 0x000e620000000a00 */
[----:B------:R-:W5:Y:S01]  /*0500*/  @P1 LDG.E R29, desc[UR6][R14.64] ;  /* 0x000000060e1d1981 */ /* 0x000f62000c1e1900 */
[----:B---3--:R-:W-:-:S06]  /*0510*/  IMAD.WIDE.U32 R12, R36, 0x10, R44 ;  /* 0x00000010240c7825 */ /* 0x008fcc00078e002c */
[----:B------:R-:W3:Y:S01]  /*0520*/  @P2 LDC.64 R40, c[0x0][0x3a0] ;  /* 0x0000e800ff282b82 */ /* 0x000ee20000000a00 */
[----:B------:R-:W5:Y:S01]  /*0530*/  LDG.E.128 R12, desc[UR6][R12.64] ;  /* 0x000000060c0c7981 */ /* 0x000f62000c1e1d00 */
[----:B----4-:R-:W-:-:S06]  /*0540*/  @P2 IMAD.WIDE.U32 R16, R36, 0x10, R16 ;  /* 0x0000001024102825 */ /* 0x010fcc00078e0010 */
[----:B------:R-:W5:Y:S01]  /*0550*/  @P2 LDG.E.128 R16, desc[UR6][R16.64] ;  /* 0x0000000610102981 */ /* 0x000f62000c1e1d00 */
[C---:B------:R-:W-:Y:S01]  /*0560*/  IADD3 R34, PT, PT, R36.reuse, 0x20, RZ ;  /* 0x0000002024227810 */ /* 0x040fe20007ffe0ff */
[----:B-1----:R-:W-:-:S04]  /*0570*/  @P0 IMAD.WIDE.U32 R42, R36, 0x10, R42 ;  /* 0x00000010242a0825 */ /* 0x002fc800078e002a */
[----:B------:R-:W-:-:S04]  /*0580*/  IMAD.WIDE.U32 R44, R34, 0x10, R44 ;  /* 0x00000010222c7825 */ /* 0x000fc800078e002c */
[-C--:B-----5:R-:W-:Y:S01]  /*0590*/  @P2 FFMA.FTZ R28, R12, R29.reuse, R16 ;  /* 0x0000001d0c1c2223 */ /* 0x0a0fe20000010010 */
[-C--:B------:R-:W-:Y:S01]  /*05a0*/  @P2 FFMA.FTZ R35, R13, R29.reuse, R17 ;  /* 0x0000001d0d232223 */ /* 0x080fe20000010011 */
[-C--:B------:R-:W-:Y:S01]  /*05b0*/  @P2 FFMA.FTZ R37, R14, R29.reuse, R18 ;  /* 0x0000001d0e252223 */ /* 0x080fe20000010012 */
[----:B------:R-:W-:Y:S01]  /*05c0*/  @P2 FFMA.FTZ R38, R15, R29, R19 ;  /* 0x0000001d0f262223 */ /* 0x000fe20000010013 */
[----:B---3--:R-:W-:Y:S01]  /*05d0*/  @P2 IMAD.WIDE.U32 R16, R34, 0x10, R40 ;  /* 0x0000001022102825 */ /* 0x008fe200078e0028 */
[----:B------:R-:W-:Y:S02]  /*05e0*/  @P2 MOV R8, R28 ;  /* 0x0000001c00082202 */ /* 0x000fe40000000f00 */
[----:B------:R-:W-:Y:S02]  /*05f0*/  @P2 MOV R9, R35 ;  /* 0x0000002300092202 */ /* 0x000fe40000000f00 */
[----:B------:R-:W-:Y:S02]  /*0600*/  @P2 MOV R10, R37 ;  /* 0x00000025000a2202 */ /* 0x000fe40000000f00 */
[----:B------:R-:W-:Y:S01]  /*0610*/  @P2 MOV R11, R38 ;  /* 0x00000026000b2202 */ /* 0x000fe20000000f00 */
[----:B------:R-:W-:Y:S06]  /*0620*/  @P2 BRA `(.L_x_6658) ;  /* 0x00000000003c2947 */ /* 0x000fec0003800000 */
[----:B--2---:R-:W-:-:S04]  /*0630*/  UISETP.NE.U32.AND UP0, UPT, UR12, URZ, UPT ;  /* 0x000000ff0c00728c */ /* 0x004fc8000bf05070 */
[----:B------:R-:W-:-:S06]  /*0640*/  UISETP.NE.AND.EX UP0, UPT, UR13, URZ, UPT, UP0 ;  /* 0x000000ff0d00728c */ /* 0x000fcc000bf05300 */
[----:B------:R-:W-:-:S13]  /*0650*/  PLOP3.LUT P1, PT, PT, PT, UP0, 0x80, 0x8 ;  /* 0x000000000008781c */ /* 0x000fda0003f2f008 */
[-C--:B------:R-:W-:Y:S01]  /*0660*/  @P1 FMUL.FTZ R8, R12, R29.reuse ;  /* 0x0000001d0c081220 */ /* 0x080fe20000410000 */
[-C--:B------:R-:W-:Y:S01]  /*0670*/  @P1 FMUL.FTZ R9, R13, R29.reuse ;  /* 0x0000001d0d091220 */ /* 0x080fe20000410000 */
[-C--:B------:R-:W-:Y:S01]  /*0680*/  @P1 FMUL.FTZ R10, R14, R29.reuse ;  /* 0x0000001d0e0a1220 */ /* 0x080fe20000410000 */
[-C--:B------:R-:W-:Y:S02]  /*0690*/  @P1 FMUL.FTZ R11, R15, R29.reuse ;  /* 0x0000001d0f0b1220 */ /* 0x080fe40000410000 */
[----:B------:R-:W-:Y:S01]  /*06a0*/  @P1 MOV R28, R8 ;  /* 0x00000008001c1202 */ /* 0x000fe20000000f00 */
[----:B------:R-:W-:Y:S01]  /*06b0*/  @!P1 FMUL.FTZ R28, R12, R29 ;  /* 0x0000001d0c1c9220 */ /* 0x000fe20000410000 */
[----:B------:R-:W-:Y:S01]  /*06c0*/  @P1 MOV R35, R9 ;  /* 0x0000000900231202 */ /* 0x000fe20000000f00 */
[-C--:B------:R-:W-:Y:S01]  /*06d0*/  @!P1 FMUL.FTZ R35, R13, R29.reuse ;  /* 0x0000001d0d239220 */ /* 0x080fe20000410000 */
[----:B------:R-:W-:Y:S01]  /*06e0*/  @P1 MOV R37, R10 ;  /* 0x0000000a00251202 */ /* 0x000fe20000000f00 */
[----:B------:R-:W-:Y:S01]  /*06f0*/  @!P1 FMUL.FTZ R37, R14, R29 ;  /* 0x0000001d0e259220 */ /* 0x000fe20000410000 */
[----:B------:R-:W-:Y:S01]  /*0700*/  @P1 MOV R38, R11 ;  /* 0x0000000b00261202 */ /* 0x000fe20000000f00 */
[----:B------:R-:W-:-:S07]  /*0710*/  @!P1 FMUL.FTZ R38, R15, R29 ;  /* 0x0000001d0f269220 */ /* 0x000fce0000410000 */
.L_x_6658:
[----:B------:R1:W-:Y:S01]  /*0720*/  @P0 STG.E.128 desc[UR6][R42.64], R8 ;  /* 0x000000082a000986 */ /* 0x0003e2000c101d06 */
[----:B------:R-:W3:Y:S03]  /*0730*/  @P0 LDC.64 R40, c[0x0][0x3a8] ;  /* 0x0000ea00ff280b82 */ /* 0x000ee60000000a00 */
[----:B------:R-:W4:Y:S04]  /*0740*/  LDG.E.128 R12, desc[UR6][R44.64] ;  /* 0x000000062c0c7981 */ /* 0x000f28000c1e1d00 */
[----:B------:R-:W4:Y:S02]  /*0750*/  @P2 LDG.E.128 R16, desc[UR6][R16.64] ;  /* 0x0000000610102981 */ /* 0x000f24000c1e1d00 */
[-C--:B----4-:R-:W-:Y:S01]  /*0760*/  @P2 FFMA.FTZ R16, R12, R29.reuse, R16 ;  /* 0x0000001d0c102223 */ /* 0x090fe20000010010 */
[-C--:B------:R-:W-:Y:S01]  /*0770*/  @P2 FFMA.FTZ R17, R13, R29.reuse, R17 ;  /* 0x0000001d0d112223 */ /* 0x080fe20000010011 */
[-C--:B------:R-:W-:Y:S01]  /*0780*/  @P2 FFMA.FTZ R18, R14, R29.reuse, R18 ;  /* 0x0000001d0e122223 */ /* 0x080fe20000010012 */
[----:B------:R-:W-:-:S02]  /*0790*/  @P2 FFMA.FTZ R19, R15, R29, R19 ;  /* 0x0000001d0f132223 */ /* 0x000fc40000010013 */
[----:B-1----:R-:W-:Y:S02]  /*07a0*/  @P2 MOV R8, R16 ;  /* 0x0000001000082202 */ /* 0x002fe40000000f00 */
[----:B------:R-:W-:Y:S02]  /*07b0*/  @P2 MOV R9, R17 ;  /* 0x0000001100092202 */ /* 0x000fe40000000f00 */
[----:B------:R-:W-:Y:S02]  /*07c0*/  @P2 MOV R10, R18 ;  /* 0x00000012000a2202 */ /* 0x000fe40000000f00 */
[----:B------:R-:W-:Y:S01]  /*07d0*/  @P2 MOV R11, R19 ;  /* 0x00000013000b2202 */ /* 0x000fe20000000f00 */
[----:B---3--:R-:W-:Y:S06]  /*07e0*/  @P2 BRA `(.L_x_6659) ;  /* 0x0000000000282947 */ /* 0x008fec0003800000 */
[----:B--2---:R-:W-:Y:S01]  /*07f0*/  ISETP.NE.U32.AND P2, PT, RZ, UR12, PT ;  /* 0x0000000cff007c0c */ /* 0x004fe2000bf45070 */
        /* <DEDUP_REMOVED lines=9> */
.L_x_6659:
[----:B------:R-:W-:Y:S01]  /*0890*/  FADD.FTZ R12, RZ, R28 ;  /* 0x0000001cff0c7221 */ /* 0x000fe20000010000 */
[----:B------:R-:W-:Y:S01]  /*08a0*/  @P0 IMAD.WIDE.U32 R40, R34, 0x10, R40 ;  /* 0x0000001022280825 */ /* 0x000fe200078e0028 */
[----:B------:R-:W-:Y:S01]  /*08b0*/  UMOV UR4, 0xffffffff ;  /* 0xffffffff00047882 */ /* 0x000fe20000000000 */
[----:B------:R-:W-:Y:S02]  /*08c0*/  ISETP.NE.AND P2, PT, R32, RZ, PT ;  /* 0x000000ff2000720c */ /* 0x000fe40003f45270 */
[----:B------:R-:W-:Y:S01]  /*08d0*/  FADD.FTZ R12, R12, R35 ;  /* 0x000000230c0c7221 */ /* 0x000fe20000010000 */
[----:B------:R1:W-:Y:S03]  /*08e0*/  @P0 STG.E.128 desc[UR6][R40.64], R8 ;  /* 0x0000000828000986 */ /* 0x0003e6000c101d06 */
[----:B------:R-:W-:-:S04]  /*08f0*/  FADD.FTZ R13, R12, R37 ;  /* 0x000000250c0d7221 */ /* 0x000fc80000010000 */
        /* <DEDUP_REMOVED lines=15> */
[----:B------:R-:W3:Y:S02]  /*09f0*/  SHFL.BFLY PT, R39, R42, 0x10, 0x1f ;  /* 0x0e001f002a277f89 */ /* 0x000ee400000e0000 */
[----:B---3--:R-:W-:-:S04]  /*0a00*/  FADD.FTZ R39, R42, R39 ;  /* 0x000000272a277221 */ /* 0x008fc80000010000 */
        /* <DEDUP_REMOVED lines=25> */
[----:B------:R1:W3:Y:S02]  /*0ba0*/  SHFL.BFLY PT, R41, R44, 0x10, 0x1f ;  /* 0x0e001f002c297f89 */ /* 0x0002e400000e0000 */
.L_x_6673:
[----:B------:R-:W4:Y:S01]  /*0bb0*/  @!P2 LDC.64 R12, c[0x0][0x3c0] ;  /* 0x0000f000ff0cab82 */ /* 0x000f220000000a00 */
[C---:B------:R-:W-:Y:S01]  /*0bc0*/  FMUL.FTZ R15, R39.reuse, R39 ;  /* 0x00000027270f7220 */ /* 0x040fe20000410000 */
[----:B---3--:R-:W-:Y:S01]  /*0bd0*/  FADD.FTZ R41, R44, R41 ;  /* 0x000000292c297221 */ /* 0x008fe20000010000 */
[----:B------:R-:W-:-:S03]  /*0be0*/  FSEL R29, R39, RZ, !P3 ;  /* 0x000000ff271d7208 */ /* 0x000fc60005800000 */
[----:B------:R-:W-:Y:S01]  /*0bf0*/  FSEL R15, R15, RZ, P3 ;  /* 0x000000ff0f0f7208 */ /* 0x000fe20001800000 */
[----:B0-----:R-:W-:Y:S01]  /*0c00*/  FFMA.FTZ R14, R41, R14, UR8 ;  /* 0x00000008290e7e23 */ /* 0x001fe2000801000e */
[----:B------:R-:W0:Y:S01]  /*0c10*/  LDC.64 R42, c[0x0][0x428] ;  /* 0x00010a00ff2a7b82 */ /* 0x000e220000000a00 */
[C---:B------:R-:W-:Y:S01]  /*0c20*/  FADD.FTZ R16, -R29.reuse, R16 ;  /* 0x000000101d107221 */ /* 0x040fe20000010100 */
[C---:B------:R-:W-:Y:S01]  /*0c30*/  FADD.FTZ R17, -R29.reuse, R17 ;  /* 0x000000111d117221 */ /* 0x040fe20000010100 */
[----:B------:R-:W-:Y:S01]  /*0c40*/  FADD.FTZ R33, R14, R15 ;  /* 0x0000000f0e217221 */ /* 0x000fe20000010000 */
[C---:B------:R-:W-:Y:S01]  /*0c50*/  FADD.FTZ R14, -R29.reuse, R37 ;  /* 0x000000251d0e7221 */ /* 0x040fe20000010100 */
[C---:B------:R-:W-:Y:S01]  /*0c60*/  FADD.FTZ R15, -R29.reuse, R38 ;  /* 0x000000261d0f7221 */ /* 0x040fe20000010100 */
[C---:B------:R-:W-:Y:S01]  /*0c70*/  FADD.FTZ R18, -R29.reuse, R18 ;  /* 0x000000121d127221 */ /* 0x040fe20000010100 */
[----:B------:R-:W-:Y:S01]  /*0c80*/  FADD.FTZ R19, -R29, R19 ;  /* 0x000000131d137221 */ /* 0x000fe20000010100 */
[----:B------:R-:W3:Y:S01]  /*0c90*/  @!P2 LDC.64 R40, c[0x0][0x3c8] ;  /* 0x0000f200ff28ab82 */ /* 0x000ee20000000a00 */
[----:B------:R-:W5:Y:S01]  /*0ca0*/  MUFU.RSQ R33, R33 ;  /* 0x0000002100217308 */ /* 0x000f620000001400 */
[----:B----4-:R-:W-:-:S05]  /*0cb0*/  @!P2 IMAD.WIDE R12, R31, 0x4, R12 ;  /* 0x000000041f0ca825 */ /* 0x010fca00078e020c */
[----:B------:R4:W-:Y:S01]  /*0cc0*/  @!P2 STG.E desc[UR6][R12.64], R39 ;  /* 0x000000270c00a986 */ /* 0x0009e2000c101906 */
[----:B0-----:R-:W-:-:S04]  /*0cd0*/  IMAD.WIDE.U32 R36, R36, 0x10, R42 ;  /* 0x0000001024247825 */ /* 0x001fc800078e002a */
[C---:B-----5:R-:W-:Y:S01]  /*0ce0*/  FMUL.FTZ R14, R33.reuse, R14 ;  /* 0x0000000e210e7220 */ /* 0x060fe20000410000 */
[C---:B------:R-:W-:Y:S01]  /*0cf0*/  FMUL.FTZ R15, R33.reuse, R15 ;  /* 0x0000000f210f7220 */ /* 0x040fe20000410000 */
[C---:B------:R-:W-:Y:S01]  /*0d00*/  FMUL.FTZ R16, R33.reuse, R16 ;  /* 0x0000001021107220 */ /* 0x040fe20000410000 */
[C---:B------:R-:W-:Y:S01]  /*0d10*/  FMUL.FTZ R17, R33.reuse, R17 ;  /* 0x0000001121117220 */ /* 0x040fe20000410000 */
[C---:B------:R-:W-:Y:S01]  /*0d20*/  FMUL.FTZ R18, R33.reuse, R18 ;  /* 0x0000001221127220 */ /* 0x040fe20000410000 */
[----:B------:R-:W-:Y:S01]  /*0d30*/  FMUL.FTZ R19, R33, R19 ;  /* 0x0000001321137220 */ /* 0x000fe20000410000 */
[----:B------:R-:W-:Y:S01]  /*0d40*/  FFMA.FTZ R14, R14, R5, R3 ;  /* 0x000000050e0e7223 */ /* 0x000fe20000010003 */
[C---:B----4-:R-:W-:Y:S01]  /*0d50*/  FADD.FTZ R12, -R29.reuse, R28 ;  /* 0x0000001c1d0c7221 */ /* 0x050fe20000010100 */
[----:B------:R-:W-:Y:S01]  /*0d60*/  FADD.FTZ R13, -R29, R35 ;  /* 0x000000231d0d7221 */ /* 0x000fe20000010100 */
[----:B---3--:R-:W-:Y:S01]  /*0d70*/  @!P2 IMAD.WIDE R38, R31, 0x4, R40 ;  /* 0x000000041f26a825 */ /* 0x008fe200078e0228 */
[----:B------:R-:W0:Y:S03]  /*0d80*/  LDC.64 R28, c[0x0][0x380] ;  /* 0x0000e000ff1c7b82 */ /* 0x000e260000000a00 */
[C---:B------:R-:W-:Y:S01]  /*0d90*/  FMUL.FTZ R12, R33.reuse, R12 ;  /* 0x0000000c210c7220 */ /* 0x040fe20000410000 */
[----:B------:R-:W-:Y:S01]  /*0da0*/  FMUL.FTZ R13, R33, R13 ;  /* 0x0000000d210d7220 */ /* 0x000fe20000410000 */
[----:B------:R-:W-:Y:S01]  /*0db0*/  FFMA.FTZ R15, R15, R7, R25 ;  /* 0x000000070f0f7223 */ /* 0x000fe20000010019 */
[----:B------:R-:W-:-:S04]  /*0dc0*/  IMAD.WIDE.U32 R34, R34, 0x10, R42 ;  /* 0x0000001022227825 */ /* 0x000fc800078e002a */
[----:B------:R-:W-:Y:S01]  /*0dd0*/  FFMA.FTZ R12, R12, R30, R4 ;  /* 0x0000001e0c0c7223 */ /* 0x000fe20000010004 */
[----:B------:R-:W-:Y:S01]  /*0de0*/  FFMA.FTZ R13, R13, R6, R24 ;  /* 0x000000060d0d7223 */ /* 0x000fe20000010018 */
[----:B------:R-:W-:Y:S01]  /*0df0*/  FFMA.FTZ R16, R16, R20, R2 ;  /* 0x0000001410107223 */ /* 0x000fe20000010002 */
[----:B------:R-:W-:Y:S01]  /*0e00*/  FFMA.FTZ R17, R17, R22, R26 ;  /* 0x0000001611117223 */ /* 0x000fe2000001001a */
[----:B------:R-:W-:Y:S01]  /*0e10*/  FFMA.FTZ R18, R18, R21, R0 ;  /* 0x0000001512127223 */ /* 0x000fe20000010000 */
[----:B------:R-:W-:Y:S01]  /*0e20*/  FFMA.FTZ R19, R19, R23, R27 ;  /* 0x0000001713137223 */ /* 0x000fe2000001001b */
[----:B------:R4:W-:Y:S04]  /*0e30*/  @!P2 STG.E desc[UR6][R38.64], R33 ;  /* 0x000000212600a986 */ /* 0x0009e8000c101906 */
[----:B------:R4:W-:Y:S04]  /*0e40*/  STG.E.128 desc[UR6][R36.64], R12 ;  /* 0x0000000c24007986 */ /* 0x0009e8000c101d06 */
[----:B------:R4:W-:Y:S01]  /*0e50*/  STG.E.128 desc[UR6][R34.64], R16 ;  /* 0x0000001022007986 */ /* 0x0009e2000c101d06 */
[----:B0-----:R-:W-:-:S04]  /*0e60*/  LEA R31, R28, R31, 0x2 ;  /* 0x0000001f1c1f7211 */ /* 0x001fc800078e10ff */
[----:B------:R-:W-:-:S13]  /*0e70*/  ISETP.GE.AND P2, PT, R31, R29, PT ;  /* 0x0000001d1f00720c */ /* 0x000fda0003f46270 */
[----:B----4-:R-:W-:Y:S05]  /*0e80*/  @!P2 BRA `(.L_x_6661) ;  /* 0xfffffff4006ca947 */ /* 0x010fea000383ffff */
[----:B--2---:R-:W-:Y:S05]  /*0e90*/  EXIT ;  /* 0x000000000000794d */ /* 0x004fea0003800000 */
.L_x_6660:
[----:B------:R-:W-:Y:S01]  /*0ea0*/  HFMA2 R15, -RZ, RZ, 0, 5.9604644775390625e-08 ;  /* 0x00000001ff0f7431 */ /* 0x000fe200000001ff */
[----:B------:R-:W-:Y:S01]  /*0eb0*/  BSSY B0, `(.L_x_6662) ;  /* 0x0000007000007945 */ /* 0x000fe20003800000 */
[----:B------:R-:W-:Y:S02]  /*0ec0*/  MOV R45, R12 ;  /* 0x0000000c002d7202 */ /* 0x000fe40000000f00 */
[----:B------:R-:W-:Y:S02]  /*0ed0*/  MOV R40, 0x1f ;  /* 0x0000001f00287802 */ /* 0x000fe40000000f00 */
[----:B------:R-:W-:-:S07]  /*0ee0*/  MOV R13, 0xffffffff ;  /* 0xffffffff000d7802 */ /* 0x000fce0000000f00 */
[----:B0-2---:R-:W-:Y:S05]  /*0ef0*/  WARPSYNC.COLLECTIVE R13, `(.L_x_6663) ;  /* 0x000000000d087348 */ /* 0x005fea0003c00000 */
[----:B------:R1:W3:Y:S02]  /*0f00*/  SHFL.BFLY P4, R43, R45, R15, R40 ;  /* 0x0c00000f2d2b7389 */ /* 0x0002e40000080028 */
[----:B0123--:R-:W-:Y:S05]  /*0f10*/  ENDCOLLECTIVE ;  /* 0x000000000000791b */ /* 0x00ffea0003800000 */
.L_x_6663:
[----:B------:R-:W-:Y:S05]  /*0f20*/  BSYNC B0 ;  /* 0x0000000000007941 */ /* 0x000fea0003800000 */
.L_x_6662:
        /* <DEDUP_REMOVED lines=9> */
.L_x_6664:
[----:B------:R-:W-:Y:S01]  /*0fc0*/  HFMA2 R15, -RZ, RZ, 0, 2.384185791015625e-07 ;  /* 0x00000004ff0f7431 */ /* 0x000fe200000001ff */
[----:B------:R-:W-:-:S05]  /*0fd0*/  MOV R14, R43 ;  /* 0x0000002b000e7202 */ /* 0x000fca0000000f00 */
[----:B------:R-:W-:-:S05]  /*0fe0*/  FADD.FTZ R33, R29, R14 ;  /* 0x0000000e1d217221 */ /* 0x000fca0000010000 */
[----:B------:R-:W-:-:S07]  /*0ff0*/  MOV R45, R33 ;  /* 0x00000021002d7202 */ /* 0x000fce0000000f00 */
[----:B------:R-:W-:Y:S05]  /*1000*/  WARPSYNC.COLLECTIVE R13, `(.L_x_6665) ;  /* 0x000000000d087348 */ /* 0x000fea0003c00000 */
[----:B------:R0:W1:Y:S02]  /*1010*/  SHFL.BFLY P4, R43, R45, R15, R40 ;  /* 0x0c00000f2d2b7389 */ /* 0x0000640000080028 */
[----:B01----:R-:W-:Y:S05]  /*1020*/  ENDCOLLECTIVE ;  /* 0x000000000000791b */ /* 0x003fea0003800000 */
.L_x_6665:
[----:B------:R-:W-:Y:S01]  /*1030*/  HFMA2 R15, -RZ, RZ, 0, 4.76837158203125e-07 ;  /* 0x00000008ff0f7431 */ /* 0x000fe200000001ff */
[----:B------:R-:W-:-:S05]  /*1040*/  MOV R14, R43 ;  /* 0x0000002b000e7202 */ /* 0x000fca0000000f00 */
[----:B------:R-:W-:-:S05]  /*1050*/  FADD.FTZ R41, R33, R14 ;  /* 0x0000000e21297221 */ /* 0x000fca0000010000 */
[----:B------:R-:W-:-:S07]  /*1060*/  MOV R45, R41 ;  /* 0x00000029002d7202 */ /* 0x000fce0000000f00 */
[----:B------:R-:W-:Y:S05]  /*1070*/  WARPSYNC.COLLECTIVE R13, `(.L_x_6666) ;  /* 0x000000000d087348 */ /* 0x000fea0003c00000 */
[----:B------:R0:W1:Y:S02]  /*1080*/  SHFL.BFLY P4, R43, R45, R15, R40 ;  /* 0x0c00000f2d2b7389 */ /* 0x0000640000080028 */
[----:B01----:R-:W-:Y:S05]  /*1090*/  ENDCOLLECTIVE ;  /* 0x000000000000791b */ /* 0x003fea0003800000 */
.L_x_6666:
        /* <DEDUP_REMOVED lines=8> */
.L_x_6667:
        /* <DEDUP_REMOVED lines=25> */
.L_x_6668:
[----:B------:R-:W-:Y:S01]  /*12b0*/  HFMA2 R15, -RZ, RZ, 0, 1.1920928955078125e-07 ;  /* 0x00000002ff0f7431 */ /* 0x000fe200000001ff */
[----:B------:R-:W-:-:S05]  /*12c0*/  MOV R29, R43 ;  /* 0x0000002b001d7202 */ /* 0x000fca0000000f00 */
[----:B------:R-:W-:-:S05]  /*12d0*/  FADD.FTZ R29, R12, R29 ;  /* 0x0000001d0c1d7221 */ /* 0x000fca0000010000 */
[----:B------:R-:W-:-:S07]  /*12e0*/  MOV R45, R29 ;  /* 0x0000001d002d7202 */ /* 0x000fce0000000f00 */
[----:B------:R-:W-:Y:S05]  /*12f0*/  WARPSYNC.COLLECTIVE R13, `(.L_x_6669) ;  /* 0x000000000d087348 */ /* 0x000fea0003c00000 */
[----:B------:R0:W1:Y:S02]  /*1300*/  SHFL.BFLY P4, R43, R45, R15, R40 ;  /* 0x0c00000f2d2b7389 */ /* 0x0000640000080028 */
[----:B01----:R-:W-:Y:S05]  /*1310*/  ENDCOLLECTIVE ;  /* 0x000000000000791b */ /* 0x003fea0003800000 */
.L_x_6669:
[----:B------:R-:W-:Y:S01]  /*1320*/  HFMA2 R15, -RZ, RZ, 0, 2.384185791015625e-07 ;  /* 0x00000004ff0f7431 */ /* 0x000fe200000001ff */
[----:B------:R-:W-:-:S05]  /*1330*/  MOV R42, R43 ;  /* 0x0000002b002a7202 */ /* 0x000fca0000000f00 */
[----:B------:R-:W-:-:S05]  /*1340*/  FADD.FTZ R42, R29, R42 ;  /* 0x0000002a1d2a7221 */ /* 0x000fca0000010000 */
[----:B------:R-:W-:-:S07]  /*1350*/  MOV R45, R42 ;  /* 0x0000002a002d7202 */ /* 0x000fce0000000f00 */
[----:B------:R-:W-:Y:S05]  /*1360*/  WARPSYNC.COLLECTIVE R13, `(.L_x_6670) ;  /* 0x000000000d087348 */ /* 0x000fea0003c00000 */
[----:B------:R0:W1:Y:S02]  /*1370*/  SHFL.BFLY P4, R43, R45, R15, R40 ;  /* 0x0c00000f2d2b7389 */ /* 0x0000640000080028 */
[----:B01----:R-:W-:Y:S05]  /*1380*/  ENDCOLLECTIVE ;  /* 0x000000000000791b */ /* 0x003fea0003800000 */
.L_x_6670:
[----:B------:R-:W-:Y:S01]  /*1390*/  HFMA2 R15, -RZ, RZ, 0, 4.76837158203125e-07 ;  /* 0x00000008ff0f7431 */ /* 0x000fe200000001ff */
[----:B------:R-:W-:-:S05]  /*13a0*/  MOV R33, R43 ;  /* 0x0000002b00217202 */ /* 0x000fca0000000f00 */
[----:B------:R-:W-:-:S05]  /*13b0*/  FADD.FTZ R33, R42, R33 ;  /* 0x000000212a217221 */ /* 0x000fca0000010000 */
[----:B------:R-:W-:-:S07]  /*13c0*/  MOV R45, R33 ;  /* 0x00000021002d7202 */ /* 0x000fce0000000f00 */
[----:B------:R-:W-:Y:S05]  /*13d0*/  WARPSYNC.COLLECTIVE R13, `(.L_x_6671) ;  /* 0x000000000d087348 */ /* 0x000fea0003c00000 */
[----:B------:R0:W1:Y:S02]  /*13e0*/  SHFL.BFLY P4, R43, R45, R15, R40 ;  /* 0x0c00000f2d2b7389 */ /* 0x0000640000080028 */
[----:B01----:R-:W-:Y:S05]  /*13f0*/  ENDCOLLECTIVE ;  /* 0x000000000000791b */ /* 0x003fea0003800000 */
.L_x_6671:
[----:B------:R-:W-:Y:S01]  /*1400*/  HFMA2 R15, -RZ, RZ, 0, 9.5367431640625e-07 ;  /* 0x00000010ff0f7431 */ /* 0x000fe200000001ff */
[----:B------:R-:W-:-:S05]  /*1410*/  MOV R44, R43 ;  /* 0x0000002b002c7202 */ /* 0x000fca0000000f00 */
[----:B------:R-:W-:-:S05]  /*1420*/  FADD.FTZ R44, R33, R44 ;  /* 0x0000002c212c7221 */ /* 0x000fca0000010000 */
[----:B------:R-:W-:-:S07]  /*1430*/  MOV R45, R44 ;  /* 0x0000002c002d7202 */ /* 0x000fce0000000f00 */
[----:B------:R-:W-:Y:S05]  /*1440*/  WARPSYNC.COLLECTIVE R13, `(.L_x_6672) ;  /* 0x000000000d087348 */ /* 0x000fea0003c00000 */
[----:B------:R0:W1:Y:S02]  /*1450*/  SHFL.BFLY P4, R43, R45, R15, R40 ;  /* 0x0c00000f2d2b7389 */ /* 0x0000640000080028 */
[----:B01----:R-:W-:Y:S05]  /*1460*/  ENDCOLLECTIVE ;  /* 0x000000000000791b */ /* 0x003fea0003800000 */
.L_x_6672:
[----:B------:R-:W-:Y:S01]  /*1470*/  MOV R41, R43 ;  /* 0x0000002b00297202 */ /* 0x000fe20000000f00 */
[----:B------:R-:W-:Y:S06]  /*1480*/  BRA `(.L_x_6673) ;  /* 0xfffffff400c87947 */ /* 0x000fec000383ffff */
.L_x_6674:
        /* <DEDUP_REMOVED lines=15> */
.L_x_9164:


//--------------------- .text._ZN10layer_norm13ln_fwd_kernelINS_13Kernel_traitsI6__halfffffjLj256ELj1ELj4ELj1ELj16ENS_18Kernel_traits_baseILj256ES2_ffffjLj128EEEEELb0ELb0ELb1ELb0EEEvNS_9FwdParamsE --------------------------
	.section	.text._ZN10layer_norm13ln_fwd_kernelINS_13Kernel_traitsI6__halfffffjLj256ELj1ELj4ELj1ELj16ENS_18Kernel_traits_baseILj256ES2_ffffjLj128EEEEELb0ELb0ELb1ELb0EEEvNS_9FwdParamsE,"ax",@progbits
	.align	128
        .global         _ZN10layer_norm13ln_fwd_kernelINS_13Kernel_traitsI6__halfffffjLj256ELj1ELj4ELj1ELj16ENS_18Kernel_traits_baseILj256ES2_ffffjLj128EEEEELb0ELb0ELb1ELb0EEEvNS_9FwdParamsE
        .type           _ZN10layer_norm13ln_fwd_kernelINS_13Kernel_traitsI6__halfffffjLj256ELj1ELj4ELj1ELj16ENS_18Kernel_traits_baseILj256ES2_ffffjLj128EEEEELb0ELb0ELb1ELb0EEEvNS_9FwdParamsE,@function
        .size           _ZN10layer_norm13ln_fwd_kernelINS_13Kernel_traitsI6__halfffffjLj256ELj1ELj4ELj1ELj16ENS_18Kernel_traits_baseILj256ES2_ffffjLj128EEEEELb0ELb0ELb1ELb0EEEvNS_9FwdParamsE,(.L_x_9165 - _ZN10layer_norm13ln_fwd_kernelINS_13Kernel_traitsI6__halfffffjLj256ELj1ELj4ELj1ELj16ENS_18Kernel_traits_baseILj256ES2_ffffjLj128EEEEELb0ELb0ELb1ELb0EEEvNS_9FwdParamsE)
        .other          _ZN10layer_norm13ln_fwd_kernelINS_13Kernel_traitsI6__halfffffjLj256ELj1ELj4ELj1ELj16ENS_18Kernel_traits_baseILj256ES2_ffffjLj128EEEEELb0ELb0ELb1ELb0EEEvNS_9FwdParamsE,@"STO_CUDA_ENTRY STV_DEFAULT"
_ZN10layer_norm13ln_fwd_kernelINS_13Kernel_traitsI6__halfffffjLj256ELj1ELj4ELj1ELj16ENS_18Kernel_traits_baseILj256ES2_ffffjLj128EEEEELb0ELb0ELb1ELb0EEEvNS_9FwdParamsE:
.text._ZN10layer_norm13ln_fwd_kernelINS_13Kernel_traitsI6__halfffffjLj256ELj1ELj4ELj1ELj16ENS_18Kernel_traits_baseILj256ES2_ffffjLj128EEEEELb0ELb0ELb1ELb0EEEvNS_9FwdParamsE:
[----:B------:R-:W-:Y:S01]  /*0000*/  LDC R1, c[0x0][0x37c] ;  /* 0x0000df00ff017b82 */ /* 0x000fe20000000800 */
[----:B------:R-:W0:Y:S01]  /*0010*/  S2R R28, SR_TID.X ;  /* 0x00000000001c7919 */ /* 0x000e220000002100 */
[----:B------:R-:W1:Y:S06]  /*0020*/  LDCU.64 UR8, c[0x0][0x438] ;  /* 0x00008700ff0877ac */ /* 0x000e6c0008000a00 */
[----:B------:R-:W2:Y:S01]  /*0030*/  LDC R3, c[0x0][0x388] ;  /* 0x0000e200ff037b82 */ /* 0x000ea20000000800 */
[----:B------:R-:W-:Y:S01]  /*0040*/  BSSY.RECONVERGENT B0, `(.L_x_6675) ;  /* 0x000002f000007945 */ /* 0x000fe20003800200 */
[----:B------:R-:W3:Y:S06]  /*0050*/  LDCU.64 UR6, c[0x0][0x358] ;  /* 0x00006b00ff0677ac */ /* 0x000eec0008000a00 */
[----:B------:R-:W4:Y:S01]  /*0060*/  S2UR UR4, SR_CTAID.X ;  /* 0x00000000000479c3 */ /* 0x000f220000002500 */
[----:B-1----:R-:W-:-:S04]  /*0070*/  UISETP.NE.U32.AND UP0, UPT, UR8, URZ, UPT ;  /* 0x000000ff0800728c */ /* 0x002fc8000bf05070 */
[----:B------:R-:W-:Y:S01]  /*0080*/  UISETP.NE.AND.EX UP0, UPT, UR9, URZ, UPT, UP0 ;  /* 0x000000ff0900728c */ /* 0x000fe2000bf05300 */
[----:B--2---:R-:W-:-:S04]  /*0090*/  SHF.R.S32.HI R0, RZ, 0x1f, R3 ;  /* 0x0000001fff007819 */ /* 0x004fc80000011403 */
[----:B------:R-:W-:Y:S02]  /*00a0*/  LEA.HI R0, R0, R3, RZ, 0x2 ;  /* 0x0000000300007211 */ /* 0x000fe400078f10ff */
[----:B0-----:R-:W-:Y:S01]  /*00b0*/  LOP3.LUT R29, R28, 0x1f, RZ, 0xc, !PT ;  /* 0x0000001f1c1d7812 */ /* 0x001fe200078e0cff */
[----:B----4-:R-:W-:Y:S01]  /*00c0*/  USHF.L.U32 UR4, UR4, 0x2, URZ ;  /* 0x0000000204047899 */ /* 0x010fe200080006ff */
[----:B------:R-:W-:Y:S02]  /*00d0*/  SHF.R.U32.HI R26, RZ, 0x5, R28 ;  /* 0x00000005ff1a7819 */ /* 0x000fe4000001161c */
[----:B------:R-:W-:Y:S02]  /*00e0*/  LEA.HI.SX32 R29, R0, R29, 0x1e ;  /* 0x0000001d001d7211 */ /* 0x000fe400078ff2ff */
[----:B------:R-:W-:Y:S02]  /*00f0*/  LOP3.LUT R28, R28, 0x1f, RZ, 0xc0, !PT ;  /* 0x0000001f1c1c7812 */ /* 0x000fe400078ec0ff */
[----:B------:R-:W-:Y:S01]  /*0100*/  LOP3.LUT R26, R26, UR4, RZ, 0xfc, !PT ;  /* 0x000000041a1a7c12 */ /* 0x000fe2000f8efcff */
[----:B---3--:R-:W-:Y:S06]  /*0110*/  BRA.U !UP0, `(.L_x_6676) ;  /* 0x0000000108547547 */ /* 0x008fec000b800000 */
        /* <DEDUP_REMOVED lines=12> */
.L_x_6678:
[----:B------:R-:W-:Y:S05]  /*01e0*/  BSYNC.RECONVERGENT B1 ;  /* 0x0000000000017941 */ /* 0x000fea0003800200 */
.L_x_6677:
        /* <DEDUP_REMOVED lines=8> */
.L_x_6676:
        /* <DEDUP_REMOVED lines=12> */
.L_x_6679:
[----:B------:R-:W-:Y:S05]  /*0330*/  BSYNC.RECONVERGENT B0 ;  /* 0x0000000000007941 */ /* 0x000fea0003800200 */
.L_x_6675:
[----:B------:R-:W1:Y:S02]  /*0340*/  LDCU UR4, c[0x0][0x384] ;  /* 0x00007080ff0477ac */ /* 0x000e640008000800 */
[----:B-1----:R-:W-:-:S13]  /*0350*/  ISETP.GE.AND P0, PT, R26, UR4, PT ;  /* 0x000000041a007c0c */ /* 0x002fda000bf06270 */
[----:B------:R-:W-:Y:S05]  /*0360*/  @P0 EXIT ;  /* 0x000000000000094d */ /* 0x000fea0003800000 */
[----:B------:R-:W1:Y:S01]  /*0370*/  LDCU.U8 UR4, c[0x0][0x410] ;  /* 0x00008200ff0477ac */ /* 0x000e620008000000 */
[----:B-----5:R-:W-:Y:S01]  /*0380*/  MOV R32, R2 ;  /* 0x0000000200207202 */ /* 0x020fe20000000f00 */
[----:B------:R-:W-:Y:S01]  /*0390*/  HADD2.F32 R27, -RZ, R6.H0_H0 ;  /* 0x20000006ff1b7230 */ /* 0x000fe20000004100 */
[----:B------:R-:W-:Y:S01]  /*03a0*/  MOV R0, R3 ;  /* 0x0000000300007202 */ /* 0x000fe20000000f00 */
[----:B------:R-:W2:Y:S01]  /*03b0*/  LDCU UR5, c[0x0][0x40c] ;  /* 0x00008180ff0577ac */ /* 0x000ea20008000800 */
[--C-:B------:R-:W-:Y:S02]  /*03c0*/  SHF.R.U64 R38, R2, 0x10, R3.reuse ;  /* 0x0000001002267819 */ /* 0x100fe40000001203 */
[----:B------:R-:W-:Y:S01]  /*03d0*/  PRMT R32, R32, 0x5410, R0 ;  /* 0x0000541020207816 */ /* 0x000fe20000000000 */
[----:B------:R-:W3:Y:S01]  /*03e0*/  LDCU UR10, c[0x0][0x448] ;  /* 0x00008900ff0a77ac */ /* 0x000ee20008000800 */
[----:B------:R-:W-:Y:S02]  /*03f0*/  SHF.R.U32.HI R2, RZ, 0x10, R3 ;  /* 0x00000010ff027819 */ /* 0x000fe40000011603 */
[--C-:B------:R-:W-:Y:S01]  /*0400*/  SHF.R.U64 R39, R24, 0x10, R25.reuse ;  /* 0x0000001018277819 */ /* 0x100fe20000001219 */
[----:B------:R-:W4:Y:S01]  /*0410*/  LDCU.64 UR8, c[0x0][0x3a0] ;  /* 0x00007400ff0877ac */ /* 0x000f220008000a00 */
[----:B------:R-:W-:-:S02]  /*0420*/  SHF.R.U32.HI R0, RZ, 0x10, R25 ;  /* 0x00000010ff007819 */ /* 0x000fc40000011619 */
[----:B0-----:R-:W-:Y:S02]  /*0430*/  MOV R4, R8 ;  /* 0x0000000800047202 */ /* 0x001fe40000000f00 */
[----:B------:R-:W-:Y:S02]  /*0440*/  PRMT R38, R38, 0x5410, R2 ;  /* 0x0000541026267816 */ /* 0x000fe40000000002 */
[----:B------:R-:W-:Y:S02]  /*0450*/  PRMT R39, R39, 0x5410, R0 ;  /* 0x0000541027277816 */ /* 0x000fe40000000000 */
[----:B------:R-:W-:Y:S02]  /*0460*/  MOV R10, R9 ;  /* 0x00000009000a7202 */ /* 0x000fe40000000f00 */
[--C-:B------:R-:W-:Y:S02]  /*0470*/  SHF.R.U64 R5, R8, 0x10, R9.reuse ;  /* 0x0000001008057819 */ /* 0x100fe40000001209 */
[----:B------:R-:W-:-:S02]  /*0480*/  SHF.R.U32.HI R3, RZ, 0x10, R9 ;  /* 0x00000010ff037819 */ /* 0x000fc40000011609 */
[--C-:B------:R-:W-:Y:S01]  /*0490*/  SHF.R.U64 R2, R6, 0x10, R7.reuse ;  /* 0x0000001006027819 */ /* 0x100fe20000001207 */
[----:B------:R-:W-:Y:S01]  /*04a0*/  HADD2.F32 R6, -RZ, R4.H0_H0 ;  /* 0x20000004ff067230 */ /* 0x000fe20000004100 */
[----:B------:R-:W-:Y:S01]  /*04b0*/  SHF.R.U32.HI R0, RZ, 0x10, R7 ;  /* 0x00000010ff007819 */ /* 0x000fe20000011607 */
[----:B------:R-:W-:Y:S01]  /*04c0*/  HADD2.F32 R7, -RZ, R7.H0_H0 ;  /* 0x20000007ff077230 */ /* 0x000fe20000004100 */
[----:B-1----:R-:W-:Y:S01]  /*04d0*/  ISETP.NE.AND P1, PT, RZ, UR4, PT ;  /* 0x00000004ff007c0c */ /* 0x002fe2000bf25270 */
[----:B------:R-:W-:Y:S02]  /*04e0*/  HADD2.F32 R4, -RZ, R10.H0_H0 ;  /* 0x2000000aff047230 */ /* 0x000fe40000004100 */
[----:B------:R-:W-:Y:S02]  /*04f0*/  HADD2.F32 R5, -RZ, R5.H0_H0 ;  /* 0x20000005ff057230 */ /* 0x000fe40000004100 */
[----:B------:R-:W-:Y:S02]  /*0500*/  HADD2.F32 R3, -RZ, R3.H0_H0 ;  /* 0x20000003ff037230 */ /* 0x000fe40000004100 */
[----:B------:R-:W-:-:S02]  /*0510*/  HADD2.F32 R2, -RZ, R2.H0_H0 ;  /* 0x20000002ff027230 */ /* 0x000fc40000004100 */
[----:B--234-:R-:W-:-:S07]  /*0520*/  HADD2.F32 R0, -RZ, R0.H0_H0 ;  /* 0x20000000ff007230 */ /* 0x01cfce0000004100 */
.L_x_6689:
[----:B0-----:R-:W0:Y:S02]  /*0530*/  LDC.64 R20, c[0x0][0x3f0] ;  /* 0x0000fc00ff147b82 */ /* 0x001e240000000a00 */
[----:B0-----:R-:W-:-:S06]  /*0540*/  IMAD.WIDE R30, R26, 0x4, R20 ;  /* 0x000000041a1e7825 */ /* 0x001fcc00078e0214 */
[----:B------:R-:W0:Y:S01]  /*0550*/  LDC.64 R20, c[0x0][0x3f8] ;  /* 0x0000fe00ff147b82 */ /* 0x000e220000000a00 */
[----:B------:R-:W2:Y:S01]  /*0560*/  LDG.E R30, desc[UR6][R30.64] ;  /* 0x000000061e1e7981 */ /* 0x000ea2000c1e1900 */
[----:B0-----:R-:W-:-:S06]  /*0570*/  IMAD.WIDE R22, R26, 0x4, R20 ;  /* 0x000000041a167825 */ /* 0x001fcc00078e0214 */
[----:B------:R-:W0:Y:S01]  /*0580*/  LDC R21, c[0x0][0x388] ;  /* 0x0000e200ff157b82 */ /* 0x000e220000000800 */
[----:B------:R1:W5:Y:S01]  /*0590*/  LDG.E R20, desc[UR6][R22.64] ;  /* 0x0000000616147981 */ /* 0x000362000c1e1900 */
[C---:B------:R-:W-:Y:S01]  /*05a0*/  ISETP.GE.U32.AND P2, PT, R29.reuse, 0x20, PT ;  /* 0x000000201d00780c */ /* 0x040fe20003f46070 */
[----:B------:R-:W-:Y:S01]  /*05b0*/  BSSY.RECONVERGENT B0, `(.L_x_6680) ;  /* 0x0000029000007945 */ /* 0x000fe20003800200 */
[----:B------:R-:W-:Y:S02]  /*05c0*/  ISETP.GE.U32.AND P3, PT, R29, 0x40, PT ;  /* 0x000000401d00780c */ /* 0x000fe40003f66070 */
[----:B--2---:R-:W-:-:S13]  /*05d0*/  ISETP.GE.AND P4, PT, R30, 0x1, PT ;  /* 0x000000011e00780c */ /* 0x004fda0003f86270 */
[----:B------:R-:W-:-:S05]  /*05e0*/  @P4 IADD3 R34, PT, PT, R30, -0x1, RZ ;  /* 0xffffffff1e224810 */ /* 0x000fca0007ffe0ff */
[-C--:B0-----:R-:W-:Y:S02]  /*05f0*/  @P4 IMAD R33, R34, R21.reuse, RZ ;  /* 0x0000001522214224 */ /* 0x081fe400078e02ff */
[----:B------:R-:W-:-:S03]  /*0600*/  IMAD R34, R26, R21, RZ ;  /* 0x000000151a227224 */ /* 0x000fc600078e02ff */
[----:B------:R-:W-:Y:S02]  /*0610*/  @P4 SHF.R.S32.HI R36, RZ, 0x1f, R33 ;  /* 0x0000001fff244819 */ /* 0x000fe40000011421 */
[----:B------:R-:W-:Y:S02]  /*0620*/  SHF.R.S32.HI R31, RZ, 0x1f, R34 ;  /* 0x0000001fff1f7819 */ /* 0x000fe40000011422 */
[----:B------:R-:W-:Y:S01]  /*0630*/  @P4 LEA.HI R35, R36, R33, RZ, 0x2 ;  /* 0x0000002124234211 */ /* 0x000fe200078f10ff */
[----:B------:R-:W-:Y:S01]  /*0640*/  HFMA2 R33, -RZ, RZ, 0, 0 ;  /* 0x00000000ff217431 */ /* 0x000fe200000001ff */
[----:B------:R-:W-:-:S04]  /*0650*/  LEA.HI R31, R31, R34, RZ, 0x2 ;  /* 0x000000221f1f7211 */ /* 0x000fc800078f10ff */
[-C--:B------:R-:W-:Y:S02]  /*0660*/  LEA.HI.SX32 R31, R31, R28.reuse, 0x1e ;  /* 0x0000001c1f1f7211 */ /* 0x080fe400078ff2ff */
[----:B------:R-:W-:Y:S01]  /*0670*/  @P4 LEA.HI.SX32 R33, R35, R28, 0x1e ;  /* 0x0000001c23214211 */ /* 0x000fe200078ff2ff */
[----:B-1----:R-:W-:Y:S06]  /*0680*/  @!P2 BRA `(.L_x_6681) ;  /* 0x00000000006ca947 */ /* 0x002fec0003800000 */
[----:B------:R-:W-:Y:S01]  /*0690*/  ISETP.NE.U32.AND P0, PT, RZ, UR8, PT ;  /* 0x00000008ff007c0c */ /* 0x000fe2000bf05070 */
[----:B------:R-:W0:Y:S03]  /*06a0*/  @P4 LDC.64 R14, c[0x0][0x390] ;  /* 0x0000e400ff0e4b82 */ /* 0x000e260000000a00 */
[----:B------:R-:W-:-:S05]  /*06b0*/  ISETP.NE.AND.EX P0, PT, RZ, UR9, PT, P0 ;  /* 0x00000009ff007c0c */ /* 0x000fca000bf05300 */
[----:B------:R-:W1:Y:S08]  /*06c0*/  LDC.64 R22, c[0x0][0x3a8] ;  /* 0x0000ea00ff167b82 */ /* 0x000e700000000a00 */
[----:B------:R-:W2:Y:S01]  /*06d0*/  @P0 LDC.64 R12, c[0x0][0x3a0] ;  /* 0x0000e800ff0c0b82 */ /* 0x000ea20000000a00 */
[----:B0-----:R-:W-:-:S05]  /*06e0*/  @P4 IMAD.WIDE.U32 R34, R33, 0x10, R14 ;  /* 0x0000001021224825 */ /* 0x001fca00078e000e */
[----:B------:R-:W3:Y:S01]  /*06f0*/  @P4 LDG.E.128 R8, desc[UR6][R34.64] ;  /* 0x0000000622084981 */ /* 0x000ee2000c1e1d00 */
[----:B--2---:R-:W-:-:S05]  /*0700*/  @P0 IMAD.WIDE.U32 R36, R31, 0x10, R12 ;  /* 0x000000101f240825 */ /* 0x004fca00078e000c */
[----:B------:R-:W2:Y:S01]  /*0710*/  @P0 LDG.E.128 R12, desc[UR6][R36.64] ;  /* 0x00000006240c0981 */ /* 0x000ea2000c1e1d00 */
[C---:B------:R-:W-:Y:S02]  /*0720*/  ISETP.GT.AND P6, PT, R30.reuse, RZ, P0 ;  /* 0x000000ff1e00720c */ /* 0x040fe400007c4270 */
[----:B------:R-:W-:Y:S01]  /*0730*/  ISETP.GT.AND P5, PT, R30, RZ, PT ;  /* 0x000000ff1e00720c */ /* 0x000fe20003fa4270 */
[----:B-1----:R-:W-:Y:S01]  /*0740*/  IMAD.WIDE.U32 R22, R31, 0x10, R22 ;  /* 0x000000101f167825 */ /* 0x002fe200078e0016 */
[----:B------:R-:W-:Y:S02]  /*0750*/  IADD3 R33, PT, PT, R33, 0x20, RZ ;  /* 0x0000002021217810 */ /* 0x000fe40007ffe0ff */
[----:B------:R-:W-:Y:S01]  /*0760*/  IADD3 R31, PT, PT, R31, 0x20, RZ ;  /* 0x000000201f1f7810 */ /* 0x000fe20007ffe0ff */
[----:B---3--:R-:W-:Y:S01]  /*0770*/  @!P0 FMUL.FTZ R40, R8, UR5 ;  /* 0x0000000508288c20 */ /* 0x008fe20008410000 */
[----:B------:R-:W-:Y:S01]  /*0780*/  @!P0 FMUL.FTZ R41, R9, UR5 ;  /* 0x0000000509298c20 */ /* 0x000fe20008410000 */
[----:B------:R-:W-:Y:S01]  /*0790*/  @!P0 FMUL.FTZ R42, R10, UR5 ;  /* 0x000000050a2a8c20 */ /* 0x000fe20008410000 */
[----:B------:R-:W-:-:S03]  /*07a0*/  @!P0 FMUL.FTZ R34, R11, UR5 ;  /* 0x000000050b228c20 */ /* 0x000fc60008410000 */
[----:B--2---:R-:W-:Y:S01]  /*07b0*/  @P6 FFMA.FTZ R12, R8, UR5, R12 ;  /* 0x00000005080c6c23 */ /* 0x004fe2000801000c */
[----:B------:R-:W-:Y:S01]  /*07c0*/  @P6 FFMA.FTZ R13, R9, UR5, R13 ;  /* 0x00000005090d6c23 */ /* 0x000fe2000801000d */
[----:B------:R-:W-:Y:S01]  /*07d0*/  @P6 FFMA.FTZ R14, R10, UR5, R14 ;  /* 0x000000050a0e6c23 */ /* 0x000fe2000801000e */
[----:B------:R-:W-:Y:S01]  /*07e0*/  @P6 FFMA.FTZ R15, R11, UR5, R15 ;  /* 0x000000050b0f6c23 */ /* 0x000fe2000801000f */
[----:B------:R-:W-:Y:S02]  /*07f0*/  @!P0 FSEL R12, R40, RZ, P5 ;  /* 0x000000ff280c8208 */ /* 0x000fe40002800000 */
[----:B------:R-:W-:Y:S02]  /*0800*/  @!P0 FSEL R13, R41, RZ, P5 ;  /* 0x000000ff290d8208 */ /* 0x000fe40002800000 */
[----:B------:R-:W-:Y:S02]  /*0810*/  @!P0 FSEL R14, R42, RZ, P5 ;  /* 0x000000ff2a0e8208 */ /* 0x000fe40002800000 */
[----:B------:R-:W-:-:S05]  /*0820*/  @!P0 FSEL R15, R34, RZ, P5 ;  /* 0x000000ff220f8208 */ /* 0x000fca0002800000 */
[----:B------:R0:W-:Y:S02]  /*0830*/  STG.E.128 desc[UR6][R22.64], R12 ;  /* 0x0000000c16007986 */ /* 0x0001e4000c101d06 */
.L_x_6681:
[----:B------:R-:W-:Y:S05]  /*0840*/  BSYNC.RECONVERGENT B0 ;  /* 0x0000000000007941 */ /* 0x000fea0003800200 */
.L_x_6680:
[----:B------:R-:W-:Y:S04]  /*0850*/  BSSY.RECONVERGENT B0, `(.L_x_6682) ;  /* 0x000001b000007945 */ /* 0x000fe80003800200 */
[----:B------:R-:W-:Y:S05]  /*0860*/  @!P3 BRA `(.L_x_6683) ;  /* 0x000000000064b947 */ /* 0x000fea0003800000 */
[----:B------:R-:W-:Y:S01]  /*0870*/  ISETP.NE.U32.AND P0, PT, RZ, UR8, PT ;  /* 0x00000008ff007c0c */ /* 0x000fe2000bf05070 */
[----:B------:R-:W1:Y:S03]  /*0880*/  @P4 LDC.64 R16, c[0x0][0x390] ;  /* 0x0000e400ff104b82 */ /* 0x000e660000000a00 */
[----:B------:R-:W-:-:S05]  /*0890*/  ISETP.NE.AND.EX P0, PT, RZ, UR9, PT, P0 ;  /* 0x00000009ff007c0c */ /* 0x000fca000bf05300 */
[----:B0-----:R-:W0:Y:S08]  /*08a0*/  LDC.64 R22, c[0x0][0x3a8] ;  /* 0x0000ea00ff167b82 */ /* 0x001e300000000a00 */
[----:B------:R-:W2:Y:S01]  /*08b0*/  @P0 LDC.64 R18, c[0x0][0x3a0] ;  /* 0x0000e800ff120b82 */ /* 0x000ea20000000a00 */
[----:B-1----:R-:W-:-:S05]  /*08c0*/  @P4 IMAD.WIDE.U32 R34, R33, 0x10, R16 ;  /* 0x0000001021224825 */ /* 0x002fca00078e0010 */
[----:B------:R-:W3:Y:S01]  /*08d0*/  @P4 LDG.E.128 R8, desc[UR6][R34.64] ;  /* 0x0000000622084981 */ /* 0x000ee2000c1e1d00 */
[----:B--2---:R-:W-:-:S05]  /*08e0*/  @P0 IMAD.WIDE.U32 R36, R31, 0x10, R18 ;  /* 0x000000101f240825 */ /* 0x004fca00078e0012 */
[----:B------:R-:W2:Y:S01]  /*08f0*/  @P0 LDG.E.128 R16, desc[UR6][R36.64] ;  /* 0x0000000624100981 */ /* 0x000ea2000c1e1d00 */
[C---:B------:R-:W-:Y:S01]  /*0900*/  ISETP.GT.AND P5, PT, R30.reuse, RZ, P0 ;  /* 0x000000ff1e00720c */ /* 0x040fe200007a4270 */
[----:B0-----:R-:W-:Y:S01]  /*0910*/  IMAD.WIDE.U32 R22, R31, 0x10, R22 ;  /* 0x000000101f167825 */ /* 0x001fe200078e0016 */
[----:B------:R-:W-:-:S03]  /*0920*/  ISETP.GT.AND P4, PT, R30, RZ, PT ;  /* 0x000000ff1e00720c */ /* 0x000fc60003f84270 */
[----:B---3--:R-:W-:Y:S01]  /*0930*/  @!P0 FMUL.FTZ R30, R8, UR5 ;  /* 0x00000005081e8c20 */ /* 0x008fe20008410000 */
[----:B------:R-:W-:Y:S01]  /*0940*/  @!P0 FMUL.FTZ R31, R9, UR5 ;  /* 0x00000005091f8c20 */ /* 0x000fe20008410000 */
[----:B------:R-:W-:Y:S01]  /*0950*/  @!P0 FMUL.FTZ R33, R10, UR5 ;  /* 0x000000050a218c20 */ /* 0x000fe20008410000 */
[----:B------:R-:W-:-:S05]  /*0960*/  @!P0 FMUL.FTZ R34, R11, UR5 ;  /* 0x000000050b228c20 */ /* 0x000fca0008410000 */
        /* <DEDUP_REMOVED lines=9> */
.L_x_6683:
[----:B------:R-:W-:Y:S05]  /*0a00*/  BSYNC.RECONVERGENT B0 ;  /* 0x0000000000007941 */ /* 0x000fea0003800200 */
.L_x_6682:
        /* <DEDUP_REMOVED lines=28> */
[--C-:B------:R-:W-:Y:S01]  /*0bd0*/  FADD.FTZ R30, R17, -R35.reuse ;  /* 0x80000023111e7221 */ /* 0x100fe20000010000 */
[----:B------:R-:W-:Y:S01]  /*0be0*/  FFMA.FTZ R22, R22, R22, RZ ;  /* 0x0000001616167223 */ /* 0x000fe200000100ff */
[----:B------:R-:W-:-:S03]  /*0bf0*/  FADD.FTZ R34, R18, -R35 ;  /* 0x8000002312227221 */ /* 0x000fc60000010000 */
[----:B------:R-:W-:Y:S01]  /*0c00*/  FFMA.FTZ R22, R23, R23, R22 ;  /* 0x0000001717167223 */ /* 0x000fe20000010016 */
[----:B------:R-:W-:-:S03]  /*0c10*/  FADD.FTZ R23, R15, -R35 ;  /* 0x800000230f177221 */ /* 0x000fc60000010000 */
[----:B------:R-:W-:-:S04]  /*0c20*/  FFMA.FTZ R22, R31, R31, R22 ;  /* 0x0000001f1f167223 */ /* 0x000fc80000010016 */
[----:B------:R-:W-:Y:S01]  /*0c30*/  FFMA.FTZ R22, R23, R23, R22 ;  /* 0x0000001717167223 */ /* 0x000fe20000010016 */
[----:B------:R-:W-:-:S04]  /*0c40*/  FADD.FTZ R23, R16, -R35 ;  /* 0x8000002310177221 */ /* 0x000fc80000010000 */
[----:B------:R-:W-:-:S05]  /*0c50*/  FSEL R22, R22, RZ, P2 ;  /* 0x000000ff16167208 */ /* 0x000fca0001000000 */
[----:B------:R-:W-:-:S04]  /*0c60*/  FFMA.FTZ R23, R23, R23, R22 ;  /* 0x0000001717177223 */ /* 0x000fc80000010016 */
[----:B------:R-:W-:Y:S01]  /*0c70*/  FFMA.FTZ R23, R30, R30, R23 ;  /* 0x0000001e1e177223 */ /* 0x000fe20000010017 */
[----:B------:R-:W-:-:S03]  /*0c80*/  FADD.FTZ R30, R19, -R35 ;  /* 0x80000023131e7221 */ /* 0x000fc60000010000 */
[----:B------:R-:W-:-:S04]  /*0c90*/  FFMA.FTZ R23, R34, R34, R23 ;  /* 0x0000002222177223 */ /* 0x000fc80000010017 */
        /* <DEDUP_REMOVED lines=10> */
.L_x_6701:
        /* <DEDUP_REMOVED lines=15> */
[----:B------:R-:W-:Y:S01]  /*0e30*/  IADD3 R20, PT, PT, R20, -0x1, RZ ;  /* 0xffffffff14147810 */ /* 0x000fe20007ffe0ff */
[----:B------:R-:W-:Y:S01]  /*0e40*/  BSSY.RECONVERGENT B1, `(.L_x_6687) ;  /* 0x000001f000017945 */ /* 0x000fe20003800200 */
[----:B-1----:R-:W-:-:S03]  /*0e50*/  FSEL R35, R35, RZ, !P1 ;  /* 0x000000ff23237208 */ /* 0x002fc60004800000 */
[----:B------:R-:W-:-:S05]  /*0e60*/  IMAD R20, R20, R21, RZ ;  /* 0x0000001514147224 */ /* 0x000fca00078e02ff */
[----:B------:R-:W-:-:S04]  /*0e70*/  SHF.R.S32.HI R21, RZ, 0x1f, R20 ;  /* 0x0000001fff157819 */ /* 0x000fc80000011414 */
[----:B------:R-:W-:-:S04]  /*0e80*/  LEA.HI R21, R21, R20, RZ, 0x2 ;  /* 0x0000001415157211 */ /* 0x000fc800078f10ff */
[----:B------:R-:W-:Y:S01]  /*0e90*/  LEA.HI.SX32 R37, R21, R28, 0x1e ;  /* 0x0000001c15257211 */ /* 0x000fe200078ff2ff */
[----:B------:R-:W-:Y:S06]  /*0ea0*/  @!P2 BRA `(.L_x_6688) ;  /* 0x000000000060a947 */ /* 0x000fec0003800000 */
[----:B------:R-:W1:Y:S01]  /*0eb0*/  LDC.64 R30, c[0x0][0x428] ;  /* 0x00010a00ff1e7b82 */ /* 0x000e620000000a00 */
[--C-:B------:R-:W-:Y:S01]  /*0ec0*/  FADD.FTZ R20, R12, -R35.reuse ;  /* 0x800000230c147221 */ /* 0x100fe20000010000 */
[--C-:B------:R-:W-:Y:S01]  /*0ed0*/  FADD.FTZ R22, R13, -R35.reuse ;  /* 0x800000230d167221 */ /* 0x100fe20000010000 */
[----:B------:R-:W-:Y:S02]  /*0ee0*/  HADD2.F32 R21, -RZ, R32.H0_H0 ;  /* 0x20000020ff157230 */ /* 0x000fe40000004100 */
[----:B------:R-:W-:Y:S01]  /*0ef0*/  FADD.FTZ R34, R14, -R35 ;  /* 0x800000230e227221 */ /* 0x000fe20000010000 */
[----:B------:R-:W-:Y:S02]  /*0f00*/  HADD2.F32 R23, -RZ, R24.H0_H0 ;  /* 0x20000018ff177230 */ /* 0x000fe40000004100 */
[C---:B------:R-:W-:Y:S01]  /*0f10*/  FMUL.FTZ R20, R33.reuse, R20 ;  /* 0x0000001421147220 */ /* 0x040fe20000410000 */
[----:B0-----:R-:W-:Y:S02]  /*0f20*/  HADD2.F32 R41, -RZ, R38.H0_H0 ;  /* 0x20000026ff297230 */ /* 0x001fe40000004100 */
[----:B------:R-:W-:Y:S01]  /*0f30*/  FMUL.FTZ R22, R33, R22 ;  /* 0x0000001621167220 */ /* 0x000fe20000410000 */
[----:B------:R-:W-:-:S02]  /*0f40*/  HADD2.F32 R43, -RZ, R39.H0_H0 ;  /* 0x20000027ff2b7230 */ /* 0x000fc40000004100 */
[----:B------:R-:W-:Y:S01]  /*0f50*/  FFMA.FTZ R20, R20, R21, R23 ;  /* 0x0000001514147223 */ /* 0x000fe20000010017 */
[----:B------:R-:W-:Y:S01]  /*0f60*/  FADD.FTZ R36, R15, -R35 ;  /* 0x800000230f247221 */ /* 0x000fe20000010000 */
[----:B------:R-:W-:Y:S02]  /*0f70*/  HADD2.F32 R23, -RZ, R25.H0_H0 ;  /* 0x20000019ff177230 */ /* 0x000fe40000004100 */
[C---:B------:R-:W-:Y:S01]  /*0f80*/  FMUL.FTZ R34, R33.reuse, R34 ;  /* 0x0000002221227220 */ /* 0x040fe20000410000 */
[----:B------:R-:W-:Y:S01]  /*0f90*/  FFMA.FTZ R21, R22, R41, R43 ;  /* 0x0000002916157223 */ /* 0x000fe2000001002b */
[----:B------:R-:W-:Y:S02]  /*0fa0*/  HADD2.F32 R22, -RZ, R32.H1_H1 ;  /* 0x30000020ff167230 */ /* 0x000fe40000004100 */
[----:B------:R-:W-:Y:S01]  /*0fb0*/  FMUL.FTZ R36, R33, R36 ;  /* 0x0000002421247220 */ /* 0x000fe20000410000 */
[----:B------:R-:W-:Y:S02]  /*0fc0*/  HADD2.F32 R41, -RZ, R38.H1_H1 ;  /* 0x30000026ff297230 */ /* 0x000fe40000004100 */
[----:B------:R-:W-:-:S02]  /*0fd0*/  HADD2.F32 R43, -RZ, R39.H1_H1 ;  /* 0x30000027ff2b7230 */ /* 0x000fc40000004100 */
[----:B------:R-:W-:-:S03]  /*0fe0*/  FFMA.FTZ R22, R34, R22, R23 ;  /* 0x0000001622167223 */ /* 0x000fc60000010017 */
[----:B------:R-:W-:Y:S01]  /*0ff0*/  FFMA.FTZ R23, R36, R41, R43 ;  /* 0x0000002924177223 */ /* 0x000fe2000001002b */
[C---:B-1----:R-:W-:Y:S01]  /*1000*/  IMAD.WIDE.U32 R30, R37.reuse, 0x10, R30 ;  /* 0x00000010251e7825 */ /* 0x042fe200078e001e */
[----:B------:R-:W-:-:S04]  /*1010*/  IADD3 R37, PT, PT, R37, 0x20, RZ ;  /* 0x0000002025257810 */ /* 0x000fc80007ffe0ff */
[----:B------:R1:W-:Y:S03]  /*1020*/  STG.E.128 desc[UR6][R30.64], R20 ;  /* 0x000000141e007986 */ /* 0x0003e6000c101d06 */
.L_x_6688:
[----:B------:R-:W-:Y:S05]  /*1030*/  BSYNC.RECONVERGENT B1 ;  /* 0x0000000000017941 */ /* 0x000fea0003800200 */
.L_x_6687:
[----:B------:R-:W-:Y:S05]  /*1040*/  @!P3 BRA `(.L_x_6686) ;  /* 0x00000000003cb947 */ /* 0x000fea0003800000 */
[----:B-1----:R-:W1:Y:S01]  /*1050*/  LDC.64 R30, c[0x0][0x428] ;  /* 0x00010a00ff1e7b82 */ /* 0x002e620000000a00 */
[--C-:B------:R-:W-:Y:S01]  /*1060*/  FADD.FTZ R22, R17, -R35.reuse ;  /* 0x8000002311167221 */ /* 0x100fe20000010000 */
        /* <DEDUP_REMOVED lines=13> */
.L_x_6686:
[----:B------:R-:W-:Y:S05]  /*1140*/  BSYNC.RECONVERGENT B0 ;  /* 0x0000000000007941 */ /* 0x000fea0003800200 */
.L_x_6685:
[----:B-12---:R-:W1:Y:S02]  /*1150*/  LDC.64 R20, c[0x0][0x380] ;  /* 0x0000e000ff147b82 */ /* 0x006e640000000a00 */
[----:B-1----:R-:W-:-:S04]  /*1160*/  LEA R26, R20, R26, 0x2 ;  /* 0x0000001a141a7211 */ /* 0x002fc800078e10ff */
[----:B------:R-:W-:-:S13]  /*1170*/  ISETP.GE.AND P0, PT, R26, R21, PT ;  /* 0x000000151a00720c */ /* 0x000fda0003f06270 */
[----:B------:R-:W-:Y:S05]  /*1180*/  @!P0 BRA `(.L_x_6689) ;  /* 0xfffffff000e88947 */ /* 0x000fea000383ffff */
[----:B------:R-:W-:Y:S05]  /*1190*/  EXIT ;  /* 0x000000000000794d */ /* 0x000fea0003800000 */
.L_x_6684:
        /* <DEDUP_REMOVED lines=8> */
.L_x_6691:
[----:B------:R-:W-:Y:S05]  /*1220*/  BSYNC B0 ;  /* 0x0000000000007941 */ /* 0x000fea0003800000 */
.L_x_6690:
        /* <DEDUP_REMOVED lines=8> */
.L_x_6692:
[----:B------:R-:W-:Y:S02]  /*12b0*/  HFMA2 R31, -RZ, RZ, 0, 2.384185791015625e-07 ;  /* 0x00000004ff1f7431 */ /* 0x000fe400000001ff */
[----:B------:R-:W-:-:S05]  /*12c0*/  FADD.FTZ R37, R36, R34 ;  /* 0x0000002224257221 */ /* 0x000fca0000010000 */
[----:B------:R-:W-:-:S07]  /*12d0*/  MOV R36, R37 ;  /* 0x0000002500247202 */ /* 0x000fce0000000f00 */
[----:B------:R-:W-:Y:S05]  /*12e0*/  WARPSYNC.COLLECTIVE R23, `(.L_x_6693) ;  /* 0x0000000017087348 */ /* 0x000fea0003c00000 */
[----:B------:R0:W1:Y:S02]  /*12f0*/  SHFL.BFLY P5, R34, R36, R31, R30 ;  /* 0x0c00001f24227389 */ /* 0x00006400000a001e */
[----:B01----:R-:W-:Y:S05]  /*1300*/  ENDCOLLECTIVE ;  /* 0x000000000000791b */ /* 0x003fea0003800000 */
.L_x_6693:
[----:B------:R-:W-:Y:S02]  /*1310*/  HFMA2 R31, -RZ, RZ, 0, 4.76837158203125e-07 ;  /* 0x00000008ff1f7431 */ /* 0x000fe400000001ff */
[----:B------:R-:W-:-:S05]  /*1320*/  FADD.FTZ R40, R37, R34 ;  /* 0x0000002225287221 */ /* 0x000fca0000010000 */
[----:B------:R-:W-:-:S07]  /*1330*/  MOV R36, R40 ;  /* 0x0000002800247202 */ /* 0x000fce0000000f00 */
[----:B------:R-:W-:Y:S05]  /*1340*/  WARPSYNC.COLLECTIVE R23, `(.L_x_6694) ;  /* 0x0000000017087348 */ /* 0x000fea0003c00000 */
[----:B------:R0:W1:Y:S02]  /*1350*/  SHFL.BFLY P5, R34, R36, R31, R30 ;  /* 0x0c00001f24227389 */ /* 0x00006400000a001e */
[----:B01----:R-:W-:Y:S05]  /*1360*/  ENDCOLLECTIVE ;  /* 0x000000000000791b */ /* 0x003fea0003800000 */
.L_x_6694:
[----:B------:R-:W-:Y:S02]  /*1370*/  HFMA2 R31, -RZ, RZ, 0, 9.5367431640625e-07 ;  /* 0x00000010ff1f7431 */ /* 0x000fe400000001ff */
[----:B------:R-:W-:-:S05]  /*1380*/  FADD.FTZ R41, R40, R34 ;  /* 0x0000002228297221 */ /* 0x000fca0000010000 */
[----:B------:R-:W-:-:S07]  /*1390*/  MOV R36, R41 ;  /* 0x0000002900247202 */ /* 0x000fce0000000f00 */
[----:B------:R-:W-:Y:S05]  /*13a0*/  WARPSYNC.COLLECTIVE R23, `(.L_x_6695) ;  /* 0x0000000017087348 */ /* 0x000fea0003c00000 */
[----:B------:R0:W1:Y:S02]  /*13b0*/  SHFL.BFLY P5, R34, R36, R31, R30 ;  /* 0x0c00001f24227389 */ /* 0x00006400000a001e */
[----:B01----:R-:W-:Y:S05]  /*13c0*/  ENDCOLLECTIVE ;  /* 0x000000000000791b */ /* 0x003fea0003800000 */
.L_x_6695:
        /* <DEDUP_REMOVED lines=13> */
[----:B------:R-:W-:-:S05]  /*14a0*/  FSEL R22, R22, RZ, P2 ;  /* 0x000000ff16167208 */ /* 0x000fca0001000000 */
[----:B------:R-:W-:-:S04]  /*14b0*/  FFMA.FTZ R23, R23, R23, R22 ;  /* 0x0000001717177223 */ /* 0x000fc80000010016 */
        /* <DEDUP_REMOVED lines=11> */
.L_x_6696:
[----:B------:R-:W-:Y:S02]  /*1570*/  HFMA2 R31, -RZ, RZ, 0, 1.1920928955078125e-07 ;  /* 0x00000002ff1f7431 */ /* 0x000fe400000001ff */
[----:B------:R-:W-:-:S07]  /*1580*/  FADD.FTZ R36, R22, R34 ;  /* 0x0000002216247221 */ /* 0x000fce0000010000 */
[----:B------:R-:W-:Y:S05]  /*1590*/  WARPSYNC.COLLECTIVE R23, `(.L_x_6697) ;  /* 0x0000000017087348 */ /* 0x000fea0003c00000 */
[----:B------:R0:W1:Y:S02]  /*15a0*/  SHFL.BFLY P5, R34, R36, R31, R30 ;  /* 0x0c00001f24227389 */ /* 0x00006400000a001e */
[----:B01----:R-:W-:Y:S05]  /*15b0*/  ENDCOLLECTIVE ;  /* 0x000000000000791b */ /* 0x003fea0003800000 */
.L_x_6697:
[----:B------:R-:W-:Y:S02]  /*15c0*/  HFMA2 R31, -RZ, RZ, 0, 2.384185791015625e-07 ;  /* 0x00000004ff1f7431 */ /* 0x000fe400000001ff */
[----:B------:R-:W-:-:S05]  /*15d0*/  FADD.FTZ R37, R36, R34 ;  /* 0x0000002224257221 */ /* 0x000fca0000010000 */
[----:B------:R-:W-:-:S07]  /*15e0*/  MOV R36, R37 ;  /* 0x0000002500247202 */ /* 0x000fce0000000f00 */
[----:B------:R-:W-:Y:S05]  /*15f0*/  WARPSYNC.COLLECTIVE R23, `(.L_x_6698) ;  /* 0x0000000017087348 */ /* 0x000fea0003c00000 */
[----:B------:R0:W1:Y:S02]  /*1600*/  SHFL.BFLY P5, R34, R36, R31, R30 ;  /* 0x0c00001f24227389 */ /* 0x00006400000a001e */
[----:B01----:R-:W-:Y:S05]  /*1610*/  ENDCOLLECTIVE ;  /* 0x000000000000791b */ /* 0x003fea0003800000 */
.L_x_6698:
[----:B------:R-:W-:Y:S02]  /*1620*/  HFMA2 R31, -RZ, RZ, 0, 4.76837158203125e-07 ;  /* 0x00000008ff1f7431 */ /* 0x000fe400000001ff */
[----:B------:R-:W-:-:S05]  /*1630*/  FADD.FTZ R40, R37, R34 ;  /* 0x0000002225287221 */ /* 0x000fca0000010000 */
[----:B------:R-:W-:-:S07]  /*1640*/  MOV R36, R40 ;  /* 0x0000002800247202 */ /* 0x000fce0000000f00 */
[----:B------:R-:W-:Y:S05]  /*1650*/  WARPSYNC.COLLECTIVE R23, `(.L_x_6699) ;  /* 0x0000000017087348 */ /* 0x000fea0003c00000 */
[----:B------:R0:W1:Y:S02]  /*1660*/  SHFL.BFLY P5, R34, R36, R31, R30 ;  /* 0x0c00001f24227389 */ /* 0x00006400000a001e */
[----:B01----:R-:W-:Y:S05]  /*1670*/  ENDCOLLECTIVE ;  /* 0x000000000000791b */ /* 0x003fea0003800000 */
.L_x_6699:
[----:B------:R-:W-:Y:S02]  /*1680*/  HFMA2 R31, -RZ, RZ, 0, 9.5367431640625e-07 ;  /* 0x00000010ff1f7431 */ /* 0x000fe400000001ff */
[----:B------:R-:W-:-:S05]  /*1690*/  FADD.FTZ R41, R40, R34 ;  /* 0x0000002228297221 */ /* 0x000fca0000010000 */
[----:B------:R-:W-:-:S07]  /*16a0*/  MOV R36, R41 ;  /* 0x0000002900247202 */ /* 0x000fce0000000f00 */
[----:B------:R-:W-:Y:S05]  /*16b0*/  WARPSYNC.COLLECTIVE R23, `(.L_x_6700) ;  /* 0x0000000017087348 */ /* 0x000fea0003c00000 */
[----:B------:R0:W1:Y:S02]  /*16c0*/  SHFL.BFLY P5, R34, R36, R31, R30 ;  /* 0x0c00001f24227389 */ /* 0x00006400000a001e */
[----:B01----:R-:W-:Y:S05]  /*16d0*/  ENDCOLLECTIVE ;  /* 0x000000000000791b */ /* 0x003fea0003800000 */
.L_x_6700:
[----:B------:R-:W-:Y:S05]  /*16e0*/  BRA `(.L_x_6701) ;  /* 0xfffffff400947947 */ /* 0x000fea000383ffff */
.L_x_6702:
        /* <DEDUP_REMOVED lines=9> */
.L_x_9165:


//--------------------- .text._ZN10layer_norm13ln_fwd_kernelINS_13Kernel_traitsI6__halfffffjLj256ELj1ELj4ELj1ELj16ENS_18Kernel_traits_baseILj256ES2_ffffjLj128EEEEELb0ELb0ELb1ELb1EEEvNS_9FwdParamsE --------------------------
	.section	.text._ZN10layer_norm13ln_fwd_kernelINS_13Kernel_traitsI6__halfffffjLj256ELj1ELj4ELj1ELj16ENS_18Kernel_traits_baseILj256ES2_ffffjLj128EEEEELb0ELb0ELb1ELb1EEEvNS_9FwdParamsE,"ax",@progbits
	.align	128
        .global         _ZN10layer_norm13ln_fwd_kernelINS_13Kernel_traitsI6__halfffffjLj256ELj1ELj4ELj1ELj16ENS_18Kernel_traits_baseILj256ES2_ffffjLj128EEEEELb0ELb0ELb1ELb1EEEvNS_9FwdParamsE
        .type           _ZN10layer_norm13ln_fwd_kernelINS_13Kernel_traitsI6__halfffffjLj256ELj1ELj4ELj1ELj16ENS_18Kernel_traits_baseILj256ES2_ffffjLj128EEEEELb0ELb0ELb1ELb1EEEvNS_9FwdParamsE,@function
        .size           _ZN10layer_norm13ln_fwd_kernelINS_13Kernel_traitsI6__halfffffjLj256ELj1ELj4ELj1ELj16ENS_18Kernel_traits_baseILj256ES2_ffffjLj128EEEEELb0ELb0ELb1ELb1EEEvNS_9FwdParamsE,(.L_x_9166 - _ZN10layer_norm13ln_fwd_kernelINS_13Kernel_traitsI6__halfffffjLj256ELj1ELj4ELj1ELj16ENS_18Kernel_traits_baseILj256ES2_ffffjLj128EEEEELb0ELb0ELb1ELb1EEEvNS_9FwdParamsE)
        .other          _ZN10layer_norm13ln_fwd_kernelINS_13Kernel_traitsI6__halfffffjLj256ELj1ELj4ELj1ELj16ENS_18Kernel_traits_baseILj256ES2_ffffjLj128EEEEELb0ELb0ELb1ELb1EEEvNS_9FwdParamsE,@"STO_CUDA_ENTRY STV_DEFAULT"
_ZN10layer_norm13ln_fwd_kernelINS_13Kernel_traitsI6__halfffffjLj256ELj1ELj4ELj1ELj16ENS_18Kernel_traits_baseILj256ES2_ffffjLj128EEEEELb0ELb0ELb1ELb1EEEvNS_9FwdParamsE:
.text._ZN10layer_norm13ln_fwd_kernelINS_13Kernel_traitsI6__halfffffjLj256ELj1ELj4ELj1ELj16ENS_18Kernel_traits_baseILj256ES2_ffffjLj128EEEEELb0ELb0ELb1ELb1EEEvNS_9FwdParamsE:
[----:B------:R-:W-:Y:S01]  /*0000*/  LDC R1, c[0x0][0x37c] ;  /* 0x0000df00ff017b82 */ /* 0x000fe20000000800 */
[----:B------:R-:W0:Y:S01]  /*0010*/  LDCU.64 UR4, c[0x0][0x438] ;  /* 0x00008700ff0477ac */ /* 0x000e220008000a00 */
[----:B------:R-:W1:Y:S06]  /*0020*/  S2R R0, SR_TID.X ;  /* 0x0000000000007919 */ /* 0x000e6c0000002100 */
[----:B------:R-:W2:Y:S01]  /*0030*/  LDC.64 R6, c[0x0][0x3d0] ;  /* 0x0000f400ff067b82 */ /* 0x000ea20000000a00 */
[----:B------:R-:W3:Y:S01]  /*0040*/  LDCU.64 UR6, c[0x0][0x358] ;  /* 0x00006b00ff0677ac */ /* 0x000ee20008000a00 */
[----:B0-----:R-:W-:-:S04]  /*0050*/  ISETP.NE.U32.AND P0, PT, RZ, UR4, PT ;  /* 0x00000004ff007c0c */ /* 0x001fc8000bf05070 */
[----:B------:R-:W-:Y:S02]  /*0060*/  ISETP.NE.AND.EX P0, PT, RZ, UR5, PT, P0 ;  /* 0x00000005ff007c0c */ /* 0x000fe4000bf05300 */
[----:B-1----:R-:W-:Y:S01]  /*0070*/  LOP3.LUT R10, R0, 0x1f, RZ, 0xc0, !PT ;  /* 0x0000001f000a7812 */ /* 0x002fe200078ec0ff */
[----:B------:R-:W0:Y:S01]  /*0080*/  S2UR UR4, SR_CTAID.X ;  /* 0x00000000000479c3 */ /* 0x000e220000002500 */
[----:B------:R-:W1:Y:S03]  /*0090*/  LDCU UR5, c[0x0][0x384] ;  /* 0x00007080ff0577ac */ /* 0x000e660008000800 */
[----:B--2---:R-:W-:-:S06]  /*00a0*/  IMAD.WIDE.U32 R6, R10, 0x8, R6 ;  /* 0x000000080a067825 */ /* 0x004fcc00078e0006 */
[----:B------:R-:W2:Y:S01]  /*00b0*/  @P0 LDC.64 R12, c[0x0][0x438] ;  /* 0x00010e00ff0c0b82 */ /* 0x000ea20000000a00 */
[----:B---3--:R3:W5:Y:S04]  /*00c0*/  LDG.E.64 R4, desc[UR6][R6.64] ;  /* 0x0000000606047981 */ /* 0x008768000c1e1b00 */
[----:B------:R-:W5:Y:S01]  /*00d0*/  LDG.E.64 R6, desc[UR6][R6.64+0x100] ;  /* 0x0001000606067981 */ /* 0x000f62000c1e1b00 */
[----:B--2---:R-:W-:-:S05]  /*00e0*/  @P0 IMAD.WIDE.U32 R12, R10, 0x8, R12 ;  /* 0x000000080a0c0825 */ /* 0x004fca00078e000c */
[----:B------:R3:W5:Y:S04]  /*00f0*/  @P0 LDG.E.64 R8, desc[UR6][R12.64] ;  /* 0x000000060c080981 */ /* 0x000768000c1e1b00 */
[----:B------:R3:W5:Y:S01]  /*0100*/  @P0 LDG.E.64 R2, desc[UR6][R12.64+0x100] ;  /* 0x000100060c020981 */ /* 0x000762000c1e1b00 */
[----:B0-----:R-:W-:Y:S01]  /*0110*/  USHF.L.U32 UR4, UR4, 0x2, URZ ;  /* 0x0000000204047899 */ /* 0x001fe200080006ff */
[----:B------:R-:W-:-:S05]  /*0120*/  SHF.R.U32.HI R0, RZ, 0x5, R0 ;  /* 0x00000005ff007819 */ /* 0x000fca0000011600 */
[----:B------:R-:W-:-:S04]  /*0130*/  LOP3.LUT R0, R0, UR4, RZ, 0xfc, !PT ;  /* 0x0000000400007c12 */ /* 0x000fc8000f8efcff */
[----:B-1----:R-:W-:-:S13]  /*0140*/  ISETP.GE.AND P1, PT, R0, UR5, PT ;  /* 0x0000000500007c0c */ /* 0x002fda000bf26270 */
[----:B---3--:R-:W-:Y:S05]  /*0150*/  @P1 EXIT ;  /* 0x000000000000194d */ /* 0x008fea0003800000 */
[----:B------:R-:W0:Y:S01]  /*0160*/  LDCU.U8 UR4, c[0x0][0x410] ;  /* 0x00008200ff0477ac */ /* 0x000e220008000000 */
[----:B-----5:R-:W-:Y:S02]  /*0170*/  MOV R32, R4 ;  /* 0x0000000400207202 */ /* 0x020fe40000000f00 */
[----:B------:R-:W-:Y:S02]  /*0180*/  @!P0 CS2R R8, SRZ ;  /* 0x0000000000088805 */ /* 0x000fe4000001ff00 */
[----:B------:R-:W-:Y:S02]  /*0190*/  MOV R11, R5 ;  /* 0x00000005000b7202 */ /* 0x000fe40000000f00 */
[----:B------:R-:W-:Y:S02]  /*01a0*/  @!P0 CS2R R2, SRZ ;  /* 0x0000000000028805 */ /* 0x000fe4000001ff00 */
[--C-:B------:R-:W-:Y:S01]  /*01b0*/  SHF.R.U64 R25, R4, 0x10, R5.reuse ;  /* 0x0000001004197819 */ /* 0x100fe20000001205 */
[----:B------:R-:W1:Y:S01]  /*01c0*/  LDCU UR5, c[0x0][0x448] ;  /* 0x00008900ff0577ac */ /* 0x000e620008000800 */
[----:B------:R-:W-:-:S02]  /*01d0*/  SHF.R.U32.HI R5, RZ, 0x10, R5 ;  /* 0x00000010ff057819 */ /* 0x000fc40000011605 */
[----:B------:R-:W-:Y:S01]  /*01e0*/  MOV R24, R6 ;  /* 0x0000000600187202 */ /* 0x000fe20000000f00 */
[----:B------:R-:W2:Y:S01]  /*01f0*/  LDCU.64 UR8, c[0x0][0x3a0] ;  /* 0x00007400ff0877ac */ /* 0x000ea20008000a00 */
[----:B------:R-:W-:Y:S02]  /*0200*/  MOV R4, R7 ;  /* 0x0000000700047202 */ /* 0x000fe40000000f00 */
[----:B------:R-:W-:Y:S02]  /*0210*/  SHF.R.U64 R21, R6, 0x10, R7 ;  /* 0x0000001006157819 */ /* 0x000fe40000001207 */
[----:B------:R-:W-:Y:S02]  /*0220*/  PRMT R32, R11, 0x5410, R32 ;  /* 0x000054100b207816 */ /* 0x000fe40000000020 */
[----:B------:R-:W-:Y:S02]  /*0230*/  PRMT R25, R5, 0x5410, R25 ;  /* 0x0000541005197816 */ /* 0x000fe40000000019 */
[----:B------:R-:W-:-:S02]  /*0240*/  PRMT R24, R4, 0x5410, R24 ;  /* 0x0000541004187816 */ /* 0x000fc40000000018 */
[----:B------:R-:W-:Y:S02]  /*0250*/  SHF.R.U32.HI R6, RZ, 0x10, R7 ;  /* 0x00000010ff067819 */ /* 0x000fe40000011607 */
[--C-:B------:R-:W-:Y:S02]  /*0260*/  SHF.R.U64 R11, R8, 0x10, R9.reuse ;  /* 0x00000010080b7819 */ /* 0x100fe40000001209 */
[----:B------:R-:W-:Y:S02]  /*0270*/  SHF.R.U32.HI R4, RZ, 0x10, R9 ;  /* 0x00000010ff047819 */ /* 0x000fe40000011609 */
[--C-:B------:R-:W-:Y:S02]  /*0280*/  SHF.R.U64 R20, R2, 0x10, R3.reuse ;  /* 0x0000001002147819 */ /* 0x100fe40000001203 */
[----:B------:R-:W-:Y:S02]  /*0290*/  SHF.R.U32.HI R5, RZ, 0x10, R3 ;  /* 0x00000010ff057819 */ /* 0x000fe40000011603 */
[----:B------:R-:W-:-:S02]  /*02a0*/  PRMT R21, R6, 0x5410, R21 ;  /* 0x0000541006157816 */ /* 0x000fc40000000015 */
[----:B0-----:R-:W-:Y:S02]  /*02b0*/  ISETP.NE.AND P3, PT, RZ, UR4, PT ;  /* 0x00000004ff007c0c */ /* 0x001fe4000bf65270 */
[----:B------:R-:W-:Y:S02]  /*02c0*/  PRMT R11, R11, 0x5410, R4 ;  /* 0x000054100b0b7816 */ /* 0x000fe40000000004 */
[----:B-12---:R-:W-:-:S09]  /*02d0*/  PRMT R20, R20, 0x5410, R5 ;  /* 0x0000541014147816 */ /* 0x006fd20000000005 */
.L_x_6706:
[----:B------:R-:W0:Y:S01]  /*02e0*/  LDC.64 R12, c[0x0][0x3f0] ;  /* 0x0000fc00ff0c7b82 */ /* 0x000e220000000a00 */
[----:B------:R-:W-:-:S07]  /*02f0*/  ISETP.NE.U32.AND P1, PT, RZ, UR8, PT ;  /* 0x00000008ff007c0c */ /* 0x000fce000bf25070 */
[----:B------:R-:W1:Y:S01]  /*0300*/  LDC R23, c[0x0][0x388] ;  /* 0x0000e200ff177b82 */ /* 0x000e620000000800 */
[----:B------:R-:W-:-:S07]  /*0310*/  HFMA2 R36, -RZ, RZ, 0, 0 ;  /* 0x00000000ff247431 */ /* 0x000fce00000001ff */
[----:B------:R-:W2:Y:S01]  /*0320*/  LDC R26, c[0x0][0x40c] ;  /* 0x00010300ff1a7b82 */ /* 0x000ea20000000800 */
[----:B0-----:R-:W-:Y:S01]  /*0330*/  IMAD.WIDE R16, R0, 0x4, R12 ;  /* 0x0000000400107825 */ /* 0x001fe200078e020c */
[----:B------:R-:W-:-:S06]  /*0340*/  PLOP3.LUT P6, PT, PT, PT, PT, 0x8, 0x80 ;  /* 0x000000000080781c */ /* 0x000fcc0003fce170 */
[----:B------:R-:W0:Y:S01]  /*0350*/  LDC.64 R28, c[0x0][0x3f8] ;  /* 0x0000fe00ff1c7b82 */ /* 0x000e220000000a00 */
[----:B------:R-:W3:Y:S01]  /*0360*/  LDG.E R16, desc[UR6][R16.64] ;  /* 0x0000000610107981 */ /* 0x000ee2000c1e1900 */
[----:B------:R-:W-:Y:S01]  /*0370*/  ISETP.NE.AND.EX P1, PT, RZ, UR9, PT, P1 ;  /* 0x00000009ff007c0c */ /* 0x000fe2000bf25310 */
[----:B-1----:R-:W-:Y:S01]  /*0380*/  IMAD R14, R0, R23, RZ ;  /* 0x00000017000e7224 */ /* 0x002fe200078e02ff */
[----:B------:R-:W-:-:S04]  /*0390*/  PLOP3.LUT P5, PT, PT, PT, PT, 0x8, 0x80 ;  /* 0x000000000080781c */ /* 0x000fc80003fae170 */
[----:B------:R-:W1:Y:S01]  /*03a0*/  LDC.64 R30, c[0x0][0x3a8] ;  /* 0x0000ea00ff1e7b82 */ /* 0x000e620000000a00 */
[----:B------:R-:W-:-:S04]  /*03b0*/  SHF.R.S32.HI R15, RZ, 0x1f, R14 ;  /* 0x0000001fff0f7819 */ /* 0x000fc8000001140e */
[----:B------:R-:W-:-:S03]  /*03c0*/  LEA.HI R15, R15, R14, RZ, 0x2 ;  /* 0x0000000e0f0f7211 */ /* 0x000fc600078f10ff */
[----:B------:R-:W4:Y:S08]  /*03d0*/  @P1 LDC.64 R12, c[0x0][0x3a0] ;  /* 0x0000e800ff0c1b82 */ /* 0x000f300000000a00 */
[----:B------:R-:W2:Y:S01]  /*03e0*/  @P1 LDC.64 R34, c[0x0][0x3a0] ;  /* 0x0000e800ff221b82 */ /* 0x000ea20000000a00 */
[----:B---3--:R-:W-:-:S13]  /*03f0*/  ISETP.GE.AND P4, PT, R16, 0x1, PT ;  /* 0x000000011000780c */ /* 0x008fda0003f86270 */
[----:B------:R-:W3:Y:S01]  /*0400*/  @P4 LDC.64 R18, c[0x0][0x390] ;  /* 0x0000e400ff124b82 */ /* 0x000ee20000000a00 */
[----:B------:R-:W-:-:S05]  /*0410*/  @P4 IADD3 R22, PT, PT, R16, -0x1, RZ ;  /* 0xffffffff10164810 */ /* 0x000fca0007ffe0ff */
[----:B------:R-:W-:-:S05]  /*0420*/  @P4 IMAD R22, R22, R23, RZ ;  /* 0x0000001716164224 */ /* 0x000fca00078e02ff */
[----:B------:R-:W-:-:S04]  /*0430*/  @P4 SHF.R.S32.HI R17, RZ, 0x1f, R22 ;  /* 0x0000001fff114819 */ /* 0x000fc80000011416 */
[----:B------:R-:W-:Y:S02]  /*0440*/  @P4 LEA.HI R27, R17, R22, RZ, 0x2 ;  /* 0x00000016111b4211 */ /* 0x000fe400078f10ff */
[-C--:B------:R-:W-:Y:S02]  /*0450*/  LEA.HI.SX32 R17, R15, R10.reuse, 0x1e ;  /* 0x0000000a0f117211 */ /* 0x080fe400078ff2ff */
[----:B------:R-:W-:-:S03]  /*0460*/  @P4 LEA.HI.SX32 R36, R27, R10, 0x1e ;  /* 0x0000000a1b244211 */ /* 0x000fc600078ff2ff */
[----:B----4-:R-:W-:-:S04]  /*0470*/  @P1 IMAD.WIDE.U32 R12, R17, 0x10, R12 ;  /* 0x00000010110c1825 */ /* 0x010fc800078e000c */
[----:B---3--:R-:W-:Y:S02]  /*0480*/  @P4 IMAD.WIDE.U32 R18, R36, 0x10, R18 ;  /* 0x0000001024124825 */ /* 0x008fe400078e0012 */
[----:B------:R-:W3:Y:S04]  /*0490*/  @P1 LDG.E.128 R12, desc[UR6][R12.64] ;  /* 0x000000060c0c1981 */ /* 0x000ee8000c1e1d00 */
[----:B------:R4:W3:Y:S01]  /*04a0*/  @P4 LDG.E.128 R4, desc[UR6][R18.64] ;  /* 0x0000000612044981 */ /* 0x0008e2000c1e1d00 */
[----:B------:R-:W-:Y:S01]  /*04b0*/  ISETP.GT.AND P2, PT, R16, RZ, PT ;  /* 0x000000ff1000720c */ /* 0x000fe20003f44270 */
[----:B0-----:R-:W-:-:S03]  /*04c0*/  IMAD.WIDE R28, R0, 0x4, R28 ;  /* 0x00000004001c7825 */ /* 0x001fc600078e021c */
[----:B------:R-:W-:Y:S02]  /*04d0*/  @P1 PLOP3.LUT P0, PT, P2, PT, PT, 0x80, 0x8 ;  /* 0x000000000008181c */ /* 0x000fe4000170f070 */
[----:B------:R-:W-:Y:S01]  /*04e0*/  @P4 IADD3 R36, PT, PT, R36, 0x20, RZ ;  /* 0x0000002024244810 */ /* 0x000fe20007ffe0ff */
[----:B------:R0:W5:Y:S01]  /*04f0*/  LDG.E R22, desc[UR6][R28.64] ;  /* 0x000000061c167981 */ /* 0x000162000c1e1900 */
[----:B------:R-:W-:Y:S01]  /*0500*/  @P1 PLOP3.LUT P6, PT, P0, PT, PT, 0x80, 0x8 ;  /* 0x000000000008181c */ /* 0x000fe200007cf070 */
[----:B----4-:R-:W4:Y:S01]  /*0510*/  @P4 LDC.64 R18, c[0x0][0x390] ;  /* 0x0000e400ff124b82 */ /* 0x010f220000000a00 */
[----:B------:R-:W-:Y:S02]  /*0520*/  @P1 PLOP3.LUT P5, PT, P0, PT, PT, 0x80, 0x8 ;  /* 0x000000000008181c */ /* 0x000fe400007af070 */
[----:B0-----:R-:W-:Y:S01]  /*0530*/  IADD3 R28, PT, PT, R17, 0x20, RZ ;  /* 0x00000020111c7810 */ /* 0x001fe20007ffe0ff */
[----:B----4-:R-:W-:-:S04]  /*0540*/  @P4 IMAD.WIDE.U32 R36, R36, 0x10, R18 ;  /* 0x0000001024244825 */ /* 0x010fc800078e0012 */
[----:B--2---:R-:W-:-:S04]  /*0550*/  @P1 IMAD.WIDE.U32 R34, R28, 0x10, R34 ;  /* 0x000000101c221825 */ /* 0x004fc800078e0022 */
[CC--:B---3--:R-:W-:Y:S01]  /*0560*/  @P6 FFMA.FTZ R12, R4.reuse, R26.reuse, R12 ;  /* 0x0000001a040c6223 */ /* 0x0c8fe2000001000c */
[----:B------:R-:W-:Y:S01]  /*0570*/  PLOP3.LUT P6, PT, PT, PT, PT, 0x8, 0x80 ;  /* 0x000000000080781c */ /* 0x000fe20003fce170 */
[CC--:B------:R-:W-:Y:S01]  /*0580*/  @P5 FFMA.FTZ R13, R5.reuse, R26.reuse, R13 ;  /* 0x0000001a050d5223 */ /* 0x0c0fe2000001000d */
[----:B------:R-:W-:Y:S02]  /*0590*/  PLOP3.LUT P5, PT, PT, PT, PT, 0x8, 0x80 ;  /* 0x000000000080781c */ /* 0x000fe40003fae170 */
[----:B------:R-:W-:Y:S02]  /*05a0*/  @P1 PLOP3.LUT P6, PT, P0, PT, PT, 0x80, 0x8 ;  /* 0x000000000008181c */ /* 0x000fe400007cf070 */
[----:B------:R-:W-:Y:S01]  /*05b0*/  @P1 PLOP3.LUT P5, PT, P0, PT, PT, 0x80, 0x8 ;  /* 0x000000000008181c */ /* 0x000fe200007af070 */
[-C--:B------:R-:W-:Y:S01]  /*05c0*/  @!P1 FMUL.FTZ R16, R4, R26.reuse ;  /* 0x0000001a04109220 */ /* 0x080fe20000410000 */
[----:B------:R-:W-:Y:S01]  /*05d0*/  @!P1 PLOP3.LUT P0, PT, P2, PT, PT, 0x80, 0x8 ;  /* 0x000000000008981c */ /* 0x000fe2000170f070 */
[----:B------:R-:W-:-:S03]  /*05e0*/  @!P1 FMUL.FTZ R18, R5, R26 ;  /* 0x0000001a05129220 */ /* 0x000fc60000410000 */
[----:B------:R-:W-:Y:S01]  /*05f0*/  @!P1 FSEL R12, R16, RZ, P0 ;  /* 0x000000ff100c9208 */ /* 0x000fe20000000000 */
[-C--:B------:R-:W-:Y:S01]  /*0600*/  @!P1 FMUL.FTZ R16, R6, R26.reuse ;  /* 0x0000001a06109220 */ /* 0x080fe20000410000 */
[----:B------:R-:W-:Y:S01]  /*0610*/  @!P1 FSEL R13, R18, RZ, P0 ;  /* 0x000000ff120d9208 */ /* 0x000fe20000000000 */
[CC--:B------:R-:W-:Y:S02]  /*0620*/  @!P1 FMUL.FTZ R18, R7.reuse, R26.reuse ;  /* 0x0000001a07129220 */ /* 0x0c0fe40000410000 */
[-C--:B------:R-:W-:Y:S01]  /*0630*/  @P6 FFMA.FTZ R14, R6, R26.reuse, R14 ;  /* 0x0000001a060e6223 */ /* 0x080fe2000001000e */
[----:B------:R-:W-:Y:S01]  /*0640*/  @!P1 FSEL R14, R16, RZ, P0 ;  /* 0x000000ff100e9208 */ /* 0x000fe20000000000 */
[----:B------:R-:W-:Y:S01]  /*0650*/  @P5 FFMA.FTZ R15, R7, R26, R15 ;  /* 0x0000001a070f5223 */ /* 0x000fe2000001000f */
[----:B------:R-:W-:Y:S01]  /*0660*/  @!P1 FSEL R15, R18, RZ, P0 ;  /* 0x000000ff120f9208 */ /* 0x000fe20000000000 */
[----:B-1----:R-:W-:-:S05]  /*0670*/  IMAD.WIDE.U32 R16, R17, 0x10, R30 ;  /* 0x0000001011107825 */ /* 0x002fca00078e001e */
[----:B------:R0:W-:Y:S04]  /*0680*/  STG.E.128 desc[UR6][R16.64], R12 ;  /* 0x0000000c10007986 */ /* 0x0001e8000c101d06 */
[----:B------:R-:W2:Y:S04]  /*0690*/  @P4 LDG.E.128 R4, desc[UR6][R36.64] ;  /* 0x0000000624044981 */ /* 0x000ea8000c1e1d00 */
[----:B0-----:R-:W3:Y:S01]  /*06a0*/  @P1 LDG.E.128 R16, desc[UR6][R34.64] ;  /* 0x0000000622101981 */ /* 0x001ee2000c1e1d00 */
[----:B------:R-:W-:Y:S02]  /*06b0*/  PLOP3.LUT P2, PT, PT, PT, PT, 0x8, 0x80 ;  /* 0x000000000080781c */ /* 0x000fe40003f4e170 */
[----:B------:R-:W-:-:S02]  /*06c0*/  @P1 PLOP3.LUT P2, PT, P0, PT, PT, 0x80, 0x8 ;  /* 0x000000000008181c */ /* 0x000fc4000074f070 */
[----:B------:R-:W-:Y:S02]  /*06d0*/  PLOP3.LUT P4, PT, PT, PT, PT, 0x8, 0x80 ;  /* 0x000000000080781c */ /* 0x000fe40003f8e170 */
[----:B------:R-:W-:Y:S02]  /*06e0*/  PLOP3.LUT P5, PT, PT, PT, PT, 0x8, 0x80 ;  /* 0x000000000080781c */ /* 0x000fe40003fae170 */
[----:B------:R-:W-:Y:S02]  /*06f0*/  PLOP3.LUT P6, PT, PT, PT, PT, 0x8, 0x80 ;  /* 0x000000000080781c */ /* 0x000fe40003fce170 */
[----:B------:R-:W-:Y:S02]  /*0700*/  @P1 PLOP3.LUT P4, PT, P0, PT, PT, 0x80, 0x8 ;  /* 0x000000000008181c */ /* 0x000fe4000078f070 */
[----:B------:R-:W-:Y:S02]  /*0710*/  @P1 PLOP3.LUT P5, PT, P0, PT, PT, 0x80, 0x8 ;  /* 0x000000000008181c */ /* 0x000fe400007af070 */
[----:B------:R-:W-:Y:S01]  /*0720*/  @P1 PLOP3.LUT P6, PT, P0, PT, PT, 0x80, 0x8 ;  /* 0x000000000008181c */ /* 0x000fe200007cf070 */
[----:B------:R-:W-:-:S04]  /*0730*/  IMAD.WIDE.U32 R30, R28, 0x10, R30 ;  /* 0x000000101c1e7825 */ /* 0x000fc800078e001e */
[----:B------:R-:W-:Y:S01]  /*0740*/  FADD.FTZ R28, RZ, R12 ;  /* 0x0000000cff1c7221 */ /* 0x000fe20000010000 */
[----:B------:R-:W-:Y:S01]  /*0750*/  UMOV UR4, 0xffffffff ;  /* 0xffffffff00047882 */ /* 0x000fe20000000000 */
[CC--:B--2---:R-:W-:Y:S01]  /*0760*/  @!P1 FMUL.FTZ R27, R4.reuse, R26.reuse ;  /* 0x0000001a041b9220 */ /* 0x0c4fe20000410000 */
[-C--:B------:R-:W-:Y:S01]  /*0770*/  @!P1 FMUL.FTZ R29, R5, R26.reuse ;  /* 0x0000001a051d9220 */ /* 0x080fe20000410000 */
[----:B---3--:R-:W-:-:S03]  /*0780*/  @P2 FFMA.FTZ R16, R4, R26, R16 ;  /* 0x0000001a04102223 */ /* 0x008fc60000010010 */
[----:B------:R-:W-:Y:S01]  /*0790*/  @!P1 FSEL R16, R27, RZ, P0 ;  /* 0x000000ff1b109208 */ /* 0x000fe20000000000 */
[-C--:B------:R-:W-:Y:S01]  /*07a0*/  @P4 FFMA.FTZ R17, R5, R26.reuse, R17 ;  /* 0x0000001a05114223 */ /* 0x080fe20000010011 */
[CC--:B------:R-:W-:Y:S01]  /*07b0*/  @P5 FFMA.FTZ R18, R6.reuse, R26.reuse, R18 ;  /* 0x0000001a06125223 */ /* 0x0c0fe20000010012 */
[CC--:B------:R-:W-:Y:S01]  /*07c0*/  @P6 FFMA.FTZ R19, R7.reuse, R26.reuse, R19 ;  /* 0x0000001a07136223 */ /* 0x0c0fe20000010013 */
[-C--:B------:R-:W-:Y:S01]  /*07d0*/  @!P1 FMUL.FTZ R27, R6, R26.reuse ;  /* 0x0000001a061b9220 */ /* 0x080fe20000410000 */
[----:B------:R-:W-:Y:S01]  /*07e0*/  @!P1 FMUL.FTZ R26, R7, R26 ;  /* 0x0000001a071a9220 */ /* 0x000fe20000410000 */
[----:B------:R-:W-:Y:S01]  /*07f0*/  @!P1 FSEL R17, R29, RZ, P0 ;  /* 0x000000ff1d119208 */ /* 0x000fe20000000000 */
[----:B------:R-:W-:Y:S02]  /*0800*/  FADD.FTZ R29, R28, R13 ;  /* 0x0000000d1c1d7221 */ /* 0x000fe40000010000 */
[----:B------:R-:W-:Y:S02]  /*0810*/  @!P1 FSEL R18, R27, RZ, P0 ;  /* 0x000000ff1b129208 */ /* 0x000fe40000000000 */
[----:B------:R-:W-:Y:S01]  /*0820*/  @!P1 FSEL R19, R26, RZ, P0 ;  /* 0x000000ff1a139208 */ /* 0x000fe20000000000 */
[----:B------:R-:W-:-:S04]  /*0830*/  FADD.FTZ R26, R29, R14 ;  /* 0x0000000e1d1a7221 */ /* 0x000fc80000010000 */
[----:B------:R0:W-:Y:S01]  /*0840*/  STG.E.128 desc[UR6][R30.64], R16 ;  /* 0x000000101e007986 */ /* 0x0001e2000c101d06 */
        /* <DEDUP_REMOVED lines=21> */
[C---:B------:R-:W-:Y:S02]  /*09a0*/  FADD.FTZ R37, -R27.reuse, R19 ;  /* 0x000000131b257221 */ /* 0x040fe40000010100 */
[----:B------:R-:W-:Y:S01]  /*09b0*/  FFMA.FTZ R30, R28, R28, RZ ;  /* 0x0000001c1c1e7223 */ /* 0x000fe200000100ff */
        /* <DEDUP_REMOVED lines=21> */
.L_x_6718:
[----:B-1----:R-:W-:Y:S01]  /*0b10*/  FADD.FTZ R35, R31, R35 ;  /* 0x000000231f237221 */ /* 0x002fe20000010000 */
[----:B------:R-:W-:Y:S01]  /*0b20*/  FMUL.FTZ R30, R27, R27 ;  /* 0x0000001b1b1e7220 */ /* 0x000fe20000410000 */
[----:B------:R-:W1:Y:S01]  /*0b30*/  @!P0 LDC.64 R28, c[0x0][0x3c8] ;  /* 0x0000f200ff1c8b82 */ /* 0x000e620000000a00 */
[----:B------:R-:W-:Y:S01]  /*0b40*/  BSSY.RECONVERGENT B0, `(.L_x_6704) ;  /* 0x0000040000007945 */ /* 0x000fe20003800200 */
[----:B------:R-:W-:Y:S02]  /*0b50*/  FFMA.FTZ R26, R35, R26, UR5 ;  /* 0x00000005231a7e23 */ /* 0x000fe4000801001a */
[----:B0-----:R-:W-:-:S04]  /*0b60*/  FSEL R31, R30, RZ, P3 ;  /* 0x000000ff1e1f7208 */ /* 0x001fc80001800000 */
[----:B------:R-:W0:Y:S01]  /*0b70*/  @!P0 LDC.64 R34, c[0x0][0x3c0] ;  /* 0x0000f000ff228b82 */ /* 0x000e220000000a00 */
[----:B------:R-:W-:-:S06]  /*0b80*/  FADD.FTZ R26, R26, R31 ;  /* 0x0000001f1a1a7221 */ /* 0x000fcc0000010000 */
[----:B------:R-:W2:Y:S01]  /*0b90*/  MUFU.RSQ R26, R26 ;  /* 0x0000001a001a7308 */ /* 0x000ea20000001400 */
[----:B-1----:R-:W-:-:S04]  /*0ba0*/  @!P0 IMAD.WIDE R28, R0, 0x4, R28 ;  /* 0x00000004001c8825 */ /* 0x002fc800078e021c */
[----:B0-----:R-:W-:-:S05]  /*0bb0*/  @!P0 IMAD.WIDE R34, R0, 0x4, R34 ;  /* 0x0000000400228825 */ /* 0x001fca00078e0222 */
[----:B------:R0:W-:Y:S04]  /*0bc0*/  @!P0 STG.E desc[UR6][R34.64], R27 ;  /* 0x0000001b22008986 */ /* 0x0001e8000c101906 */
[----:B--2---:R0:W-:Y:S01]  /*0bd0*/  @!P0 STG.E desc[UR6][R28.64], R26 ;  /* 0x0000001a1c008986 */ /* 0x0041e2000c101906 */
[----:B-----5:R-:W-:-:S13]  /*0be0*/  ISETP.GE.AND P0, PT, R22, 0x1, PT ;  /* 0x000000011600780c */ /* 0x020fda0003f06270 */
[----:B0-----:R-:W-:Y:S05]  /*0bf0*/  @!P0 BRA `(.L_x_6705) ;  /* 0x0000000000d08947 */ /* 0x001fea0003800000 */
[----:B------:R-:W-:Y:S01]  /*0c00*/  FSEL R27, R27, RZ, !P3 ;  /* 0x000000ff1b1b7208 */ /* 0x000fe20005800000 */
[----:B------:R-:W-:Y:S01]  /*0c10*/  HADD2.F32 R29, -RZ, R8.H0_H0 ;  /* 0x20000008ff1d7230 */ /* 0x000fe20000004100 */
[----:B------:R-:W-:Y:S01]  /*0c20*/  IADD3 R28, PT, PT, R22, -0x1, RZ ;  /* 0xffffffff161c7810 */ /* 0x000fe20007ffe0ff */
[--C-:B------:R-:W-:Y:S02]  /*0c30*/  HADD2.F32 R30, -RZ, R25.reuse.H0_H0 ;  /* 0x20000019ff1e7230 */ /* 0x100fe40000004100 */
[C---:B------:R-:W-:Y:S01]  /*0c40*/  FADD.FTZ R31, -R27.reuse, R12 ;  /* 0x0000000c1b1f7221 */ /* 0x040fe20000010100 */
[----:B------:R-:W-:Y:S02]  /*0c50*/  HADD2.F32 R12, -RZ, R32.H1_H1 ;  /* 0x30000020ff0c7230 */ /* 0x000fe40000004100 */
[----:B------:R-:W-:Y:S01]  /*0c60*/  FADD.FTZ R13, -R27, R13 ;  /* 0x0000000d1b0d7221 */ /* 0x000fe20000010100 */
[----:B------:R-:W-:Y:S02]  /*0c70*/  IMAD R28, R28, R23, RZ ;  /* 0x000000171c1c7224 */ /* 0x000fe400078e02ff */
[----:B------:R-:W-:Y:S01]  /*0c80*/  FMUL.FTZ R22, R26, R31 ;  /* 0x0000001f1a167220 */ /* 0x000fe20000410000 */
[----:B------:R-:W-:-:S02]  /*0c90*/  HADD2.F32 R23, -RZ, R25.H1_H1 ;  /* 0x30000019ff177230 */ /* 0x000fc40000004100 */
[----:B------:R-:W-:Y:S01]  /*0ca0*/  FMUL.FTZ R13, R26, R13 ;  /* 0x0000000d1a0d7220 */ /* 0x000fe20000410000 */
[C---:B------:R-:W-:Y:S01]  /*0cb0*/  FADD.FTZ R33, -R27.reuse, R14 ;  /* 0x0000000e1b217221 */ /* 0x040fe20000010100 */
[----:B------:R-:W-:Y:S01]  /*0cc0*/  FFMA.FTZ R12, R22, R12, R29 ;  /* 0x0000000c160c7223 */ /* 0x000fe2000001001d */
[----:B------:R-:W-:Y:S02]  /*0cd0*/  HADD2.F32 R22, -RZ, R11.H0_H0 ;  /* 0x2000000bff167230 */ /* 0x000fe40000004100 */
[----:B------:R-:W-:Y:S01]  /*0ce0*/  FADD.FTZ R31, -R27, R15 ;  /* 0x0000000f1b1f7221 */ /* 0x000fe20000010100 */
[----:B------:R-:W-:Y:S02]  /*0cf0*/  HADD2.F32 R29, -RZ, R32.H0_H0 ;  /* 0x20000020ff1d7230 */ /* 0x000fe40000004100 */
[----:B------:R-:W-:Y:S01]  /*0d00*/  FMUL.FTZ R33, R26, R33 ;  /* 0x000000211a217220 */ /* 0x000fe20000410000 */
[----:B------:R-:W-:Y:S02]  /*0d10*/  HADD2.F32 R14, -RZ, R9.H0_H0 ;  /* 0x20000009ff0e7230 */ /* 0x000fe40000004100 */
[----:B------:R-:W-:Y:S01]  /*0d20*/  FFMA.FTZ R13, R13, R23, R22 ;  /* 0x000000170d0d7223 */ /* 0x000fe20000010016 */
[----:B------:R-:W-:Y:S01]  /*0d30*/  FADD.FTZ R17, -R27, R17 ;  /* 0x000000111b117221 */ /* 0x000fe20000010100 */
[----:B------:R-:W0:Y:S01]  /*0d40*/  LDC.64 R22, c[0x0][0x428] ;  /* 0x00010a00ff167b82 */ /* 0x000e220000000a00 */
[----:B------:R-:W-:-:S02]  /*0d50*/  HADD2.F32 R15, -RZ, R11.H1_H1 ;  /* 0x3000000bff0f7230 */ /* 0x000fc40000004100 */
[----:B------:R-:W-:Y:S01]  /*0d60*/  FFMA.FTZ R14, R33, R29, R14 ;  /* 0x0000001d210e7223 */ /* 0x000fe2000001000e */
[C---:B------:R-:W-:Y:S01]  /*0d70*/  FADD.FTZ R29, -R27.reuse, R16 ;  /* 0x000000101b1d7221 */ /* 0x040fe20000010100 */
[----:B------:R-:W-:Y:S01]  /*0d80*/  SHF.R.S32.HI R33, RZ, 0x1f, R28 ;  /* 0x0000001fff217819 */ /* 0x000fe2000001141c */
[C---:B------:R-:W-:Y:S01]  /*0d90*/  FMUL.FTZ R16, R26.reuse, R31 ;  /* 0x0000001f1a107220 */ /* 0x040fe20000410000 */
[C---:B------:R-:W-:Y:S01]  /*0da0*/  FADD.FTZ R31, -R27.reuse, R18 ;  /* 0x000000121b1f7221 */ /* 0x040fe20000010100 */
[----:B------:R-:W-:Y:S01]  /*0db0*/  FADD.FTZ R27, -R27, R19 ;  /* 0x000000131b1b7221 */ /* 0x000fe20000010100 */
[C---:B------:R-:W-:Y:S01]  /*0dc0*/  FMUL.FTZ R35, R26.reuse, R29 ;  /* 0x0000001d1a237220 */ /* 0x040fe20000410000 */
[----:B------:R-:W-:Y:S01]  /*0dd0*/  LEA.HI R19, R33, R28, RZ, 0x2 ;  /* 0x0000001c21137211 */ /* 0x000fe200078f10ff */
[----:B------:R-:W-:Y:S02]  /*0de0*/  HADD2.F32 R18, -RZ, R21.H1_H1 ;  /* 0x30000015ff127230 */ /* 0x000fe40000004100 */
[----:B------:R-:W-:Y:S01]  /*0df0*/  FMUL.FTZ R28, R26, R17 ;  /* 0x000000111a1c7220 */ /* 0x000fe20000410000 */
[----:B------:R-:W-:Y:S01]  /*0e00*/  HADD2.F32 R29, -RZ, R20.H0_H0 ;  /* 0x20000014ff1d7230 */ /* 0x000fe20000004100 */
[----:B------:R-:W-:Y:S01]  /*0e10*/  LEA.HI.SX32 R19, R19, R10, 0x1e ;  /* 0x0000000a13137211 */ /* 0x000fe200078ff2ff */
[----:B------:R-:W-:Y:S01]  /*0e20*/  FFMA.FTZ R15, R16, R30, R15 ;  /* 0x0000001e100f7223 */ /* 0x000fe2000001000f */
[----:B------:R-:W-:-:S02]  /*0e30*/  HADD2.F32 R30, -RZ, R24.H0_H0 ;  /* 0x20000018ff1e7230 */ /* 0x000fc40000004100 */
[----:B------:R-:W-:Y:S01]  /*0e40*/  FMUL.FTZ R31, R26, R31 ;  /* 0x0000001f1a1f7220 */ /* 0x000fe20000410000 */
[----:B------:R-:W-:Y:S01]  /*0e50*/  FFMA.FTZ R17, R28, R18, R29 ;  /* 0x000000121c117223 */ /* 0x000fe2000001001d */
[----:B------:R-:W-:Y:S02]  /*0e60*/  HADD2.F32 R18, -RZ, R3.H0_H0 ;  /* 0x20000003ff127230 */ /* 0x000fe40000004100 */
[----:B------:R-:W-:Y:S01]  /*0e70*/  FMUL.FTZ R27, R26, R27 ;  /* 0x0000001b1a1b7220 */ /* 0x000fe20000410000 */
[----:B------:R-:W-:Y:S01]  /*0e80*/  HADD2.F32 R33, -RZ, R24.H1_H1 ;  /* 0x30000018ff217230 */ /* 0x000fe20000004100 */
[----:B------:R-:W-:Y:S01]  /*0e90*/  IADD3 R29, PT, PT, R19, 0x20, RZ ;  /* 0x00000020131d7810 */ /* 0x000fe20007ffe0ff */
[----:B------:R-:W-:Y:S02]  /*0ea0*/  HADD2.F32 R16, -RZ, R2.H0_H0 ;  /* 0x20000002ff107230 */ /* 0x000fe40000004100 */
[----:B------:R-:W-:Y:S01]  /*0eb0*/  FFMA.FTZ R18, R31, R30, R18 ;  /* 0x0000001e1f127223 */ /* 0x000fe20000010012 */
[----:B------:R-:W-:-:S02]  /*0ec0*/  HADD2.F32 R26, -RZ, R21.H0_H0 ;  /* 0x20000015ff1a7230 */ /* 0x000fc40000004100 */
[----:B------:R-:W-:Y:S02]  /*0ed0*/  HADD2.F32 R28, -RZ, R20.H1_H1 ;  /* 0x30000014ff1c7230 */ /* 0x000fe40000004100 */
[----:B------:R-:W-:Y:S01]  /*0ee0*/  FFMA.FTZ R16, R35, R33, R16 ;  /* 0x0000002123107223 */ /* 0x000fe20000010010 */
[----:B0-----:R-:W-:-:S04]  /*0ef0*/  IMAD.WIDE.U32 R30, R19, 0x10, R22 ;  /* 0x00000010131e7825 */ /* 0x001fc800078e0016 */
[----:B------:R-:W-:Y:S01]  /*0f00*/  FFMA.FTZ R19, R27, R26, R28 ;  /* 0x0000001a1b137223 */ /* 0x000fe2000001001c */
[----:B------:R-:W-:Y:S01]  /*0f10*/  IMAD.WIDE.U32 R22, R29, 0x10, R22 ;  /* 0x000000101d167825 */ /* 0x000fe200078e0016 */
[----:B------:R0:W-:Y:S04]  /*0f20*/  STG.E.128 desc[UR6][R30.64], R12 ;  /* 0x0000000c1e007986 */ /* 0x0001e8000c101d06 */
[----:B------:R0:W-:Y:S02]  /*0f30*/  STG.E.128 desc[UR6][R22.64], R16 ;  /* 0x0000001016007986 */ /* 0x0001e4000c101d06 */
.L_x_6705:
[----:B------:R-:W-:Y:S05]  /*0f40*/  BSYNC.RECONVERGENT B0 ;  /* 0x0000000000007941 */ /* 0x000fea0003800200 */
.L_x_6704:
[----:B0-----:R-:W0:Y:S02]  /*0f50*/  LDC.64 R12, c[0x0][0x380] ;  /* 0x0000e000ff0c7b82 */ /* 0x001e240000000a00 */
[----:B0-----:R-:W-:-:S04]  /*0f60*/  LEA R0, R12, R0, 0x2 ;  /* 0x000000000c007211 */ /* 0x001fc800078e10ff */
[----:B------:R-:W-:-:S13]  /*0f70*/  ISETP.GE.AND P0, PT, R0, R13, PT ;  /* 0x0000000d0000720c */ /* 0x000fda0003f06270 */
[----:B------:R-:W-:Y:S05]  /*0f80*/  @!P0 BRA `(.L_x_6706) ;  /* 0xfffffff000d48947 */ /* 0x000fea000383ffff */
[----:B------:R-:W-:Y:S05]  /*0f90*/  EXIT ;  /* 0x000000000000794d */ /* 0x000fea0003800000 */
.L_x_6703:
[----:B------:R-:W-:Y:S01]  /*0fa0*/  BSSY B0, `(.L_x_6707) ;  /* 0x0000007000007945 */ /* 0x000fe20003800000 */
[----:B------:R-:W-:Y:S02]  /*0fb0*/  MOV R30, 0x1 ;  /* 0x00000001001e7802 */ /* 0x000fe40000000f00 */
[----:B------:R-:W-:Y:S02]  /*0fc0*/  MOV R29, 0x1f ;  /* 0x0000001f001d7802 */ /* 0x000fe40000000f00 */
[----:B------:R-:W-:-:S07]  /*0fd0*/  MOV R28, 0xffffffff ;  /* 0xffffffff001c7802 */ /* 0x000fce0000000f00 */
[----:B-----5:R-:W-:Y:S05]  /*0fe0*/  WARPSYNC.COLLECTIVE R28, `(.L_x_6708) ;  /* 0x000000001c087348 */ /* 0x020fea0003c00000 */
[----:B------:R0:W1:Y:S02]  /*0ff0*/  SHFL.BFLY P1, R35, R37, R30, R29 ;  /* 0x0c00001e25237389 */ /* 0x000064000002001d */
[----:B01---5:R-:W-:Y:S05]  /*1000*/  ENDCOLLECTIVE ;  /* 0x000000000000791b */ /* 0x023fea0003800000 */
.L_x_6708:
[----:B------:R-:W-:Y:S05]  /*1010*/  BSYNC B0 ;  /* 0x0000000000007941 */ /* 0x000fea0003800000 */
.L_x_6707:
        /* <DEDUP_REMOVED lines=8> */
.L_x_6709:
[----:B------:R-:W-:Y:S02]  /*10a0*/  HFMA2 R30, -RZ, RZ, 0, 2.384185791015625e-07 ;  /* 0x00000004ff1e7431 */ /* 0x000fe400000001ff */
[----:B------:R-:W-:-:S05]  /*10b0*/  FADD.FTZ R33, R37, R35 ;  /* 0x0000002325217221 */ /* 0x000fca0000010000 */
[----:B------:R-:W-:-:S07]  /*10c0*/  MOV R37, R33 ;  /* 0x0000002100257202 */ /* 0x000fce0000000f00 */
[----:B------:R-:W-:Y:S05]  /*10d0*/  WARPSYNC.COLLECTIVE R28, `(.L_x_6710) ;  /* 0x000000001c087348 */ /* 0x000fea0003c00000 */
[----:B------:R0:W1:Y:S02]  /*10e0*/  SHFL.BFLY P1, R35, R37, R30, R29 ;  /* 0x0c00001e25237389 */ /* 0x000064000002001d */
[----:B01----:R-:W-:Y:S05]  /*10f0*/  ENDCOLLECTIVE ;  /* 0x000000000000791b */ /* 0x003fea0003800000 */
.L_x_6710:
[----:B------:R-:W-:Y:S02]  /*1100*/  HFMA2 R30, -RZ, RZ, 0, 4.76837158203125e-07 ;  /* 0x00000008ff1e7431 */ /* 0x000fe400000001ff */
[----:B------:R-:W-:-:S05]  /*1110*/  FADD.FTZ R34, R33, R35 ;  /* 0x0000002321227221 */ /* 0x000fca0000010000 */
[----:B------:R-:W-:-:S07]  /*1120*/  MOV R37, R34 ;  /* 0x0000002200257202 */ /* 0x000fce0000000f00 */
[----:B------:R-:W-:Y:S05]  /*1130*/  WARPSYNC.COLLECTIVE R28, `(.L_x_6711) ;  /* 0x000000001c087348 */ /* 0x000fea0003c00000 */
[----:B------:R0:W1:Y:S02]  /*1140*/  SHFL.BFLY P1, R35, R37, R30, R29 ;  /* 0x0c00001e25237389 */ /* 0x000064000002001d */
[----:B01----:R-:W-:Y:S05]  /*1150*/  ENDCOLLECTIVE ;  /* 0x000000000000791b */ /* 0x003fea0003800000 */
.L_x_6711:
[----:B------:R-:W-:Y:S02]  /*1160*/  HFMA2 R30, -RZ, RZ, 0, 9.5367431640625e-07 ;  /* 0x00000010ff1e7431 */ /* 0x000fe400000001ff */
[----:B------:R-:W-:-:S05]  /*1170*/  FADD.FTZ R31, R34, R35 ;  /* 0x00000023221f7221 */ /* 0x000fca0000010000 */
[----:B------:R-:W-:-:S07]  /*1180*/  MOV R37, R31 ;  /* 0x0000001f00257202 */ /* 0x000fce0000000f00 */
[----:B------:R-:W-:Y:S05]  /*1190*/  WARPSYNC.COLLECTIVE R28, `(.L_x_6712) ;  /* 0x000000001c087348 */ /* 0x000fea0003c00000 */
[----:B------:R0:W1:Y:S02]  /*11a0*/  SHFL.BFLY P1, R35, R37, R30, R29 ;  /* 0x0c00001e25237389 */ /* 0x000064000002001d */
[----:B01----:R-:W-:Y:S05]  /*11b0*/  ENDCOLLECTIVE ;  /* 0x000000000000791b */ /* 0x003fea0003800000 */
.L_x_6712:
        /* <DEDUP_REMOVED lines=23> */
.L_x_6713:
[----:B------:R-:W-:Y:S02]  /*1330*/  HFMA2 R30, -RZ, RZ, 0, 1.1920928955078125e-07 ;  /* 0x00000002ff1e7431 */ /* 0x000fe400000001ff */
[----:B------:R-:W-:-:S05]  /*1340*/  FADD.FTZ R36, R37, R35 ;  /* 0x0000002325247221 */ /* 0x000fca0000010000 */
[----:B------:R-:W-:-:S07]  /*1350*/  MOV R37, R36 ;  /* 0x0000002400257202 */ /* 0x000fce0000000f00 */
[----:B------:R-:W-:Y:S05]  /*1360*/  WARPSYNC.COLLECTIVE R28, `(.L_x_6714) ;  /* 0x000000001c087348 */ /* 0x000fea0003c00000 */
[----:B------:R0:W1:Y:S02]  /*1370*/  SHFL.BFLY P1, R35, R37, R30, R29 ;  /* 0x0c00001e25237389 */ /* 0x000064000002001d */
[----:B01----:R-:W-:Y:S05]  /*1380*/  ENDCOLLECTIVE ;  /* 0x000000000000791b */ /* 0x003fea0003800000 */
.L_x_6714:
[----:B------:R-:W-:Y:S02]  /*1390*/  HFMA2 R30, -RZ, RZ, 0, 2.384185791015625e-07 ;  /* 0x00000004ff1e7431 */ /* 0x000fe400000001ff */
[----:B------:R-:W-:-:S05]  /*13a0*/  FADD.FTZ R34, R36, R35 ;  /* 0x0000002324227221 */ /* 0x000fca0000010000 */
[----:B------:R-:W-:-:S07]  /*13b0*/  MOV R37, R34 ;  /* 0x0000002200257202 */ /* 0x000fce0000000f00 */
[----:B------:R-:W-:Y:S05]  /*13c0*/  WARPSYNC.COLLECTIVE R28, `(.L_x_6715) ;  /* 0x000000001c087348 */ /* 0x000fea0003c00000 */
[----:B------:R0:W1:Y:S02]  /*13d0*/  SHFL.BFLY P1, R35, R37, R30, R29 ;  /* 0x0c00001e25237389 */ /* 0x000064000002001d */
[----:B01----:R-:W-:Y:S05]  /*13e0*/  ENDCOLLECTIVE ;  /* 0x000000000000791b */ /* 0x003fea0003800000 */
.L_x_6715:
[----:B------:R-:W-:Y:S02]  /*13f0*/  HFMA2 R30, -RZ, RZ, 0, 4.76837158203125e-07 ;  /* 0x00000008ff1e7431 */ /* 0x000fe400000001ff */
[----:B------:R-:W-:-:S05]  /*1400*/  FADD.FTZ R33, R34, R35 ;  /* 0x0000002322217221 */ /* 0x000fca0000010000 */
[----:B------:R-:W-:-:S07]  /*1410*/  MOV R37, R33 ;  /* 0x0000002100257202 */ /* 0x000fce0000000f00 */
[----:B------:R-:W-:Y:S05]  /*1420*/  WARPSYNC.COLLECTIVE R28, `(.L_x_6716) ;  /* 0x000000001c087348 */ /* 0x000fea0003c00000 */
[----:B------:R0:W1:Y:S02]  /*1430*/  SHFL.BFLY P1, R35, R37, R30, R29 ;  /* 0x0c00001e25237389 */ /* 0x000064000002001d */
[----:B01----:R-:W-:Y:S05]  /*1440*/  ENDCOLLECTIVE ;  /* 0x000000000000791b */ /* 0x003fea0003800000 */
.L_x_6716:
[----:B------:R-:W-:Y:S02]  /*1450*/  HFMA2 R30, -RZ, RZ, 0, 9.5367431640625e-07 ;  /* 0x00000010ff1e7431 */ /* 0x000fe400000001ff */
[----:B------:R-:W-:-:S05]  /*1460*/  FADD.FTZ R31, R33, R35 ;  /* 0x00000023211f7221 */ /* 0x000fca0000010000 */
[----:B------:R-:W-:-:S07]  /*1470*/  MOV R37, R31 ;  /* 0x0000001f00257202 */ /* 0x000fce0000000f00 */
[----:B------:R-:W-:Y:S05]  /*1480*/  WARPSYNC.COLLECTIVE R28, `(.L_x_6717) ;  /* 0x000000001c087348 */ /* 0x000fea0003c00000 */
[----:B------:R0:W1:Y:S02]  /*1490*/  SHFL.BFLY P1, R35, R37, R30, R29 ;  /* 0x0c00001e25237389 */ /* 0x000064000002001d */
[----:B01----:R-:W-:Y:S05]  /*14a0*/  ENDCOLLECTIVE ;  /* 0x000000000000791b */ /* 0x003fea0003800000 */
.L_x_6717:
[----:B------:R-:W-:Y:S05]  /*14b0*/  BRA `(.L_x_6718) ;  /* 0xfffffff400947947 */ /* 0x000fea000383ffff */
.L_x_6719:
        /* <DEDUP_REMOVED lines=12> */
.L_x_9166:


//--------------------- .text._ZN10layer_norm13ln_fwd_kernelINS_13Kernel_traitsI6__halfffffjLj256ELj1ELj4ELj1ELj16ENS_18Kernel_traits_baseILj256ES2_ffffjLj128EEEEELb0ELb1ELb0ELb0EEEvNS_9FwdParamsE --------------------------
	.section	.text._ZN10layer_norm13ln_fwd_kernelINS_13Kernel_traitsI6__halfffffjLj256ELj1ELj4ELj1ELj16ENS_18Kernel_traits_baseILj256ES2_ffffjLj128EEEEELb0ELb1ELb0ELb0EEEvNS_9FwdParamsE,"ax",@progbits
	.align	128
        .global         _ZN10layer_norm13ln_fwd_kernelINS_13Kernel_traitsI6__halfffffjLj256ELj1ELj4ELj1ELj16ENS_18Kernel_traits_baseILj256ES2_ffffjLj128EEEEELb0ELb1ELb0ELb0EEEvNS_9FwdParamsE
        .type           _ZN10layer_norm13ln_fwd_kernelINS_13Kernel_traitsI6__halfffffjLj256ELj1ELj4ELj1ELj16ENS_18Kernel_traits_baseILj256ES2_ffffjLj128EEEEELb0ELb1ELb0ELb0EEEvNS_9FwdParamsE,@function
        .size           _ZN10layer_norm13ln_fwd_kernelINS_13Kernel_traitsI6__halfffffjLj256ELj1ELj4ELj1ELj16ENS_18Kernel_traits_baseILj256ES2_ffffjLj128EEEEELb0ELb1ELb0ELb0EEEvNS_9FwdParamsE,(.L_x_9167 - _ZN10layer_norm13ln_fwd_kernelINS_13Kernel_traitsI6__halfffffjLj256ELj1ELj4ELj1ELj16ENS_18Kernel_traits_baseILj256ES2_ffffjLj128EEEEELb0ELb1ELb0ELb0EEEvNS_9FwdParamsE)
        .other          _ZN10layer_norm13ln_fwd_kernelINS_13Kernel_traitsI6__halfffffjLj256ELj1ELj4ELj1ELj16ENS_18Kernel_traits_baseILj256ES2_ffffjLj128EEEEELb0ELb1ELb0ELb0EEEvNS_9FwdParamsE,@"STO_CUDA_ENTRY STV_DEFAULT"
_ZN10layer_norm13ln_fwd_kernelINS_13Kernel_traitsI6__halfffffjLj256ELj1ELj4ELj1ELj16ENS_18Kernel_traits_baseILj256ES2_ffffjLj128EEEEELb0ELb1ELb0ELb0EEEvNS_9FwdParamsE:
.text._ZN10layer_norm13ln_fwd_kernelINS_13Kernel_traitsI6__halfffffjLj256ELj1ELj4ELj1ELj16ENS_18Kernel_traits_baseILj256ES2_ffffjLj128EEEEELb0ELb1ELb0ELb0EEEvNS_9FwdParamsE:
[----:B------:R-:W-:Y:S01]  /*0000*/  LDC R1, c[0x0][0x37c] ;  /* 0x0000df00ff017b82 */ /* 0x000fe20000000800 */
[----:B------:R-:W0:Y:S07]  /*0010*/  S2R R20, SR_TID.X ;  /* 0x0000000000147919 */ /* 0x000e2e0000002100 */
[----:B------:R-:W1:Y:S01]  /*0020*/  LDC R3, c[0x0][0x388] ;  /* 0x0000e200ff037b82 */ /* 0x000e620000000800 */
[----:B------:R-:W2:Y:S01]  /*0030*/  LDCU.64 UR8, c[0x0][0x438] ;  /* 0x00008700ff0877ac */ /* 0x000ea20008000a00 */
[----:B------:R-:W-:Y:S01]  /*0040*/  BSSY.RECONVERGENT B0, `(.L_x_6720) ;  /* 0x000003b000007945 */ /* 0x000fe20003800200 */
[----:B------:R-:W3:Y:S05]  /*0050*/  LDCU.64 UR6, c[0x0][0x358] ;  /* 0x00006b00ff0677ac */ /* 0x000eea0008000a00 */
[----:B------:R-:W4:Y:S01]  /*0060*/  S2UR UR4, SR_CTAID.X ;  /* 0x00000000000479c3 */ /* 0x000f220000002500 */
        /* <DEDUP_REMOVED lines=17> */
[----:B------:R-:W1:Y:S08]  /*0180*/  LDC.64 R8, c[0x0][0x3e8] ;  /* 0x0000fa00ff087b82 */ /* 0x000e700000000a00 */
[----:B------:R-:W2:Y:S01]  /*0190*/  LDC.64 R2, c[0x0][0x438] ;  /* 0x00010e00ff027b82 */ /* 0x000ea20000000a00 */
[----:B0-----:R-:W-:-:S06]  /*01a0*/  IMAD.WIDE.U32 R6, R20, 0x8, R6 ;  /* 0x0000000814067825 */ /* 0x001fcc00078e0006 */
[----:B------:R-:W5:Y:S01]  /*01b0*/  LDG.E.64 R6, desc[UR6][R6.64] ;  /* 0x0000000606067981 */ /* 0x000f62000c1e1b00 */
[----:B-1----:R-:W-:-:S06]  /*01c0*/  IMAD.WIDE.U32 R8, R20, 0x8, R8 ;  /* 0x0000000814087825 */ /* 0x002fcc00078e0008 */
[----:B------:R-:W5:Y:S01]  /*01d0*/  LDG.E.64 R8, desc[UR6][R8.64] ;  /* 0x0000000608087981 */ /* 0x000f62000c1e1b00 */
[----:B--2---:R-:W-:-:S06]  /*01e0*/  IMAD.WIDE.U32 R2, R20, 0x8, R2 ;  /* 0x0000000814027825 */ /* 0x004fcc00078e0002 */
[----:B------:R-:W5:Y:S01]  /*01f0*/  LD.E.64 R2, desc[UR6][R2.64] ;  /* 0x0000000602027980 */ /* 0x000f62000c101b00 */
[----:B------:R-:W-:-:S07]  /*0200*/  LOP3.LUT R15, R20, 0x20, RZ, 0xfc, !PT ;  /* 0x00000020140f7812 */ /* 0x000fce00078efcff */
.L_x_6723:
[----:B------:R-:W-:Y:S05]  /*0210*/  BSYNC.RECONVERGENT B1 ;  /* 0x0000000000017941 */ /* 0x000fea0003800200 */
.L_x_6722:
        /* <DEDUP_REMOVED lines=10> */
[----:B------:R-:W-:Y:S05]  /*02c0*/  BRA `(.L_x_6724) ;  /* 0x0000000000487947 */ /* 0x000fea0003800000 */
.L_x_6721:
[C---:B------:R-:W-:Y:S02]  /*02d0*/  ISETP.GE.U32.AND P1, PT, R0.reuse, 0x40, PT ;  /* 0x000000400000780c */ /* 0x040fe40003f26070 */
[----:B------:R-:W-:Y:S02]  /*02e0*/  ISETP.GE.U32.AND P0, PT, R0, 0x20, PT ;  /* 0x000000200000780c */ /* 0x000fe40003f06070 */
[----:B------:R-:W-:-:S09]  /*02f0*/  MOV R21, R20 ;  /* 0x0000001400157202 */ /* 0x000fd20000000f00 */
[----:B------:R-:W0:Y:S02]  /*0300*/  @P1 LDC.64 R14, c[0x0][0x3d0] ;  /* 0x0000f400ff0e1b82 */ /* 0x000e240000000a00 */
[----:B------:R-:W-:-:S06]  /*0310*/  @P0 LOP3.LUT R21, R20, 0x20, RZ, 0xfc, !PT ;  /* 0x0000002014150812 */ /* 0x000fcc00078efcff */
[----:B------:R-:W1:Y:S08]  /*0320*/  @P1 LDC.64 R16, c[0x0][0x3e8] ;  /* 0x0000fa00ff101b82 */ /* 0x000e700000000a00 */
[----:B------:R-:W2:Y:S08]  /*0330*/  @P0 LDC.64 R18, c[0x0][0x3d0] ;  /* 0x0000f400ff120b82 */ /* 0x000eb00000000a00 */
[----:B------:R-:W3:Y:S01]  /*0340*/  @P0 LDC.64 R22, c[0x0][0x3e8] ;  /* 0x0000fa00ff160b82 */ /* 0x000ee20000000a00 */
[----:B0-----:R-:W-:-:S05]  /*0350*/  @P1 IMAD.WIDE.U32 R14, R21, 0x8, R14 ;  /* 0x00000008150e1825 */ /* 0x001fca00078e000e */
[----:B------:R0:W5:Y:S01]  /*0360*/  @P1 LDG.E.64 R10, desc[UR6][R14.64] ;  /* 0x000000060e0a1981 */ /* 0x000162000c1e1b00 */
[----:B-1----:R-:W-:-:S05]  /*0370*/  @P1 IMAD.WIDE.U32 R16, R21, 0x8, R16 ;  /* 0x0000000815101825 */ /* 0x002fca00078e0010 */
[----:B------:R0:W5:Y:S01]  /*0380*/  @P1 LDG.E.64 R12, desc[UR6][R16.64] ;  /* 0x00000006100c1981 */ /* 0x000162000c1e1b00 */
[----:B--2---:R-:W-:-:S05]  /*0390*/  @P0 IMAD.WIDE.U32 R18, R20, 0x8, R18 ;  /* 0x0000000814120825 */ /* 0x004fca00078e0012 */
[----:B------:R0:W5:Y:S01]  /*03a0*/  @P0 LDG.E.64 R6, desc[UR6][R18.64] ;  /* 0x0000000612060981 */ /* 0x000162000c1e1b00 */
[----:B---3--:R-:W-:-:S05]  /*03b0*/  @P0 IMAD.WIDE.U32 R22, R20, 0x8, R22 ;  /* 0x0000000814160825 */ /* 0x008fca00078e0016 */
[----:B------:R0:W5:Y:S01]  /*03c0*/  @P0 LDG.E.64 R8, desc[UR6][R22.64] ;  /* 0x0000000616080981 */ /* 0x000162000c1e1b00 */
[----:B------:R-:W-:Y:S02]  /*03d0*/  @P0 CS2R R2, SRZ ;  /* 0x0000000000020805 */ /* 0x000fe4000001ff00 */
[----:B------:R-:W-:-:S07]  /*03e0*/  @P1 CS2R R4, SRZ ;  /* 0x0000000000041805 */ /* 0x000fce000001ff00 */
.L_x_6724:
[----:B------:R-:W-:Y:S05]  /*03f0*/  BSYNC.RECONVERGENT B0 ;  /* 0x0000000000007941 */ /* 0x000fea0003800200 */
.L_x_6720:
[----:B------:R-:W1:Y:S02]  /*0400*/  LDCU UR4, c[0x0][0x384] ;  /* 0x00007080ff0477ac */ /* 0x000e640008000800 */
[----:B-1----:R-:W-:-:S13]  /*0410*/  ISETP.GE.AND P0, PT, R29, UR4, PT ;  /* 0x000000041d007c0c */ /* 0x002fda000bf06270 */
[----:B------:R-:W-:Y:S05]  /*0420*/  @P0 EXIT ;  /* 0x000000000000094d */ /* 0x000fea0003800000 */
[----:B------:R-:W1:Y:S01]  /*0430*/  LDCU.64 UR8, c[0x0][0x3e0] ;  /* 0x00007c00ff0877ac */ /* 0x000e620008000a00 */
[----:B-----5:R-:W-:Y:S01]  /*0440*/  SHF.R.U64 R31, R6, 0x10, R7 ;  /* 0x00000010061f7819 */ /* 0x020fe20000001207 */
[----:B------:R-:W-:Y:S01]  /*0450*/  HADD2.F32 R21, -RZ, R4.H0_H0 ;  /* 0x20000004ff157230 */ /* 0x000fe20000004100 */
[----:B------:R-:W-:Y:S01]  /*0460*/  MOV R43, R8 ;  /* 0x00000008002b7202 */ /* 0x000fe20000000f00 */
[----:B------:R-:W2:Y:S01]  /*0470*/  LDCU.U8 UR4, c[0x0][0x410] ;  /* 0x00008200ff0477ac */ /* 0x000ea20008000000 */
[--C-:B------:R-:W-:Y:S01]  /*0480*/  SHF.R.U64 R37, R8, 0x10, R9.reuse ;  /* 0x0000001008257819 */ /* 0x100fe20000001209 */
[----:B0-----:R-:W-:Y:S01]  /*0490*/  HADD2.F32 R22, -RZ, R5.H0_H0 ;  /* 0x20000005ff167230 */ /* 0x001fe20000004100 */
[----:B------:R-:W-:Y:S01]  /*04a0*/  MOV R14, R9 ;  /* 0x00000009000e7202 */ /* 0x000fe20000000f00 */
[----:B------:R-:W0:Y:S01]  /*04b0*/  LDCU UR12, c[0x0][0x388] ;  /* 0x00007100ff0c77ac */ /* 0x000e220008000800 */
[----:B------:R-:W-:Y:S02]  /*04c0*/  SHF.R.U32.HI R15, RZ, 0x10, R9 ;  /* 0x00000010ff0f7819 */ /* 0x000fe40000011609 */
[----:B------:R-:W-:Y:S01]  /*04d0*/  MOV R35, R12 ;  /* 0x0000000c00237202 */ /* 0x000fe20000000f00 */
[----:B------:R-:W3:Y:S01]  /*04e0*/  LDCU UR5, c[0x0][0x448] ;  /* 0x00008900ff0577ac */ /* 0x000ee20008000800 */
[----:B------:R-:W-:-:S02]  /*04f0*/  SHF.R.U64 R33, R12, 0x10, R13 ;  /* 0x000000100c217819 */ /* 0x000fc4000000120d */
[----:B------:R-:W-:Y:S01]  /*0500*/  MOV R32, R6 ;  /* 0x0000000600207202 */ /* 0x000fe20000000f00 */
[----:B------:R-:W4:Y:S01]  /*0510*/  LDCU.64 UR10, c[0x0][0x3a0] ;  /* 0x00007400ff0a77ac */ /* 0x000f220008000a00 */
[----:B------:R-:W-:Y:S02]  /*0520*/  MOV R8, R7 ;  /* 0x0000000700087202 */ /* 0x000fe40000000f00 */
[----:B------:R-:W-:Y:S02]  /*0530*/  SHF.R.U32.HI R30, RZ, 0x10, R7 ;  /* 0x00000010ff1e7819 */ /* 0x000fe40000011607 */
[----:B------:R-:W-:Y:S02]  /*0540*/  MOV R24, R10 ;  /* 0x0000000a00187202 */ /* 0x000fe40000000f00 */
[----:B------:R-:W-:Y:S02]  /*0550*/  MOV R23, R11 ;  /* 0x0000000b00177202 */ /* 0x000fe40000000f00 */
        /* <DEDUP_REMOVED lines=8> */
[----:B------:R-:W-:Y:S01]  /*05e0*/  MOV R9, R13 ;  /* 0x0000000d00097202 */ /* 0x000fe20000000f00 */
[----:B------:R-:W-:Y:S01]  /*05f0*/  HADD2.F32 R28, -RZ, R28.H0_H0 ;  /* 0x2000001cff1c7230 */ /* 0x000fe20000004100 */
[----:B------:R-:W-:Y:S01]  /*0600*/  SHF.R.U32.HI R12, RZ, 0x10, R13 ;  /* 0x00000010ff0c7819 */ /* 0x000fe2000001160d */
[----:B------:R-:W-:Y:S01]  /*0610*/  HADD2.F32 R27, -RZ, R27.H0_H0 ;  /* 0x2000001bff1b7230 */ /* 0x000fe20000004100 */
[----:B------:R-:W-:-:S02]  /*0620*/  PRMT R31, R31, 0x5410, R31 ;  /* 0x000054101f1f7816 */ /* 0x000fc4000000001f */
[--C-:B------:R-:W-:Y:S02]  /*0630*/  SHF.R.U64 R6, R2, 0x10, R3.reuse ;  /* 0x0000001002067819 */ /* 0x100fe40000001203 */
[----:B------:R-:W-:Y:S02]  /*0640*/  SHF.R.U32.HI R7, RZ, 0x10, R3 ;  /* 0x00000010ff077819 */ /* 0x000fe40000011603 */
[----:B-1----:R-:W-:Y:S02]  /*0650*/  ISETP.NE.U32.AND P0, PT, RZ, UR8, PT ;  /* 0x00000008ff007c0c */ /* 0x002fe4000bf05070 */
[----:B------:R-:W-:Y:S02]  /*0660*/  PRMT R43, R14, 0x5410, R43 ;  /* 0x000054100e2b7816 */ /* 0x000fe4000000002b */
[----:B------:R-:W-:Y:S02]  /*0670*/  PRMT R37, R15, 0x5410, R37 ;  /* 0x000054100f257816 */ /* 0x000fe40000000025 */
[----:B------:R-:W-:-:S02]  /*0680*/  PRMT R35, R9, 0x5410, R35 ;  /* 0x0000541009237816 */ /* 0x000fc40000000023 */
[----:B------:R-:W-:Y:S02]  /*0690*/  PRMT R33, R12, 0x5410, R33 ;  /* 0x000054100c217816 */ /* 0x000fe40000000021 */
[----:B------:R-:W-:Y:S02]  /*06a0*/  PRMT R32, R8, 0x5410, R32 ;  /* 0x0000541008207816 */ /* 0x000fe40000000020 */
[----:B------:R-:W-:Y:S02]  /*06b0*/  PRMT R30, R30, 0x5410, R6 ;  /* 0x000054101e1e7816 */ /* 0x000fe40000000006 */
[----:B------:R-:W-:Y:S02]  /*06c0*/  PRMT R31, R7, 0x7610, R31 ;  /* 0x00007610071f7816 */ /* 0x000fe4000000001f */
[----:B------:R-:W-:Y:S02]  /*06d0*/  ISETP.NE.AND.EX P0, PT, RZ, UR9, PT, P0 ;  /* 0x00000009ff007c0c */ /* 0x000fe4000bf05300 */
[----:B0-234-:R-:W-:-:S13]  /*06e0*/  ISETP.NE.AND P3, PT, RZ, UR4, PT ;  /* 0x00000004ff007c0c */ /* 0x01dfda000bf65270 */
.L_x_6737:
[----:B------:R-:W0:Y:S01]  /*06f0*/  @P0 LDC.64 R16, c[0x0][0x3e0] ;  /* 0x0000f800ff100b82 */ /* 0x000e220000000a00 */
[----:B------:R-:W-:Y:S02]  /*0700*/  HFMA2 R36, -RZ, RZ, 1.875, 0 ;  /* 0x3f800000ff247431 */ /* 0x000fe400000001ff */
[----:B0-----:R-:W-:-:S05]  /*0710*/  @P0 IMAD.WIDE R18, R29, 0x4, R16 ;  /* 0x000000041d120825 */ /* 0x001fca00078e0210 */
[----:B------:R0:W5:Y:S01]  /*0720*/  @P0 LDG.E R36, desc[UR6][R18.64] ;  /* 0x0000000612240981 */ /* 0x000162000c1e1900 */
[----:B------:R-:W-:Y:S01]  /*0730*/  IMAD R16, R29, UR12, RZ ;  /* 0x0000000c1d107c24 */ /* 0x000fe2000f8e02ff */
[----:B------:R-:W-:Y:S01]  /*0740*/  ISETP.GE.U32.AND P2, PT, R0, 0x20, PT ;  /* 0x000000200000780c */ /* 0x000fe20003f46070 */
[----:B------:R-:W-:Y:S03]  /*0750*/  BSSY.RECONVERGENT B0, `(.L_x_6725) ;  /* 0x000002b000007945 */ /* 0x000fe60003800200 */
[----:B------:R-:W-:-:S04]  /*0760*/  SHF.R.S32.HI R17, RZ, 0x1f, R16 ;  /* 0x0000001fff117819 */ /* 0x000fc80000011410 */
[----:B------:R-:W-:-:S04]  /*0770*/  LEA.HI R17, R17, R16, RZ, 0x2 ;  /* 0x0000001011117211 */ /* 0x000fc800078f10ff */
[----:B------:R-:W-:-:S04]  /*0780*/  LEA.HI.SX32 R34, R17, R20, 0x1e ;  /* 0x0000001411227211 */ /* 0x000fc800078ff2ff */
[----:B------:R-:W-:Y:S01]  /*0790*/  MOV R16, R34 ;  /* 0x0000002200107202 */ /* 0x000fe20000000f00 */
[----:B0-----:R-:W-:Y:S06]  /*07a0*/  @!P2 BRA `(.L_x_6726) ;  /* 0x000000000094a947 */ /* 0x001fec0003800000 */
[----:B------:R-:W-:Y:S01]  /*07b0*/  ISETP.NE.U32.AND P1, PT, RZ, UR10, PT ;  /* 0x0000000aff007c0c */ /* 0x000fe2000bf25070 */
[----:B------:R-:W0:Y:S03]  /*07c0*/  LDC.64 R16, c[0x0][0x390] ;  /* 0x0000e400ff107b82 */ /* 0x000e260000000a00 */
[----:B------:R-:W-:-:S05]  /*07d0*/  ISETP.NE.AND.EX P1, PT, RZ, UR11, PT, P1 ;  /* 0x0000000bff007c0c */ /* 0x000fca000bf25310 */
[----:B------:R-:W1:Y:S08]  /*07e0*/  LDC.64 R44, c[0x0][0x3a8] ;  /* 0x0000ea00ff2c7b82 */ /* 0x000e700000000a00 */
[----:B------:R-:W2:Y:S01]  /*07f0*/  @P1 LDC.64 R40, c[0x0][0x3a0] ;  /* 0x0000e800ff281b82 */ /* 0x000ea20000000a00 */
[----:B0-----:R-:W-:-:S06]  /*0800*/  IMAD.WIDE.U32 R16, R34, 0x10, R16 ;  /* 0x0000001022107825 */ /* 0x001fcc00078e0010 */
[----:B------:R-:W3:Y:S01]  /*0810*/  LDG.E.128 R16, desc[UR6][R16.64] ;  /* 0x0000000610107981 */ /* 0x000ee2000c1e1d00 */
[----:B--2---:R-:W-:-:S05]  /*0820*/  @P1 IMAD.WIDE.U32 R40, R34, 0x10, R40 ;  /* 0x0000001022281825 */ /* 0x004fca00078e0028 */
[----:B------:R0:W2:Y:S01]  /*0830*/  @P1 LDG.E.128 R4, desc[UR6][R40.64] ;  /* 0x0000000628041981 */ /* 0x0000a2000c1e1d00 */
[----:B------:R-:W-:Y:S02]  /*0840*/  @P1 HADD2.F32 R9, -RZ, R43.H1_H1 ;  /* 0x3000002bff091230 */ /* 0x000fe40000004100 */
[----:B------:R-:W-:Y:S02]  /*0850*/  @P1 HADD2.F32 R10, -RZ, R37.H1_H1 ;  /* 0x30000025ff0a1230 */ /* 0x000fe40000004100 */
[----:B-1----:R-:W-:-:S04]  /*0860*/  IMAD.WIDE.U32 R44, R34, 0x10, R44 ;  /* 0x00000010222c7825 */ /* 0x002fc800078e002c */
[-C--:B---3-5:R-:W-:Y:S01]  /*0870*/  @P1 FMUL.FTZ R11, R16, R36.reuse ;  /* 0x00000024100b1220 */ /* 0x0a8fe20000410000 */
[-C--:B------:R-:W-:Y:S01]  /*0880*/  @P1 FMUL.FTZ R38, R17, R36.reuse ;  /* 0x0000002411261220 */ /* 0x080fe20000410000 */
[-C--:B------:R-:W-:Y:S01]  /*0890*/  @P1 FMUL.FTZ R39, R18, R36.reuse ;  /* 0x0000002412271220 */ /* 0x080fe20000410000 */
[----:B0-----:R-:W-:Y:S01]  /*08a0*/  @P1 FMUL.FTZ R40, R19, R36 ;  /* 0x0000002413281220 */ /* 0x001fe20000410000 */
[----:B--2---:R-:W-:Y:S01]  /*08b0*/  @P1 FFMA.FTZ R8, R11, R9, R4 ;  /* 0x000000090b081223 */ /* 0x004fe20000010004 */
[----:B------:R-:W-:Y:S02]  /*08c0*/  @P1 HADD2.F32 R11, -RZ, R43.H0_H0 ;  /* 0x2000002bff0b1230 */ /* 0x000fe40000004100 */
[----:B------:R-:W-:Y:S01]  /*08d0*/  @P1 FFMA.FTZ R9, R38, R10, R5 ;  /* 0x0000000a26091223 */ /* 0x000fe20000010005 */
[----:B------:R-:W-:Y:S02]  /*08e0*/  @P1 HADD2.F32 R38, -RZ, R37.H0_H0 ;  /* 0x20000025ff261230 */ /* 0x000fe40000004100 */
[----:B------:R-:W-:-:S03]  /*08f0*/  @P1 FFMA.FTZ R10, R39, R11, R6 ;  /* 0x0000000b270a1223 */ /* 0x000fc60000010006 */
[----:B------:R-:W-:Y:S01]  /*0900*/  @P1 FFMA.FTZ R11, R40, R38, R7 ;  /* 0x00000026280b1223 */ /* 0x000fe20000010007 */
[----:B------:R-:W-:Y:S06]  /*0910*/  @P1 BRA `(.L_x_6727) ;  /* 0x0000000000301947 */ /* 0x000fec0003800000 */
[-C--:B------:R-:W-:Y:S01]  /*0920*/  FMUL.FTZ R9, R17, R36.reuse ;  /* 0x0000002411097220 */ /* 0x080fe20000410000 */
[-C--:B------:R-:W-:Y:S01]  /*0930*/  FMUL.FTZ R10, R18, R36.reuse ;  /* 0x00000024120a7220 */ /* 0x080fe20000410000 */
[-C--:B------:R-:W-:Y:S01]  /*0940*/  FMUL.FTZ R8, R16, R36.reuse ;  /* 0x0000002410087220 */ /* 0x080fe20000410000 */
[----:B------:R-:W-:Y:S02]  /*0950*/  HADD2.F32 R39, -RZ, R43.H1_H1 ;  /* 0x3000002bff277230 */ /* 0x000fe40000004100 */
[----:B------:R-:W-:Y:S01]  /*0960*/  FMUL.FTZ R16, R19, R36 ;  /* 0x0000002413107220 */ /* 0x000fe20000410000 */
[----:B------:R-:W-:Y:S02]  /*0970*/  HADD2.F32 R18, -RZ, R37.H1_H1 ;  /* 0x30000025ff127230 */ /* 0x000fe40000004100 */
[----:B------:R-:W-:Y:S02]  /*0980*/  HADD2.F32 R17, -RZ, R43.H0_H0 ;  /* 0x2000002bff117230 */ /* 0x000fe40000004100 */
[----:B------:R-:W-:Y:S01]  /*0990*/  FMUL.FTZ R8, R8, R39 ;  /* 0x0000002708087220 */ /* 0x000fe20000410000 */
[----:B------:R-:W-:-:S02]  /*09a0*/  HADD2.F32 R11, -RZ, R37.H0_H0 ;  /* 0x20000025ff0b7230 */ /* 0x000fc40000004100 */
[----:B------:R-:W-:Y:S01]  /*09b0*/  FMUL.FTZ R9, R9, R18 ;  /* 0x0000001209097220 */ /* 0x000fe20000410000 */
[----:B------:R-:W-:Y:S02]  /*09c0*/  FMUL.FTZ R10, R10, R17 ;  /* 0x000000110a0a7220 */ /* 0x000fe40000410000 */
[----:B------:R-:W-:-:S07]  /*09d0*/  FMUL.FTZ R11, R16, R11 ;  /* 0x0000000b100b7220 */ /* 0x000fce0000410000 */
.L_x_6727:
[----:B------:R0:W-:Y:S01]  /*09e0*/  STG.E.128 desc[UR6][R44.64], R8 ;  /* 0x000000082c007986 */ /* 0x0001e2000c101d06 */
[----:B------:R-:W-:-:S07]  /*09f0*/  IADD3 R16, PT, PT, R34, 0x20, RZ ;  /* 0x0000002022107810 */ /* 0x000fce0007ffe0ff */
.L_x_6726:
[----:B------:R-:W-:Y:S05]  /*0a00*/  BSYNC.RECONVERGENT B0 ;  /* 0x0000000000007941 */ /* 0x000fea0003800200 */
.L_x_6725:
[----:B------:R-:W-:Y:S01]  /*0a10*/  ISETP.GE.U32.AND P4, PT, R0, 0x40, PT ;  /* 0x000000400000780c */ /* 0x000fe20003f86070 */
[----:B------:R-:W-:-:S12]  /*0a20*/  BSSY.RECONVERGENT B0, `(.L_x_6728) ;  /* 0x0000027000007945 */ /* 0x000fd80003800200 */
[----:B------:R-:W-:Y:S05]  /*0a30*/  @!P4 BRA `(.L_x_6729) ;  /* 0x000000000094c947 */ /* 0x000fea0003800000 */
[----:B------:R-:W-:Y:S01]  /*0a40*/  ISETP.NE.U32.AND P1, PT, RZ, UR10, PT ;  /* 0x0000000aff007c0c */ /* 0x000fe2000bf25070 */
[----:B------:R-:W1:Y:S03]  /*0a50*/  LDC.64 R12, c[0x0][0x390] ;  /* 0x0000e400ff0c7b82 */ /* 0x000e660000000a00 */
[----:B------:R-:W-:-:S13]  /*0a60*/  ISETP.NE.AND.EX P1, PT, RZ, UR11, PT, P1 ;  /* 0x0000000bff007c0c */ /* 0x000fda000bf25310 */
[----:B------:R-:W2:Y:S01]  /*0a70*/  @P1 LDC.64 R18, c[0x0][0x3a0] ;  /* 0x0000e800ff121b82 */ /* 0x000ea20000000a00 */
[----:B-1----:R-:W-:-:S06]  /*0a80*/  IMAD.WIDE.U32 R12, R16, 0x10, R12 ;  /* 0x00000010100c7825 */ /* 0x002fcc00078e000c */
[----:B------:R-:W5:Y:S01]  /*0a90*/  LDG.E.128 R12, desc[UR6][R12.64] ;  /* 0x000000060c0c7981 */ /* 0x000f62000c1e1d00 */
[----:B--2---:R-:W-:-:S05]  /*0aa0*/  @P1 IMAD.WIDE.U32 R18, R16, 0x10, R18 ;  /* 0x0000001010121825 */ /* 0x004fca00078e0012 */
[----:B------:R1:W5:Y:S01]  /*0ab0*/  @P1 LDG.E.128 R4, desc[UR6][R18.64] ;  /* 0x0000000612041981 */ /* 0x000362000c1e1d00 */
[----:B------:R-:W-:Y:S05]  /*0ac0*/  @!P1 BRA `(.L_x_6730) ;  /* 0x0000000000349947 */ /* 0x000fea0003800000 */
[-C--:B-1---5:R-:W-:Y:S01]  /*0ad0*/  FMUL.FTZ R19, R12, R36.reuse ;  /* 0x000000240c137220 */ /* 0x0a2fe20000410000 */
[-C--:B------:R-:W-:Y:S01]  /*0ae0*/  FMUL.FTZ R38, R13, R36.reuse ;  /* 0x000000240d267220 */ /* 0x080fe20000410000 */
[-C--:B------:R-:W-:Y:S01]  /*0af0*/  FMUL.FTZ R17, R14, R36.reuse ;  /* 0x000000240e117220 */ /* 0x080fe20000410000 */
[----:B------:R-:W-:Y:S02]  /*0b00*/  HADD2.F32 R12, -RZ, R35.H1_H1 ;  /* 0x30000023ff0c7230 */ /* 0x000fe40000004100 */
[----:B------:R-:W-:Y:S01]  /*0b10*/  FMUL.FTZ R36, R15, R36 ;  /* 0x000000240f247220 */ /* 0x000fe20000410000 */
[----:B------:R-:W-:Y:S02]  /*0b20*/  HADD2.F32 R13, -RZ, R33.H1_H1 ;  /* 0x30000021ff0d7230 */ /* 0x000fe40000004100 */
[----:B------:R-:W-:Y:S02]  /*0b30*/  HADD2.F32 R14, -RZ, R35.H0_H0 ;  /* 0x20000023ff0e7230 */ /* 0x000fe40000004100 */
[----:B------:R-:W-:Y:S01]  /*0b40*/  FFMA.FTZ R12, R19, R12, R4 ;  /* 0x0000000c130c7223 */ /* 0x000fe20000010004 */
[----:B------:R-:W-:-:S02]  /*0b50*/  HADD2.F32 R18, -RZ, R33.H0_H0 ;  /* 0x20000021ff127230 */ /* 0x000fc40000004100 */
[----:B------:R-:W-:Y:S01]  /*0b60*/  FFMA.FTZ R13, R38, R13, R5 ;  /* 0x0000000d260d7223 */ /* 0x000fe20000010005 */
[----:B------:R-:W-:Y:S02]  /*0b70*/  FFMA.FTZ R14, R17, R14, R6 ;  /* 0x0000000e110e7223 */ /* 0x000fe40000010006 */
[----:B------:R-:W-:Y:S01]  /*0b80*/  FFMA.FTZ R15, R36, R18, R7 ;  /* 0x00000012240f7223 */ /* 0x000fe20000010007 */
[----:B------:R-:W-:Y:S06]  /*0b90*/  BRA `(.L_x_6731) ;  /* 0x0000000000307947 */ /* 0x000fec0003800000 */
.L_x_6730:
[-C--:B-1---5:R-:W-:Y:S01]  /*0ba0*/  FMUL.FTZ R19, R14, R36.reuse ;  /* 0x000000240e137220 */ /* 0x0a2fe20000410000 */
        /* <DEDUP_REMOVED lines=11> */
.L_x_6731:
[----:B------:R-:W1:Y:S02]  /*0c60*/  LDC.64 R18, c[0x0][0x3a8] ;  /* 0x0000ea00ff127b82 */ /* 0x000e640000000a00 */
[----:B-1----:R-:W-:-:S05]  /*0c70*/  IMAD.WIDE.U32 R18, R16, 0x10, R18 ;  /* 0x0000001010127825 */ /* 0x002fca00078e0012 */
[----:B------:R1:W-:Y:S02]  /*0c80*/  STG.E.128 desc[UR6][R18.64], R12 ;  /* 0x0000000c12007986 */ /* 0x0003e4000c101d06 */
.L_x_6729:
[----:B------:R-:W-:Y:S05]  /*0c90*/  BSYNC.RECONVERGENT B0 ;  /* 0x0000000000007941 */ /* 0x000fea0003800200 */
.L_x_6728:
[----:B------:R-:W-:Y:S01]  /*0ca0*/  FADD.FTZ R16, RZ, R8 ;  /* 0x00000008ff107221 */ /* 0x000fe20000010000 */
[----:B------:R-:W-:Y:S01]  /*0cb0*/  ISETP.GT.U32.AND P1, PT, R0, 0x3f, PT ;  /* 0x0000003f0000780c */ /* 0x000fe20003f24070 */
[----:B------:R-:W-:Y:S01]  /*0cc0*/  UMOV UR4, 0xffffffff ;  /* 0xffffffff00047882 */ /* 0x000fe20000000000 */
[----:B------:R-:W-:Y:S01]  /*0cd0*/  ISETP.NE.AND P5, PT, R20, RZ, PT ;  /* 0x000000ff1400720c */ /* 0x000fe20003fa5270 */
[----:B------:R-:W-:-:S04]  /*0ce0*/  FADD.FTZ R17, R9, R16 ;  /* 0x0000001009117221 */ /* 0x000fc80000010000 */
[----:B------:R-:W-:-:S04]  /*0cf0*/  FADD.FTZ R16, R10, R17 ;  /* 0x000000110a107221 */ /* 0x000fc80000010000 */
[----:B------:R-:W-:-:S05]  /*0d00*/  FADD.FTZ R16, R11, R16 ;  /* 0x000000100b107221 */ /* 0x000fca0000010000 */
[----:B0-----:R-:W-:-:S05]  /*0d10*/  FSEL R45, R16, RZ, P2 ;  /* 0x000000ff102d7208 */ /* 0x001fca0001000000 */
[----:B------:R-:W-:-:S04]  /*0d20*/  FADD.FTZ R16, R12, R45 ;  /* 0x0000002d0c107221 */ /* 0x000fc80000010000 */
[----:B------:R-:W-:-:S04]  /*0d30*/  FADD.FTZ R17, R13, R16 ;  /* 0x000000100d117221 */ /* 0x000fc80000010000 */
[----:B------:R-:W-:-:S04]  /*0d40*/  FADD.FTZ R16, R14, R17 ;  /* 0x000000110e107221 */ /* 0x000fc80000010000 */
[----:B------:R-:W-:Y:S01]  /*0d50*/  @P1 FADD.FTZ R45, R15, R16 ;  /* 0x000000100f2d1221 */ /* 0x000fe20000010000 */
        /* <DEDUP_REMOVED lines=13> */
[--C-:B-1----:R-:W-:Y:S01]  /*0e30*/  FADD.FTZ R18, R8, -R16.reuse ;  /* 0x8000001008127221 */ /* 0x102fe20000010000 */
[--C-:B------:R-:W-:Y:S01]  /*0e40*/  FADD.FTZ R19, R9, -R16.reuse ;  /* 0x8000001009137221 */ /* 0x100fe20000010000 */
[--C-:B------:R-:W-:Y:S02]  /*0e50*/  FADD.FTZ R39, R13, -R16.reuse ;  /* 0x800000100d277221 */ /* 0x100fe40000010000 */
[----:B-----5:R-:W-:Y:S01]  /*0e60*/  FFMA.FTZ R36, R18, R18, RZ ;  /* 0x0000001212247223 */ /* 0x020fe200000100ff */
[----:B------:R-:W-:-:S03]  /*0e70*/  FADD.FTZ R18, R10, -R16 ;  /* 0x800000100a127221 */ /* 0x000fc60000010000 */
[----:B------:R-:W-:Y:S01]  /*0e80*/  FFMA.FTZ R45, R19, R19, R36 ;  /* 0x00000013132d7223 */ /* 0x000fe20000010024 */
[----:B------:R-:W-:-:S03]  /*0e90*/  FADD.FTZ R19, R11, -R16 ;  /* 0x800000100b137221 */ /* 0x000fc60000010000 */
[----:B------:R-:W-:-:S04]  /*0ea0*/  FFMA.FTZ R18, R18, R18, R45 ;  /* 0x0000001212127223 */ /* 0x000fc8000001002d */
[----:B------:R-:W-:Y:S01]  /*0eb0*/  FFMA.FTZ R18, R19, R19, R18 ;  /* 0x0000001313127223 */ /* 0x000fe20000010012 */
[----:B------:R-:W-:-:S04]  /*0ec0*/  FADD.FTZ R19, R12, -R16 ;  /* 0x800000100c137221 */ /* 0x000fc80000010000 */
[----:B------:R-:W-:Y:S01]  /*0ed0*/  FSEL R44, R18, RZ, P2 ;  /* 0x000000ff122c7208 */ /* 0x000fe20001000000 */
[----:B------:R-:W-:-:S04]  /*0ee0*/  FADD.FTZ R18, R14, -R16 ;  /* 0x800000100e127221 */ /* 0x000fc80000010000 */
[----:B------:R-:W-:Y:S01]  /*0ef0*/  FFMA.FTZ R36, R19, R19, R44 ;  /* 0x0000001313247223 */ /* 0x000fe2000001002c */
[----:B------:R-:W-:-:S03]  /*0f00*/  FADD.FTZ R19, R15, -R16 ;  /* 0x800000100f137221 */ /* 0x000fc60000010000 */
[----:B------:R-:W-:-:S04]  /*0f10*/  FFMA.FTZ R39, R39, R39, R36 ;  /* 0x0000002727277223 */ /* 0x000fc80000010024 */
        /* <DEDUP_REMOVED lines=11> */
.L_x_6749:
[----:B01----:R-:W-:Y:S01]  /*0fd0*/  FADD.FTZ R42, R42, R38 ;  /* 0x000000262a2a7221 */ /* 0x003fe20000010000 */
[----:B------:R-:W-:Y:S01]  /*0fe0*/  FMUL.FTZ R18, R16, R16 ;  /* 0x0000001010127220 */ /* 0x000fe20000410000 */
[----:B------:R-:W0:Y:S01]  /*0ff0*/  @!P5 LDC.64 R40, c[0x0][0x3c0] ;  /* 0x0000f000ff28db82 */ /* 0x000e220000000a00 */
[----:B------:R-:W-:Y:S01]  /*1000*/  BSSY.RECONVERGENT B0, `(.L_x_6733) ;  /* 0x0000024000007945 */ /* 0x000fe20003800200 */
[----:B------:R-:W-:Y:S01]  /*1010*/  FFMA.FTZ R42, R42, R17, UR5 ;  /* 0x000000052a2a7e23 */ /* 0x000fe20008010011 */
[----:B------:R-:W-:Y:S02]  /*1020*/  FSEL R36, R16, RZ, !P3 ;  /* 0x000000ff10247208 */ /* 0x000fe40005800000 */
[----:B------:R-:W-:-:S03]  /*1030*/  FSEL R17, R18, RZ, P3 ;  /* 0x000000ff12117208 */ /* 0x000fc60001800000 */
[----:B------:R-:W1:Y:S02]  /*1040*/  @!P5 LDC.64 R44, c[0x0][0x3c8] ;  /* 0x0000f200ff2cdb82 */ /* 0x000e640000000a00 */
[----:B------:R-:W-:-:S04]  /*1050*/  FADD.FTZ R17, R42, R17 ;  /* 0x000000112a117221 */ /* 0x000fc80000010000 */
[----:B------:R-:W2:Y:S01]  /*1060*/  MUFU.RSQ R38, R17 ;  /* 0x0000001100267308 */ /* 0x000ea20000001400 */
[----:B0-----:R-:W-:-:S05]  /*1070*/  @!P5 IMAD.WIDE R40, R29, 0x4, R40 ;  /* 0x000000041d28d825 */ /* 0x001fca00078e0228 */
[----:B------:R0:W-:Y:S01]  /*1080*/  @!P5 STG.E desc[UR6][R40.64], R16 ;  /* 0x000000102800d986 */ /* 0x0001e2000c101906 */
[----:B-1----:R-:W-:-:S05]  /*1090*/  @!P5 IMAD.WIDE R44, R29, 0x4, R44 ;  /* 0x000000041d2cd825 */ /* 0x002fca00078e022c */
[----:B--2---:R0:W-:Y:S01]  /*10a0*/  @!P5 STG.E desc[UR6][R44.64], R38 ;  /* 0x000000262c00d986 */ /* 0x0041e2000c101906 */
[----:B------:R-:W-:Y:S05]  /*10b0*/  @!P2 BRA `(.L_x_6734) ;  /* 0x000000000060a947 */ /* 0x000fea0003800000 */
[--C-:B------:R-:W-:Y:S01]  /*10c0*/  FADD.FTZ R19, R8, -R36.reuse ;  /* 0x8000002408137221 */ /* 0x100fe20000010000 */
[----:B------:R-:W-:Y:S02]  /*10d0*/  HADD2.F32 R17, -RZ, R32.H1_H1 ;  /* 0x30000020ff117230 */ /* 0x000fe40000004100 */
[----:B------:R-:W-:Y:S01]  /*10e0*/  FADD.FTZ R39, R9, -R36 ;  /* 0x8000002409277221 */ /* 0x000fe20000010000 */
[----:B0-----:R-:W-:Y:S02]  /*10f0*/  HADD2.F32 R16, -RZ, R2.H0_H0 ;  /* 0x20000002ff107230 */ /* 0x001fe40000004100 */
[C---:B------:R-:W-:Y:S01]  /*1100*/  FMUL.FTZ R19, R38.reuse, R19 ;  /* 0x0000001326137220 */ /* 0x040fe20000410000 */
[----:B------:R-:W-:Y:S02]  /*1110*/  HADD2.F32 R18, -RZ, R30.H1_H1 ;  /* 0x3000001eff127230 */ /* 0x000fe40000004100 */
[----:B------:R-:W-:Y:S01]  /*1120*/  FMUL.FTZ R39, R38, R39 ;  /* 0x0000002726277220 */ /* 0x000fe20000410000 */
[----:B------:R-:W-:-:S02]  /*1130*/  HADD2.F32 R42, -RZ, R31.H0_H0 ;  /* 0x2000001fff2a7230 */ /* 0x000fc40000004100 */
[----:B------:R-:W-:Y:S01]  /*1140*/  FFMA.FTZ R16, R19, R17, R16 ;  /* 0x0000001113107223 */ /* 0x000fe20000010010 */
[----:B------:R-:W-:Y:S02]  /*1150*/  HADD2.F32 R17, -RZ, R31.H1_H1 ;  /* 0x3000001fff117230 */ /* 0x000fe40000004100 */
[----:B------:R-:W-:-:S03]  /*1160*/  FADD.FTZ R19, R10, -R36 ;  /* 0x800000240a137221 */ /* 0x000fc60000010000 */
[----:B------:R-:W-:Y:S01]  /*1170*/  FFMA.FTZ R17, R39, R17, R18 ;  /* 0x0000001127117223 */ /* 0x000fe20000010012 */
[----:B------:R-:W-:Y:S02]  /*1180*/  HADD2.F32 R18, -RZ, R32.H0_H0 ;  /* 0x20000020ff127230 */ /* 0x000fe40000004100 */
[----:B------:R-:W-:Y:S01]  /*1190*/  FMUL.FTZ R40, R38, R19 ;  /* 0x0000001326287220 */ /* 0x000fe20000410000 */
[----:B------:R-:W-:Y:S02]  /*11a0*/  HADD2.F32 R39, -RZ, R3.H0_H0 ;  /* 0x20000003ff277230 */ /* 0x000fe40000004100 */
[----:B------:R-:W-:-:S03]  /*11b0*/  FADD.FTZ R19, R11, -R36 ;  /* 0x800000240b137221 */ /* 0x000fc60000010000 */
[----:B------:R-:W-:Y:S01]  /*11c0*/  FFMA.FTZ R18, R40, R18, R39 ;  /* 0x0000001228127223 */ /* 0x000fe20000010027 */
[----:B------:R-:W-:Y:S02]  /*11d0*/  HADD2.F32 R40, -RZ, R30.H0_H0 ;  /* 0x2000001eff287230 */ /* 0x000fe40000004100 */
[----:B------:R-:W-:-:S04]  /*11e0*/  FMUL.FTZ R19, R38, R19 ;  /* 0x0000001326137220 */ /* 0x000fc80000410000 */
[----:B------:R-:W-:Y:S02]  /*11f0*/  FFMA.FTZ R19, R19, R40, R42 ;  /* 0x0000002813137223 */ /* 0x000fe4000001002a */
[----:B------:R-:W0:Y:S02]  /*1200*/  LDC.64 R40, c[0x0][0x428] ;  /* 0x00010a00ff287b82 */ /* 0x000e240000000a00 */
[C---:B0-----:R-:W-:Y:S01]  /*1210*/  IMAD.WIDE.U32 R40, R34.reuse, 0x10, R40 ;  /* 0x0000001022287825 */ /* 0x041fe200078e0028 */
[----:B------:R-:W-:-:S04]  /*1220*/  IADD3 R34, PT, PT, R34, 0x20, RZ ;  /* 0x0000002022227810 */ /* 0x000fc80007ffe0ff */
[----:B------:R1:W-:Y:S03]  /*1230*/  STG.E.128 desc[UR6][R40.64], R16 ;  /* 0x0000001028007986 */ /* 0x0003e6000c101d06 */
.L_x_6734:
[----:B------:R-:W-:Y:S05]  /*1240*/  BSYNC.RECONVERGENT B0 ;  /* 0x0000000000007941 */ /* 0x000fea0003800200 */
.L_x_6733:
[----:B------:R-:W-:Y:S04]  /*1250*/  BSSY.RECONVERGENT B0, `(.L_x_6735) ;  /* 0x0000011000007945 */ /* 0x000fe80003800200 */
[----:B------:R-:W-:Y:S05]  /*1260*/  @!P4 BRA `(.L_x_6736) ;  /* 0x00000000003cc947 */ /* 0x000fea0003800000 */
[----:B0-----:R-:W0:Y:S01]  /*1270*/  LDC.64 R44, c[0x0][0x428] ;  /* 0x00010a00ff2c7b82 */ /* 0x001e220000000a00 */
[--C-:B-1----:R-:W-:Y:S01]  /*1280*/  FADD.FTZ R41, R12, -R36.reuse ;  /* 0x800000240c297221 */ /* 0x102fe20000010000 */
        /* <DEDUP_REMOVED lines=11> */
[----:B0-----:R-:W-:-:S05]  /*1340*/  IMAD.WIDE.U32 R44, R34, 0x10, R44 ;  /* 0x00000010222c7825 */ /* 0x001fca00078e002c */
[----:B------:R2:W-:Y:S02]  /*1350*/  STG.E.128 desc[UR6][R44.64], R16 ;  /* 0x000000102c007986 */ /* 0x0005e4000c101d06 */
.L_x_6736:
[----:B------:R-:W-:Y:S05]  /*1360*/  BSYNC.RECONVERGENT B0 ;  /* 0x0000000000007941 */ /* 0x000fea0003800200 */
.L_x_6735:
[----:B012---:R-:W0:Y:S02]  /*1370*/  LDC.64 R16, c[0x0][0x380] ;  /* 0x0000e000ff107b82 */ /* 0x007e240000000a00 */
[----:B0-----:R-:W-:-:S04]  /*1380*/  LEA R29, R16, R29, 0x2 ;  /* 0x0000001d101d7211 */ /* 0x001fc800078e10ff */
[----:B------:R-:W-:-:S13]  /*1390*/  ISETP.GE.AND P1, PT, R29, R17, PT ;  /* 0x000000111d00720c */ /* 0x000fda0003f26270 */
[----:B------:R-:W-:Y:S05]  /*13a0*/  @!P1 BRA `(.L_x_6737) ;  /* 0xfffffff000d09947 */ /* 0x000fea000383ffff */
[----:B------:R-:W-:Y:S05]  /*13b0*/  EXIT ;  /* 0x000000000000794d */ /* 0x000fea0003800000 */
.L_x_6732:
[----:B-----5:R-:W-:Y:S01]  /*13c0*/  HFMA2 R36, -RZ, RZ, 0, 5.9604644775390625e-08 ;  /* 0x00000001ff247431 */ /* 0x020fe200000001ff */
[----:B------:R-:W-:Y:S01]  /*13d0*/  BSSY B0, `(.L_x_6738) ;  /* 0x0000006000007945 */ /* 0x000fe20003800000 */
[----:B-1----:R-:W-:Y:S02]  /*13e0*/  MOV R19, 0x1f ;  /* 0x0000001f00137802 */ /* 0x002fe40000000f00 */
[----:B------:R-:W-:-:S07]  /*13f0*/  MOV R18, 0xffffffff ;  /* 0xffffffff00127802 */ /* 0x000fce0000000f00 */
[----:B------:R-:W-:Y:S05]  /*1400*/  WARPSYNC.COLLECTIVE R18, `(.L_x_6739) ;  /* 0x0000000012087348 */ /* 0x000fea0003c00000 */
[----:B------:R0:W1:Y:S02]  /*1410*/  SHFL.BFLY P6, R38, R45, R36, R19 ;  /* 0x0c0000242d267389 */ /* 0x00006400000c0013 */
[----:B01----:R-:W-:Y:S05]  /*1420*/  ENDCOLLECTIVE ;  /* 0x000000000000791b */ /* 0x003fea0003800000 */
.L_x_6739:
[----:B------:R-:W-:Y:S05]  /*1430*/  BSYNC B0 ;  /* 0x0000000000007941 */ /* 0x000fea0003800000 */
.L_x_6738:
        /* <DEDUP_REMOVED lines=8> */
.L_x_6740:
[----:B------:R-:W-:Y:S02]  /*14c0*/  HFMA2 R36, -RZ, RZ, 0, 2.384185791015625e-07 ;  /* 0x00000004ff247431 */ /* 0x000fe400000001ff */
[----:B------:R-:W-:-:S05]  /*14d0*/  FADD.FTZ R40, R45, R38 ;  /* 0x000000262d287221 */ /* 0x000fca0000010000 */
[----:B------:R-:W-:-:S07]  /*14e0*/  MOV R45, R40 ;  /* 0x00000028002d7202 */ /* 0x000fce0000000f00 */
[----:B------:R-:W-:Y:S05]  /*14f0*/  WARPSYNC.COLLECTIVE R18, `(.L_x_6741) ;  /* 0x0000000012087348 */ /* 0x000fea0003c00000 */
[----:B------:R0:W1:Y:S02]  /*1500*/  SHFL.BFLY P6, R38, R45, R36, R19 ;  /* 0x0c0000242d267389 */ /* 0x00006400000c0013 */
[----:B01----:R-:W-:Y:S05]  /*1510*/  ENDCOLLECTIVE ;  /* 0x000000000000791b */ /* 0x003fea0003800000 */
.L_x_6741:
[----:B------:R-:W-:Y:S02]  /*1520*/  HFMA2 R36, -RZ, RZ, 0, 4.76837158203125e-07 ;  /* 0x00000008ff247431 */ /* 0x000fe400000001ff */
[----:B------:R-:W-:-:S05]  /*1530*/  FADD.FTZ R41, R40, R38 ;  /* 0x0000002628297221 */ /* 0x000fca0000010000 */
[----:B------:R-:W-:-:S07]  /*1540*/  MOV R45, R41 ;  /* 0x00000029002d7202 */ /* 0x000fce0000000f00 */
[----:B------:R-:W-:Y:S05]  /*1550*/  WARPSYNC.COLLECTIVE R18, `(.L_x_6742) ;  /* 0x0000000012087348 */ /* 0x000fea0003c00000 */
[----:B------:R0:W1:Y:S02]  /*1560*/  SHFL.BFLY P6, R38, R45, R36, R19 ;  /* 0x0c0000242d267389 */ /* 0x00006400000c0013 */
[----:B01----:R-:W-:Y:S05]  /*1570*/  ENDCOLLECTIVE ;  /* 0x000000000000791b */ /* 0x003fea0003800000 */
.L_x_6742:
[----:B------:R-:W-:Y:S02]  /*1580*/  HFMA2 R36, -RZ, RZ, 0, 9.5367431640625e-07 ;  /* 0x00000010ff247431 */ /* 0x000fe400000001ff */
[----:B------:R-:W-:-:S05]  /*1590*/  FADD.FTZ R39, R41, R38 ;  /* 0x0000002629277221 */ /* 0x000fca0000010000 */
[----:B------:R-:W-:-:S07]  /*15a0*/  MOV R45, R39 ;  /* 0x00000027002d7202 */ /* 0x000fce0000000f00 */
[----:B------:R-:W-:Y:S05]  /*15b0*/  WARPSYNC.COLLECTIVE R18, `(.L_x_6743) ;  /* 0x0000000012087348 */ /* 0x000fea0003c00000 */
[----:B------:R0:W1:Y:S02]  /*15c0*/  SHFL.BFLY P6, R38, R45, R36, R19 ;  /* 0x0c0000242d267389 */ /* 0x00006400000c0013 */
[----:B01----:R-:W-:Y:S05]  /*15d0*/  ENDCOLLECTIVE ;  /* 0x000000000000791b */ /* 0x003fea0003800000 */
.L_x_6743:
        /* <DEDUP_REMOVED lines=26> */
.L_x_6744:
[----:B------:R-:W-:Y:S02]  /*1780*/  HFMA2 R36, -RZ, RZ, 0, 1.1920928955078125e-07 ;  /* 0x00000002ff247431 */ /* 0x000fe400000001ff */
[----:B------:R-:W-:-:S05]  /*1790*/  FADD.FTZ R39, R44, R38 ;  /* 0x000000262c277221 */ /* 0x000fca0000010000 */
[----:B------:R-:W-:-:S07]  /*17a0*/  MOV R45, R39 ;  /* 0x00000027002d7202 */ /* 0x000fce0000000f00 */
[----:B------:R-:W-:Y:S05]  /*17b0*/  WARPSYNC.COLLECTIVE R18, `(.L_x_6745) ;  /* 0x0000000012087348 */ /* 0x000fea0003c00000 */
[----:B------:R0:W1:Y:S02]  /*17c0*/  SHFL.BFLY P6, R38, R45, R36, R19 ;  /* 0x0c0000242d267389 */ /* 0x00006400000c0013 */
[----:B01----:R-:W-:Y:S05]  /*17d0*/  ENDCOLLECTIVE ;  /* 0x000000000000791b */ /* 0x003fea0003800000 */
.L_x_6745:
[----:B------:R-:W-:Y:S02]  /*17e0*/  HFMA2 R36, -RZ, RZ, 0, 2.384185791015625e-07 ;  /* 0x00000004ff247431 */ /* 0x000fe400000001ff */
[----:B------:R-:W-:-:S05]  /*17f0*/  FADD.FTZ R40, R39, R38 ;  /* 0x0000002627287221 */ /* 0x000fca0000010000 */
[----:B------:R-:W-:-:S07]  /*1800*/  MOV R45, R40 ;  /* 0x00000028002d7202 */ /* 0x000fce0000000f00 */
[----:B------:R-:W-:Y:S05]  /*1810*/  WARPSYNC.COLLECTIVE R18, `(.L_x_6746) ;  /* 0x0000000012087348 */ /* 0x000fea0003c00000 */
[----:B------:R0:W1:Y:S02]  /*1820*/  SHFL.BFLY P6, R38, R45, R36, R19 ;  /* 0x0c0000242d267389 */ /* 0x00006400000c0013 */
[----:B01----:R-:W-:Y:S05]  /*1830*/  ENDCOLLECTIVE ;  /* 0x000000000000791b */ /* 0x003fea0003800000 */
.L_x_6746:
[----:B------:R-:W-:Y:S02]  /*1840*/  HFMA2 R36, -RZ, RZ, 0, 4.76837158203125e-07 ;  /* 0x00000008ff247431 */ /* 0x000fe400000001ff */
[----:B------:R-:W-:-:S05]  /*1850*/  FADD.FTZ R41, R40, R38 ;  /* 0x0000002628297221 */ /* 0x000fca0000010000 */
[----:B------:R-:W-:-:S07]  /*1860*/  MOV R45, R41 ;  /* 0x00000029002d7202 */ /* 0x000fce0000000f00 */
[----:B------:R-:W-:Y:S05]  /*1870*/  WARPSYNC.COLLECTIVE R18, `(.L_x_6747) ;  /* 0x0000000012087348 */ /* 0x000fea0003c00000 */
[----:B------:R0:W1:Y:S02]  /*1880*/  SHFL.BFLY P6, R38, R45, R36, R19 ;  /* 0x0c0000242d267389 */ /* 0x00006400000c0013 */
[----:B01----:R-:W-:Y:S05]  /*1890*/  ENDCOLLECTIVE ;  /* 0x000000000000791b */ /* 0x003fea0003800000 */
.L_x_6747:
[----:B------:R-:W-:Y:S02]  /*18a0*/  HFMA2 R36, -RZ, RZ, 0, 9.5367431640625e-07 ;  /* 0x00000010ff247431 */ /* 0x000fe400000001ff */
[----:B------:R-:W-:-:S05]  /*18b0*/  FADD.FTZ R42, R41, R38 ;  /* 0x00000026292a7221 */ /* 0x000fca0000010000 */
[----:B------:R-:W-:-:S07]  /*18c0*/  MOV R45, R42 ;  /* 0x0000002a002d7202 */ /* 0x000fce0000000f00 */
[----:B------:R-:W-:Y:S05]  /*18d0*/  WARPSYNC.COLLECTIVE R18, `(.L_x_6748) ;  /* 0x0000000012087348 */ /* 0x000fea0003c00000 */
[----:B------:R0:W1:Y:S02]  /*18e0*/  SHFL.BFLY P6, R38, R45, R36, R19 ;  /* 0x0c0000242d267389 */ /* 0x00006400000c0013 */
[----:B01----:R-:W-:Y:S05]  /*18f0*/  ENDCOLLECTIVE ;  /* 0x000000000000791b */ /* 0x003fea0003800000 */
.L_x_6748:
[----:B------:R-:W-:Y:S05]  /*1900*/  BRA `(.L_x_6749) ;  /* 0xfffffff400b07947 */ /* 0x000fea000383ffff */
.L_x_6750:
        /* <DEDUP_REMOVED lines=15> */
.L_x_9167:


//--------------------- .text._ZN10layer_norm13ln_fwd_kernelINS_13Kernel_traitsI6__halfffffjLj256ELj1ELj4ELj1ELj16ENS_18Kernel_traits_baseILj256ES2_ffffjLj128EEEEELb0ELb1ELb0ELb1EEEvNS_9FwdParamsE --------------------------
	.section	.text._ZN10layer_norm13ln_fwd_kernelINS_13Kernel_traitsI6__halfffffjLj256ELj1ELj4ELj1ELj16ENS_18Kernel_traits_baseILj256ES2_ffffjLj128EEEEELb0ELb1ELb0ELb1EEEvNS_9FwdParamsE,"ax",@progbits
	.align	128
        .global         _ZN10layer_norm13ln_fwd_kernelINS_13Kernel_traitsI6__halfffffjLj256ELj1ELj4ELj1ELj16ENS_18Kernel_traits_baseILj256ES2_ffffjLj128EEEEELb0ELb1ELb0ELb1EEEvNS_9FwdParamsE
        .type           _ZN10layer_norm13ln_fwd_kernelINS_13Kernel_traitsI6__halfffffjLj256ELj1ELj4ELj1ELj16ENS_18Kernel_traits_baseILj256ES2_ffffjLj128EEEEELb0ELb1ELb0ELb1EEEvNS_9FwdParamsE,@function
        .size           _ZN10layer_norm13ln_fwd_kernelINS_13Kernel_traitsI6__halfffffjLj256ELj1ELj4ELj1ELj16ENS_18Kernel_traits_baseILj256ES2_ffffjLj128EEEEELb0ELb1ELb0ELb1EEEvNS_9FwdParamsE,(.L_x_9168 - _ZN10layer_norm13ln_fwd_kernelINS_13Kernel_traitsI6__halfffffjLj256ELj1ELj4ELj1ELj16ENS_18Kernel_traits_baseILj256ES2_ffffjLj128EEEEELb0ELb1ELb0ELb1EEEvNS_9FwdParamsE)
        .other          _ZN10layer_norm13ln_fwd_kernelINS_13Kernel_traitsI6__halfffffjLj256ELj1ELj4ELj1ELj16ENS_18Kernel_traits_baseILj256ES2_ffffjLj128EEEEELb0ELb1ELb0ELb1EEEvNS_9FwdParamsE,@"STO_CUDA_ENTRY STV_DEFAULT"
_ZN10layer_norm13ln_fwd_kernelINS_13Kernel_traitsI6__halfffffjLj256ELj1ELj4ELj1ELj16ENS_18Kernel_traits_baseILj256ES2_ffffjLj128EEEEELb0ELb1ELb0ELb1EEEvNS_9FwdParamsE:
.text._ZN10layer_norm13ln_fwd_kernelINS_13Kernel_traitsI6__halfffffjLj256ELj1ELj4ELj1ELj16ENS_18Kernel_traits_baseILj256ES2_ffffjLj128EEEEELb0ELb1ELb0ELb1EEEvNS_9FwdParamsE:
[----:B------:R-:W-:Y:S01]  /*0000*/  LDC R1, c[0x0][0x37c] ;  /* 0x0000df00ff017b82 */ /* 0x000fe20000000800 */
[----:B------:R-:W0:Y:S01]  /*0010*/  LDCU.64 UR4, c[0x0][0x438] ;  /* 0x00008700ff0477ac */ /* 0x000e220008000a00 */
[----:B------:R-:W1:Y:S06]  /*0020*/  S2R R31, SR_TID.X ;  /* 0x00000000001f7919 */ /* 0x000e6c0000002100 */
[----:B------:R-:W2:Y:S01]  /*0030*/  LDC.64 R4, c[0x0][0x3d0] ;  /* 0x0000f400ff047b82 */ /* 0x000ea20000000a00 */
[----:B------:R-:W3:Y:S07]  /*0040*/  LDCU.64 UR6, c[0x0][0x358] ;  /* 0x00006b00ff0677ac */ /* 0x000eee0008000a00 */
        /* <DEDUP_REMOVED lines=8> */
[----:B---3--:R-:W3:Y:S04]  /*00d0*/  LDG.E.64 R18, desc[UR6][R4.64+0x100] ;  /* 0x0001000604127981 */ /* 0x008ee8000c1e1b00 */
[----:B------:R-:W5:Y:S01]  /*00e0*/  LDG.E.64 R12, desc[UR6][R4.64] ;  /* 0x00000006040c7981 */ /* 0x000f62000c1e1b00 */
[----:B------:R-:W-:Y:S01]  /*00f0*/  SHF.R.U32.HI R31, RZ, 0x5, R31 ;  /* 0x00000005ff1f7819 */ /* 0x000fe2000001161f */
[----:B----4-:R-:W-:-:S05]  /*0100*/  IMAD.WIDE.U32 R10, R32, 0x8, R10 ;  /* 0x00000008200a7825 */ /* 0x010fca00078e000a */
[----:B------:R-:W5:Y:S01]  /*0110*/  LDG.E.64 R14, desc[UR6][R10.64] ;  /* 0x000000060a0e7981 */ /* 0x000f62000c1e1b00 */
[----:B0-----:R-:W-:-:S03]  /*0120*/  USHF.L.U32 UR4, UR4, 0x2, URZ ;  /* 0x0000000204047899 */ /* 0x001fc600080006ff */
[----:B------:R3:W5:Y:S01]  /*0130*/  LDG.E.64 R16, desc[UR6][R10.64+0x100] ;  /* 0x000100060a107981 */ /* 0x000762000c1e1b00 */
[----:B--2---:R-:W-:-:S05]  /*0140*/  @P0 IMAD.WIDE.U32 R8, R32, 0x8, R8 ;  /* 0x0000000820080825 */ /* 0x004fca00078e0008 */
[----:B------:R0:W5:Y:S04]  /*0150*/  @P0 LDG.E.64 R2, desc[UR6][R8.64] ;  /* 0x0000000608020981 */ /* 0x000168000c1e1b00 */
[----:B------:R0:W5:Y:S01]  /*0160*/  @P0 LDG.E.64 R6, desc[UR6][R8.64+0x100] ;  /* 0x0001000608060981 */ /* 0x000162000c1e1b00 */
[----:B------:R-:W-:-:S04]  /*0170*/  LOP3.LUT R31, R31, UR4, RZ, 0xfc, !PT ;  /* 0x000000041f1f7c12 */ /* 0x000fc8000f8efcff */
[----:B-1----:R-:W-:Y:S02]  /*0180*/  ISETP.GE.AND P1, PT, R31, UR5, PT ;  /* 0x000000051f007c0c */ /* 0x002fe4000bf26270 */
[----:B---3--:R-:W-:Y:S02]  /*0190*/  @P0 MOV R10, R18 ;  /* 0x00000012000a0202 */ /* 0x008fe40000000f00 */
[----:B------:R-:W-:-:S09]  /*01a0*/  @P0 MOV R11, R19 ;  /* 0x00000013000b0202 */ /* 0x000fd20000000f00 */
[----:B0-----:R-:W-:Y:S05]  /*01b0*/  @P1 EXIT ;  /* 0x000000000000194d */ /* 0x001fea0003800000 */
[----:B------:R-:W0:Y:S01]  /*01c0*/  LDCU.64 UR4, c[0x0][0x3e0] ;  /* 0x00007c00ff0477ac */ /* 0x000e220008000a00 */
[----:B-----5:R-:W-:Y:S02]  /*01d0*/  MOV R0, R12 ;  /* 0x0000000c00007202 */ /* 0x020fe40000000f00 */
[----:B------:R-:W-:Y:S02]  /*01e0*/  @!P0 CS2R R2, SRZ ;  /* 0x0000000000028805 */ /* 0x000fe4000001ff00 */
[----:B------:R-:W-:Y:S02]  /*01f0*/  @!P0 MOV R10, R18 ;  /* 0x00000012000a8202 */ /* 0x000fe40000000f00 */
[----:B------:R-:W-:Y:S02]  /*0200*/  @!P0 CS2R R6, SRZ ;  /* 0x0000000000068805 */ /* 0x000fe4000001ff00 */
[----:B------:R-:W-:Y:S01]  /*0210*/  PRMT R30, R0, 0x7610, R30 ;  /* 0x00007610001e7816 */ /* 0x000fe2000000001e */
[----:B------:R-:W1:Y:S01]  /*0220*/  LDCU.U8 UR8, c[0x0][0x410] ;  /* 0x00008200ff0877ac */ /* 0x000e620008000000 */
[----:B------:R-:W-:-:S02]  /*0230*/  MOV R0, R13 ;  /* 0x0000000d00007202 */ /* 0x000fc40000000f00 */
[----:B------:R-:W-:Y:S02]  /*0240*/  MOV R4, R14 ;  /* 0x0000000e00047202 */ /* 0x000fe40000000f00 */
[----:B------:R-:W-:Y:S02]  /*0250*/  MOV R8, R15 ;  /* 0x0000000f00087202 */ /* 0x000fe40000000f00 */
[----:B------:R-:W-:Y:S02]  /*0260*/  MOV R9, R10 ;  /* 0x0000000a00097202 */ /* 0x000fe40000000f00 */
[----:B------:R-:W-:Y:S02]  /*0270*/  @!P0 MOV R11, R19 ;  /* 0x00000013000b8202 */ /* 0x000fe40000000f00 */
[----:B------:R-:W-:Y:S01]  /*0280*/  PRMT R5, R0, 0x7610, R5 ;  /* 0x0000761000057816 */ /* 0x000fe20000000005 */
[----:B0-----:R-:W-:Y:S01]  /*0290*/  UISETP.NE.U32.AND UP0, UPT, UR4, URZ, UPT ;  /* 0x000000ff0400728c */ /* 0x001fe2000bf05070 */
[----:B------:R-:W-:-:S02]  /*02a0*/  PRMT R37, R8, 0x5410, R4 ;  /* 0x0000541008257816 */ /* 0x000fc40000000004 */
[----:B------:R-:W-:Y:S01]  /*02b0*/  PRMT R24, R9, 0x7610, R24 ;  /* 0x0000761009187816 */ /* 0x000fe20000000018 */
[----:B------:R-:W-:Y:S01]  /*02c0*/  UISETP.NE.AND.EX UP0, UPT, UR5, URZ, UPT, UP0 ;  /* 0x000000ff0500728c */ /* 0x000fe2000bf05300 */
[----:B------:R-:W-:Y:S02]  /*02d0*/  MOV R0, R11 ;  /* 0x0000000b00007202 */ /* 0x000fe40000000f00 */
[----:B------:R-:W-:Y:S02]  /*02e0*/  MOV R4, R16 ;  /* 0x0000001000047202 */ /* 0x000fe40000000f00 */
[----:B------:R-:W-:Y:S02]  /*02f0*/  MOV R9, R17 ;  /* 0x0000001100097202 */ /* 0x000fe40000000f00 */
[----:B------:R-:W-:Y:S02]  /*0300*/  PRMT R8, R0, 0x7610, R8 ;  /* 0x0000761000087816 */ /* 0x000fe40000000008 */
[----:B------:R-:W-:Y:S01]  /*0310*/  PRMT R33, R9, 0x5410, R4 ;  /* 0x0000541009217816 */ /* 0x000fe20000000004 */
[----:B-1----:R-:W-:Y:S06]  /*0320*/  BRA.U UP0, `(.L_x_6751) ;  /* 0x0000000900c47547 */ /* 0x002fec000b800000 */
[----:B------:R-:W0:Y:S01]  /*0330*/  LDCU.64 UR4, c[0x0][0x3a0] ;  /* 0x00007400ff0477ac */ /* 0x000e220008000a00 */
[----:B------:R-:W-:Y:S01]  /*0340*/  SHF.R.U64 R44, R14, 0x10, R15 ;  /* 0x000000100e2c7819 */ /* 0x000fe2000000120f */
[----:B------:R-:W-:Y:S01]  /*0350*/  HADD2.F32 R40, -RZ, R2.H0_H0 ;  /* 0x20000002ff287230 */ /* 0x000fe20000004100 */
[----:B------:R-:W-:Y:S01]  /*0360*/  SHF.R.U64 R45, R16, 0x10, R17 ;  /* 0x00000010102d7819 */ /* 0x000fe20000001211 */
        /* <DEDUP_REMOVED lines=17> */
[----:B------:R-:W-:Y:S01]  /*0480*/  SHF.R.U32.HI R14, RZ, 0x10, R15 ;  /* 0x00000010ff0e7819 */ /* 0x000fe2000001160f */
[----:B------:R-:W-:Y:S01]  /*0490*/  HADD2.F32 R3, -RZ, R4.H0_H0 ;  /* 0x20000004ff037230 */ /* 0x000fe20000004100 */
[----:B------:R-:W-:Y:S01]  /*04a0*/  SHF.R.U32.HI R16, RZ, 0x10, R17 ;  /* 0x00000010ff107819 */ /* 0x000fe20000011611 */
[----:B------:R-:W-:Y:S01]  /*04b0*/  HADD2.F32 R20, -RZ, R20.H0_H0 ;  /* 0x20000014ff147230 */ /* 0x000fe20000004100 */
[----:B0-----:R-:W-:Y:S01]  /*04c0*/  ISETP.NE.U32.AND P0, PT, RZ, UR4, PT ;  /* 0x00000004ff007c0c */ /* 0x001fe2000bf05070 */
[----:B------:R-:W-:Y:S01]  /*04d0*/  HADD2.F32 R38, -RZ, R38.H0_H0 ;  /* 0x20000026ff267230 */ /* 0x000fe20000004100 */
[----:B------:R-:W-:Y:S01]  /*04e0*/  PRMT R44, R44, 0x5410, R14 ;  /* 0x000054102c2c7816 */ /* 0x000fe2000000000e */
[----:B------:R-:W-:Y:S01]  /*04f0*/  HADD2.F32 R25, -RZ, R25.H0_H0 ;  /* 0x20000019ff197230 */ /* 0x000fe20000004100 */
[----:B------:R-:W-:Y:S01]  /*0500*/  PRMT R45, R45, 0x5410, R16 ;  /* 0x000054102d2d7816 */ /* 0x000fe20000000010 */
[----:B------:R-:W-:Y:S01]  /*0510*/  HADD2.F32 R21, -RZ, R21.H0_H0 ;  /* 0x20000015ff157230 */ /* 0x000fe20000004100 */
[----:B------:R-:W-:Y:S01]  /*0520*/  ISETP.NE.AND.EX P0, PT, RZ, UR5, PT, P0 ;  /* 0x00000005ff007c0c */ /* 0x000fe2000bf05300 */
[----:B------:R-:W-:Y:S01]  /*0530*/  HADD2.F32 R22, -RZ, R22.H0_H0 ;  /* 0x20000016ff167230 */ /* 0x000fe20000004100 */
[----:B------:R-:W0:Y:S01]  /*0540*/  LDCU UR9, c[0x0][0x388] ;  /* 0x00007100ff0977ac */ /* 0x000e220008000800 */
[----:B------:R-:W1:Y:S10]  /*0550*/  LDCU UR4, c[0x0][0x448] ;  /* 0x00008900ff0477ac */ /* 0x000e740008000800 */
.L_x_6753:
[----:B------:R-:W2:Y:S01]  /*0560*/  LDC.64 R18, c[0x0][0x390] ;  /* 0x0000e400ff127b82 */ /* 0x000ea20000000a00 */
[----:B0-----:R-:W-:-:S05]  /*0570*/  IMAD R10, R31, UR9, RZ ;  /* 0x000000091f0a7c24 */ /* 0x001fca000f8e02ff */
[----:B------:R-:W-:Y:S02]  /*0580*/  SHF.R.S32.HI R11, RZ, 0x1f, R10 ;  /* 0x0000001fff0b7819 */ /* 0x000fe4000001140a */
[----:B------:R-:W0:Y:S02]  /*0590*/  @P0 LDC.64 R8, c[0x0][0x3a0] ;  /* 0x0000e800ff080b82 */ /* 0x000e240000000a00 */
[----:B------:R-:W-:-:S04]  /*05a0*/  LEA.HI R11, R11, R10, RZ, 0x2 ;  /* 0x0000000a0b0b7211 */ /* 0x000fc800078f10ff */
[----:B------:R-:W-:Y:S02]  /*05b0*/  LEA.HI.SX32 R42, R11, R32, 0x1e ;  /* 0x000000200b2a7211 */ /* 0x000fe400078ff2ff */
[----:B------:R-:W3:Y:S03]  /*05c0*/  LDC.64 R28, c[0x0][0x3a8] ;  /* 0x0000ea00ff1c7b82 */ /* 0x000ee60000000a00 */
[----:B--2---:R-:W-:-:S05]  /*05d0*/  IMAD.WIDE.U32 R12, R42, 0x10, R18 ;  /* 0x000000102a0c7825 */ /* 0x004fca00078e0012 */
[----:B------:R-:W2:Y:S01]  /*05e0*/  @P0 LDC.64 R16, c[0x0][0x3a0] ;  /* 0x0000e800ff100b82 */ /* 0x000ea20000000a00 */
[----:B------:R-:W4:Y:S01]  /*05f0*/  LDG.E.128 R12, desc[UR6][R12.64] ;  /* 0x000000060c0c7981 */ /* 0x000f22000c1e1d00 */
[----:B0-----:R-:W-:-:S05]  /*0600*/  @P0 IMAD.WIDE.U32 R8, R42, 0x10, R8 ;  /* 0x000000102a080825 */ /* 0x001fca00078e0008 */
[----:B------:R-:W4:Y:S01]  /*0610*/  @P0 LDG.E.128 R4, desc[UR6][R8.64] ;  /* 0x0000000608040981 */ /* 0x000f22000c1e1d00 */
[----:B------:R-:W-:Y:S02]  /*0620*/  HADD2.F32 R11, -RZ, R37.H1_H1 ;  /* 0x30000025ff0b7230 */ /* 0x000fe40000004100 */
[--C-:B------:R-:W-:Y:S02]  /*0630*/  HADD2.F32 R10, -RZ, R44.reuse.H0_H0 ;  /* 0x2000002cff0a7230 */ /* 0x100fe40000004100 */
[----:B------:R-:W-:Y:S01]  /*0640*/  HADD2.F32 R34, -RZ, R44.H1_H1 ;  /* 0x3000002cff227230 */ /* 0x000fe20000004100 */
[----:B------:R-:W-:-:S05]  /*0650*/  IADD3 R43, PT, PT, R42, 0x20, RZ ;  /* 0x000000202a2b7810 */ /* 0x000fca0007ffe0ff */
[----:B------:R-:W-:-:S04]  /*0660*/  IMAD.WIDE.U32 R18, R43, 0x10, R18 ;  /* 0x000000102b127825 */ /* 0x000fc800078e0012 */
[----:B--2---:R-:W-:-:S04]  /*0670*/  @P0 IMAD.WIDE.U32 R16, R43, 0x10, R16 ;  /* 0x000000102b100825 */ /* 0x004fc800078e0010 */
[CC--:B----4-:R-:W-:Y:S01]  /*0680*/  @P0 FFMA.FTZ R8, R12.reuse, R11.reuse, R4 ;  /* 0x0000000b0c080223 */ /* 0x0d0fe20000010004 */
[----:B------:R-:W-:Y:S01]  /*0690*/  @!P0 FMUL.FTZ R8, R12, R11 ;  /* 0x0000000b0c088220 */ /* 0x000fe20000410000 */
[----:B------:R-:W-:Y:S02]  /*06a0*/  HADD2.F32 R11, -RZ, R37.H0_H0 ;  /* 0x20000025ff0b7230 */ /* 0x000fe40000004100 */
[CC--:B------:R-:W-:Y:S01]  /*06b0*/  @P0 FFMA.FTZ R9, R13.reuse, R10.reuse, R5 ;  /* 0x0000000a0d090223 */ /* 0x0c0fe20000010005 */
[----:B------:R-:W-:Y:S02]  /*06c0*/  @!P0 FMUL.FTZ R9, R13, R10 ;  /* 0x0000000a0d098220 */ /* 0x000fe40000410000 */
[CC--:B------:R-:W-:Y:S01]  /*06d0*/  @P0 FFMA.FTZ R10, R14.reuse, R11.reuse, R6 ;  /* 0x0000000b0e0a0223 */ /* 0x0c0fe20000010006 */
[----:B------:R-:W-:Y:S01]  /*06e0*/  @!P0 FMUL.FTZ R10, R14, R11 ;  /* 0x0000000b0e0a8220 */ /* 0x000fe20000410000 */
[CC--:B------:R-:W-:Y:S01]  /*06f0*/  @P0 FFMA.FTZ R11, R15.reuse, R34.reuse, R7 ;  /* 0x000000220f0b0223 */ /* 0x0c0fe20000010007 */
[----:B------:R-:W-:Y:S01]  /*0700*/  @!P0 FMUL.FTZ R11, R15, R34 ;  /* 0x000000220f0b8220 */ /* 0x000fe20000410000 */
[----:B---3--:R-:W-:-:S05]  /*0710*/  IMAD.WIDE.U32 R12, R42, 0x10, R28 ;  /* 0x000000102a0c7825 */ /* 0x008fca00078e001c */
[----:B------:R0:W-:Y:S04]  /*0720*/  STG.E.128 desc[UR6][R12.64], R8 ;  /* 0x000000080c007986 */ /* 0x0001e8000c101d06 */
[----:B------:R-:W0:Y:S04]  /*0730*/  @P0 LDG.E.128 R4, desc[UR6][R16.64] ;  /* 0x0000000610040981 */ /* 0x000e28000c1e1d00 */
[----:B------:R-:W0:Y:S01]  /*0740*/  LDG.E.128 R16, desc[UR6][R18.64] ;  /* 0x0000000612107981 */ /* 0x000e22000c1e1d00 */
[----:B------:R-:W-:Y:S02]  /*0750*/  HADD2.F32 R15, -RZ, R33.H1_H1 ;  /* 0x30000021ff0f7230 */ /* 0x000fe40000004100 */
[----:B------:R-:W-:-:S02]  /*0760*/  HADD2.F32 R14, -RZ, R45.H0_H0 ;  /* 0x2000002dff0e7230 */ /* 0x000fc40000004100 */
[----:B------:R-:W-:Y:S02]  /*0770*/  HADD2.F32 R34, -RZ, R45.H1_H1 ;  /* 0x3000002dff227230 */ /* 0x000fe40000004100 */
[----:B------:R-:W-:Y:S01]  /*0780*/  IMAD.WIDE.U32 R28, R43, 0x10, R28 ;  /* 0x000000102b1c7825 */ /* 0x000fe200078e001c */
[----:B------:R-:W-:Y:S01]  /*0790*/  UMOV UR5, 0xffffffff ;  /* 0xffffffff00057882 */ /* 0x000fe20000000000 */
[----:B------:R-:W-:Y:S02]  /*07a0*/  ISETP.NE.AND P1, PT, R32, RZ, PT ;  /* 0x000000ff2000720c */ /* 0x000fe40003f25270 */
[CC--:B0-----:R-:W-:Y:S01]  /*07b0*/  @P0 FFMA.FTZ R12, R16.reuse, R15.reuse, R4 ;  /* 0x0000000f100c0223 */ /* 0x0c1fe20000010004 */
[----:B------:R-:W-:Y:S01]  /*07c0*/  @!P0 FMUL.FTZ R12, R16, R15 ;  /* 0x0000000f100c8220 */ /* 0x000fe20000410000 */
[----:B------:R-:W-:Y:S02]  /*07d0*/  HADD2.F32 R15, -RZ, R33.H0_H0 ;  /* 0x20000021ff0f7230 */ /* 0x000fe40000004100 */
[CC--:B------:R-:W-:Y:S01]  /*07e0*/  @P0 FFMA.FTZ R13, R17.reuse, R14.reuse, R5 ;  /* 0x0000000e110d0223 */ /* 0x0c0fe20000010005 */
[----:B------:R-:W-:Y:S01]  /*07f0*/  @!P0 FMUL.FTZ R13, R17, R14 ;  /* 0x0000000e110d8220 */ /* 0x000fe20000410000 */
[----:B------:R-:W-:Y:S01]  /*0800*/  FADD.FTZ R16, RZ, R8 ;  /* 0x00000008ff107221 */ /* 0x000fe20000010000 */
[CC--:B------:R-:W-:Y:S01]  /*0810*/  @P0 FFMA.FTZ R14, R18.reuse, R15.reuse, R6 ;  /* 0x0000000f120e0223 */ /* 0x0c0fe20000010006 */
[----:B------:R-:W-:Y:S01]  /*0820*/  @!P0 FMUL.FTZ R14, R18, R15 ;  /* 0x0000000f120e8220 */ /* 0x000fe20000410000 */
[CC--:B------:R-:W-:Y:S01]  /*0830*/  @P0 FFMA.FTZ R15, R19.reuse, R34.reuse, R7 ;  /* 0x00000022130f0223 */ /* 0x0c0fe20000010007 */
[----:B------:R-:W-:Y:S01]  /*0840*/  @!P0 FMUL.FTZ R15, R19, R34 ;  /* 0x00000022130f8220 */ /* 0x000fe20000410000 */
        /* <DEDUP_REMOVED lines=46> */
.L_x_6770:
[----:B------:R-:W-:Y:S01]  /*0b30*/  ISETP.NE.AND P3, PT, R32, RZ, PT ;  /* 0x000000ff2000720c */ /* 0x000fe20003f65270 */
[----:B--2---:R-:W-:Y:S01]  /*0b40*/  FADD.FTZ R19, R18, R36 ;  /* 0x0000002412137221 */ /* 0x004fe20000010000 */
[----:B0-----:R-:W-:Y:S01]  /*0b50*/  FMUL.FTZ R18, R17, R17 ;  /* 0x0000001111127220 */ /* 0x001fe20000410000 */
[----:B------:R-:W-:Y:S01]  /*0b60*/  ISETP.NE.AND P2, PT, RZ, UR8, PT ;  /* 0x00000008ff007c0c */ /* 0x000fe2000bf45270 */
[----:B------:R-:W0:Y:S01]  /*0b70*/  @!P1 LDC.64 R28, c[0x0][0x3c0] ;  /* 0x0000f000ff1c9b82 */ /* 0x000e220000000a00 */
[----:B-1----:R-:W-:Y:S02]  /*0b80*/  FFMA.FTZ R16, R19, R16, UR4 ;  /* 0x0000000413107e23 */ /* 0x002fe40008010010 */
        /* <DEDUP_REMOVED lines=8> */
[----:B0-----:R-:W-:-:S05]  /*0c10*/  FSEL R17, R17, RZ, !P2 ;  /* 0x000000ff11117208 */ /* 0x001fca0005000000 */
[C---:B------:R-:W-:Y:S01]  /*0c20*/  FADD.FTZ R8, -R17.reuse, R8 ;  /* 0x0000000811087221 */ /* 0x040fe20000010100 */
[C---:B------:R-:W-:Y:S01]  /*0c30*/  FADD.FTZ R9, -R17.reuse, R9 ;  /* 0x0000000911097221 */ /* 0x040fe20000010100 */
[C---:B------:R-:W-:Y:S01]  /*0c40*/  FADD.FTZ R10, -R17.reuse, R10 ;  /* 0x0000000a110a7221 */ /* 0x040fe20000010100 */
[C---:B------:R-:W-:Y:S01]  /*0c50*/  FADD.FTZ R11, -R17.reuse, R11 ;  /* 0x0000000b110b7221 */ /* 0x040fe20000010100 */
[C---:B------:R-:W-:Y:S01]  /*0c60*/  FADD.FTZ R12, -R17.reuse, R12 ;  /* 0x0000000c110c7221 */ /* 0x040fe20000010100 */
[----:B-1----:R-:W0:Y:S01]  /*0c70*/  LDC.64 R18, c[0x0][0x428] ;  /* 0x00010a00ff127b82 */ /* 0x002e220000000a00 */
        /* <DEDUP_REMOVED lines=12> */
[----:B------:R-:W1:Y:S01]  /*0d40*/  LDC.64 R16, c[0x0][0x380] ;  /* 0x0000e000ff107b82 */ /* 0x000e620000000a00 */
[----:B------:R-:W-:Y:S01]  /*0d50*/  FFMA.FTZ R9, R9, R39, R38 ;  /* 0x0000002709097223 */ /* 0x000fe20000010026 */
[----:B------:R-:W-:Y:S01]  /*0d60*/  FFMA.FTZ R10, R10, R30, R27 ;  /* 0x0000001e0a0a7223 */ /* 0x000fe2000001001b */
[----:B------:R-:W-:Y:S01]  /*0d70*/  FFMA.FTZ R11, R11, R26, R25 ;  /* 0x0000001a0b0b7223 */ /* 0x000fe20000010019 */
[----:B------:R-:W-:Y:S01]  /*0d80*/  FFMA.FTZ R12, R12, R24, R23 ;  /* 0x000000180c0c7223 */ /* 0x000fe20000010017 */
[----:B------:R-:W-:Y:S01]  /*0d90*/  FFMA.FTZ R13, R13, R3, R21 ;  /* 0x000000030d0d7223 */ /* 0x000fe20000010015 */
[----:B------:R-:W-:Y:S01]  /*0da0*/  FFMA.FTZ R14, R14, R2, R0 ;  /* 0x000000020e0e7223 */ /* 0x000fe20000010000 */
[----:B------:R-:W-:Y:S01]  /*0db0*/  FFMA.FTZ R15, R15, R20, R22 ;  /* 0x000000140f0f7223 */ /* 0x000fe20000010016 */
[----:B0-----:R-:W-:-:S04]  /*0dc0*/  IMAD.WIDE.U32 R28, R42, 0x10, R18 ;  /* 0x000000102a1c7825 */ /* 0x001fc800078e0012 */
[----:B------:R-:W-:Y:S01]  /*0dd0*/  IMAD.WIDE.U32 R18, R43, 0x10, R18 ;  /* 0x000000102b127825 */ /* 0x000fe200078e0012 */
[----:B------:R2:W-:Y:S04]  /*0de0*/  STG.E.128 desc[UR6][R28.64], R8 ;  /* 0x000000081c007986 */ /* 0x0005e8000c101d06 */
[----:B------:R2:W-:Y:S01]  /*0df0*/  STG.E.128 desc[UR6][R18.64], R12 ;  /* 0x0000000c12007986 */ /* 0x0005e2000c101d06 */
[----:B-1----:R-:W-:-:S04]  /*0e00*/  LEA R31, R16, R31, 0x2 ;  /* 0x0000001f101f7211 */ /* 0x002fc800078e10ff */
[----:B------:R-:W-:-:S13]  /*0e10*/  ISETP.GE.AND P1, PT, R31, R17, PT ;  /* 0x000000111f00720c */ /* 0x000fda0003f26270 */
[----:B--2---:R-:W-:Y:S05]  /*0e20*/  @!P1 BRA `(.L_x_6753) ;  /* 0xfffffff400cc9947 */ /* 0x004fea000383ffff */
[----:B------:R-:W-:Y:S05]  /*0e30*/  EXIT ;  /* 0x000000000000794d */ /* 0x000fea0003800000 */
.L_x_6751:
        /* <DEDUP_REMOVED lines=35> */
.L_x_6758:
[----:B--2---:R-:W2:Y:S01]  /*1070*/  LDC.64 R28, c[0x0][0x3e0] ;  /* 0x0000f800ff1c7b82 */ /* 0x004ea20000000a00 */
[----:B0-----:R-:W-:-:S05]  /*1080*/  IMAD R10, R31, UR9, RZ ;  /* 0x000000091f0a7c24 */ /* 0x001fca000f8e02ff */
[----:B------:R-:W-:Y:S02]  /*1090*/  SHF.R.S32.HI R11, RZ, 0x1f, R10 ;  /* 0x0000001fff0b7819 */ /* 0x000fe4000001140a */
[----:B------:R-:W0:Y:S02]  /*10a0*/  LDC.64 R16, c[0x0][0x390] ;  /* 0x0000e400ff107b82 */ /* 0x000e240000000a00 */
[----:B------:R-:W-:-:S04]  /*10b0*/  LEA.HI R11, R11, R10, RZ, 0x2 ;  /* 0x0000000a0b0b7211 */ /* 0x000fc800078f10ff */
[----:B------:R-:W-:Y:S02]  /*10c0*/  LEA.HI.SX32 R38, R11, R32, 0x1e ;  /* 0x000000200b267211 */ /* 0x000fe400078ff2ff */
[----:B------:R-:W3:Y:S01]  /*10d0*/  @P0 LDC.64 R8, c[0x0][0x3a0] ;  /* 0x0000e800ff080b82 */ /* 0x000ee20000000a00 */
[----:B--2---:R-:W-:-:S07]  /*10e0*/  IMAD.WIDE R28, R31, 0x4, R28 ;  /* 0x000000041f1c7825 */ /* 0x004fce00078e021c */
[----:B------:R-:W2:Y:S01]  /*10f0*/  @P0 LDC.64 R44, c[0x0][0x3a0] ;  /* 0x0000e800ff2c0b82 */ /* 0x000ea20000000a00 */
[----:B------:R4:W5:Y:S01]  /*1100*/  LDG.E R28, desc[UR6][R28.64] ;  /* 0x000000061c1c7981 */ /* 0x000962000c1e1900 */
[----:B0-----:R-:W-:-:S06]  /*1110*/  IMAD.WIDE.U32 R16, R38, 0x10, R16 ;  /* 0x0000001026107825 */ /* 0x001fcc00078e0010 */
[----:B------:R-:W5:Y:S01]  /*1120*/  LDG.E.128 R16, desc[UR6][R16.64] ;  /* 0x0000000610107981 */ /* 0x000f62000c1e1d00 */
[----:B---3--:R-:W-:-:S05]  /*1130*/  @P0 IMAD.WIDE.U32 R8, R38, 0x10, R8 ;  /* 0x0000001026080825 */ /* 0x008fca00078e0008 */
[----:B------:R-:W3:Y:S01]  /*1140*/  @P0 LDG.E.128 R12, desc[UR6][R8.64] ;  /* 0x00000006080c0981 */ /* 0x000ee2000c1e1d00 */
[----:B------:R-:W-:Y:S02]  /*1150*/  @P0 HADD2.F32 R35, -RZ, R37.H1_H1 ;  /* 0x30000025ff230230 */ /* 0x000fe40000004100 */
[--C-:B------:R-:W-:Y:S02]  /*1160*/  @P0 HADD2.F32 R34, -RZ, R43.reuse.H1_H1 ;  /* 0x3000002bff220230 */ /* 0x100fe40000004100 */
[----:B----4-:R-:W-:Y:S02]  /*1170*/  @P0 HADD2.F32 R29, -RZ, R43.H0_H0 ;  /* 0x2000002bff1d0230 */ /* 0x010fe40000004100 */
[C---:B-----5:R-:W-:Y:S01]  /*1180*/  @P0 FMUL.FTZ R11, R28.reuse, R16 ;  /* 0x000000101c0b0220 */ /* 0x060fe20000410000 */
[----:B------:R-:W-:-:S03]  /*1190*/  @P0 FMUL.FTZ R10, R28, R17 ;  /* 0x000000111c0a0220 */ /* 0x000fc60000410000 */
[----:B---3--:R-:W-:Y:S01]  /*11a0*/  @P0 FFMA.FTZ R8, R35, R11, R12 ;  /* 0x0000000b23080223 */ /* 0x008fe2000001000c */
[----:B------:R-:W-:Y:S02]  /*11b0*/  @P0 HADD2.F32 R11, -RZ, R37.H0_H0 ;  /* 0x20000025ff0b0230 */ /* 0x000fe40000004100 */
[----:B------:R-:W-:Y:S01]  /*11c0*/  @P0 FFMA.FTZ R9, R10, R34, R13 ;  /* 0x000000220a090223 */ /* 0x000fe2000001000d */
[C---:B------:R-:W-:Y:S01]  /*11d0*/  @P0 FMUL.FTZ R10, R28.reuse, R18 ;  /* 0x000000121c0a0220 */ /* 0x040fe20000410000 */
[----:B------:R-:W-:-:S03]  /*11e0*/  @P0 FMUL.FTZ R34, R28, R19 ;  /* 0x000000131c220220 */ /* 0x000fc60000410000 */
[----:B------:R-:W-:Y:S01]  /*11f0*/  @P0 FFMA.FTZ R10, R11, R10, R14 ;  /* 0x0000000a0b0a0223 */ /* 0x000fe2000001000e */
[----:B------:R-:W-:Y:S02]  /*1200*/  @P0 FFMA.FTZ R11, R34, R29, R15 ;  /* 0x0000001d220b0223 */ /* 0x000fe4000001000f */
[----:B------:R-:W0:Y:S01]  /*1210*/  LDC.64 R34, c[0x0][0x3a8] ;  /* 0x0000ea00ff227b82 */ /* 0x000e220000000a00 */
[----:B--2---:R-:W-:Y:S05]  /*1220*/  @P0 BRA `(.L_x_6754) ;  /* 0x0000000000300947 */ /* 0x004fea0003800000 */
[----:B------:R-:W-:Y:S02]  /*1230*/  HADD2.F32 R8, -RZ, R37.H1_H1 ;  /* 0x30000025ff087230 */ /* 0x000fe40000004100 */
[C---:B------:R-:W-:Y:S01]  /*1240*/  FMUL.FTZ R16, R28.reuse, R16 ;  /* 0x000000101c107220 */ /* 0x040fe20000410000 */
[C---:B------:R-:W-:Y:S01]  /*1250*/  FMUL.FTZ R9, R28.reuse, R17 ;  /* 0x000000111c097220 */ /* 0x040fe20000410000 */
[----:B------:R-:W-:Y:S01]  /*1260*/  FMUL.FTZ R10, R28, R18 ;  /* 0x000000121c0a7220 */ /* 0x000fe20000410000 */
[----:B------:R-:W-:Y:S02]  /*1270*/  HADD2.F32 R18, -RZ, R43.H1_H1 ;  /* 0x3000002bff127230 */ /* 0x000fe40000004100 */
[----:B------:R-:W-:Y:S01]  /*1280*/  FMUL.FTZ R8, R8, R16 ;  /* 0x0000001008087220 */ /* 0x000fe20000410000 */
[----:B------:R-:W-:Y:S02]  /*1290*/  HADD2.F32 R17, -RZ, R37.H0_H0 ;  /* 0x20000025ff117230 */ /* 0x000fe40000004100 */
[----:B------:R-:W-:Y:S01]  /*12a0*/  FMUL.FTZ R11, R28, R19 ;  /* 0x000000131c0b7220 */ /* 0x000fe20000410000 */
[----:B------:R-:W-:-:S02]  /*12b0*/  HADD2.F32 R16, -RZ, R43.H0_H0 ;  /* 0x2000002bff107230 */ /* 0x000fc40000004100 */
[----:B------:R-:W-:Y:S01]  /*12c0*/  FMUL.FTZ R9, R9, R18 ;  /* 0x0000001209097220 */ /* 0x000fe20000410000 */
[----:B------:R-:W-:Y:S02]  /*12d0*/  FMUL.FTZ R10, R17, R10 ;  /* 0x0000000a110a7220 */ /* 0x000fe40000410000 */
[----:B------:R-:W-:-:S07]  /*12e0*/  FMUL.FTZ R11, R11, R16 ;  /* 0x000000100b0b7220 */ /* 0x000fce0000410000 */
.L_x_6754:
[----:B------:R-:W2:Y:S01]  /*12f0*/  LDC.64 R16, c[0x0][0x390] ;  /* 0x0000e400ff107b82 */ /* 0x000ea20000000a00 */
[C---:B------:R-:W-:Y:S01]  /*1300*/  IADD3 R39, PT, PT, R38.reuse, 0x20, RZ ;  /* 0x0000002026277810 */ /* 0x040fe20007ffe0ff */
[----:B0-----:R-:W-:-:S04]  /*1310*/  IMAD.WIDE.U32 R18, R38, 0x10, R34 ;  /* 0x0000001026127825 */ /* 0x001fc800078e0022 */
[C---:B------:R-:W-:Y:S01]  /*1320*/  @P0 IMAD.WIDE.U32 R44, R39.reuse, 0x10, R44 ;  /* 0x00000010272c0825 */ /* 0x040fe200078e002c */
[----:B------:R0:W-:Y:S04]  /*1330*/  STG.E.128 desc[UR6][R18.64], R8 ;  /* 0x0000000812007986 */ /* 0x0001e8000c101d06 */
[----:B------:R3:W5:Y:S01]  /*1340*/  @P0 LDG.E.128 R12, desc[UR6][R44.64] ;  /* 0x000000062c0c0981 */ /* 0x000762000c1e1d00 */
[----:B--2---:R-:W-:-:S06]  /*1350*/  IMAD.WIDE.U32 R16, R39, 0x10, R16 ;  /* 0x0000001027107825 */ /* 0x004fcc00078e0010 */
[----:B0-----:R-:W5:Y:S01]  /*1360*/  LDG.E.128 R16, desc[UR6][R16.64] ;  /* 0x0000000610107981 */ /* 0x001f62000c1e1d00 */
[----:B---3--:R-:W-:Y:S05]  /*1370*/  @!P0 BRA `(.L_x_6755) ;  /* 0x0000000000348947 */ /* 0x008fea0003800000 */
[--C-:B------:R-:W-:Y:S02]  /*1380*/  HADD2.F32 R29, -RZ, R33.reuse.H1_H1 ;  /* 0x30000021ff1d7230 */ /* 0x100fe40000004100 */
[C---:B-----5:R-:W-:Y:S01]  /*1390*/  FMUL.FTZ R16, R28.reuse, R16 ;  /* 0x000000101c107220 */ /* 0x060fe20000410000 */
[C---:B------:R-:W-:Y:S01]  /*13a0*/  FMUL.FTZ R17, R28.reuse, R17 ;  /* 0x000000111c117220 */ /* 0x040fe20000410000 */
[C---:B------:R-:W-:Y:S01]  /*13b0*/  FMUL.FTZ R18, R28.reuse, R18 ;  /* 0x000000121c127220 */ /* 0x040fe20000410000 */
[----:B------:R-:W-:Y:S01]  /*13c0*/  FMUL.FTZ R19, R28, R19 ;  /* 0x000000131c137220 */ /* 0x000fe20000410000 */
[----:B------:R-:W-:Y:S01]  /*13d0*/  FFMA.FTZ R16, R29, R16, R12 ;  /* 0x000000101d107223 */ /* 0x000fe2000001000c */
[--C-:B------:R-:W-:Y:S02]  /*13e0*/  HADD2.F32 R36, -RZ, R40.reuse.H1_H1 ;  /* 0x30000028ff247230 */ /* 0x100fe40000004100 */
[----:B------:R-:W-:Y:S02]  /*13f0*/  HADD2.F32 R29, -RZ, R33.H0_H0 ;  /* 0x20000021ff1d7230 */ /* 0x000fe40000004100 */
[----:B------:R-:W-:-:S02]  /*1400*/  HADD2.F32 R28, -RZ, R40.H0_H0 ;  /* 0x20000028ff1c7230 */ /* 0x000fc40000004100 */
[----:B------:R-:W-:Y:S01]  /*1410*/  FFMA.FTZ R17, R17, R36, R13 ;  /* 0x0000002411117223 */ /* 0x000fe2000001000d */
[----:B------:R-:W-:Y:S02]  /*1420*/  FFMA.FTZ R18, R29, R18, R14 ;  /* 0x000000121d127223 */ /* 0x000fe4000001000e */
[----:B------:R-:W-:Y:S01]  /*1430*/  FFMA.FTZ R19, R19, R28, R15 ;  /* 0x0000001c13137223 */ /* 0x000fe2000001000f */
[----:B------:R-:W-:Y:S06]  /*1440*/  BRA `(.L_x_6756) ;  /* 0x0000000000307947 */ /* 0x000fec0003800000 */
.L_x_6755:
[--C-:B------:R-:W-:Y:S02]  /*1450*/  HADD2.F32 R29, -RZ, R33.reuse.H1_H1 ;  /* 0x30000021ff1d7230 */ /* 0x100fe40000004100 */
[C---:B-----5:R-:W-:Y:S01]  /*1460*/  FMUL.FTZ R16, R28.reuse, R16 ;  /* 0x000000101c107220 */ /* 0x060fe20000410000 */
[C---:B------:R-:W-:Y:S01]  /*1470*/  FMUL.FTZ R17, R28.reuse, R17 ;  /* 0x000000111c117220 */ /* 0x040fe20000410000 */
[C---:B------:R-:W-:Y:S01]  /*1480*/  FMUL.FTZ R18, R28.reuse, R18 ;  /* 0x000000121c127220 */ /* 0x040fe20000410000 */
[----:B------:R-:W-:Y:S01]  /*1490*/  FMUL.FTZ R19, R28, R19 ;  /* 0x000000131c137220 */ /* 0x000fe20000410000 */
[----:B------:R-:W-:Y:S01]  /*14a0*/  FMUL.FTZ R16, R29, R16 ;  /* 0x000000101d107220 */ /* 0x000fe20000410000 */
[--C-:B------:R-:W-:Y:S02]  /*14b0*/  HADD2.F32 R36, -RZ, R40.reuse.H1_H1 ;  /* 0x30000028ff247230 */ /* 0x100fe40000004100 */
[----:B------:R-:W-:Y:S02]  /*14c0*/  HADD2.F32 R29, -RZ, R33.H0_H0 ;  /* 0x20000021ff1d7230 */ /* 0x000fe40000004100 */
[----:B------:R-:W-:-:S02]  /*14d0*/  HADD2.F32 R28, -RZ, R40.H0_H0 ;  /* 0x20000028ff1c7230 */ /* 0x000fc40000004100 */
[----:B------:R-:W-:Y:S01]  /*14e0*/  FMUL.FTZ R17, R17, R36 ;  /* 0x0000002411117220 */ /* 0x000fe20000410000 */
[----:B------:R-:W-:Y:S02]  /*14f0*/  FMUL.FTZ R18, R29, R18 ;  /* 0x000000121d127220 */ /* 0x000fe40000410000 */
[----:B------:R-:W-:-:S07]  /*1500*/  FMUL.FTZ R19, R19, R28 ;  /* 0x0000001c13137220 */ /* 0x000fce0000410000 */
.L_x_6756:
[----:B------:R-:W-:Y:S01]  /*1510*/  FADD.FTZ R28, RZ, R8 ;  /* 0x00000008ff1c7221 */ /* 0x000fe20000010000 */
[----:B------:R-:W-:Y:S01]  /*1520*/  IMAD.WIDE.U32 R34, R39, 0x10, R34 ;  /* 0x0000001027227825 */ /* 0x000fe200078e0022 */
[----:B------:R-:W-:Y:S01]  /*1530*/  UMOV UR5, 0xffffffff ;  /* 0xffffffff00057882 */ /* 0x000fe20000000000 */
[----:B------:R-:W-:Y:S02]  /*1540*/  ISETP.NE.AND P1, PT, R32, RZ, PT ;  /* 0x000000ff2000720c */ /* 0x000fe40003f25270 */
        /* <DEDUP_REMOVED lines=46> */
.L_x_6782:
[----:B--2---:R-:W-:Y:S01]  /*1830*/  FADD.FTZ R35, R28, R36 ;  /* 0x000000241c237221 */ /* 0x004fe20000010000 */
[----:B------:R-:W-:Y:S01]  /*1840*/  FMUL.FTZ R29, R41, R41 ;  /* 0x00000029291d7220 */ /* 0x000fe20000410000 */
[----:B------:R-:W-:Y:S01]  /*1850*/  ISETP.NE.AND P2, PT, RZ, UR8, PT ;  /* 0x00000008ff007c0c */ /* 0x000fe2000bf45270 */
[----:B------:R-:W2:Y:S01]  /*1860*/  @!P1 LDC.64 R44, c[0x0][0x3c0] ;  /* 0x0000f000ff2c9b82 */ /* 0x000ea20000000a00 */
[----:B01----:R-:W-:Y:S02]  /*1870*/  FFMA.FTZ R28, R35, R42, UR4 ;  /* 0x00000004231c7e23 */ /* 0x003fe4000801002a */
[----:B------:R-:W-:-:S05]  /*1880*/  FSEL R29, R29, RZ, P2 ;  /* 0x000000ff1d1d7208 */ /* 0x000fca0001000000 */
[----:B------:R-:W0:Y:S01]  /*1890*/  @!P1 LDC.64 R34, c[0x0][0x3c8] ;  /* 0x0000f200ff229b82 */ /* 0x000e220000000a00 */
[----:B------:R-:W-:Y:S01]  /*18a0*/  FADD.FTZ R28, R28, R29 ;  /* 0x0000001d1c1c7221 */ /* 0x000fe20000010000 */
[----:B------:R-:W-:-:S05]  /*18b0*/  FSEL R29, R41, RZ, !P2 ;  /* 0x000000ff291d7208 */ /* 0x000fca0005000000 */
[----:B------:R-:W1:Y:S01]  /*18c0*/  MUFU.RSQ R28, R28 ;  /* 0x0000001c001c7308 */ /* 0x000e620000001400 */
        /* <DEDUP_REMOVED lines=8> */
[----:B--2---:R-:W-:-:S05]  /*1950*/  @!P1 IMAD.WIDE R44, R31, 0x4, R44 ;  /* 0x000000041f2c9825 */ /* 0x004fca00078e022c */
[----:B------:R-:W-:Y:S01]  /*1960*/  @!P1 STG.E desc[UR6][R44.64], R41 ;  /* 0x000000292c009986 */ /* 0x000fe2000c101906 */
[----:B0-----:R-:W-:-:S04]  /*1970*/  @!P1 IMAD.WIDE R34, R31, 0x4, R34 ;  /* 0x000000041f229825 */ /* 0x001fc800078e0222 */
[C---:B-1----:R-:W-:Y:S01]  /*1980*/  FMUL.FTZ R8, R28.reuse, R8 ;  /* 0x000000081c087220 */ /* 0x042fe20000410000 */
[C---:B------:R-:W-:Y:S01]  /*1990*/  FMUL.FTZ R9, R28.reuse, R9 ;  /* 0x000000091c097220 */ /* 0x040fe20000410000 */
[C---:B------:R-:W-:Y:S01]  /*19a0*/  FMUL.FTZ R10, R28.reuse, R10 ;  /* 0x0000000a1c0a7220 */ /* 0x040fe20000410000 */
[C---:B------:R-:W-:Y:S01]  /*19b0*/  FMUL.FTZ R11, R28.reuse, R11 ;  /* 0x0000000b1c0b7220 */ /* 0x040fe20000410000 */
[----:B------:R0:W-:Y:S01]  /*19c0*/  @!P1 STG.E desc[UR6][R34.64], R28 ;  /* 0x0000001c22009986 */ /* 0x0001e2000c101906 */
        /* <DEDUP_REMOVED lines=11> */
[----:B0-----:R-:W0:Y:S01]  /*1a80*/  LDC.64 R34, c[0x0][0x428] ;  /* 0x00010a00ff227b82 */ /* 0x001e220000000a00 */
[----:B------:R-:W-:-:S07]  /*1a90*/  FFMA.FTZ R19, R19, R23, R27 ;  /* 0x0000001713137223 */ /* 0x000fce000001001b */
[----:B------:R-:W1:Y:S01]  /*1aa0*/  LDC.64 R28, c[0x0][0x380] ;  /* 0x0000e000ff1c7b82 */ /* 0x000e620000000a00 */
[----:B0-----:R-:W-:-:S04]  /*1ab0*/  IMAD.WIDE.U32 R44, R38, 0x10, R34 ;  /* 0x00000010262c7825 */ /* 0x001fc800078e0022 */
[----:B------:R-:W-:Y:S01]  /*1ac0*/  IMAD.WIDE.U32 R34, R39, 0x10, R34 ;  /* 0x0000001027227825 */ /* 0x000fe200078e0022 */
[----:B------:R2:W-:Y:S01]  /*1ad0*/  STG.E.128 desc[UR6][R44.64], R8 ;  /* 0x000000082c007986 */ /* 0x0005e2000c101d06 */
[----:B-1----:R-:W-:-:S03]  /*1ae0*/  LEA R31, R28, R31, 0x2 ;  /* 0x0000001f1c1f7211 */ /* 0x002fc600078e10ff */
[----:B------:R2:W-:Y:S01]  /*1af0*/  STG.E.128 desc[UR6][R34.64], R16 ;  /* 0x0000001022007986 */ /* 0x0005e2000c101d06 */
[----:B------:R-:W-:-:S13]  /*1b00*/  ISETP.GE.AND P1, PT, R31, R29, PT ;  /* 0x0000001d1f00720c */ /* 0x000fda0003f26270 */
[----:B------:R-:W-:Y:S05]  /*1b10*/  @!P1 BRA `(.L_x_6758) ;  /* 0xfffffff400549947 */ /* 0x000fea000383ffff */
[----:B------:R-:W-:Y:S05]  /*1b20*/  EXIT ;  /* 0x000000000000794d */ /* 0x000fea0003800000 */
.L_x_6752:
        /* <DEDUP_REMOVED lines=8> */
.L_x_6760:
[----:B------:R-:W-:Y:S05]  /*1bb0*/  BSYNC B0 ;  /* 0x0000000000007941 */ /* 0x000fea0003800000 */
.L_x_6759:
        /* <DEDUP_REMOVED lines=8> */
.L_x_6761:
[----:B------:R-:W-:Y:S02]  /*1c40*/  HFMA2 R29, -RZ, RZ, 0, 2.384185791015625e-07 ;  /* 0x00000004ff1d7431 */ /* 0x000fe400000001ff */
[----:B------:R-:W-:-:S05]  /*1c50*/  FADD.FTZ R19, R28, R36 ;  /* 0x000000241c137221 */ /* 0x000fca0000010000 */
[----:B------:R-:W-:-:S07]  /*1c60*/  MOV R28, R19 ;  /* 0x00000013001c7202 */ /* 0x000fce0000000f00 */
[----:B------:R-:W-:Y:S05]  /*1c70*/  WARPSYNC.COLLECTIVE R35, `(.L_x_6762) ;  /* 0x0000000023087348 */ /* 0x000fea0003c00000 */
[----:B------:R0:W1:Y:S02]  /*1c80*/  SHFL.BFLY P2, R36, R28, R29, R34 ;  /* 0x0c00001d1c247389 */ /* 0x0000640000040022 */
[----:B01----:R-:W-:Y:S05]  /*1c90*/  ENDCOLLECTIVE ;  /* 0x000000000000791b */ /* 0x003fea0003800000 */
.L_x_6762:
[----:B------:R-:W-:Y:S02]  /*1ca0*/  HFMA2 R29, -RZ, RZ, 0, 4.76837158203125e-07 ;  /* 0x00000008ff1d7431 */ /* 0x000fe400000001ff */
[----:B------:R-:W-:-:S05]  /*1cb0*/  FADD.FTZ R19, R19, R36 ;  /* 0x0000002413137221 */ /* 0x000fca0000010000 */
[----:B------:R-:W-:-:S07]  /*1cc0*/  MOV R28, R19 ;  /* 0x00000013001c7202 */ /* 0x000fce0000000f00 */
[----:B------:R-:W-:Y:S05]  /*1cd0*/  WARPSYNC.COLLECTIVE R35, `(.L_x_6763) ;  /* 0x0000000023087348 */ /* 0x000fea0003c00000 */
[----:B------:R0:W1:Y:S02]  /*1ce0*/  SHFL.BFLY P2, R36, R28, R29, R34 ;  /* 0x0c00001d1c247389 */ /* 0x0000640000040022 */
[----:B01----:R-:W-:Y:S05]  /*1cf0*/  ENDCOLLECTIVE ;  /* 0x000000000000791b */ /* 0x003fea0003800000 */
.L_x_6763:
[----:B------:R-:W-:Y:S02]  /*1d00*/  HFMA2 R29, -RZ, RZ, 0, 9.5367431640625e-07 ;  /* 0x00000010ff1d7431 */ /* 0x000fe400000001ff */
[----:B------:R-:W-:-:S05]  /*1d10*/  FADD.FTZ R17, R19, R36 ;  /* 0x0000002413117221 */ /* 0x000fca0000010000 */
[----:B------:R-:W-:-:S07]  /*1d20*/  MOV R28, R17 ;  /* 0x00000011001c7202 */ /* 0x000fce0000000f00 */
[----:B------:R-:W-:Y:S05]  /*1d30*/  WARPSYNC.COLLECTIVE R35, `(.L_x_6764) ;  /* 0x0000000023087348 */ /* 0x000fea0003c00000 */
[----:B------:R0:W1:Y:S02]  /*1d40*/  SHFL.BFLY P2, R36, R28, R29, R34 ;  /* 0x0c00001d1c247389 */ /* 0x0000640000040022 */
[----:B01----:R-:W-:Y:S05]  /*1d50*/  ENDCOLLECTIVE ;  /* 0x000000000000791b */ /* 0x003fea0003800000 */
.L_x_6764:
[----:B------:R-:W-:Y:S02]  /*1d60*/  HFMA2 R29, -RZ, RZ, 0, 5.9604644775390625e-08 ;  /* 0x00000001ff1d7431 */ /* 0x000fe400000001ff */
        /* <DEDUP_REMOVED lines=22> */
.L_x_6765:
[----:B------:R-:W-:Y:S02]  /*1ed0*/  HFMA2 R29, -RZ, RZ, 0, 1.1920928955078125e-07 ;  /* 0x00000002ff1d7431 */ /* 0x000fe400000001ff */
[----:B------:R-:W-:-:S05]  /*1ee0*/  FADD.FTZ R18, R18, R36 ;  /* 0x0000002412127221 */ /* 0x000fca0000010000 */
[----:B------:R-:W-:-:S07]  /*1ef0*/  MOV R28, R18 ;  /* 0x00000012001c7202 */ /* 0x000fce0000000f00 */
[----:B------:R-:W-:Y:S05]  /*1f00*/  WARPSYNC.COLLECTIVE R35, `(.L_x_6766) ;  /* 0x0000000023087348 */ /* 0x000fea0003c00000 */
[----:B------:R0:W1:Y:S02]  /*1f10*/  SHFL.BFLY P2, R36, R28, R29, R34 ;  /* 0x0c00001d1c247389 */ /* 0x0000640000040022 */
[----:B01----:R-:W-:Y:S05]  /*1f20*/  ENDCOLLECTIVE ;  /* 0x000000000000791b */ /* 0x003fea0003800000 */
.L_x_6766:
[----:B------:R-:W-:Y:S02]  /*1f30*/  HFMA2 R29, -RZ, RZ, 0, 2.384185791015625e-07 ;  /* 0x00000004ff1d7431 */ /* 0x000fe400000001ff */
[----:B------:R-:W-:-:S05]  /*1f40*/  FADD.FTZ R18, R18, R36 ;  /* 0x0000002412127221 */ /* 0x000fca0000010000 */
[----:B------:R-:W-:-:S07]  /*1f50*/  MOV R28, R18 ;  /* 0x00000012001c7202 */ /* 0x000fce0000000f00 */
[----:B------:R-:W-:Y:S05]  /*1f60*/  WARPSYNC.COLLECTIVE R35, `(.L_x_6767) ;  /* 0x0000000023087348 */ /* 0x000fea0003c00000 */
[----:B------:R0:W1:Y:S02]  /*1f70*/  SHFL.BFLY P2, R36, R28, R29, R34 ;  /* 0x0c00001d1c247389 */ /* 0x0000640000040022 */
[----:B01----:R-:W-:Y:S05]  /*1f80*/  ENDCOLLECTIVE ;  /* 0x000000000000791b */ /* 0x003fea0003800000 */
.L_x_6767:
[----:B------:R-:W-:Y:S02]  /*1f90*/  HFMA2 R29, -RZ, RZ, 0, 4.76837158203125e-07 ;  /* 0x00000008ff1d7431 */ /* 0x000fe400000001ff */
[----:B------:R-:W-:-:S05]  /*1fa0*/  FADD.FTZ R18, R18, R36 ;  /* 0x0000002412127221 */ /* 0x000fca0000010000 */
[----:B------:R-:W-:-:S07]  /*1fb0*/  MOV R28, R18 ;  /* 0x00000012001c7202 */ /* 0x000fce0000000f00 */
[----:B------:R-:W-:Y:S05]  /*1fc0*/  WARPSYNC.COLLECTIVE R35, `(.L_x_6768) ;  /* 0x0000000023087348 */ /* 0x000fea0003c00000 */
[----:B------:R0:W1:Y:S02]  /*1fd0*/  SHFL.BFLY P2, R36, R28, R29, R34 ;  /* 0x0c00001d1c247389 */ /* 0x0000640000040022 */
[----:B01----:R-:W-:Y:S05]  /*1fe0*/  ENDCOLLECTIVE ;  /* 0x000000000000791b */ /* 0x003fea0003800000 */
.L_x_6768:
[----:B------:R-:W-:Y:S02]  /*1ff0*/  HFMA2 R29, -RZ, RZ, 0, 9.5367431640625e-07 ;  /* 0x00000010ff1d7431 */ /* 0x000fe400000001ff */
[----:B------:R-:W-:-:S05]  /*2000*/  FADD.FTZ R18, R18, R36 ;  /* 0x0000002412127221 */ /* 0x000fca0000010000 */
[----:B------:R-:W-:-:S07]  /*2010*/  MOV R28, R18 ;  /* 0x00000012001c7202 */ /* 0x000fce0000000f00 */
[----:B------:R-:W-:Y:S05]  /*2020*/  WARPSYNC.COLLECTIVE R35, `(.L_x_6769) ;  /* 0x0000000023087348 */ /* 0x000fea0003c00000 */
[----:B------:R0:W1:Y:S02]  /*2030*/  SHFL.BFLY P2, R36, R28, R29, R34 ;  /* 0x0c00001d1c247389 */ /* 0x0000640000040022 */
[----:B01----:R-:W-:Y:S05]  /*2040*/  ENDCOLLECTIVE ;  /* 0x000000000000791b */ /* 0x003fea0003800000 */
.L_x_6769:
[----:B------:R-:W-:Y:S05]  /*2050*/  BRA `(.L_x_6770) ;  /* 0xffffffe800b47947 */ /* 0x000fea000383ffff */
.L_x_6757:
[----:B------:R-:W-:Y:S01]  /*2060*/  HFMA2 R34, -RZ, RZ, 0, 1.847743988037109375e-06 ;  /* 0x0000001fff227431 */ /* 0x000fe200000001ff */
[----:B------:R-:W-:Y:S01]  /*2070*/  BSSY B0, `(.L_x_6771) ;  /* 0x0000006000007945 */ /* 0x000fe20003800000 */
[----:B------:R-:W-:Y:S02]  /*2080*/  MOV R29, 0x1 ;  /* 0x00000001001d7802 */ /* 0x000fe40000000f00 */
[----:B------:R-:W-:-:S07]  /*2090*/  MOV R35, 0xffffffff ;  /* 0xffffffff00237802 */ /* 0x000fce0000000f00 */
[----:B-1----:R-:W-:Y:S05]  /*20a0*/  WARPSYNC.COLLECTIVE R35, `(.L_x_6772) ;  /* 0x0000000023087348 */ /* 0x002fea0003c00000 */
[----:B------:R0:W2:Y:S02]  /*20b0*/  SHFL.BFLY P2, R36, R28, R29, R34 ;  /* 0x0c00001d1c247389 */ /* 0x0000a40000040022 */
[----:B012---:R-:W-:Y:S05]  /*20c0*/  ENDCOLLECTIVE ;  /* 0x000000000000791b */ /* 0x007fea0003800000 */
.L_x_6772:
[----:B------:R-:W-:Y:S05]  /*20d0*/  BSYNC B0 ;  /* 0x0000000000007941 */ /* 0x000fea0003800000 */
.L_x_6771:
        /* <DEDUP_REMOVED lines=9> */
.L_x_6773:
[----:B------:R-:W-:Y:S02]  /*2170*/  HFMA2 R29, -RZ, RZ, 0, 2.384185791015625e-07 ;  /* 0x00000004ff1d7431 */ /* 0x000fe400000001ff */
[----:B------:R-:W-:-:S05]  /*2180*/  FADD.FTZ R45, R44, R36 ;  /* 0x000000242c2d7221 */ /* 0x000fca0000010000 */
[----:B------:R-:W-:-:S07]  /*2190*/  MOV R28, R45 ;  /* 0x0000002d001c7202 */ /* 0x000fce0000000f00 */
[----:B------:R-:W-:Y:S05]  /*21a0*/  WARPSYNC.COLLECTIVE R35, `(.L_x_6774) ;  /* 0x0000000023087348 */ /* 0x000fea0003c00000 */
[----:B------:R0:W1:Y:S02]  /*21b0*/  SHFL.BFLY P2, R36, R28, R29, R34 ;  /* 0x0c00001d1c247389 */ /* 0x0000640000040022 */
[----:B01----:R-:W-:Y:S05]  /*21c0*/  ENDCOLLECTIVE ;  /* 0x000000000000791b */ /* 0x003fea0003800000 */
.L_x_6774:
[----:B------:R-:W-:Y:S02]  /*21d0*/  HFMA2 R29, -RZ, RZ, 0, 4.76837158203125e-07 ;  /* 0x00000008ff1d7431 */ /* 0x000fe400000001ff */
[----:B------:R-:W-:-:S05]  /*21e0*/  FADD.FTZ R45, R45, R36 ;  /* 0x000000242d2d7221 */ /* 0x000fca0000010000 */
[----:B------:R-:W-:-:S07]  /*21f0*/  MOV R28, R45 ;  /* 0x0000002d001c7202 */ /* 0x000fce0000000f00 */
[----:B------:R-:W-:Y:S05]  /*2200*/  WARPSYNC.COLLECTIVE R35, `(.L_x_6775) ;  /* 0x0000000023087348 */ /* 0x000fea0003c00000 */
[----:B------:R0:W1:Y:S02]  /*2210*/  SHFL.BFLY P2, R36, R28, R29, R34 ;  /* 0x0c00001d1c247389 */ /* 0x0000640000040022 */
[----:B01----:R-:W-:Y:S05]  /*2220*/  ENDCOLLECTIVE ;  /* 0x000000000000791b */ /* 0x003fea0003800000 */
.L_x_6775:
[----:B------:R-:W-:Y:S01]  /*2230*/  MOV R29, 0x10 ;  /* 0x00000010001d7802 */ /* 0x000fe20000000f00 */
[----:B------:R-:W-:-:S07]  /*2240*/  FADD.FTZ R28, R45, R36 ;  /* 0x000000242d1c7221 */ /* 0x000fce0000010000 */
[----:B------:R-:W-:Y:S05]  /*2250*/  WARPSYNC.COLLECTIVE R35, `(.L_x_6776) ;  /* 0x0000000023087348 */ /* 0x000fea0003c00000 */
[----:B------:R0:W1:Y:S02]  /*2260*/  SHFL.BFLY P2, R36, R28, R29, R34 ;  /* 0x0c00001d1c247389 */ /* 0x0000640000040022 */
[----:B01----:R-:W-:Y:S05]  /*2270*/  ENDCOLLECTIVE ;  /* 0x000000000000791b */ /* 0x003fea0003800000 */
.L_x_6776:
        /* <DEDUP_REMOVED lines=22> */
.L_x_6777:
[----:B------:R-:W-:Y:S01]  /*23e0*/  MOV R29, 0x2 ;  /* 0x00000002001d7802 */ /* 0x000fe20000000f00 */
[----:B------:R-:W-:-:S07]  /*23f0*/  FADD.FTZ R28, R28, R36 ;  /* 0x000000241c1c7221 */ /* 0x000fce0000010000 */
[----:B------:R-:W-:Y:S05]  /*2400*/  WARPSYNC.COLLECTIVE R35, `(.L_x_6778) ;  /* 0x0000000023087348 */ /* 0x000fea0003c00000 */
[----:B------:R0:W1:Y:S02]  /*2410*/  SHFL.BFLY P2, R36, R28, R29, R34 ;  /* 0x0c00001d1c247389 */ /* 0x0000640000040022 */
[----:B01----:R-:W-:Y:S05]  /*2420*/  ENDCOLLECTIVE ;  /* 0x000000000000791b */ /* 0x003fea0003800000 */
.L_x_6778:
[----:B------:R-:W-:Y:S02]  /*2430*/  HFMA2 R29, -RZ, RZ, 0, 2.384185791015625e-07 ;  /* 0x00000004ff1d7431 */ /* 0x000fe400000001ff */
[----:B------:R-:W-:-:S07]  /*2440*/  FADD.FTZ R28, R28, R36 ;  /* 0x000000241c1c7221 */ /* 0x000fce0000010000 */
[----:B------:R-:W-:Y:S05]  /*2450*/  WARPSYNC.COLLECTIVE R35, `(.L_x_6779) ;  /* 0x0000000023087348 */ /* 0x000fea0003c00000 */
[----:B------:R0:W1:Y:S02]  /*2460*/  SHFL.BFLY P2, R36, R28, R29, R34 ;  /* 0x0c00001d1c247389 */ /* 0x0000640000040022 */
[----:B01----:R-:W-:Y:S05]  /*2470*/  ENDCOLLECTIVE ;  /* 0x000000000000791b */ /* 0x003fea0003800000 */
.L_x_6779:
[----:B------:R-:W-:Y:S01]  /*2480*/  MOV R29, 0x8 ;  /* 0x00000008001d7802 */ /* 0x000fe20000000f00 */
[----:B------:R-:W-:-:S07]  /*2490*/  FADD.FTZ R28, R28, R36 ;  /* 0x000000241c1c7221 */ /* 0x000fce0000010000 */
[----:B------:R-:W-:Y:S05]  /*24a0*/  WARPSYNC.COLLECTIVE R35, `(.L_x_6780) ;  /* 0x0000000023087348 */ /* 0x000fea0003c00000 */
[----:B------:R0:W1:Y:S02]  /*24b0*/  SHFL.BFLY P2, R36, R28, R29, R34 ;  /* 0x0c00001d1c247389 */ /* 0x0000640000040022 */
[----:B01----:R-:W-:Y:S05]  /*24c0*/  ENDCOLLECTIVE ;  /* 0x000000000000791b */ /* 0x003fea0003800000 */
.L_x_6780:
[----:B------:R-:W-:Y:S02]  /*24d0*/  HFMA2 R29, -RZ, RZ, 0, 9.5367431640625e-07 ;  /* 0x00000010ff1d7431 */ /* 0x000fe400000001ff */
[----:B------:R-:W-:-:S07]  /*24e0*/  FADD.FTZ R28, R28, R36 ;  /* 0x000000241c1c7221 */ /* 0x000fce0000010000 */
[----:B------:R-:W-:Y:S05]  /*24f0*/  WARPSYNC.COLLECTIVE R35, `(.L_x_6781) ;  /* 0x0000000023087348 */ /* 0x000fea0003c00000 */
[----:B------:R0:W1:Y:S02]  /*2500*/  SHFL.BFLY P2, R36, R28, R29, R34 ;  /* 0x0c00001d1c247389 */ /* 0x0000640000040022 */
[----:B01----:R-:W-:Y:S05]  /*2510*/  ENDCOLLECTIVE ;  /* 0x000000000000791b */ /* 0x003fea0003800000 */
.L_x_6781:
[----:B------:R-:W-:Y:S05]  /*2520*/  BRA `(.L_x_6782) ;  /* 0xfffffff000c07947 */ /* 0x000fea000383ffff */
.L_x_6783:
        /* <DEDUP_REMOVED lines=13> */
.L_x_9168:


//--------------------- .text._ZN10layer_norm13ln_fwd_kernelINS_13Kernel_traitsI6__halfffffjLj256ELj1ELj4ELj1ELj16ENS_18Kernel_traits_baseILj256ES2_ffffjLj128EEEEELb0ELb1ELb1ELb0EEEvNS_9FwdParamsE --------------------------
	.section	.text._ZN10layer_norm13ln_fwd_kernelINS_13Kernel_traitsI6__halfffffjLj256ELj1ELj4ELj1ELj16ENS_18Kernel_traits_baseILj256ES2_ffffjLj128EEEEELb0ELb1ELb1ELb0EEEvNS_9FwdParamsE,"ax",@progbits
	.align	128
        .global         _ZN10layer_norm13ln_fwd_kernelINS_13Kernel_traitsI6__halfffffjLj256ELj1ELj4ELj1ELj16ENS_18Kernel_traits_baseILj256ES2_ffffjLj128EEEEELb0ELb1ELb1ELb0EEEvNS_9FwdParamsE
        .type           _ZN10layer_norm13ln_fwd_kernelINS_13Kernel_traitsI6__halfffffjLj256ELj1ELj4ELj1ELj16ENS_18Kernel_traits_baseILj256ES2_ffffjLj128EEEEELb0ELb1ELb1ELb0EEEvNS_9FwdParamsE,@function
        .size           _ZN10layer_norm13ln_fwd_kernelINS_13Kernel_traitsI6__halfffffjLj256ELj1ELj4ELj1ELj16ENS_18Kernel_traits_baseILj256ES2_ffffjLj128EEEEELb0ELb1ELb1ELb0EEEvNS_9FwdParamsE,(.L_x_9169 - _ZN10layer_norm13ln_fwd_kernelINS_13Kernel_traitsI6__halfffffjLj256ELj1ELj4ELj1ELj16ENS_18Kernel_traits_baseILj256ES2_ffffjLj128EEEEELb0ELb1ELb1ELb0EEEvNS_9FwdParamsE)
        .other          _ZN10layer_norm13ln_fwd_kernelINS_13Kernel_traitsI6__halfffffjLj256ELj1ELj4ELj1ELj16ENS_18Kernel_traits_baseILj256ES2_ffffjLj128EEEEELb0ELb1ELb1ELb0EEEvNS_9FwdParamsE,@"STO_CUDA_ENTRY STV_DEFAULT"
_ZN10layer_norm13ln_fwd_kernelINS_13Kernel_traitsI6__halfffffjLj256ELj1ELj4ELj1ELj16ENS_18Kernel_traits_baseILj256ES2_ffffjLj128EEEEELb0ELb1ELb1ELb0EEEvNS_9FwdParamsE:
.text._ZN10layer_norm13ln_fwd_kernelINS_13Kernel_traitsI6__halfffffjLj256ELj1ELj4ELj1ELj16ENS_18Kernel_traits_baseILj256ES2_ffffjLj128EEEEELb0ELb1ELb1ELb0EEEvNS_9FwdParamsE:
        /* <DEDUP_REMOVED lines=33> */
.L_x_6787:
[----:B------:R-:W-:Y:S05]  /*0210*/  BSYNC.RECONVERGENT B1 ;  /* 0x0000000000017941 */ /* 0x000fea0003800200 */
.L_x_6786:
        /* <DEDUP_REMOVED lines=11> */
.L_x_6785:
        /* <DEDUP_REMOVED lines=18> */
.L_x_6788:
[----:B------:R-:W-:Y:S05]  /*03f0*/  BSYNC.RECONVERGENT B0 ;  /* 0x0000000000007941 */ /* 0x000fea0003800200 */
.L_x_6784:
[----:B------:R-:W1:Y:S02]  /*0400*/  LDCU UR4, c[0x0][0x384] ;  /* 0x00007080ff0477ac */ /* 0x000e640008000800 */
[----:B-1----:R-:W-:-:S13]  /*0410*/  ISETP.GE.AND P0, PT, R26, UR4, PT ;  /* 0x000000041a007c0c */ /* 0x002fda000bf06270 */
[----:B------:R-:W-:Y:S05]  /*0420*/  @P0 EXIT ;  /* 0x000000000000094d */ /* 0x000fea0003800000 */
[----:B------:R-:W1:Y:S01]  /*0430*/  LDCU.U8 UR4, c[0x0][0x410] ;  /* 0x00008200ff0477ac */ /* 0x000e620008000000 */
[----:B0----5:R-:W-:Y:S01]  /*0440*/  MOV R10, R5 ;  /* 0x00000005000a7202 */ /* 0x021fe20000000f00 */
[----:B------:R-:W-:Y:S01]  /*0450*/  HADD2.F32 R27, -RZ, R45.H0_H0 ;  /* 0x2000002dff1b7230 */ /* 0x000fe20000004100 */
[--C-:B------:R-:W-:Y:S01]  /*0460*/  SHF.R.U64 R37, R4, 0x10, R5.reuse ;  /* 0x0000001004257819 */ /* 0x100fe20000001205 */
[----:B------:R-:W0:Y:S01]  /*0470*/  LDCU UR10, c[0x0][0x40c] ;  /* 0x00008180ff0a77ac */ /* 0x000e220008000800 */
[----:B------:R-:W-:Y:S02]  /*0480*/  SHF.R.U32.HI R5, RZ, 0x10, R5 ;  /* 0x00000010ff057819 */ /* 0x000fe40000011605 */
[----:B------:R-:W-:Y:S01]  /*0490*/  MOV R36, R8 ;  /* 0x0000000800247202 */ /* 0x000fe20000000f00 */
[----:B------:R-:W2:Y:S01]  /*04a0*/  LDCU UR5, c[0x0][0x448] ;  /* 0x00008900ff0577ac */ /* 0x000ea20008000800 */
[----:B------:R-:W-:Y:S02]  /*04b0*/  MOV R38, R4 ;  /* 0x0000000400267202 */ /* 0x000fe40000000f00 */
[----:B------:R-:W-:Y:S01]  /*04c0*/  MOV R4, R6 ;  /* 0x0000000600047202 */ /* 0x000fe20000000f00 */
[----:B------:R-:W3:Y:S01]  /*04d0*/  LDCU.64 UR8, c[0x0][0x3a0] ;  /* 0x00007400ff0877ac */ /* 0x000ee20008000a00 */
[----:B------:R-:W-:-:S02]  /*04e0*/  MOV R28, R7 ;  /* 0x00000007001c7202 */ /* 0x000fc40000000f00 */
[--C-:B------:R-:W-:Y:S02]  /*04f0*/  SHF.R.U64 R43, R6, 0x10, R7.reuse ;  /* 0x00000010062b7819 */ /* 0x100fe40000001207 */
[----:B------:R-:W-:Y:S01]  /*0500*/  SHF.R.U32.HI R29, RZ, 0x10, R7 ;  /* 0x00000010ff1d7819 */ /* 0x000fe20000011607 */
[----:B------:R-:W-:Y:S01]  /*0510*/  HADD2.F32 R28, -RZ, R28.H0_H0 ;  /* 0x2000001cff1c7230 */ /* 0x000fe20000004100 */
[----:B------:R-:W-:Y:S01]  /*0520*/  PRMT R37, R5, 0x5410, R37 ;  /* 0x0000541005257816 */ /* 0x000fe20000000025 */
[----:B------:R-:W-:Y:S01]  /*0530*/  HADD2.F32 R43, -RZ, R43.H0_H0 ;  /* 0x2000002bff2b7230 */ /* 0x000fe20000004100 */
[--C-:B------:R-:W-:Y:S01]  /*0540*/  SHF.R.U64 R42, R44, 0x10, R45.reuse ;  /* 0x000000102c2a7819 */ /* 0x100fe2000000122d */
[----:B------:R-:W-:Y:S01]  /*0550*/  HADD2.F32 R44, -RZ, R44.H0_H0 ;  /* 0x2000002cff2c7230 */ /* 0x000fe20000004100 */
[----:B------:R-:W-:Y:S01]  /*0560*/  SHF.R.U32.HI R30, RZ, 0x10, R45 ;  /* 0x00000010ff1e7819 */ /* 0x000fe2000001162d */
[----:B------:R-:W-:Y:S01]  /*0570*/  HADD2.F32 R45, -RZ, R4.H0_H0 ;  /* 0x20000004ff2d7230 */ /* 0x000fe20000004100 */
[----:B------:R-:W-:Y:S01]  /*0580*/  MOV R34, R9 ;  /* 0x0000000900227202 */ /* 0x000fe20000000f00 */
[----:B------:R-:W-:Y:S01]  /*0590*/  HADD2.F32 R29, -RZ, R29.H0_H0 ;  /* 0x2000001dff1d7230 */ /* 0x000fe20000004100 */
[--C-:B------:R-:W-:Y:S01]  /*05a0*/  SHF.R.U64 R8, R8, 0x10, R9.reuse ;  /* 0x0000001008087819 */ /* 0x100fe20000001209 */
[----:B------:R-:W-:Y:S01]  /*05b0*/  HADD2.F32 R42, -RZ, R42.H0_H0 ;  /* 0x2000002aff2a7230 */ /* 0x000fe20000004100 */
[----:B------:R-:W-:Y:S01]  /*05c0*/  SHF.R.U32.HI R35, RZ, 0x10, R9 ;  /* 0x00000010ff237819 */ /* 0x000fe20000011609 */
[----:B------:R-:W-:Y:S01]  /*05d0*/  HADD2.F32 R30, -RZ, R30.H0_H0 ;  /* 0x2000001eff1e7230 */ /* 0x000fe20000004100 */
[----:B------:R-:W-:-:S02]  /*05e0*/  PRMT R36, R36, 0x5410, R36 ;  /* 0x0000541024247816 */ /* 0x000fc40000000024 */
[----:B------:R-:W-:Y:S02]  /*05f0*/  MOV R5, R2 ;  /* 0x0000000200057202 */ /* 0x000fe40000000f00 */
[----:B------:R-:W-:Y:S02]  /*0600*/  MOV R6, R3 ;  /* 0x0000000300067202 */ /* 0x000fe40000000f00 */
[----:B------:R-:W-:Y:S02]  /*0610*/  PRMT R38, R10, 0x5410, R38 ;  /* 0x000054100a267816 */ /* 0x000fe40000000026 */
[----:B------:R-:W-:Y:S02]  /*0620*/  PRMT R34, R34, 0x5410, R8 ;  /* 0x0000541022227816 */ /* 0x000fe40000000008 */
[----:B------:R-:W-:Y:S02]  /*0630*/  PRMT R35, R35, 0x5410, R5 ;  /* 0x0000541023237816 */ /* 0x000fe40000000005 */
[----:B------:R-:W-:-:S02]  /*0640*/  PRMT R36, R6, 0x7610, R36 ;  /* 0x0000761006247816 */ /* 0x000fc40000000024 */
[----:B0123--:R-:W-:-:S13]  /*0650*/  ISETP.NE.AND P3, PT, RZ, UR4, PT ;  /* 0x00000004ff007c0c */ /* 0x00ffda000bf65270 */
.L_x_6806:
[----:B------:R-:W0:Y:S08]  /*0660*/  LDC.64 R22, c[0x0][0x3f0] ;  /* 0x0000fc00ff167b82 */ /* 0x000e300000000a00 */
[----:B------:R-:W1:Y:S08]  /*0670*/  LDC.64 R32, c[0x0][0x3f8] ;  /* 0x0000fe00ff207b82 */ /* 0x000e700000000a00 */
[----:B------:R-:W2:Y:S01]  /*0680*/  LDC R21, c[0x0][0x388] ;  /* 0x0000e200ff157b82 */ /* 0x000ea20000000800 */
[----:B0-----:R-:W-:-:S06]  /*0690*/  IMAD.WIDE R22, R26, 0x4, R22 ;  /* 0x000000041a167825 */ /* 0x001fcc00078e0216 */
[----:B------:R-:W3:Y:S01]  /*06a0*/  LDG.E R22, desc[UR6][R22.64] ;  /* 0x0000000616167981 */ /* 0x000ee2000c1e1900 */
[----:B-1----:R-:W-:-:S06]  /*06b0*/  IMAD.WIDE R32, R26, 0x4, R32 ;  /* 0x000000041a207825 */ /* 0x002fcc00078e0220 */
[----:B------:R0:W5:Y:S01]  /*06c0*/  LDG.E R32, desc[UR6][R32.64] ;  /* 0x0000000620207981 */ /* 0x000162000c1e1900 */
[----:B------:R-:W-:Y:S01]  /*06d0*/  ISETP.GE.U32.AND P2, PT, R0, 0x20, PT ;  /* 0x000000200000780c */ /* 0x000fe20003f46070 */
[----:B------:R-:W-:Y:S01]  /*06e0*/  BSSY.RECONVERGENT B0, `(.L_x_6789) ;  /* 0x000004b000007945 */ /* 0x000fe20003800200 */
[----:B------:R-:W1:Y:S02]  /*06f0*/  S2R R39, SR_TID.X ;  /* 0x0000000000277919 */ /* 0x000e640000002100 */
[----:B-1----:R-:W-:Y:S02]  /*0700*/  LOP3.LUT R39, R39, 0x1f, RZ, 0xc0, !PT ;  /* 0x0000001f27277812 */ /* 0x002fe400078ec0ff */
[----:B---3--:R-:W-:-:S13]  /*0710*/  ISETP.GE.AND P4, PT, R22, 0x1, PT ;  /* 0x000000011600780c */ /* 0x008fda0003f86270 */
[----:B------:R-:W-:-:S05]  /*0720*/  @P4 IADD3 R20, PT, PT, R22, -0x1, RZ ;  /* 0xffffffff16144810 */ /* 0x000fca0007ffe0ff */
[-C--:B--2---:R-:W-:Y:S02]  /*0730*/  @P4 IMAD R23, R20, R21.reuse, RZ ;  /* 0x0000001514174224 */ /* 0x084fe400078e02ff */
[----:B------:R-:W-:-:S03]  /*0740*/  IMAD R20, R26, R21, RZ ;  /* 0x000000151a147224 */ /* 0x000fc600078e02ff */
[----:B------:R-:W-:Y:S02]  /*0750*/  @P4 SHF.R.S32.HI R31, RZ, 0x1f, R23 ;  /* 0x0000001fff1f4819 */ /* 0x000fe40000011417 */
[----:B------:R-:W-:Y:S02]  /*0760*/  SHF.R.S32.HI R21, RZ, 0x1f, R20 ;  /* 0x0000001fff157819 */ /* 0x000fe40000011414 */
[----:B------:R-:W-:Y:S01]  /*0770*/  @P4 LEA.HI R23, R31, R23, RZ, 0x2 ;  /* 0x000000171f174211 */ /* 0x000fe200078f10ff */
[----:B------:R-:W-:Y:S01]  /*0780*/  HFMA2 R31, -RZ, RZ, 0, 0 ;  /* 0x00000000ff1f7431 */ /* 0x000fe200000001ff */
[----:B------:R-:W-:Y:S02]  /*0790*/  LEA.HI R21, R21, R20, RZ, 0x2 ;  /* 0x0000001415157211 */ /* 0x000fe400078f10ff */
[-C--:B------:R-:W-:Y:S02]  /*07a0*/  @P4 LEA.HI.SX32 R31, R23, R39.reuse, 0x1e ;  /* 0x00000027171f4211 */ /* 0x080fe400078ff2ff */
[----:B------:R-:W-:Y:S01]  /*07b0*/  LEA.HI.SX32 R23, R21, R39, 0x1e ;  /* 0x0000002715177211 */ /* 0x000fe200078ff2ff */
[----:B0-----:R-:W-:Y:S06]  /*07c0*/  @!P2 BRA `(.L_x_6790) ;  /* 0x0000000000f0a947 */ /* 0x001fec0003800000 */
[----:B------:R-:W-:Y:S04]  /*07d0*/  BSSY.RECONVERGENT B1, `(.L_x_6791) ;  /* 0x0000005000017945 */ /* 0x000fe80003800200 */
[----:B------:R-:W-:Y:S05]  /*07e0*/  @!P4 BRA `(.L_x_6792) ;  /* 0x00000000000cc947 */ /* 0x000fea0003800000 */
[----:B------:R-:W0:Y:S02]  /*07f0*/  LDC.64 R4, c[0x0][0x390] ;  /* 0x0000e400ff047b82 */ /* 0x000e240000000a00 */
[----:B0-----:R-:W-:-:S06]  /*0800*/  IMAD.WIDE.U32 R4, R31, 0x10, R4 ;  /* 0x000000101f047825 */ /* 0x001fcc00078e0004 */
[----:B------:R-:W5:Y:S02]  /*0810*/  LDG.E.128 R4, desc[UR6][R4.64] ;  /* 0x0000000604047981 */ /* 0x000f64000c1e1d00 */
.L_x_6792:
[----:B------:R-:W-:Y:S05]  /*0820*/  BSYNC.RECONVERGENT B1 ;  /* 0x0000000000017941 */ /* 0x000fea0003800200 */
.L_x_6791:
[----:B------:R-:W-:Y:S01]  /*0830*/  UISETP.NE.U32.AND UP0, UPT, UR8, URZ, UPT ;  /* 0x000000ff0800728c */ /* 0x000fe2000bf05070 */
[----:B------:R-:W-:Y:S03]  /*0840*/  BSSY.RECONVERGENT B1, `(.L_x_6793) ;  /* 0x000002f000017945 */ /* 0x000fe60003800200 */
[----:B------:R-:W-:-:S09]  /*0850*/  UISETP.NE.AND.EX UP0, UPT, UR9, URZ, UPT, UP0 ;  /* 0x000000ff0900728c */ /* 0x000fd2000bf05300 */
[----:B------:R-:W-:Y:S05]  /*0860*/  BRA.U !UP0, `(.L_x_6794) ;  /* 0x0000000108647547 */ /* 0x000fea000b800000 */
[----:B------:R-:W0:Y:S02]  /*0870*/  LDC.64 R8, c[0x0][0x3a0] ;  /* 0x0000e800ff087b82 */ /* 0x000e240000000a00 */
[----:B0-----:R-:W-:-:S06]  /*0880*/  IMAD.WIDE.U32 R8, R23, 0x10, R8 ;  /* 0x0000001017087825 */ /* 0x001fcc00078e0008 */
[----:B------:R-:W2:Y:S01]  /*0890*/  LDG.E.128 R8, desc[UR6][R8.64] ;  /* 0x0000000608087981 */ /* 0x000ea2000c1e1d00 */
[----:B------:R-:W-:-:S13]  /*08a0*/  ISETP.GT.AND P0, PT, R22, RZ, PT ;  /* 0x000000ff1600720c */ /* 0x000fda0003f04270 */
[----:B------:R-:W0:Y:S01]  /*08b0*/  @P0 LDC R40, c[0x0][0x40c] ;  /* 0x00010300ff280b82 */ /* 0x000e220000000800 */
[--C-:B------:R-:W-:Y:S02]  /*08c0*/  @P0 HADD2.F32 R15, -RZ, R38.reuse.H0_H0 ;  /* 0x20000026ff0f0230 */ /* 0x100fe40000004100 */
[----:B------:R-:W-:Y:S02]  /*08d0*/  @P0 HADD2.F32 R39, -RZ, R38.H1_H1 ;  /* 0x30000026ff270230 */ /* 0x000fe40000004100 */
[----:B------:R-:W-:-:S03]  /*08e0*/  @P0 HADD2.F32 R21, -RZ, R37.H1_H1 ;  /* 0x30000025ff150230 */ /* 0x000fc60000004100 */
[----:B------:R-:W1:Y:S08]  /*08f0*/  @P0 LDC R33, c[0x0][0x40c] ;  /* 0x00010300ff210b82 */ /* 0x000e700000000800 */
[----:B------:R-:W3:Y:S01]  /*0900*/  @P0 LDC R20, c[0x0][0x40c] ;  /* 0x00010300ff140b82 */ /* 0x000ee20000000800 */
[----:B0----5:R-:W-:Y:S01]  /*0910*/  @P0 FMUL.FTZ R40, R6, R40 ;  /* 0x0000002806280220 */ /* 0x021fe20000410000 */
[----:B-1----:R-:W-:Y:S01]  /*0920*/  @P0 FMUL.FTZ R33, R4, R33 ;  /* 0x0000002104210220 */ /* 0x002fe20000410000 */
[----:B---3--:R-:W-:Y:S01]  /*0930*/  @P0 FMUL.FTZ R20, R5, R20 ;  /* 0x0000001405140220 */ /* 0x008fe20000410000 */
[----:B--2---:R-:W-:Y:S01]  /*0940*/  MOV R14, R10 ;  /* 0x0000000a000e7202 */ /* 0x004fe20000000f00 */
[----:B------:R-:W-:Y:S01]  /*0950*/  @P0 FFMA.FTZ R14, R40, R15, R10 ;  /* 0x0000000f280e0223 */ /* 0x000fe2000001000a */
[----:B------:R-:W-:Y:S01]  /*0960*/  @!P0 MOV R12, R8 ;  /* 0x00000008000c8202 */ /* 0x000fe20000000f00 */
[----:B------:R-:W-:Y:S01]  /*0970*/  @P0 FFMA.FTZ R12, R33, R39, R8 ;  /* 0x00000027210c0223 */ /* 0x000fe20000010008 */
[----:B------:R-:W-:Y:S01]  /*0980*/  MOV R13, R9 ;  /* 0x00000009000d7202 */ /* 0x000fe20000000f00 */
[----:B------:R-:W-:Y:S01]  /*0990*/  @P0 FFMA.FTZ R13, R20, R21, R9 ;  /* 0x00000015140d0223 */ /* 0x000fe20000010009 */
[----:B------:R-:W-:Y:S01]  /*09a0*/  MOV R15, R11 ;  /* 0x0000000b000f7202 */ /* 0x000fe20000000f00 */
[----:B------:R-:W-:Y:S06]  /*09b0*/  @!P0 BRA `(.L_x_6795) ;  /* 0x00000000005c8947 */ /* 0x000fec0003800000 */
[----:B------:R-:W-:Y:S02]  /*09c0*/  HADD2.F32 R15, -RZ, R37.H0_H0 ;  /* 0x20000025ff0f7230 */ /* 0x000fe40000004100 */
[----:B------:R-:W-:-:S04]  /*09d0*/  FMUL.FTZ R20, R7, UR10 ;  /* 0x0000000a07147c20 */ /* 0x000fc80008410000 */
[----:B------:R-:W-:Y:S01]  /*09e0*/  FFMA.FTZ R15, R20, R15, R11 ;  /* 0x0000000f140f7223 */ /* 0x000fe2000001000b */
[----:B------:R-:W-:Y:S06]  /*09f0*/  BRA `(.L_x_6795) ;  /* 0x00000000004c7947 */ /* 0x000fec0003800000 */
.L_x_6794:
[----:B------:R-:W0:Y:S01]  /*0a00*/  @P4 LDC R14, c[0x0][0x40c] ;  /* 0x00010300ff0e4b82 */ /* 0x000e220000000800 */
[----:B------:R-:W-:Y:S02]  /*0a10*/  HFMA2 R12, -RZ, RZ, 0, 0 ;  /* 0x00000000ff0c7431 */ /* 0x000fe400000001ff */
[--C-:B------:R-:W-:Y:S02]  /*0a20*/  @P4 HADD2.F32 R13, -RZ, R38.reuse.H1_H1 ;  /* 0x30000026ff0d4230 */ /* 0x100fe40000004100 */
[--C-:B------:R-:W-:Y:S02]  /*0a30*/  @P4 HADD2.F32 R40, -RZ, R37.reuse.H1_H1 ;  /* 0x30000025ff284230 */ /* 0x100fe40000004100 */
[----:B------:R-:W-:Y:S01]  /*0a40*/  @P4 HADD2.F32 R33, -RZ, R38.H0_H0 ;  /* 0x20000026ff214230 */ /* 0x000fe20000004100 */
[----:B------:R-:W1:Y:S01]  /*0a50*/  @P4 LDC R39, c[0x0][0x40c] ;  /* 0x00010300ff274b82 */ /* 0x000e620000000800 */
[----:B------:R-:W-:-:S07]  /*0a60*/  @P4 HADD2.F32 R20, -RZ, R37.H0_H0 ;  /* 0x20000025ff144230 */ /* 0x000fce0000004100 */
[----:B------:R-:W2:Y:S08]  /*0a70*/  @P4 LDC R21, c[0x0][0x40c] ;  /* 0x00010300ff154b82 */ /* 0x000eb00000000800 */
[----:B------:R-:W3:Y:S01]  /*0a80*/  @P4 LDC R41, c[0x0][0x40c] ;  /* 0x00010300ff294b82 */ /* 0x000ee20000000800 */
[----:B0----5:R-:W-:-:S04]  /*0a90*/  @P4 FMUL.FTZ R14, R4, R14 ;  /* 0x0000000e040e4220 */ /* 0x021fc80000410000 */
[----:B------:R-:W-:Y:S01]  /*0aa0*/  @P4 FMUL.FTZ R12, R14, R13 ;  /* 0x0000000d0e0c4220 */ /* 0x000fe20000410000 */
[----:B------:R-:W-:Y:S02]  /*0ab0*/  CS2R R14, SRZ ;  /* 0x00000000000e7805 */ /* 0x000fe4000001ff00 */
[----:B------:R-:W-:Y:S01]  /*0ac0*/  MOV R13, RZ ;  /* 0x000000ff000d7202 */ /* 0x000fe20000000f00 */
[----:B-1----:R-:W-:-:S04]  /*0ad0*/  @P4 FMUL.FTZ R39, R5, R39 ;  /* 0x0000002705274220 */ /* 0x002fc80000410000 */
[----:B------:R-:W-:Y:S01]  /*0ae0*/  @P4 FMUL.FTZ R13, R39, R40 ;  /* 0x00000028270d4220 */ /* 0x000fe20000410000 */
[----:B--2---:R-:W-:-:S04]  /*0af0*/  @P4 FMUL.FTZ R21, R6, R21 ;  /* 0x0000001506154220 */ /* 0x004fc80000410000 */
[----:B------:R-:W-:Y:S01]  /*0b00*/  @P4 FMUL.FTZ R14, R21, R33 ;  /* 0x00000021150e4220 */ /* 0x000fe20000410000 */
[----:B---3--:R-:W-:-:S04]  /*0b10*/  @P4 FMUL.FTZ R41, R7, R41 ;  /* 0x0000002907294220 */ /* 0x008fc80000410000 */
[----:B------:R-:W-:-:S07]  /*0b20*/  @P4 FMUL.FTZ R15, R41, R20 ;  /* 0x00000014290f4220 */ /* 0x000fce0000410000 */
.L_x_6795:
[----:B------:R-:W-:Y:S05]  /*0b30*/  BSYNC.RECONVERGENT B1 ;  /* 0x0000000000017941 */ /* 0x000fea0003800200 */
.L_x_6793:
[----:B------:R-:W0:Y:S01]  /*0b40*/  LDC.64 R20, c[0x0][0x3a8] ;  /* 0x0000ea00ff147b82 */ /* 0x000e220000000a00 */
[----:B------:R-:W-:Y:S01]  /*0b50*/  IADD3 R31, PT, PT, R31, 0x20, RZ ;  /* 0x000000201f1f7810 */ /* 0x000fe20007ffe0ff */
[C---:B0-----:R-:W-:Y:S01]  /*0b60*/  IMAD.WIDE.U32 R20, R23.reuse, 0x10, R20 ;  /* 0x0000001017147825 */ /* 0x041fe200078e0014 */
[----:B------:R-:W-:-:S04]  /*0b70*/  IADD3 R23, PT, PT, R23, 0x20, RZ ;  /* 0x0000002017177810 */ /* 0x000fc80007ffe0ff */
[----:B------:R0:W-:Y:S03]  /*0b80*/  STG.E.128 desc[UR6][R20.64], R12 ;  /* 0x0000000c14007986 */ /* 0x0001e6000c101d06 */
.L_x_6790:
[----:B------:R-:W-:Y:S05]  /*0b90*/  BSYNC.RECONVERGENT B0 ;  /* 0x0000000000007941 */ /* 0x000fea0003800200 */
.L_x_6789:
[----:B------:R-:W-:Y:S01]  /*0ba0*/  ISETP.GE.U32.AND P1, PT, R0, 0x40, PT ;  /* 0x000000400000780c */ /* 0x000fe20003f26070 */
[----:B------:R-:W-:-:S12]  /*0bb0*/  BSSY.RECONVERGENT B0, `(.L_x_6796) ;  /* 0x0000039000007945 */ /* 0x000fd80003800200 */
[----:B------:R-:W-:Y:S05]  /*0bc0*/  @!P1 BRA `(.L_x_6797) ;  /* 0x0000000000dc9947 */ /* 0x000fea0003800000 */
[----:B------:R-:W-:Y:S01]  /*0bd0*/  ISETP.NE.U32.AND P0, PT, RZ, UR8, PT ;  /* 0x00000008ff007c0c */ /* 0x000fe2000bf05070 */
[----:B------:R-:W1:Y:S03]  /*0be0*/  @P4 LDC.64 R18, c[0x0][0x390] ;  /* 0x0000e400ff124b82 */ /* 0x000e660000000a00 */
[----:B------:R-:W-:-:S13]  /*0bf0*/  ISETP.NE.AND.EX P0, PT, RZ, UR9, PT, P0 ;  /* 0x00000009ff007c0c */ /* 0x000fda000bf05300 */
[----:B------:R-:W2:Y:S01]  /*0c00*/  @P0 LDC.64 R16, c[0x0][0x3a0] ;  /* 0x0000e800ff100b82 */ /* 0x000ea20000000a00 */
[----:B-1----:R-:W-:-:S05]  /*0c10*/  @P4 IMAD.WIDE.U32 R18, R31, 0x10, R18 ;  /* 0x000000101f124825 */ /* 0x002fca00078e0012 */
[----:B------:R1:W5:Y:S01]  /*0c20*/  @P4 LDG.E.128 R4, desc[UR6][R18.64] ;  /* 0x0000000612044981 */ /* 0x000362000c1e1d00 */
[----:B--2---:R-:W-:-:S05]  /*0c30*/  @P0 IMAD.WIDE.U32 R16, R23, 0x10, R16 ;  /* 0x0000001017100825 */ /* 0x004fca00078e0010 */
[----:B------:R1:W5:Y:S01]  /*0c40*/  @P0 LDG.E.128 R8, desc[UR6][R16.64] ;  /* 0x0000000610080981 */ /* 0x000362000c1e1d00 */
[----:B------:R-:W-:Y:S04]  /*0c50*/  BSSY.RECONVERGENT B1, `(.L_x_6798) ;  /* 0x000002b000017945 */ /* 0x000fe80003800200 */
[----:B------:R-:W-:Y:S05]  /*0c60*/  @!P0 BRA `(.L_x_6799) ;  /* 0x0000000000588947 */ /* 0x000fea0003800000 */
[----:B------:R-:W-:Y:S02]  /*0c70*/  ISETP.GT.AND P0, PT, R22, RZ, PT ;  /* 0x000000ff1600720c */ /* 0x000fe40003f04270 */
[----:B-1---5:R-:W-:Y:S02]  /*0c80*/  MOV R16, R8 ;  /* 0x0000000800107202 */ /* 0x022fe40000000f00 */
[----:B------:R-:W-:Y:S02]  /*0c90*/  MOV R17, R9 ;  /* 0x0000000900117202 */ /* 0x000fe40000000f00 */
[----:B------:R-:W-:-:S07]  /*0ca0*/  MOV R18, R10 ;  /* 0x0000000a00127202 */ /* 0x000fce0000000f00 */
[----:B------:R-:W1:Y:S01]  /*0cb0*/  @P0 LDC R22, c[0x0][0x40c] ;  /* 0x00010300ff160b82 */ /* 0x000e620000000800 */
[----:B------:R-:W-:Y:S02]  /*0cc0*/  @P0 HADD2.F32 R19, -RZ, R36.H1_H1 ;  /* 0x30000024ff130230 */ /* 0x000fe40000004100 */
[--C-:B0-----:R-:W-:Y:S02]  /*0cd0*/  @P0 HADD2.F32 R21, -RZ, R34.reuse.H1_H1 ;  /* 0x30000022ff150230 */ /* 0x101fe40000004100 */
[----:B------:R-:W-:-:S03]  /*0ce0*/  @P0 HADD2.F32 R20, -RZ, R34.H0_H0 ;  /* 0x20000022ff140230 */ /* 0x000fc60000004100 */
[----:B------:R-:W0:Y:S08]  /*0cf0*/  @P0 LDC R33, c[0x0][0x40c] ;  /* 0x00010300ff210b82 */ /* 0x000e300000000800 */
[----:B------:R-:W2:Y:S01]  /*0d00*/  @P0 LDC R31, c[0x0][0x40c] ;  /* 0x00010300ff1f0b82 */ /* 0x000ea20000000800 */
[----:B-1----:R-:W-:-:S04]  /*0d10*/  @P0 FMUL.FTZ R22, R4, R22 ;  /* 0x0000001604160220 */ /* 0x002fc80000410000 */
[----:B------:R-:W-:Y:S01]  /*0d20*/  @P0 FFMA.FTZ R16, R22, R19, R8 ;  /* 0x0000001316100223 */ /* 0x000fe20000010008 */
[----:B------:R-:W-:Y:S01]  /*0d30*/  MOV R19, R11 ;  /* 0x0000000b00137202 */ /* 0x000fe20000000f00 */
[----:B0-----:R-:W-:-:S04]  /*0d40*/  @P0 FMUL.FTZ R33, R5, R33 ;  /* 0x0000002105210220 */ /* 0x001fc80000410000 */
[----:B------:R-:W-:Y:S01]  /*0d50*/  @P0 FFMA.FTZ R17, R33, R21, R9 ;  /* 0x0000001521110223 */ /* 0x000fe20000010009 */
[----:B--2---:R-:W-:-:S04]  /*0d60*/  @P0 FMUL.FTZ R31, R6, R31 ;  /* 0x0000001f061f0220 */ /* 0x004fc80000410000 */
[----:B------:R-:W-:Y:S01]  /*0d70*/  @P0 FFMA.FTZ R18, R31, R20, R10 ;  /* 0x000000141f120223 */ /* 0x000fe2000001000a */
[----:B------:R-:W-:Y:S06]  /*0d80*/  @!P0 BRA `(.L_x_6800) ;  /* 0x00000000005c8947 */ /* 0x000fec0003800000 */
[----:B------:R-:W-:Y:S02]  /*0d90*/  HADD2.F32 R20, -RZ, R35.H0_H0 ;  /* 0x20000023ff147230 */ /* 0x000fe40000004100 */
[----:B------:R-:W-:-:S04]  /*0da0*/  FMUL.FTZ R22, R7, UR10 ;  /* 0x0000000a07167c20 */ /* 0x000fc80008410000 */
[----:B------:R-:W-:Y:S01]  /*0db0*/  FFMA.FTZ R19, R22, R20, R11 ;  /* 0x0000001416137223 */ /* 0x000fe2000001000b */
[----:B------:R-:W-:Y:S06]  /*0dc0*/  BRA `(.L_x_6800) ;  /* 0x00000000004c7947 */ /* 0x000fec0003800000 */
.L_x_6799:
[----:B-1----:R-:W1:Y:S01]  /*0dd0*/  @P4 LDC R17, c[0x0][0x40c] ;  /* 0x00010300ff114b82 */ /* 0x002e620000000800 */
[----:B------:R-:W-:Y:S02]  /*0de0*/  HFMA2 R16, -RZ, RZ, 0, 0 ;  /* 0x00000000ff107431 */ /* 0x000fe400000001ff */
[----:B------:R-:W-:Y:S02]  /*0df0*/  @P4 HADD2.F32 R18, -RZ, R36.H1_H1 ;  /* 0x30000024ff124230 */ /* 0x000fe40000004100 */
[--C-:B0-----:R-:W-:Y:S02]  /*0e00*/  @P4 HADD2.F32 R20, -RZ, R34.reuse.H1_H1 ;  /* 0x30000022ff144230 */ /* 0x101fe40000004100 */
[----:B------:R-:W-:Y:S01]  /*0e10*/  @P4 HADD2.F32 R22, -RZ, R34.H0_H0 ;  /* 0x20000022ff164230 */ /* 0x000fe20000004100 */
[----:B------:R-:W0:Y:S01]  /*0e20*/  @P4 LDC R31, c[0x0][0x40c] ;  /* 0x00010300ff1f4b82 */ /* 0x000e220000000800 */
[----:B------:R-:W-:-:S07]  /*0e30*/  @P4 HADD2.F32 R21, -RZ, R35.H0_H0 ;  /* 0x20000023ff154230 */ /* 0x000fce0000004100 */
[----:B------:R-:W2:Y:S08]  /*0e40*/  @P4 LDC R39, c[0x0][0x40c] ;  /* 0x00010300ff274b82 */ /* 0x000eb00000000800 */
[----:B------:R-:W3:Y:S01]  /*0e50*/  @P4 LDC R33, c[0x0][0x40c] ;  /* 0x00010300ff214b82 */ /* 0x000ee20000000800 */
[----:B-1---5:R-:W-:-:S04]  /*0e60*/  @P4 FMUL.FTZ R17, R4, R17 ;  /* 0x0000001104114220 */ /* 0x022fc80000410000 */
[----:B------:R-:W-:Y:S01]  /*0e70*/  @P4 FMUL.FTZ R16, R17, R18 ;  /* 0x0000001211104220 */ /* 0x000fe20000410000 */
[----:B------:R-:W-:Y:S02]  /*0e80*/  CS2R R18, SRZ ;  /* 0x0000000000127805 */ /* 0x000fe4000001ff00 */
[----:B------:R-:W-:Y:S01]  /*0e90*/  MOV R17, RZ ;  /* 0x000000ff00117202 */ /* 0x000fe20000000f00 */
[----:B0-----:R-:W-:-:S04]  /*0ea0*/  @P4 FMUL.FTZ R31, R5, R31 ;  /* 0x0000001f051f4220 */ /* 0x001fc80000410000 */
[----:B------:R-:W-:Y:S01]  /*0eb0*/  @P4 FMUL.FTZ R17, R31, R20 ;  /* 0x000000141f114220 */ /* 0x000fe20000410000 */
[----:B--2---:R-:W-:-:S04]  /*0ec0*/  @P4 FMUL.FTZ R39, R6, R39 ;  /* 0x0000002706274220 */ /* 0x004fc80000410000 */
[----:B------:R-:W-:Y:S01]  /*0ed0*/  @P4 FMUL.FTZ R18, R39, R22 ;  /* 0x0000001627124220 */ /* 0x000fe20000410000 */
[----:B---3--:R-:W-:-:S04]  /*0ee0*/  @P4 FMUL.FTZ R33, R7, R33 ;  /* 0x0000002107214220 */ /* 0x008fc80000410000 */
[----:B------:R-:W-:-:S07]  /*0ef0*/  @P4 FMUL.FTZ R19, R33, R21 ;  /* 0x0000001521134220 */ /* 0x000fce0000410000 */
.L_x_6800:
[----:B------:R-:W-:Y:S05]  /*0f00*/  BSYNC.RECONVERGENT B1 ;  /* 0x0000000000017941 */ /* 0x000fea0003800200 */
.L_x_6798:
[----:B------:R-:W0:Y:S02]  /*0f10*/  LDC.64 R20, c[0x0][0x3a8] ;  /* 0x0000ea00ff147b82 */ /* 0x000e240000000a00 */
[----:B0-----:R-:W-:-:S05]  /*0f20*/  IMAD.WIDE.U32 R20, R23, 0x10, R20 ;  /* 0x0000001017147825 */ /* 0x001fca00078e0014 */
[----:B------:R1:W-:Y:S02]  /*0f30*/  STG.E.128 desc[UR6][R20.64], R16 ;  /* 0x0000001014007986 */ /* 0x0003e4000c101d06 */
.L_x_6797:
[----:B------:R-:W-:Y:S05]  /*0f40*/  BSYNC.RECONVERGENT B0 ;  /* 0x0000000000007941 */ /* 0x000fea0003800200 */
.L_x_6796:
[----:B------:R-:W2:Y:S01]  /*0f50*/  S2R R41, SR_TID.X ;  /* 0x0000000000297919 */ /* 0x000ea20000002100 */
[----:B01----:R-:W-:Y:S01]  /*0f60*/  FADD.FTZ R20, RZ, R12 ;  /* 0x0000000cff147221 */ /* 0x003fe20000010000 */
[----:B------:R-:W-:Y:S01]  /*0f70*/  ISETP.GT.U32.AND P0, PT, R0, 0x3f, PT ;  /* 0x0000003f0000780c */ /* 0x000fe20003f04070 */
[----:B------:R-:W-:Y:S02]  /*0f80*/  UMOV UR4, 0xffffffff ;  /* 0xffffffff00047882 */ /* 0x000fe40000000000 */
[----:B------:R-:W-:-:S04]  /*0f90*/  FADD.FTZ R21, R13, R20 ;  /* 0x000000140d157221 */ /* 0x000fc80000010000 */
[----:B------:R-:W-:-:S04]  /*0fa0*/  FADD.FTZ R20, R14, R21 ;  /* 0x000000150e147221 */ /* 0x000fc80000010000 */
[----:B------:R-:W-:-:S05]  /*0fb0*/  FADD.FTZ R20, R15, R20 ;  /* 0x000000140f147221 */ /* 0x000fca0000010000 */
[----:B------:R-:W-:-:S05]  /*0fc0*/  FSEL R23, R20, RZ, P2 ;  /* 0x000000ff14177208 */ /* 0x000fca0001000000 */
[----:B------:R-:W-:-:S04]  /*0fd0*/  FADD.FTZ R20, R16, R23 ;  /* 0x0000001710147221 */ /* 0x000fc80000010000 */
[----:B------:R-:W-:-:S04]  /*0fe0*/  FADD.FTZ R21, R17, R20 ;  /* 0x0000001411157221 */ /* 0x000fc80000010000 */
[----:B------:R-:W-:Y:S01]  /*0ff0*/  FADD.FTZ R20, R18, R21 ;  /* 0x0000001512147221 */ /* 0x000fe20000010000 */
[----:B--2---:R-:W-:-:S03]  /*1000*/  LOP3.LUT R41, R41, 0x1f, RZ, 0xc0, !PT ;  /* 0x0000001f29297812 */ /* 0x004fc600078ec0ff */
[----:B------:R-:W-:Y:S01]  /*1010*/  @P0 FADD.FTZ R23, R19, R20 ;  /* 0x0000001413170221 */ /* 0x000fe20000010000 */
[----:B------:R-:W-:Y:S01]  /*1020*/  ISETP.NE.AND P4, PT, R41, RZ, PT ;  /* 0x000000ff2900720c */ /* 0x000fe20003f85270 */
[----:B------:R-:W-:-:S12]  /*1030*/  BRA.DIV UR4, `(.L_x_6801) ;  /* 0x0000000604c47947 */ /* 0x000fd8000b800000 */
        /* <DEDUP_REMOVED lines=21> */
[----:B------:R-:W-:-:S04]  /*1190*/  FADD.FTZ R21, R17, -R33 ;  /* 0x8000002111157221 */ /* 0x000fc80000010000 */
[----:B------:R-:W-:Y:S01]  /*11a0*/  FSEL R23, R22, RZ, P2 ;  /* 0x000000ff16177208 */ /* 0x000fe20001000000 */
[----:B------:R-:W-:-:S04]  /*11b0*/  FADD.FTZ R22, R16, -R33 ;  /* 0x8000002110167221 */ /* 0x000fc80000010000 */
        /* <DEDUP_REMOVED lines=14> */
.L_x_6818:
[----:B------:R-:W-:Y:S01]  /*12a0*/  FMUL.FTZ R39, R33, R33 ;  /* 0x0000002121277220 */ /* 0x000fe20000410000 */
        /* <DEDUP_REMOVED lines=14> */
[----:B------:R-:W1:Y:S01]  /*1390*/  LDC R40, c[0x0][0x388] ;  /* 0x0000e200ff287b82 */ /* 0x000e620000000800 */
[----:B------:R-:W-:Y:S01]  /*13a0*/  IADD3 R32, PT, PT, R32, -0x1, RZ ;  /* 0xffffffff20207810 */ /* 0x000fe20007ffe0ff */
[----:B------:R-:W-:Y:S01]  /*13b0*/  BSSY.RECONVERGENT B1, `(.L_x_6804) ;  /* 0x0000023000017945 */ /* 0x000fe20003800200 */
[----:B------:R-:W-:-:S03]  /*13c0*/  FSEL R39, R33, RZ, !P3 ;  /* 0x000000ff21277208 */ /* 0x000fc60005800000 */
[----:B-1----:R-:W-:-:S05]  /*13d0*/  IMAD R32, R32, R40, RZ ;  /* 0x0000002820207224 */ /* 0x002fca00078e02ff */
[----:B0-----:R-:W-:-:S04]  /*13e0*/  SHF.R.S32.HI R21, RZ, 0x1f, R32 ;  /* 0x0000001fff157819 */ /* 0x001fc80000011420 */
[----:B------:R-:W-:-:S04]  /*13f0*/  LEA.HI R21, R21, R32, RZ, 0x2 ;  /* 0x0000002015157211 */ /* 0x000fc800078f10ff */
[----:B------:R-:W-:Y:S01]  /*1400*/  LEA.HI.SX32 R40, R21, R41, 0x1e ;  /* 0x0000002915287211 */ /* 0x000fe200078ff2ff */
[----:B------:R-:W-:Y:S06]  /*1410*/  @!P2 BRA `(.L_x_6805) ;  /* 0x000000000070a947 */ /* 0x000fec0003800000 */
[----:B------:R-:W-:Y:S01]  /*1420*/  SHF.R.U64 R32, R2, 0x10, R3 ;  /* 0x0000001002207819 */ /* 0x000fe20000001203 */
[----:B------:R-:W-:Y:S01]  /*1430*/  FADD.FTZ R21, R13, -R39 ;  /* 0x800000270d157221 */ /* 0x000fe20000010000 */
[----:B------:R-:W-:Y:S01]  /*1440*/  SHF.R.U64 R33, R24, 0x10, R25 ;  /* 0x0000001018217819 */ /* 0x000fe20000001219 */
[----:B------:R-:W-:Y:S01]  /*1450*/  FADD.FTZ R22, R15, -R39 ;  /* 0x800000270f167221 */ /* 0x000fe20000010000 */
[----:B------:R-:W-:Y:S01]  /*1460*/  SHF.R.U32.HI R23, RZ, 0x10, R3 ;  /* 0x00000010ff177819 */ /* 0x000fe20000011603 */
[----:B------:R-:W-:Y:S01]  /*1470*/  HADD2.F32 R32, -RZ, R32.H0_H0 ;  /* 0x20000020ff207230 */ /* 0x000fe20000004100 */
[----:B------:R-:W-:Y:S01]  /*1480*/  SHF.R.U32.HI R20, RZ, 0x10, R25 ;  /* 0x00000010ff147819 */ /* 0x000fe20000011619 */
[----:B------:R-:W-:Y:S02]  /*1490*/  HADD2.F32 R33, -RZ, R33.H0_H0 ;  /* 0x20000021ff217230 */ /* 0x000fe40000004100 */
[----:B------:R-:W-:Y:S01]  /*14a0*/  FMUL.FTZ R21, R31, R21 ;  /* 0x000000151f157220 */ /* 0x000fe20000410000 */
[----:B------:R-:W-:-:S02]  /*14b0*/  HADD2.F32 R23, -RZ, R23.H0_H0 ;  /* 0x20000017ff177230 */ /* 0x000fc40000004100 */
[----:B------:R-:W-:Y:S01]  /*14c0*/  FMUL.FTZ R22, R31, R22 ;  /* 0x000000161f167220 */ /* 0x000fe20000410000 */
[----:B------:R-:W-:Y:S02]  /*14d0*/  HADD2.F32 R20, -RZ, R20.H0_H0 ;  /* 0x20000014ff147230 */ /* 0x000fe40000004100 */
[----:B------:R-:W-:Y:S01]  /*14e0*/  FFMA.FTZ R21, R21, R32, R33 ;  /* 0x0000002015157223 */ /* 0x000fe20000010021 */
[--C-:B------:R-:W-:Y:S01]  /*14f0*/  FADD.FTZ R32, R12, -R39.reuse ;  /* 0x800000270c207221 */ /* 0x100fe20000010000 */
[----:B------:R-:W-:Y:S02]  /*1500*/  HADD2.F32 R33, -RZ, R35.H1_H1 ;  /* 0x30000023ff217230 */ /* 0x000fe40000004100 */
[----:B------:R-:W-:Y:S01]  /*1510*/  FFMA.FTZ R23, R22, R23, R20 ;  /* 0x0000001716177223 */ /* 0x000fe20000010014 */
[----:B------:R-:W-:Y:S02]  /*1520*/  HADD2.F32 R20, -RZ, R24.H0_H0 ;  /* 0x20000018ff147230 */ /* 0x000fe40000004100 */
[----:B------:R-:W-:Y:S01]  /*1530*/  FMUL.FTZ R32, R31, R32 ;  /* 0x000000201f207220 */ /* 0x000fe20000410000 */
[----:B------:R-:W-:-:S03]  /*1540*/  FADD.FTZ R22, R14, -R39 ;  /* 0x800000270e167221 */ /* 0x000fc60000010000 */
[----:B------:R-:W-:Y:S01]  /*1550*/  FFMA.FTZ R20, R32, R33, R20 ;  /* 0x0000002120147223 */ /* 0x000fe20000010014 */
[----:B------:R-:W-:Y:S02]  /*1560*/  HADD2.F32 R32, -RZ, R36.H0_H0 ;  /* 0x20000024ff207230 */ /* 0x000fe40000004100 */
[----:B------:R-:W-:Y:S01]  /*1570*/  FMUL.FTZ R22, R31, R22 ;  /* 0x000000161f167220 */ /* 0x000fe20000410000 */
[----:B------:R-:W-:-:S05]  /*1580*/  HADD2.F32 R33, -RZ, R25.H0_H0 ;  /* 0x20000019ff217230 */ /* 0x000fca0000004100 */
[----:B------:R-:W-:Y:S02]  /*1590*/  FFMA.FTZ R22, R22, R32, R33 ;  /* 0x0000002016167223 */ /* 0x000fe40000010021 */
[----:B------:R-:W0:Y:S02]  /*15a0*/  LDC.64 R32, c[0x0][0x428] ;  /* 0x00010a00ff207b82 */ /* 0x000e240000000a00 */
[C---:B0-----:R-:W-:Y:S01]  /*15b0*/  IMAD.WIDE.U32 R32, R40.reuse, 0x10, R32 ;  /* 0x0000001028207825 */ /* 0x041fe200078e0020 */
[----:B------:R-:W-:-:S04]  /*15c0*/  IADD3 R40, PT, PT, R40, 0x20, RZ ;  /* 0x0000002028287810 */ /* 0x000fc80007ffe0ff */
[----:B------:R0:W-:Y:S03]  /*15d0*/  STG.E.128 desc[UR6][R32.64], R20 ;  /* 0x0000001420007986 */ /* 0x0001e6000c101d06 */
.L_x_6805:
[----:B------:R-:W-:Y:S05]  /*15e0*/  BSYNC.RECONVERGENT B1 ;  /* 0x0000000000017941 */ /* 0x000fea0003800200 */
.L_x_6804:
[----:B------:R-:W-:Y:S05]  /*15f0*/  @!P1 BRA `(.L_x_6803) ;  /* 0x00000000003c9947 */ /* 0x000fea0003800000 */
[----:B0-----:R-:W0:Y:S01]  /*1600*/  LDC.64 R32, c[0x0][0x428] ;  /* 0x00010a00ff207b82 */ /* 0x001e220000000a00 */
        /* <DEDUP_REMOVED lines=14> */
.L_x_6803:
[----:B------:R-:W-:Y:S05]  /*16f0*/  BSYNC.RECONVERGENT B0 ;  /* 0x0000000000007941 */ /* 0x000fea0003800200 */
.L_x_6802:
[----:B01----:R-:W0:Y:S02]  /*1700*/  LDC.64 R20, c[0x0][0x380] ;  /* 0x0000e000ff147b82 */ /* 0x003e240000000a00 */
[----:B0-----:R-:W-:-:S04]  /*1710*/  LEA R26, R20, R26, 0x2 ;  /* 0x0000001a141a7211 */ /* 0x001fc800078e10ff */
[----:B------:R-:W-:-:S13]  /*1720*/  ISETP.GE.AND P0, PT, R26, R21, PT ;  /* 0x000000151a00720c */ /* 0x000fda0003f06270 */
[----:B------:R-:W-:Y:S05]  /*1730*/  @!P0 BRA `(.L_x_6806) ;  /* 0xffffffec00c88947 */ /* 0x000fea000383ffff */
[----:B------:R-:W-:Y:S05]  /*1740*/  EXIT ;  /* 0x000000000000794d */ /* 0x000fea0003800000 */
.L_x_6801:
        /* <DEDUP_REMOVED lines=8> */
.L_x_6808:
[----:B------:R-:W-:Y:S05]  /*17d0*/  BSYNC B0 ;  /* 0x0000000000007941 */ /* 0x000fea0003800000 */
.L_x_6807:
        /* <DEDUP_REMOVED lines=8> */
.L_x_6809:
        /* <DEDUP_REMOVED lines=8> */
.L_x_6810:
        /* <DEDUP_REMOVED lines=8> */
.L_x_6811:
        /* <DEDUP_REMOVED lines=9> */
.L_x_6812:
        /* <DEDUP_REMOVED lines=12> */
[----:B------:R-:W-:Y:S01]  /*1ab0*/  FSEL R23, R20, RZ, P2 ;  /* 0x000000ff14177208 */ /* 0x000fe20001000000 */
[----:B------:R-:W-:-:S04]  /*1ac0*/  FADD.FTZ R20, R16, -R33 ;  /* 0x8000002110147221 */ /* 0x000fc80000010000 */
        /* <DEDUP_REMOVED lines=12> */
.L_x_6813:
[----:B------:R-:W-:Y:S02]  /*1b90*/  HFMA2 R22, -RZ, RZ, 0, 1.1920928955078125e-07 ;  /* 0x00000002ff167431 */ /* 0x000fe400000001ff */
[----:B------:R-:W-:Y:S01]  /*1ba0*/  FADD.FTZ R23, R23, R20 ;  /* 0x0000001417177221 */ /* 0x000fe20000010000 */
[----:B------:R-:W-:-:S04]  /*1bb0*/  MOV R20, 0xffffffff ;  /* 0xffffffff00147802 */ /* 0x000fc80000000f00 */
[----:B------:R-:W-:-:S07]  /*1bc0*/  MOV R31, R23 ;  /* 0x00000017001f7202 */ /* 0x000fce0000000f00 */
[----:B------:R-:W-:Y:S05]  /*1bd0*/  WARPSYNC.COLLECTIVE R20, `(.L_x_6814) ;  /* 0x0000000014087348 */ /* 0x000fea0003c00000 */
[----:B------:R0:W1:Y:S02]  /*1be0*/  SHFL.BFLY P5, R20, R31, R22, R21 ;  /* 0x0c0000161f147389 */ /* 0x00006400000a0015 */
[----:B01----:R-:W-:Y:S05]  /*1bf0*/  ENDCOLLECTIVE ;  /* 0x000000000000791b */ /* 0x003fea0003800000 */
.L_x_6814:
[----:B------:R-:W-:Y:S02]  /*1c00*/  HFMA2 R22, -RZ, RZ, 0, 2.384185791015625e-07 ;  /* 0x00000004ff167431 */ /* 0x000fe400000001ff */
[----:B------:R-:W-:Y:S01]  /*1c10*/  FADD.FTZ R23, R23, R20 ;  /* 0x0000001417177221 */ /* 0x000fe20000010000 */
[----:B------:R-:W-:-:S04]  /*1c20*/  MOV R20, 0xffffffff ;  /* 0xffffffff00147802 */ /* 0x000fc80000000f00 */
[----:B------:R-:W-:-:S07]  /*1c30*/  MOV R31, R23 ;  /* 0x00000017001f7202 */ /* 0x000fce0000000f00 */
[----:B------:R-:W-:Y:S05]  /*1c40*/  WARPSYNC.COLLECTIVE R20, `(.L_x_6815) ;  /* 0x0000000014087348 */ /* 0x000fea0003c00000 */
[----:B------:R0:W1:Y:S02]  /*1c50*/  SHFL.BFLY P5, R20, R31, R22, R21 ;  /* 0x0c0000161f147389 */ /* 0x00006400000a0015 */
[----:B01----:R-:W-:Y:S05]  /*1c60*/  ENDCOLLECTIVE ;  /* 0x000000000000791b */ /* 0x003fea0003800000 */
.L_x_6815:
[----:B------:R-:W-:Y:S02]  /*1c70*/  HFMA2 R22, -RZ, RZ, 0, 4.76837158203125e-07 ;  /* 0x00000008ff167431 */ /* 0x000fe400000001ff */
[----:B------:R-:W-:Y:S01]  /*1c80*/  FADD.FTZ R23, R23, R20 ;  /* 0x0000001417177221 */ /* 0x000fe20000010000 */
[----:B------:R-:W-:-:S04]  /*1c90*/  MOV R20, 0xffffffff ;  /* 0xffffffff00147802 */ /* 0x000fc80000000f00 */
[----:B------:R-:W-:-:S07]  /*1ca0*/  MOV R31, R23 ;  /* 0x00000017001f7202 */ /* 0x000fce0000000f00 */
[----:B------:R-:W-:Y:S05]  /*1cb0*/  WARPSYNC.COLLECTIVE R20, `(.L_x_6816) ;  /* 0x0000000014087348 */ /* 0x000fea0003c00000 */
[----:B------:R0:W1:Y:S02]  /*1cc0*/  SHFL.BFLY P5, R20, R31, R22, R21 ;  /* 0x0c0000161f147389 */ /* 0x00006400000a0015 */
[----:B01----:R-:W-:Y:S05]  /*1cd0*/  ENDCOLLECTIVE ;  /* 0x000000000000791b */ /* 0x003fea0003800000 */
.L_x_6816:
[----:B------:R-:W-:Y:S02]  /*1ce0*/  HFMA2 R22, -RZ, RZ, 0, 9.5367431640625e-07 ;  /* 0x00000010ff167431 */ /* 0x000fe400000001ff */
[----:B------:R-:W-:Y:S01]  /*1cf0*/  FADD.FTZ R23, R23, R20 ;  /* 0x0000001417177221 */ /* 0x000fe20000010000 */
[----:B------:R-:W-:-:S04]  /*1d00*/  MOV R20, 0xffffffff ;  /* 0xffffffff00147802 */ /* 0x000fc80000000f00 */
[----:B------:R-:W-:-:S07]  /*1d10*/  MOV R31, R23 ;  /* 0x00000017001f7202 */ /* 0x000fce0000000f00 */
[----:B------:R-:W-:Y:S05]  /*1d20*/  WARPSYNC.COLLECTIVE R20, `(.L_x_6817) ;  /* 0x0000000014087348 */ /* 0x000fea0003c00000 */
[----:B------:R0:W1:Y:S02]  /*1d30*/  SHFL.BFLY P5, R20, R31, R22, R21 ;  /* 0x0c0000161f147389 */ /* 0x00006400000a0015 */
[----:B01----:R-:W-:Y:S05]  /*1d40*/  ENDCOLLECTIVE ;  /* 0x000000000000791b */ /* 0x003fea0003800000 */
.L_x_6817:
[----:B------:R-:W-:Y:S01]  /*1d50*/  MOV R31, R20 ;  /* 0x00000014001f7202 */ /* 0x000fe20000000f00 */
[----:B------:R-:W-:Y:S06]  /*1d60*/  BRA `(.L_x_6818) ;  /* 0xfffffff4004c7947 */ /* 0x000fec000383ffff */
.L_x_6819:
        /* <DEDUP_REMOVED lines=9> */
.L_x_9169:


//--------------------- .text._ZN10layer_norm13ln_fwd_kernelINS_13Kernel_traitsI6__halfffffjLj256ELj1ELj4ELj1ELj16ENS_18Kernel_traits_baseILj256ES2_ffffjLj128EEEEELb0ELb1ELb1ELb1EEEvNS_9FwdParamsE --------------------------
	.section	.text._ZN10layer_norm13ln_fwd_kernelINS_13Kernel_traitsI6__halfffffjLj256ELj1ELj4ELj1ELj16ENS_18Kernel_traits_baseILj256ES2_ffffjLj128EEEEELb0ELb1ELb1ELb1EEEvNS_9FwdParamsE,"ax",@progbits
	.align	128
        .global         _ZN10layer_norm13ln_fwd_kernelINS_13Kernel_traitsI6__halfffffjLj256ELj1ELj4ELj1ELj16ENS_18Kernel_traits_baseILj256ES2_ffffjLj128EEEEELb0ELb1ELb1ELb1EEEvNS_9FwdParamsE
        .type           _ZN10layer_norm13ln_fwd_kernelINS_13Kernel_traitsI6__halfffffjLj256ELj1ELj4ELj1ELj16ENS_18Kernel_traits_baseILj256ES2_ffffjLj128EEEEELb0ELb1ELb1ELb1EEEvNS_9FwdParamsE,@function
        .size           _ZN10layer_norm13ln_fwd_kernelINS_13Kernel_traitsI6__halfffffjLj256ELj1ELj4ELj1ELj16ENS_18Kernel_traits_baseILj256ES2_ffffjLj128EEEEELb0ELb1ELb1ELb1EEEvNS_9FwdParamsE,(.L_x_9170 - _ZN10layer_norm13ln_fwd_kernelINS_13Kernel_traitsI6__halfffffjLj256ELj1ELj4ELj1ELj16ENS_18Kernel_traits_baseILj256ES2_ffffjLj128EEEEELb0ELb1ELb1ELb1EEEvNS_9FwdParamsE)
        .other          _ZN10layer_norm13ln_fwd_kernelINS_13Kernel_traitsI6__halfffffjLj256ELj1ELj4ELj1ELj16ENS_18Kernel_traits_baseILj256ES2_ffffjLj128EEEEELb0ELb1ELb1ELb1EEEvNS_9FwdParamsE,@"STO_CUDA_ENTRY STV_DEFAULT"
_ZN10layer_norm13ln_fwd_kernelINS_13Kernel_traitsI6__halfffffjLj256ELj1ELj4ELj1ELj16ENS_18Kernel_traits_baseILj256ES2_ffffjLj128EEEEELb0ELb1ELb1ELb1EEEvNS_9FwdParamsE:
.text._ZN10layer_norm13ln_fwd_kernelINS_13Kernel_traitsI6__halfffffjLj256ELj1ELj4ELj1ELj16ENS_18Kernel_traits_baseILj256ES2_ffffjLj128EEEEELb0ELb1ELb1ELb1EEEvNS_9FwdParamsE:
        /* <DEDUP_REMOVED lines=13> */
[----:B----4-:R-:W-:Y:S01]  /*00d0*/  IMAD.WIDE.U32 R4, R24, 0x8, R4 ;  /* 0x0000000818047825 */ /* 0x010fe200078e0004 */
[----:B---3--:R-:W3:Y:S04]  /*00e0*/  LDG.E.64 R14, desc[UR6][R8.64] ;  /* 0x00000006080e7981 */ /* 0x008ee8000c1e1b00 */
[----:B------:R-:W5:Y:S01]  /*00f0*/  LDG.E.64 R6, desc[UR6][R4.64] ;  /* 0x0000000604067981 */ /* 0x000f62000c1e1b00 */
[----:B------:R-:W-:-:S03]  /*0100*/  SHF.R.U32.HI R0, RZ, 0x5, R0 ;  /* 0x00000005ff007819 */ /* 0x000fc60000011600 */
[----:B------:R3:W5:Y:S04]  /*0110*/  LDG.E.64 R10, desc[UR6][R8.64+0x100] ;  /* 0x00010006080a7981 */ /* 0x000768000c1e1b00 */
[----:B------:R-:W5:Y:S01]  /*0120*/  LDG.E.64 R4, desc[UR6][R4.64+0x100] ;  /* 0x0001000604047981 */ /* 0x000f62000c1e1b00 */
[----:B--2---:R-:W-:-:S05]  /*0130*/  @P0 IMAD.WIDE.U32 R12, R24, 0x8, R12 ;  /* 0x00000008180c0825 */ /* 0x004fca00078e000c */
[----:B------:R2:W5:Y:S04]  /*0140*/  @P0 LDG.E.64 R20, desc[UR6][R12.64] ;  /* 0x000000060c140981 */ /* 0x000568000c1e1b00 */
[----:B------:R2:W5:Y:S01]  /*0150*/  @P0 LDG.E.64 R2, desc[UR6][R12.64+0x100] ;  /* 0x000100060c020981 */ /* 0x000562000c1e1b00 */
[----:B0-----:R-:W-:-:S06]  /*0160*/  USHF.L.U32 UR4, UR4, 0x2, URZ ;  /* 0x0000000204047899 */ /* 0x001fcc00080006ff */
        /* <DEDUP_REMOVED lines=8> */
[----:B-----5:R-:W-:Y:S02]  /*01f0*/  MOV R31, R4 ;  /* 0x00000004001f7202 */ /* 0x020fe40000000f00 */
[----:B------:R-:W-:Y:S02]  /*0200*/  @!P0 CS2R R20, SRZ ;  /* 0x0000000000148805 */ /* 0x000fe4000001ff00 */
[--C-:B------:R-:W-:Y:S02]  /*0210*/  SHF.R.U64 R38, R4, 0x10, R5.reuse ;  /* 0x0000001004267819 */ /* 0x100fe40000001205 */
[----:B------:R-:W-:Y:S02]  /*0220*/  @!P0 CS2R R2, SRZ ;  /* 0x0000000000028805 */ /* 0x000fe4000001ff00 */
[----:B------:R-:W-:Y:S01]  /*0230*/  SHF.R.U32.HI R4, RZ, 0x10, R5 ;  /* 0x00000010ff047819 */ /* 0x000fe20000011605 */
[----:B------:R-:W1:Y:S01]  /*0240*/  LDCU UR10, c[0x0][0x40c] ;  /* 0x00008180ff0a77ac */ /* 0x000e620008000800 */
[----:B------:R-:W-:-:S02]  /*0250*/  MOV R25, R8 ;  /* 0x0000000800197202 */ /* 0x000fc40000000f00 */
[----:B------:R-:W-:Y:S01]  /*0260*/  SHF.R.U64 R26, R8, 0x10, R9 ;  /* 0x00000010081a7819 */ /* 0x000fe20000001209 */
[----:B------:R-:W2:Y:S01]  /*0270*/  LDCU UR5, c[0x0][0x448] ;  /* 0x00008900ff0577ac */ /* 0x000ea20008000800 */
[----:B------:R-:W-:Y:S02]  /*0280*/  MOV R29, R6 ;  /* 0x00000006001d7202 */ /* 0x000fe40000000f00 */
[----:B------:R-:W-:Y:S01]  /*0290*/  SHF.R.U64 R30, R6, 0x10, R7 ;  /* 0x00000010061e7819 */ /* 0x000fe20000001207 */
[----:B------:R-:W3:Y:S01]  /*02a0*/  LDCU.64 UR8, c[0x0][0x3a0] ;  /* 0x00007400ff0877ac */ /* 0x000ee20008000a00 */
[----:B------:R-:W-:Y:S02]  /*02b0*/  MOV R12, R9 ;  /* 0x00000009000c7202 */ /* 0x000fe40000000f00 */
[----:B------:R-:W-:Y:S02]  /*02c0*/  SHF.R.U32.HI R13, RZ, 0x10, R9 ;  /* 0x00000010ff0d7819 */ /* 0x000fe40000011609 */
[----:B------:R-:W-:-:S02]  /*02d0*/  MOV R27, R10 ;  /* 0x0000000a001b7202 */ /* 0x000fc40000000f00 */
[--C-:B------:R-:W-:Y:S02]  /*02e0*/  SHF.R.U64 R28, R10, 0x10, R11.reuse ;  /* 0x000000100a1c7819 */ /* 0x100fe4000000120b */
[----:B------:R-:W-:Y:S02]  /*02f0*/  MOV R8, R7 ;  /* 0x0000000700087202 */ /* 0x000fe40000000f00 */
[----:B------:R-:W-:Y:S02]  /*0300*/  MOV R6, R5 ;  /* 0x0000000500067202 */ /* 0x000fe40000000f00 */
[----:B------:R-:W-:Y:S02]  /*0310*/  PRMT R38, R38, 0x5410, R4 ;  /* 0x0000541026267816 */ /* 0x000fe40000000004 */
[----:B------:R-:W-:Y:S02]  /*0320*/  MOV R9, R11 ;  /* 0x0000000b00097202 */ /* 0x000fe40000000f00 */
[----:B------:R-:W-:-:S02]  /*0330*/  SHF.R.U32.HI R10, RZ, 0x10, R11 ;  /* 0x00000010ff0a7819 */ /* 0x000fc4000001160b */
[----:B------:R-:W-:Y:S02]  /*0340*/  SHF.R.U32.HI R7, RZ, 0x10, R7 ;  /* 0x00000010ff077819 */ /* 0x000fe40000011607 */
[--C-:B------:R-:W-:Y:S02]  /*0350*/  SHF.R.U64 R40, R20, 0x10, R21.reuse ;  /* 0x0000001014287819 */ /* 0x100fe40000001215 */
[----:B------:R-:W-:Y:S02]  /*0360*/  SHF.R.U32.HI R4, RZ, 0x10, R21 ;  /* 0x00000010ff047819 */ /* 0x000fe40000011615 */
[--C-:B------:R-:W-:Y:S02]  /*0370*/  SHF.R.U64 R41, R2, 0x10, R3.reuse ;  /* 0x0000001002297819 */ /* 0x100fe40000001203 */
[----:B------:R-:W-:Y:S02]  /*0380*/  SHF.R.U32.HI R5, RZ, 0x10, R3 ;  /* 0x00000010ff057819 */ /* 0x000fe40000011603 */
[----:B------:R-:W-:-:S02]  /*0390*/  PRMT R25, R25, 0x5410, R12 ;  /* 0x0000541019197816 */ /* 0x000fc4000000000c */
[----:B------:R-:W-:Y:S02]  /*03a0*/  PRMT R26, R26, 0x5410, R13 ;  /* 0x000054101a1a7816 */ /* 0x000fe4000000000d */
[----:B------:R-:W-:Y:S02]  /*03b0*/  PRMT R27, R27, 0x5410, R9 ;  /* 0x000054101b1b7816 */ /* 0x000fe40000000009 */
[----:B------:R-:W-:Y:S02]  /*03c0*/  PRMT R28, R28, 0x5410, R10 ;  /* 0x000054101c1c7816 */ /* 0x000fe4000000000a */
[----:B------:R-:W-:Y:S02]  /*03d0*/  PRMT R29, R29, 0x5410, R8 ;  /* 0x000054101d1d7816 */ /* 0x000fe40000000008 */
[----:B------:R-:W-:Y:S02]  /*03e0*/  PRMT R30, R30, 0x5410, R7 ;  /* 0x000054101e1e7816 */ /* 0x000fe40000000007 */
[----:B------:R-:W-:-:S02]  /*03f0*/  PRMT R31, R31, 0x5410, R6 ;  /* 0x000054101f1f7816 */ /* 0x000fc40000000006 */
[----:B0-----:R-:W-:Y:S02]  /*0400*/  ISETP.NE.AND P1, PT, RZ, UR4, PT ;  /* 0x00000004ff007c0c */ /* 0x001fe4000bf25270 */
[----:B------:R-:W-:Y:S02]  /*0410*/  PRMT R40, R40, 0x5410, R4 ;  /* 0x0000541028287816 */ /* 0x000fe40000000004 */
[----:B-123--:R-:W-:-:S09]  /*0420*/  PRMT R41, R41, 0x5410, R5 ;  /* 0x0000541029297816 */ /* 0x00efd20000000005 */
.L_x_6829:
[----:B------:R-:W0:Y:S08]  /*0430*/  LDC.64 R12, c[0x0][0x3f0] ;  /* 0x0000fc00ff0c7b82 */ /* 0x000e300000000a00 */
[----:B------:R-:W1:Y:S08]  /*0440*/  LDC R34, c[0x0][0x388] ;  /* 0x0000e200ff227b82 */ /* 0x000e700000000800 */
[----:B------:R-:W2:Y:S01]  /*0450*/  LDC.64 R22, c[0x0][0x3f8] ;  /* 0x0000fe00ff167b82 */ /* 0x000ea20000000a00 */
[----:B0-----:R-:W-:-:S06]  /*0460*/  IMAD.WIDE R12, R0, 0x4, R12 ;  /* 0x00000004000c7825 */ /* 0x001fcc00078e020c */
[----:B------:R-:W3:Y:S01]  /*0470*/  LDG.E R12, desc[UR6][R12.64] ;  /* 0x000000060c0c7981 */ /* 0x000ee2000c1e1900 */
[----:B--2---:R-:W-:-:S06]  /*0480*/  IMAD.WIDE R22, R0, 0x4, R22 ;  /* 0x0000000400167825 */ /* 0x004fcc00078e0216 */
[----:B------:R0:W5:Y:S01]  /*0490*/  LDG.E R22, desc[UR6][R22.64] ;  /* 0x0000000616167981 */ /* 0x000162000c1e1900 */
[----:B---3--:R-:W-:-:S13]  /*04a0*/  ISETP.GE.AND P2, PT, R12, 0x1, PT ;  /* 0x000000010c00780c */ /* 0x008fda0003f46270 */
[----:B------:R-:W-:Y:S01]  /*04b0*/  @P2 IADD3 R15, PT, PT, R12, -0x1, RZ ;  /* 0xffffffff0c0f2810 */ /* 0x000fe20007ffe0ff */
[----:B------:R-:W2:Y:S04]  /*04c0*/  @P2 LDC.64 R16, c[0x0][0x390] ;  /* 0x0000e400ff102b82 */ /* 0x000ea80000000a00 */
[----:B-1----:R-:W-:-:S05]  /*04d0*/  @P2 IMAD R15, R15, R34, RZ ;  /* 0x000000220f0f2224 */ /* 0x002fca00078e02ff */
[----:B------:R-:W-:-:S04]  /*04e0*/  @P2 SHF.R.S32.HI R14, RZ, 0x1f, R15 ;  /* 0x0000001fff0e2819 */ /* 0x000fc8000001140f */
[----:B------:R-:W-:Y:S01]  /*04f0*/  @P2 LEA.HI R15, R14, R15, RZ, 0x2 ;  /* 0x0000000f0e0f2211 */ /* 0x000fe200078f10ff */
[----:B------:R-:W-:-:S03]  /*0500*/  HFMA2 R14, -RZ, RZ, 0, 0 ;  /* 0x00000000ff0e7431 */ /* 0x000fc600000001ff */
[----:B------:R-:W-:-:S05]  /*0510*/  @P2 LEA.HI.SX32 R14, R15, R24, 0x1e ;  /* 0x000000180f0e2211 */ /* 0x000fca00078ff2ff */
[----:B--2---:R-:W-:-:S05]  /*0520*/  @P2 IMAD.WIDE.U32 R16, R14, 0x10, R16 ;  /* 0x000000100e102825 */ /* 0x004fca00078e0010 */
[----:B------:R0:W5:Y:S01]  /*0530*/  @P2 LDG.E.128 R4, desc[UR6][R16.64] ;  /* 0x0000000610042981 */ /* 0x000162000c1e1d00 */
[----:B------:R-:W-:Y:S01]  /*0540*/  ISETP.NE.U32.AND P0, PT, RZ, UR8, PT ;  /* 0x00000008ff007c0c */ /* 0x000fe2000bf05070 */
[----:B------:R-:W-:-:S03]  /*0550*/  IMAD R13, R0, R34, RZ ;  /* 0x00000022000d7224 */ /* 0x000fc600078e02ff */
[----:B------:R-:W-:Y:S02]  /*0560*/  ISETP.NE.AND.EX P0, PT, RZ, UR9, PT, P0 ;  /* 0x00000009ff007c0c */ /* 0x000fe4000bf05300 */
[----:B------:R-:W-:Y:S01]  /*0570*/  SHF.R.S32.HI R18, RZ, 0x1f, R13 ;  /* 0x0000001fff127819 */ /* 0x000fe2000001140d */
[----:B------:R-:W-:Y:S03]  /*0580*/  BSSY.RECONVERGENT B0, `(.L_x_6820) ;  /* 0x0000030000007945 */ /* 0x000fe60003800200 */
[----:B------:R-:W-:-:S04]  /*0590*/  LEA.HI R13, R18, R13, RZ, 0x2 ;  /* 0x0000000d120d7211 */ /* 0x000fc800078f10ff */
[----:B------:R-:W-:-:S03]  /*05a0*/  LEA.HI.SX32 R13, R13, R24, 0x1e ;  /* 0x000000180d0d7211 */ /* 0x000fc600078ff2ff */
[----:B0-----:R-:W-:Y:S05]  /*05b0*/  @!P0 BRA `(.L_x_6821) ;  /* 0x0000000000648947 */ /* 0x001fea0003800000 */
[----:B------:R-:W0:Y:S02]  /*05c0*/  LDC.64 R8, c[0x0][0x3a0] ;  /* 0x0000e800ff087b82 */ /* 0x000e240000000a00 */
[----:B0-----:R-:W-:-:S06]  /*05d0*/  IMAD.WIDE.U32 R8, R13, 0x10, R8 ;  /* 0x000000100d087825 */ /* 0x001fcc00078e0008 */
[----:B------:R-:W2:Y:S01]  /*05e0*/  LDG.E.128 R8, desc[UR6][R8.64] ;  /* 0x0000000608087981 */ /* 0x000ea2000c1e1d00 */
[----:B------:R-:W-:-:S13]  /*05f0*/  ISETP.GT.AND P3, PT, R12, RZ, PT ;  /* 0x000000ff0c00720c */ /* 0x000fda0003f64270 */
[----:B------:R-:W0:Y:S01]  /*0600*/  @P3 LDC R19, c[0x0][0x40c] ;  /* 0x00010300ff133b82 */ /* 0x000e220000000800 */
[--C-:B------:R-:W-:Y:S02]  /*0610*/  @P3 HADD2.F32 R23, -RZ, R25.reuse.H1_H1 ;  /* 0x30000019ff173230 */ /* 0x100fe40000004100 */
[----:B------:R-:W-:Y:S02]  /*0620*/  @P3 HADD2.F32 R33, -RZ, R25.H0_H0 ;  /* 0x20000019ff213230 */ /* 0x000fe40000004100 */
[----:B------:R-:W-:-:S03]  /*0630*/  @P3 HADD2.F32 R15, -RZ, R26.H0_H0 ;  /* 0x2000001aff0f3230 */ /* 0x000fc60000004100 */
        /* <DEDUP_REMOVED lines=13> */
[----:B------:R-:W-:Y:S02]  /*0710*/  HADD2.F32 R19, -RZ, R26.H1_H1 ;  /* 0x3000001aff137230 */ /* 0x000fe40000004100 */
[----:B------:R-:W-:-:S04]  /*0720*/  FMUL.FTZ R32, R7, UR10 ;  /* 0x0000000a07207c20 */ /* 0x000fc80008410000 */
[----:B------:R-:W-:Y:S01]  /*0730*/  FFMA.FTZ R19, R32, R19, R11 ;  /* 0x0000001320137223 */ /* 0x000fe2000001000b */
[----:B------:R-:W-:Y:S06]  /*0740*/  BRA `(.L_x_6822) ;  /* 0x00000000004c7947 */ /* 0x000fec0003800000 */
.L_x_6821:
[----:B------:R-:W0:Y:S01]  /*0750*/  @P2 LDC R17, c[0x0][0x40c] ;  /* 0x00010300ff112b82 */ /* 0x000e220000000800 */
[--C-:B------:R-:W-:Y:S01]  /*0760*/  @P2 HADD2.F32 R15, -RZ, R25.reuse.H0_H0 ;  /* 0x20000019ff0f2230 */ /* 0x100fe20000004100 */
[----:B------:R-:W-:Y:S01]  /*0770*/  MOV R16, RZ ;  /* 0x000000ff00107202 */ /* 0x000fe20000000f00 */
[----:B------:R-:W-:Y:S02]  /*0780*/  @P2 HADD2.F32 R35, -RZ, R26.H0_H0 ;  /* 0x2000001aff232230 */ /* 0x000fe40000004100 */
[----:B------:R-:W-:-:S03]  /*0790*/  @P2 HADD2.F32 R32, -RZ, R25.H1_H1 ;  /* 0x30000019ff202230 */ /* 0x000fc60000004100 */
[----:B------:R-:W1:Y:S08]  /*07a0*/  @P2 LDC R36, c[0x0][0x40c] ;  /* 0x00010300ff242b82 */ /* 0x000e700000000800 */
[----:B------:R-:W2:Y:S08]  /*07b0*/  @P2 LDC R33, c[0x0][0x40c] ;  /* 0x00010300ff212b82 */ /* 0x000eb00000000800 */
[----:B------:R-:W3:Y:S01]  /*07c0*/  @P2 LDC R23, c[0x0][0x40c] ;  /* 0x00010300ff172b82 */ /* 0x000ee20000000800 */
[----:B0----5:R-:W-:Y:S01]  /*07d0*/  @P2 FMUL.FTZ R18, R4, R17 ;  /* 0x0000001104122220 */ /* 0x021fe20000410000 */
[----:B------:R-:W-:-:S03]  /*07e0*/  MOV R17, RZ ;  /* 0x000000ff00117202 */ /* 0x000fc60000000f00 */
[----:B------:R-:W-:Y:S01]  /*07f0*/  @P2 FMUL.FTZ R16, R18, R15 ;  /* 0x0000000f12102220 */ /* 0x000fe20000410000 */
[----:B------:R-:W-:Y:S01]  /*0800*/  @P2 HADD2.F32 R15, -RZ, R26.H1_H1 ;  /* 0x3000001aff0f2230 */ /* 0x000fe20000004100 */
[----:B------:R-:W-:Y:S01]  /*0810*/  CS2R R18, SRZ ;  /* 0x0000000000127805 */ /* 0x000fe2000001ff00 */
[----:B-1----:R-:W-:-:S04]  /*0820*/  @P2 FMUL.FTZ R36, R5, R36 ;  /* 0x0000002405242220 */ /* 0x002fc80000410000 */
[----:B------:R-:W-:Y:S01]  /*0830*/  @P2 FMUL.FTZ R17, R36, R35 ;  /* 0x0000002324112220 */ /* 0x000fe20000410000 */
[----:B--2---:R-:W-:-:S04]  /*0840*/  @P2 FMUL.FTZ R33, R6, R33 ;  /* 0x0000002106212220 */ /* 0x004fc80000410000 */
[----:B------:R-:W-:Y:S01]  /*0850*/  @P2 FMUL.FTZ R18, R33, R32 ;  /* 0x0000002021122220 */ /* 0x000fe20000410000 */
[----:B---3--:R-:W-:-:S04]  /*0860*/  @P2 FMUL.FTZ R23, R7, R23 ;  /* 0x0000001707172220 */ /* 0x008fc80000410000 */
[----:B------:R-:W-:-:S07]  /*0870*/  @P2 FMUL.FTZ R19, R23, R15 ;  /* 0x0000000f17132220 */ /* 0x000fce0000410000 */
.L_x_6822:
[----:B------:R-:W-:Y:S05]  /*0880*/  BSYNC.RECONVERGENT B0 ;  /* 0x0000000000007941 */ /* 0x000fea0003800200 */
.L_x_6820:
[----:B------:R-:W0:Y:S01]  /*0890*/  @P2 LDC.64 R42, c[0x0][0x390] ;  /* 0x0000e400ff2a2b82 */ /* 0x000e220000000a00 */
[----:B------:R-:W-:Y:S02]  /*08a0*/  @P2 IADD3 R14, PT, PT, R14, 0x20, RZ ;  /* 0x000000200e0e2810 */ /* 0x000fe40007ffe0ff */
[----:B------:R-:W-:-:S05]  /*08b0*/  IADD3 R23, PT, PT, R13, 0x20, RZ ;  /* 0x000000200d177810 */ /* 0x000fca0007ffe0ff */
[----:B------:R-:W1:Y:S08]  /*08c0*/  LDC.64 R36, c[0x0][0x3a8] ;  /* 0x0000ea00ff247b82 */ /* 0x000e700000000a00 */
[----:B------:R-:W2:Y:S01]  /*08d0*/  @P0 LDC.64 R32, c[0x0][0x3a0] ;  /* 0x0000e800ff200b82 */ /* 0x000ea20000000a00 */
[----:B0-----:R-:W-:-:S04]  /*08e0*/  @P2 IMAD.WIDE.U32 R14, R14, 0x10, R42 ;  /* 0x000000100e0e2825 */ /* 0x001fc800078e002a */
[----:B-1----:R-:W-:-:S05]  /*08f0*/  IMAD.WIDE.U32 R42, R13, 0x10, R36 ;  /* 0x000000100d2a7825 */ /* 0x002fca00078e0024 */
[----:B------:R0:W-:Y:S01]  /*0900*/  STG.E.128 desc[UR6][R42.64], R16 ;  /* 0x000000102a007986 */ /* 0x0001e2000c101d06 */
[----:B--2---:R-:W-:-:S03]  /*0910*/  @P0 IMAD.WIDE.U32 R32, R23, 0x10, R32 ;  /* 0x0000001017200825 */ /* 0x004fc600078e0020 */
[----:B------:R0:W5:Y:S04]  /*0920*/  @P2 LDG.E.128 R4, desc[UR6][R14.64] ;  /* 0x000000060e042981 */ /* 0x000168000c1e1d00 */
[----:B------:R0:W5:Y:S01]  /*0930*/  @P0 LDG.E.128 R8, desc[UR6][R32.64] ;  /* 0x0000000620080981 */ /* 0x000162000c1e1d00 */
[----:B------:R-:W-:Y:S04]  /*0940*/  BSSY.RECONVERGENT B0, `(.L_x_6823) ;  /* 0x000002c000007945 */ /* 0x000fe80003800200 */
[----:B------:R-:W-:Y:S05]  /*0950*/  @!P0 BRA `(.L_x_6824) ;  /* 0x0000000000588947 */ /* 0x000fea0003800000 */
[----:B------:R-:W-:Y:S02]  /*0960*/  ISETP.GT.AND P0, PT, R12, RZ, PT ;  /* 0x000000ff0c00720c */ /* 0x000fe40003f04270 */
[----:B-----5:R-:W-:-:S11]  /*0970*/  MOV R12, R8 ;  /* 0x00000008000c7202 */ /* 0x020fd60000000f00 */
[----:B------:R-:W1:Y:S01]  /*0980*/  @P0 LDC R13, c[0x0][0x40c] ;  /* 0x00010300ff0d0b82 */ /* 0x000e620000000800 */
[--C-:B0-----:R-:W-:Y:S02]  /*0990*/  @P0 HADD2.F32 R14, -RZ, R27.reuse.H0_H0 ;  /* 0x2000001bff0e0230 */ /* 0x101fe40000004100 */
[----:B------:R-:W-:Y:S02]  /*09a0*/  @P0 HADD2.F32 R33, -RZ, R27.H1_H1 ;  /* 0x3000001bff210230 */ /* 0x000fe40000004100 */
[----:B------:R-:W-:-:S03]  /*09b0*/  @P0 HADD2.F32 R35, -RZ, R28.H0_H0 ;  /* 0x2000001cff230230 */ /* 0x000fc60000004100 */
[----:B------:R-:W0:Y:S08]  /*09c0*/  @P0 LDC R15, c[0x0][0x40c] ;  /* 0x00010300ff0f0b82 */ /* 0x000e300000000800 */
[----:B------:R-:W2:Y:S01]  /*09d0*/  @P0 LDC R32, c[0x0][0x40c] ;  /* 0x00010300ff200b82 */ /* 0x000ea20000000800 */
[----:B-1----:R-:W-:-:S04]  /*09e0*/  @P0 FMUL.FTZ R13, R4, R13 ;  /* 0x0000000d040d0220 */ /* 0x002fc80000410000 */
[----:B------:R-:W-:Y:S01]  /*09f0*/  @P0 FFMA.FTZ R12, R13, R14, R8 ;  /* 0x0000000e0d0c0223 */ /* 0x000fe20000010008 */
[----:B------:R-:W-:Y:S02]  /*0a00*/  MOV R14, R10 ;  /* 0x0000000a000e7202 */ /* 0x000fe40000000f00 */
[----:B------:R-:W-:Y:S01]  /*0a10*/  MOV R13, R9 ;  /* 0x00000009000d7202 */ /* 0x000fe20000000f00 */
[----:B0-----:R-:W-:-:S04]  /*0a20*/  @P0 FMUL.FTZ R15, R6, R15 ;  /* 0x0000000f060f0220 */ /* 0x001fc80000410000 */
[----:B------:R-:W-:Y:S01]  /*0a30*/  @P0 FFMA.FTZ R14, R15, R33, R10 ;  /* 0x000000210f0e0223 */ /* 0x000fe2000001000a */
[----:B------:R-:W-:Y:S01]  /*0a40*/  MOV R15, R11 ;  /* 0x0000000b000f7202 */ /* 0x000fe20000000f00 */
[----:B--2---:R-:W-:-:S04]  /*0a50*/  @P0 FMUL.FTZ R32, R5, R32 ;  /* 0x0000002005200220 */ /* 0x004fc80000410000 */
[----:B------:R-:W-:Y:S01]  /*0a60*/  @P0 FFMA.FTZ R13, R32, R35, R9 ;  /* 0x00000023200d0223 */ /* 0x000fe20000010009 */
[----:B------:R-:W-:Y:S06]  /*0a70*/  @!P0 BRA `(.L_x_6825) ;  /* 0x0000000000608947 */ /* 0x000fec0003800000 */
[----:B------:R-:W-:Y:S02]  /*0a80*/  HADD2.F32 R32, -RZ, R28.H1_H1 ;  /* 0x3000001cff207230 */ /* 0x000fe40000004100 */
[----:B------:R-:W-:-:S04]  /*0a90*/  FMUL.FTZ R15, R7, UR10 ;  /* 0x0000000a070f7c20 */ /* 0x000fc80008410000 */
[----:B------:R-:W-:Y:S01]  /*0aa0*/  FFMA.FTZ R15, R15, R32, R11 ;  /* 0x000000200f0f7223 */ /* 0x000fe2000001000b */
[----:B------:R-:W-:Y:S06]  /*0ab0*/  BRA `(.L_x_6825) ;  /* 0x0000000000507947 */ /* 0x000fec0003800000 */
.L_x_6824:
[----:B0-----:R-:W0:Y:S01]  /*0ac0*/  @P2 LDC R14, c[0x0][0x40c] ;  /* 0x00010300ff0e2b82 */ /* 0x001e220000000800 */
[----:B------:R-:W-:Y:S02]  /*0ad0*/  HFMA2 R12, -RZ, RZ, 0, 0 ;  /* 0x00000000ff0c7431 */ /* 0x000fe400000001ff */
[----:B------:R-:W-:-:S05]  /*0ae0*/  @P2 HADD2.F32 R13, -RZ, R27.H0_H0 ;  /* 0x2000001bff0d2230 */ /* 0x000fca0000004100 */
[----:B------:R-:W1:Y:S08]  /*0af0*/  @P2 LDC R15, c[0x0][0x40c] ;  /* 0x00010300ff0f2b82 */ /* 0x000e700000000800 */
[----:B------:R-:W2:Y:S08]  /*0b00*/  @P2 LDC R32, c[0x0][0x40c] ;  /* 0x00010300ff202b82 */ /* 0x000eb00000000800 */
[----:B------:R-:W3:Y:S01]  /*0b10*/  @P2 LDC R33, c[0x0][0x40c] ;  /* 0x00010300ff212b82 */ /* 0x000ee20000000800 */
[----:B0----5:R-:W-:-:S04]  /*0b20*/  @P2 FMUL.FTZ R14, R4, R14 ;  /* 0x0000000e040e2220 */ /* 0x021fc80000410000 */
[----:B------:R-:W-:Y:S01]  /*0b30*/  @P2 FMUL.FTZ R12, R14, R13 ;  /* 0x0000000d0e0c2220 */ /* 0x000fe20000410000 */
[----:B------:R-:W-:Y:S01]  /*0b40*/  @P2 HADD2.F32 R14, -RZ, R28.H0_H0 ;  /* 0x2000001cff0e2230 */ /* 0x000fe20000004100 */
[----:B------:R-:W-:Y:S01]  /*0b50*/  MOV R13, RZ ;  /* 0x000000ff000d7202 */ /* 0x000fe20000000f00 */
[----:B-1----:R-:W-:-:S04]  /*0b60*/  @P2 FMUL.FTZ R15, R5, R15 ;  /* 0x0000000f050f2220 */ /* 0x002fc80000410000 */
[----:B------:R-:W-:Y:S01]  /*0b70*/  @P2 FMUL.FTZ R13, R15, R14 ;  /* 0x0000000e0f0d2220 */ /* 0x000fe20000410000 */
[----:B------:R-:W-:Y:S02]  /*0b80*/  HFMA2 R14, -RZ, RZ, 0, 0 ;  /* 0x00000000ff0e7431 */ /* 0x000fe400000001ff */
[----:B------:R-:W-:Y:S02]  /*0b90*/  @P2 HADD2.F32 R15, -RZ, R27.H1_H1 ;  /* 0x3000001bff0f2230 */ /* 0x000fe40000004100 */
[----:B--2---:R-:W-:-:S04]  /*0ba0*/  @P2 FMUL.FTZ R32, R6, R32 ;  /* 0x0000002006202220 */ /* 0x004fc80000410000 */
[----:B------:R-:W-:Y:S01]  /*0bb0*/  @P2 FMUL.FTZ R14, R32, R15 ;  /* 0x0000000f200e2220 */ /* 0x000fe20000410000 */
[----:B------:R-:W-:Y:S01]  /*0bc0*/  @P2 HADD2.F32 R32, -RZ, R28.H1_H1 ;  /* 0x3000001cff202230 */ /* 0x000fe20000004100 */
[----:B------:R-:W-:Y:S01]  /*0bd0*/  MOV R15, RZ ;  /* 0x000000ff000f7202 */ /* 0x000fe20000000f00 */
[----:B---3--:R-:W-:-:S04]  /*0be0*/  @P2 FMUL.FTZ R33, R7, R33 ;  /* 0x0000002107212220 */ /* 0x008fc80000410000 */
[----:B------:R-:W-:-:S07]  /*0bf0*/  @P2 FMUL.FTZ R15, R33, R32 ;  /* 0x00000020210f2220 */ /* 0x000fce0000410000 */
.L_x_6825:
[----:B------:R-:W-:Y:S05]  /*0c00*/  BSYNC.RECONVERGENT B0 ;  /* 0x0000000000007941 */ /* 0x000fea0003800200 */
.L_x_6823:
        /* <DEDUP_REMOVED lines=50> */
.L_x_6841:
[----:B01----:R-:W-:Y:S01]  /*0f30*/  FADD.FTZ R37, R37, R32 ;  /* 0x0000002025257221 */ /* 0x003fe20000010000 */
[----:B------:R-:W-:Y:S01]  /*0f40*/  FMUL.FTZ R32, R33, R33 ;  /* 0x0000002121207220 */ /* 0x000fe20000410000 */
        /* <DEDUP_REMOVED lines=13> */
[----:B------:R-:W-:Y:S02]  /*1020*/  FSEL R33, R33, RZ, !P1 ;  /* 0x000000ff21217208 */ /* 0x000fe40004800000 */
[----:B------:R-:W-:Y:S01]  /*1030*/  IADD3 R23, PT, PT, R22, -0x1, RZ ;  /* 0xffffffff16177810 */ /* 0x000fe20007ffe0ff */
[----:B------:R-:W-:Y:S02]  /*1040*/  HADD2.F32 R22, -RZ, R29.H0_H0 ;  /* 0x2000001dff167230 */ /* 0x000fe40000004100 */
[C---:B------:R-:W-:Y:S01]  /*1050*/  FADD.FTZ R35, -R33.reuse, R16 ;  /* 0x0000001021237221 */ /* 0x040fe20000010100 */
[----:B------:R-:W-:Y:S02]  /*1060*/  HADD2.F32 R16, -RZ, R20.H0_H0 ;  /* 0x20000014ff107230 */ /* 0x000fe40000004100 */
[----:B------:R-:W-:Y:S01]  /*1070*/  FADD.FTZ R17, -R33, R17 ;  /* 0x0000001121117221 */ /* 0x000fe20000010100 */
[----:B------:R-:W-:Y:S02]  /*1080*/  IMAD R34, R23, R34, RZ ;  /* 0x0000002217227224 */ /* 0x000fe400078e02ff */
[----:B------:R-:W-:Y:S01]  /*1090*/  FMUL.FTZ R35, R32, R35 ;  /* 0x0000002320237220 */ /* 0x000fe20000410000 */
[----:B------:R-:W-:-:S02]  /*10a0*/  HADD2.F32 R23, -RZ, R30.H0_H0 ;  /* 0x2000001eff177230 */ /* 0x000fc40000004100 */
[----:B------:R-:W-:Y:S01]  /*10b0*/  FADD.FTZ R37, -R33, R18 ;  /* 0x0000001221257221 */ /* 0x000fe20000010100 */
[C---:B------:R-:W-:Y:S01]  /*10c0*/  FMUL.FTZ R17, R32.reuse, R17 ;  /* 0x0000001120117220 */ /* 0x040fe20000410000 */
[----:B------:R-:W-:Y:S01]  /*10d0*/  FFMA.FTZ R16, R35, R22, R16 ;  /* 0x0000001623107223 */ /* 0x000fe20000010010 */
[--C-:B------:R-:W-:Y:S02]  /*10e0*/  HADD2.F32 R22, -RZ, R40.reuse.H0_H0 ;  /* 0x20000028ff167230 */ /* 0x100fe40000004100 */
[C---:B------:R-:W-:Y:S01]  /*10f0*/  FMUL.FTZ R37, R32.reuse, R37 ;  /* 0x0000002520257220 */ /* 0x040fe20000410000 */
[----:B------:R-:W-:Y:S02]  /*1100*/  HADD2.F32 R35, -RZ, R29.H1_H1 ;  /* 0x3000001dff237230 */ /* 0x000fe40000004100 */
[----:B------:R-:W-:Y:S01]  /*1110*/  FADD.FTZ R36, -R33, R19 ;  /* 0x0000001321247221 */ /* 0x000fe20000010100 */
[----:B------:R-:W-:Y:S02]  /*1120*/  HADD2.F32 R18, -RZ, R21.H0_H0 ;  /* 0x20000015ff127230 */ /* 0x000fe40000004100 */
[----:B------:R-:W-:Y:S01]  /*1130*/  FFMA.FTZ R17, R17, R23, R22 ;  /* 0x0000001711117223 */ /* 0x000fe20000010016 */
[----:B------:R-:W-:Y:S01]  /*1140*/  HADD2.F32 R19, -RZ, R40.H1_H1 ;  /* 0x30000028ff137230 */ /* 0x000fe20000004100 */
[----:B------:R-:W0:Y:S01]  /*1150*/  LDC.64 R22, c[0x0][0x428] ;  /* 0x00010a00ff167b82 */ /* 0x000e220000000a00 */
[----:B------:R-:W-:Y:S01]  /*1160*/  FMUL.FTZ R36, R32, R36 ;  /* 0x0000002420247220 */ /* 0x000fe20000410000 */
[----:B------:R-:W-:Y:S01]  /*1170*/  FFMA.FTZ R18, R37, R35, R18 ;  /* 0x0000002325127223 */ /* 0x000fe20000010012 */
[----:B------:R-:W-:-:S02]  /*1180*/  HADD2.F32 R35, -RZ, R30.H1_H1 ;  /* 0x3000001eff237230 */ /* 0x000fc40000004100 */
[C---:B------:R-:W-:Y:S01]  /*1190*/  FADD.FTZ R12, -R33.reuse, R12 ;  /* 0x0000000c210c7221 */ /* 0x040fe20000010100 */
[----:B------:R-:W-:Y:S01]  /*11a0*/  SHF.R.S32.HI R37, RZ, 0x1f, R34 ;  /* 0x0000001fff257819 */ /* 0x000fe20000011422 */
[C---:B------:R-:W-:Y:S01]  /*11b0*/  FADD.FTZ R13, -R33.reuse, R13 ;  /* 0x0000000d210d7221 */ /* 0x040fe20000010100 */
[C---:B------:R-:W-:Y:S01]  /*11c0*/  FADD.FTZ R14, -R33.reuse, R14 ;  /* 0x0000000e210e7221 */ /* 0x040fe20000010100 */
[----:B------:R-:W-:Y:S01]  /*11d0*/  FFMA.FTZ R19, R36, R35, R19 ;  /* 0x0000002324137223 */ /* 0x000fe20000010013 */
[----:B------:R-:W-:Y:S02]  /*11e0*/  HADD2.F32 R36, -RZ, R31.H0_H0 ;  /* 0x2000001fff247230 */ /* 0x000fe40000004100 */
[----:B------:R-:W-:Y:S01]  /*11f0*/  FADD.FTZ R33, -R33, R15 ;  /* 0x0000000f21217221 */ /* 0x000fe20000010100 */
[----:B------:R-:W-:Y:S01]  /*1200*/  HADD2.F32 R35, -RZ, R2.H0_H0 ;  /* 0x20000002ff237230 */ /* 0x000fe20000004100 */
[----:B------:R-:W-:Y:S01]  /*1210*/  LEA.HI R34, R37, R34, RZ, 0x2 ;  /* 0x0000002225227211 */ /* 0x000fe200078f10ff */
[----:B------:R-:W-:Y:S01]  /*1220*/  FMUL.FTZ R12, R32, R12 ;  /* 0x0000000c200c7220 */ /* 0x000fe20000410000 */
[----:B------:R-:W-:-:S02]  /*1230*/  HADD2.F32 R15, -RZ, R38.H0_H0 ;  /* 0x20000026ff0f7230 */ /* 0x000fc40000004100 */
[----:B------:R-:W-:Y:S01]  /*1240*/  FMUL.FTZ R13, R32, R13 ;  /* 0x0000000d200d7220 */ /* 0x000fe20000410000 */
[----:B------:R-:W-:Y:S02]  /*1250*/  HADD2.F32 R37, -RZ, R41.H0_H0 ;  /* 0x20000029ff257230 */ /* 0x000fe40000004100 */
[----:B------:R-:W-:Y:S01]  /*1260*/  FFMA.FTZ R12, R12, R36, R35 ;  /* 0x000000240c0c7223 */ /* 0x000fe20000010023 */
[----:B------:R-:W-:Y:S01]  /*1270*/  LEA.HI.SX32 R35, R34, R24, 0x1e ;  /* 0x0000001822237211 */ /* 0x000fe200078ff2ff */
[----:B------:R-:W-:Y:S02]  /*1280*/  HADD2.F32 R36, -RZ, R3.H0_H0 ;  /* 0x20000003ff247230 */ /* 0x000fe40000004100 */
[C---:B------:R-:W-:Y:S01]  /*1290*/  FMUL.FTZ R14, R32.reuse, R14 ;  /* 0x0000000e200e7220 */ /* 0x040fe20000410000 */
[----:B------:R-:W-:Y:S01]  /*12a0*/  FFMA.FTZ R13, R13, R15, R37 ;  /* 0x0000000f0d0d7223 */ /* 0x000fe20000010025 */
[----:B------:R-:W-:Y:S02]  /*12b0*/  HADD2.F32 R37, -RZ, R31.H1_H1 ;  /* 0x3000001fff257230 */ /* 0x000fe40000004100 */
[----:B------:R-:W-:Y:S01]  /*12c0*/  FMUL.FTZ R33, R32, R33 ;  /* 0x0000002120217220 */ /* 0x000fe20000410000 */
[----:B------:R-:W-:Y:S01]  /*12d0*/  HADD2.F32 R15, -RZ, R38.H1_H1 ;  /* 0x30000026ff0f7230 */ /* 0x000fe20000004100 */
[----:B------:R-:W-:Y:S01]  /*12e0*/  IADD3 R34, PT, PT, R35, 0x20, RZ ;  /* 0x0000002023227810 */ /* 0x000fe20007ffe0ff */
[----:B------:R-:W-:-:S02]  /*12f0*/  HADD2.F32 R32, -RZ, R41.H1_H1 ;  /* 0x30000029ff207230 */ /* 0x000fc40000004100 */
[----:B------:R-:W-:Y:S01]  /*1300*/  FFMA.FTZ R14, R14, R37, R36 ;  /* 0x000000250e0e7223 */ /* 0x000fe20000010024 */
[----:B0-----:R-:W-:-:S04]  /*1310*/  IMAD.WIDE.U32 R36, R35, 0x10, R22 ;  /* 0x0000001023247825 */ /* 0x001fc800078e0016 */
[----:B------:R-:W-:Y:S01]  /*1320*/  FFMA.FTZ R15, R33, R15, R32 ;  /* 0x0000000f210f7223 */ /* 0x000fe20000010020 */
[----:B------:R-:W-:Y:S01]  /*1330*/  IMAD.WIDE.U32 R34, R34, 0x10, R22 ;  /* 0x0000001022227825 */ /* 0x000fe200078e0016 */
[----:B------:R0:W-:Y:S04]  /*1340*/  STG.E.128 desc[UR6][R36.64], R16 ;  /* 0x0000001024007986 */ /* 0x0001e8000c101d06 */
[----:B------:R0:W-:Y:S02]  /*1350*/  STG.E.128 desc[UR6][R34.64], R12 ;  /* 0x0000000c22007986 */ /* 0x0001e4000c101d06 */
.L_x_6828:
[----:B------:R-:W-:Y:S05]  /*1360*/  BSYNC.RECONVERGENT B0 ;  /* 0x0000000000007941 */ /* 0x000fea0003800200 */
.L_x_6827:
[----:B0-----:R-:W0:Y:S02]  /*1370*/  LDC.64 R12, c[0x0][0x380] ;  /* 0x0000e000ff0c7b82 */ /* 0x001e240000000a00 */
[----:B0-----:R-:W-:-:S04]  /*1380*/  LEA R0, R12, R0, 0x2 ;  /* 0x000000000c007211 */ /* 0x001fc800078e10ff */
[----:B------:R-:W-:-:S13]  /*1390*/  ISETP.GE.AND P0, PT, R0, R13, PT ;  /* 0x0000000d0000720c */ /* 0x000fda0003f06270 */
[----:B------:R-:W-:Y:S05]  /*13a0*/  @!P0 BRA `(.L_x_6829) ;  /* 0xfffffff000208947 */ /* 0x000fea000383ffff */
[----:B------:R-:W-:Y:S05]  /*13b0*/  EXIT ;  /* 0x000000000000794d */ /* 0x000fea0003800000 */
.L_x_6826:
        /* <DEDUP_REMOVED lines=8> */
.L_x_6831:
[----:B------:R-:W-:Y:S05]  /*1440*/  BSYNC B0 ;  /* 0x0000000000007941 */ /* 0x000fea0003800000 */
.L_x_6830:
        /* <DEDUP_REMOVED lines=9> */
.L_x_6832:
[----:B------:R-:W-:Y:S02]  /*14e0*/  HFMA2 R36, -RZ, RZ, 0, 2.384185791015625e-07 ;  /* 0x00000004ff247431 */ /* 0x000fe400000001ff */
[----:B------:R-:W-:Y:S01]  /*14f0*/  FADD.FTZ R33, R33, R32 ;  /* 0x0000002021217221 */ /* 0x000fe20000010000 */
[----:B------:R-:W-:-:S04]  /*1500*/  MOV R32, 0xffffffff ;  /* 0xffffffff00207802 */ /* 0x000fc80000000f00 */
[----:B------:R-:W-:-:S07]  /*1510*/  MOV R39, R33 ;  /* 0x0000002100277202 */ /* 0x000fce0000000f00 */
[----:B------:R-:W-:Y:S05]  /*1520*/  WARPSYNC.COLLECTIVE R32, `(.L_x_6833) ;  /* 0x0000000020087348 */ /* 0x000fea0003c00000 */
[----:B------:R0:W1:Y:S02]  /*1530*/  SHFL.BFLY P2, R32, R39, R36, R35 ;  /* 0x0c00002427207389 */ /* 0x0000640000040023 */
[----:B01----:R-:W-:Y:S05]  /*1540*/  ENDCOLLECTIVE ;  /* 0x000000000000791b */ /* 0x003fea0003800000 */
.L_x_6833:
[----:B------:R-:W-:Y:S02]  /*1550*/  HFMA2 R36, -RZ, RZ, 0, 4.76837158203125e-07 ;  /* 0x00000008ff247431 */ /* 0x000fe400000001ff */
[----:B------:R-:W-:Y:S01]  /*1560*/  FADD.FTZ R33, R33, R32 ;  /* 0x0000002021217221 */ /* 0x000fe20000010000 */
[----:B------:R-:W-:-:S04]  /*1570*/  MOV R32, 0xffffffff ;  /* 0xffffffff00207802 */ /* 0x000fc80000000f00 */
[----:B------:R-:W-:-:S07]  /*1580*/  MOV R39, R33 ;  /* 0x0000002100277202 */ /* 0x000fce0000000f00 */
[----:B------:R-:W-:Y:S05]  /*1590*/  WARPSYNC.COLLECTIVE R32, `(.L_x_6834) ;  /* 0x0000000020087348 */ /* 0x000fea0003c00000 */
[----:B------:R0:W1:Y:S02]  /*15a0*/  SHFL.BFLY P2, R32, R39, R36, R35 ;  /* 0x0c00002427207389 */ /* 0x0000640000040023 */
[----:B01----:R-:W-:Y:S05]  /*15b0*/  ENDCOLLECTIVE ;  /* 0x000000000000791b */ /* 0x003fea0003800000 */
.L_x_6834:
[----:B------:R-:W-:Y:S02]  /*15c0*/  HFMA2 R36, -RZ, RZ, 0, 9.5367431640625e-07 ;  /* 0x00000010ff247431 */ /* 0x000fe400000001ff */
[----:B------:R-:W-:Y:S01]  /*15d0*/  FADD.FTZ R33, R33, R32 ;  /* 0x0000002021217221 */ /* 0x000fe20000010000 */
[----:B------:R-:W-:-:S04]  /*15e0*/  MOV R32, 0xffffffff ;  /* 0xffffffff00207802 */ /* 0x000fc80000000f00 */
[----:B------:R-:W-:-:S07]  /*15f0*/  MOV R39, R33 ;  /* 0x0000002100277202 */ /* 0x000fce0000000f00 */
[----:B------:R-:W-:Y:S05]  /*1600*/  WARPSYNC.COLLECTIVE R32, `(.L_x_6835) ;  /* 0x0000000020087348 */ /* 0x000fea0003c00000 */
[----:B------:R0:W1:Y:S02]  /*1610*/  SHFL.BFLY P2, R32, R39, R36, R35 ;  /* 0x0c00002427207389 */ /* 0x0000640000040023 */
[----:B01----:R-:W-:Y:S05]  /*1620*/  ENDCOLLECTIVE ;  /* 0x000000000000791b */ /* 0x003fea0003800000 */
.L_x_6835:
        /* <DEDUP_REMOVED lines=19> */
[----:B------:R-:W-:Y:S01]  /*1760*/  FFMA.FTZ R37, R37, R37, R32 ;  /* 0x0000002525257223 */ /* 0x000fe20000010020 */
[----:B------:R-:W-:-:S04]  /*1770*/  MOV R32, 0xffffffff ;  /* 0xffffffff00207802 */ /* 0x000fc80000000f00 */
[----:B------:R-:W-:-:S07]  /*1780*/  MOV R39, R37 ;  /* 0x0000002500277202 */ /* 0x000fce0000000f00 */
[----:B------:R-:W-:Y:S05]  /*1790*/  WARPSYNC.COLLECTIVE R32, `(.L_x_6836) ;  /* 0x0000000020087348 */ /* 0x000fea0003c00000 */
[----:B------:R0:W1:Y:S02]  /*17a0*/  SHFL.BFLY P2, R32, R39, R36, R35 ;  /* 0x0c00002427207389 */ /* 0x0000640000040023 */
[----:B01----:R-:W-:Y:S05]  /*17b0*/  ENDCOLLECTIVE ;  /* 0x000000000000791b */ /* 0x003fea0003800000 */
.L_x_6836:
[----:B------:R-:W-:Y:S02]  /*17c0*/  HFMA2 R36, -RZ, RZ, 0, 1.1920928955078125e-07 ;  /* 0x00000002ff247431 */ /* 0x000fe400000001ff */
[----:B------:R-:W-:Y:S01]  /*17d0*/  FADD.FTZ R37, R37, R32 ;  /* 0x0000002025257221 */ /* 0x000fe20000010000 */
[----:B------:R-:W-:-:S04]  /*17e0*/  MOV R32, 0xffffffff ;  /* 0xffffffff00207802 */ /* 0x000fc80000000f00 */
[----:B------:R-:W-:-:S07]  /*17f0*/  MOV R39, R37 ;  /* 0x0000002500277202 */ /* 0x000fce0000000f00 */
[----:B------:R-:W-:Y:S05]  /*1800*/  WARPSYNC.COLLECTIVE R32, `(.L_x_6837) ;  /* 0x0000000020087348 */ /* 0x000fea0003c00000 */
[----:B------:R0:W1:Y:S02]  /*1810*/  SHFL.BFLY P2, R32, R39, R36, R35 ;  /* 0x0c00002427207389 */ /* 0x0000640000040023 */
[----:B01----:R-:W-:Y:S05]  /*1820*/  ENDCOLLECTIVE ;  /* 0x000000000000791b */ /* 0x003fea0003800000 */
.L_x_6837:
[----:B------:R-:W-:Y:S02]  /*1830*/  HFMA2 R36, -RZ, RZ, 0, 2.384185791015625e-07 ;  /* 0x00000004ff247431 */ /* 0x000fe400000001ff */
[----:B------:R-:W-:Y:S01]  /*1840*/  FADD.FTZ R37, R37, R32 ;  /* 0x0000002025257221 */ /* 0x000fe20000010000 */
[----:B------:R-:W-:-:S04]  /*1850*/  MOV R32, 0xffffffff ;  /* 0xffffffff00207802 */ /* 0x000fc80000000f00 */
[----:B------:R-:W-:-:S07]  /*1860*/  MOV R39, R37 ;  /* 0x0000002500277202 */ /* 0x000fce0000000f00 */
[----:B------:R-:W-:Y:S05]  /*1870*/  WARPSYNC.COLLECTIVE R32, `(.L_x_6838) ;  /* 0x0000000020087348 */ /* 0x000fea0003c00000 */
[----:B------:R0:W1:Y:S02]  /*1880*/  SHFL.BFLY P2, R32, R39, R36, R35 ;  /* 0x0c00002427207389 */ /* 0x0000640000040023 */
[----:B01----:R-:W-:Y:S05]  /*1890*/  ENDCOLLECTIVE ;  /* 0x000000000000791b */ /* 0x003fea0003800000 */
.L_x_6838:
[----:B------:R-:W-:Y:S02]  /*18a0*/  HFMA2 R36, -RZ, RZ, 0, 4.76837158203125e-07 ;  /* 0x00000008ff247431 */ /* 0x000fe400000001ff */
[----:B------:R-:W-:Y:S01]  /*18b0*/  FADD.FTZ R37, R37, R32 ;  /* 0x0000002025257221 */ /* 0x000fe20000010000 */
[----:B------:R-:W-:-:S04]  /*18c0*/  MOV R32, 0xffffffff ;  /* 0xffffffff00207802 */ /* 0x000fc80000000f00 */
[----:B------:R-:W-:-:S07]  /*18d0*/  MOV R39, R37 ;  /* 0x0000002500277202 */ /* 0x000fce0000000f00 */
[----:B------:R-:W-:Y:S05]  /*18e0*/  WARPSYNC.COLLECTIVE R32, `(.L_x_6839) ;  /* 0x0000000020087348 */ /* 0x000fea0003c00000 */
[----:B------:R0:W1:Y:S02]  /*18f0*/  SHFL.BFLY P2, R32, R39, R36, R35 ;  /* 0x0c00002427207389 */ /* 0x0000640000040023 */
[----:B01----:R-:W-:Y:S05]  /*1900*/  ENDCOLLECTIVE ;  /* 0x000000000000791b */ /* 0x003fea0003800000 */
.L_x_6839:
[----:B------:R-:W-:Y:S02]  /*1910*/  HFMA2 R36, -RZ, RZ, 0, 9.5367431640625e-07 ;  /* 0x00000010ff247431 */ /* 0x000fe400000001ff */
[----:B------:R-:W-:Y:S01]  /*1920*/  FADD.FTZ R37, R37, R32 ;  /* 0x0000002025257221 */ /* 0x000fe20000010000 */
[----:B------:R-:W-:-:S04]  /*1930*/  MOV R32, 0xffffffff ;  /* 0xffffffff00207802 */ /* 0x000fc80000000f00 */
[----:B------:R-:W-:-:S07]  /*1940*/  MOV R39, R37 ;  /* 0x0000002500277202 */ /* 0x000fce0000000f00 */
[----:B------:R-:W-:Y:S05]  /*1950*/  WARPSYNC.COLLECTIVE R32, `(.L_x_6840) ;  /* 0x0000000020087348 */ /* 0x000fea0003c00000 */
[----:B------:R0:W1:Y:S02]  /*1960*/  SHFL.BFLY P2, R32, R39, R36, R35 ;  /* 0x0c00002427207389 */ /* 0x0000640000040023 */
[----:B01----:R-:W-:Y:S05]  /*1970*/  ENDCOLLECTIVE ;  /* 0x000000000000791b */ /* 0x003fea0003800000 */
.L_x_6840:
[----:B------:R-:W-:Y:S05]  /*1980*/  BRA `(.L_x_6841) ;  /* 0xfffffff400687947 */ /* 0x000fea000383ffff */
.L_x_6842:
        /* <DEDUP_REMOVED lines=15> */
.L_x_9170:


//--------------------- .text._ZN10layer_norm13ln_fwd_kernelINS_13Kernel_traitsI6__halfffffjLj256ELj1ELj4ELj1ELj16ENS_18Kernel_traits_baseILj256ES2_ffffjLj128EEEEELb1ELb0ELb0ELb0EEEvNS_9FwdParamsE --------------------------
	.section	.text._ZN10layer_norm13ln_fwd_kernelINS_13Kernel_traitsI6__halfffffjLj256ELj1ELj4ELj1ELj16ENS_18Kernel_traits_baseILj256ES2_ffffjLj128EEEEELb1ELb0ELb0ELb0EEEvNS_9FwdParamsE,"ax",@progbits
	.align	128
        .global         _ZN10layer_norm13ln_fwd_kernelINS_13Kernel_traitsI6__halfffffjLj256ELj1ELj4ELj1ELj16ENS_18Kernel_traits_baseILj256ES2_ffffjLj128EEEEELb1ELb0ELb0ELb0EEEvNS_9FwdParamsE
        .type           _ZN10layer_norm13ln_fwd_kernelINS_13Kernel_traitsI6__halfffffjLj256ELj1ELj4ELj1ELj16ENS_18Kernel_traits_baseILj256ES2_ffffjLj128EEEEELb1ELb0ELb0ELb0EEEvNS_9FwdParamsE,@function
        .size           _ZN10layer_norm13ln_fwd_kernelINS_13Kernel_traitsI6__halfffffjLj256ELj1ELj4ELj1ELj16ENS_18Kernel_traits_baseILj256ES2_ffffjLj128EEEEELb1ELb0ELb0ELb0EEEvNS_9FwdParamsE,(.L_x_9171 - _ZN10layer_norm13ln_fwd_kernelINS_13Kernel_traitsI6__halfffffjLj256ELj1ELj4ELj1ELj16ENS_18Kernel_traits_baseILj256ES2_ffffjLj128EEEEELb1ELb0ELb0ELb0EEEvNS_9FwdParamsE)
        .other          _ZN10layer_norm13ln_fwd_kernelINS_13Kernel_traitsI6__halfffffjLj256ELj1ELj4ELj1ELj16ENS_18Kernel_traits_baseILj256ES2_ffffjLj128EEEEELb1ELb0ELb0ELb0EEEvNS_9FwdParamsE,@"STO_CUDA_ENTRY STV_DEFAULT"
_ZN10layer_norm13ln_fwd_kernelINS_13Kernel_traitsI6__halfffffjLj256ELj1ELj4ELj1ELj16ENS_18Kernel_traits_baseILj256ES2_ffffjLj128EEEEELb1ELb0ELb0ELb0EEEvNS_9FwdParamsE:
.text._ZN10layer_norm13ln_fwd_kernelINS_13Kernel_traitsI6__halfffffjLj256ELj1ELj4ELj1ELj16ENS_18Kernel_traits_baseILj256ES2_ffffjLj128EEEEELb1ELb0ELb0ELb0EEEvNS_9FwdParamsE:
[----:B------:R-:W-:Y:S01]  /*0000*/  LDC R1, c[0x0][0x37c] ;  /* 0x0000df00ff017b82 */ /* 0x000fe20000000800 */
[----:B------:R-:W0:Y:S07]  /*0010*/  LDCU.U8 UR4, c[0x0][0x464] ;  /* 0x00008c80ff0477ac */ /* 0x000e2e0008000000 */
[----:B------:R-:W1:Y:S01]  /*0020*/  LDC R24, c[0x0][0x458] ;  /* 0x00011600ff187b82 */ /* 0x000e620000000800 */
[----:B------:R-:W2:Y:S01]  /*0030*/  LDCU.64 UR6, c[0x0][0x450] ;  /* 0x00008a00ff0677ac */ /* 0x000ea20008000a00 */
[----:B------:R-:W3:Y:S06]  /*0040*/  LDCU.64 UR8, c[0x0][0x358] ;  /* 0x00006b00ff0877ac */ /* 0x000eec0008000a00 */
[----:B------:R-:W1:Y:S01]  /*0050*/  LDC R25, c[0x0][0x45c] ;  /* 0x00011700ff197b82 */ /* 0x000e620000000800 */
[----:B------:R-:W4:Y:S01]  /*0060*/  S2R R33, SR_TID.X ;  /* 0x0000000000217919 */ /* 0x000f220000002100 */
[----:B------:R-:W5:Y:S06]  /*0070*/  LDCU.64 UR10, c[0x0][0x438] ;  /* 0x00008700ff0a77ac */ /* 0x000f6c0008000a00 */
[----:B------:R-:W4:Y:S01]  /*0080*/  LDC R9, c[0x0][0x388] ;  /* 0x0000e200ff097b82 */ /* 0x000f220000000800 */
[----:B0-----:R-:W-:Y:S01]  /*0090*/  ISETP.NE.AND P0, PT, RZ, UR4, PT ;  /* 0x00000004ff007c0c */ /* 0x001fe2000bf05270 */
[----:B--2---:R-:W-:-:S02]  /*00a0*/  IMAD.U32 R2, RZ, RZ, UR6 ;  /* 0x00000006ff027e24 */ /* 0x004fc4000f8e00ff */
[----:B------:R-:W-:-:S10]  /*00b0*/  IMAD.U32 R3, RZ, RZ, UR7 ;  /* 0x00000007ff037e24 */ /* 0x000fd4000f8e00ff */
[----:B---3--:R-:W2:Y:S01]  /*00c0*/  @P0 LDG.E.64 R2, desc[UR8][R2.64] ;  /* 0x0000000802020981 */ /* 0x008ea2000c1e1b00 */
[----:B------:R-:W0:Y:S03]  /*00d0*/  @P0 LDC R7, c[0x0][0x460] ;  /* 0x00011800ff070b82 */ /* 0x000e260000000800 */
[----:B-1----:R-:W0:Y:S01]  /*00e0*/  @P0 LDG.E.64 R4, desc[UR8][R24.64] ;  /* 0x0000000818040981 */ /* 0x002e22000c1e1b00 */
[----:B-----5:R-:W-:Y:S01]  /*00f0*/  UISETP.NE.U32.AND UP0, UPT, UR10, URZ, UPT ;  /* 0x000000ff0a00728c */ /* 0x020fe2000bf05070 */
[----:B------:R-:W-:Y:S03]  /*0100*/  BSSY.RECONVERGENT B0, `(.L_x_6843) ;  /* 0x0000047000007945 */ /* 0x000fe60003800200 */
[----:B------:R-:W1:Y:S01]  /*0110*/  S2UR UR5, SR_CTAID.X ;  /* 0x00000000000579c3 */ /* 0x000e620000002500 */
[----:B----4-:R-:W-:Y:S01]  /*0120*/  SHF.R.S32.HI R0, RZ, 0x1f, R9 ;  /* 0x0000001fff007819 */ /* 0x010fe20000011409 */
[----:B------:R-:W-:-:S03]  /*0130*/  UISETP.NE.AND.EX UP0, UPT, UR11, URZ, UPT, UP0 ;  /* 0x000000ff0b00728c */ /* 0x000fc6000bf05300 */
[----:B------:R-:W-:-:S03]  /*0140*/  LEA.HI R0, R0, R9, RZ, 0x2 ;  /* 0x0000000900007211 */ /* 0x000fc600078f10ff */
[----:B------:R-:W3:Y:S01]  /*0150*/  LDC R6, c[0x0][0x360] ;  /* 0x0000d800ff067b82 */ /* 0x000ee20000000800 */
[----:B-1----:R-:W-:Y:S01]  /*0160*/  USHF.L.U32 UR4, UR5, 0x2, URZ ;  /* 0x0000000205047899 */ /* 0x002fe200080006ff */
[----:B--2---:R-:W-:Y:S02]  /*0170*/  @P0 R2UR UR6, R2 ;  /* 0x00000000020602ca */ /* 0x004fe400000e0000 */
[----:B------:R-:W-:Y:S02]  /*0180*/  @P0 R2UR UR7, R3 ;  /* 0x00000000030702ca */ /* 0x000fe400000e0000 */
[----:B------:R-:W-:Y:S02]  /*0190*/  LOP3.LUT R3, R33, 0x1f, RZ, 0xc, !PT ;  /* 0x0000001f21037812 */ /* 0x000fe400078e0cff */
[----:B0-----:R-:W-:Y:S02]  /*01a0*/  @P0 IADD3 R24, P1, PT, R4, R7, RZ ;  /* 0x0000000704180210 */ /* 0x001fe40007f3e0ff */
[----:B------:R-:W-:Y:S01]  /*01b0*/  LEA.HI.SX32 R2, R0, R3, 0x1e ;  /* 0x0000000300027211 */ /* 0x000fe200078ff2ff */
[----:B---3--:R-:W-:Y:S01]  /*01c0*/  IMAD R0, R6, UR5, R33 ;  /* 0x0000000506007c24 */ /* 0x008fe2000f8e0221 */
[----:B------:R-:W-:-:S02]  /*01d0*/  @P0 IADD3.X R25, PT, PT, RZ, R5, RZ, P1, !PT ;  /* 0x00000005ff190210 */ /* 0x000fc40000ffe4ff */
[----:B------:R-:W-:Y:S01]  /*01e0*/  SHF.R.U32.HI R3, RZ, 0x5, R33 ;  /* 0x00000005ff037819 */ /* 0x000fe20000011621 */
[----:B------:R-:W-:Y:S01]  /*01f0*/  UIADD3 UR13, UPT, UPT, UR6, -0x61c88647, URZ ;  /* 0x9e3779b9060d7890 */ /* 0x000fe2000fffe0ff */
[----:B------:R-:W-:Y:S01]  /*0200*/  LOP3.LUT R33, R33, 0x1f, RZ, 0xc0, !PT ;  /* 0x0000001f21217812 */ /* 0x000fe200078ec0ff */
[----:B------:R-:W-:Y:S01]  /*0210*/  UIADD3 UR14, UPT, UPT, UR7, -0x4498517b, URZ ;  /* 0xbb67ae85070e7890 */ /* 0x000fe2000fffe0ff */
[----:B------:R-:W-:Y:S01]  /*0220*/  LOP3.LUT R3, R3, UR4, RZ, 0xfc, !PT ;  /* 0x0000000403037c12 */ /* 0x000fe2000f8efcff */
[----:B------:R-:W-:Y:S01]  /*0230*/  UIADD3 UR15, UPT, UPT, UR6, 0x3c6ef372, URZ ;  /* 0x3c6ef372060f7890 */ /* 0x000fe2000fffe0ff */
[--C-:B------:R-:W-:Y:S01]  /*0240*/  SHF.R.U64 R4, R24, 0x2, R25.reuse ;  /* 0x0000000218047819 */ /* 0x100fe20000001219 */
[----:B------:R-:W-:Y:S01]  /*0250*/  UIADD3 UR16, UPT, UPT, UR7, 0x76cf5d0a, URZ ;  /* 0x76cf5d0a07107890 */ /* 0x000fe2000fffe0ff */
[----:B------:R-:W-:Y:S01]  /*0260*/  SHF.R.U32.HI R5, RZ, 0x2, R25 ;  /* 0x00000002ff057819 */ /* 0x000fe20000011619 */
[----:B------:R-:W-:Y:S02]  /*0270*/  UIADD3 UR17, UPT, UPT, UR6, -0x255992d5, URZ ;  /* 0xdaa66d2b06117890 */ /* 0x000fe4000fffe0ff */
[----:B------:R-:W-:-:S02]  /*0280*/  UIADD3 UR18, UPT, UPT, UR7, 0x32370b8f, URZ ;  /* 0x32370b8f07127890 */ /* 0x000fc4000fffe0ff */
[----:B------:R-:W-:Y:S02]  /*0290*/  UIADD3 UR19, UPT, UPT, UR6, 0x78dde6e4, URZ ;  /* 0x78dde6e406137890 */ /* 0x000fe4000fffe0ff */
[----:B------:R-:W-:Y:S02]  /*02a0*/  UIADD3 UR20, UPT, UPT, UR7, -0x126145ec, URZ ;  /* 0xed9eba1407147890 */ /* 0x000fe4000fffe0ff */
[----:B------:R-:W-:Y:S02]  /*02b0*/  UIADD3 UR21, UPT, UPT, UR6, 0x1715609d, URZ ;  /* 0x1715609d06157890 */ /* 0x000fe4000fffe0ff */
[----:B------:R-:W-:Y:S02]  /*02c0*/  UIADD3 UR22, UPT, UPT, UR7, -0x56f99767, URZ ;  /* 0xa906689907167890 */ /* 0x000fe4000fffe0ff */
[----:B------:R-:W-:Y:S02]  /*02d0*/  UIADD3 UR23, UPT, UPT, UR6, -0x4ab325aa, URZ ;  /* 0xb54cda5606177890 */ /* 0x000fe4000fffe0ff */
[----:B------:R-:W-:-:S02]  /*02e0*/  UIADD3 UR24, UPT, UPT, UR7, 0x646e171e, URZ ;  /* 0x646e171e07187890 */ /* 0x000fc4000fffe0ff */
[----:B------:R-:W-:Y:S02]  /*02f0*/  UIADD3 UR25, UPT, UPT, UR6, 0x5384540f, URZ ;  /* 0x5384540f06197890 */ /* 0x000fe4000fffe0ff */
[----:B------:R-:W-:Y:S02]  /*0300*/  UIADD3 UR26, UPT, UPT, UR7, 0x1fd5c5a3, URZ ;  /* 0x1fd5c5a3071a7890 */ /* 0x000fe4000fffe0ff */
[----:B------:R-:W-:Y:S02]  /*0310*/  UIADD3 UR27, UPT, UPT, UR6, -0xe443238, URZ ;  /* 0xf1bbcdc8061b7890 */ /* 0x000fe4000fffe0ff */
[----:B------:R-:W-:Y:S02]  /*0320*/  UIADD3 UR28, UPT, UPT, UR7, -0x24c28bd8, URZ ;  /* 0xdb3d7428071c7890 */ /* 0x000fe4000fffe0ff */
[----:B------:R-:W-:Y:S02]  /*0330*/  UIADD3 UR29, UPT, UPT, UR6, -0x700cb87f, URZ ;  /* 0x8ff34781061d7890 */ /* 0x000fe4000fffe0ff */
[----:B------:R-:W-:Y:S01]  /*0340*/  UIADD3 UR30, UPT, UPT, UR7, -0x695add53, URZ ;  /* 0x96a522ad071e7890 */ /* 0x000fe2000fffe0ff */
[----:B------:R-:W-:Y:S11]  /*0350*/  BRA.U !UP0, `(.L_x_6844) ;  /* 0x0000000108547547 */ /* 0x000ff6000b800000 */
[C---:B------:R-:W-:Y:S01]  /*0360*/  ISETP.GE.U32.AND P0, PT, R2.reuse, 0x20, PT ;  /* 0x000000200200780c */ /* 0x040fe20003f06070 */
[----:B------:R-:W-:Y:S01]  /*0370*/  BSSY.RECONVERGENT B1, `(.L_x_6845) ;  /* 0x000000b000017945 */ /* 0x000fe20003800200 */
[----:B------:R-:W-:Y:S01]  /*0380*/  ISETP.GE.U32.AND P1, PT, R2, 0x40, PT ;  /* 0x000000400200780c */ /* 0x000fe20003f26070 */
[----:B------:R-:W-:-:S10]  /*0390*/  IMAD.MOV.U32 R15, RZ, RZ, R33 ;  /* 0x000000ffff0f7224 */ /* 0x000fd400078e0021 */
        /* <DEDUP_REMOVED lines=8> */
.L_x_6846:
[----:B------:R-:W-:Y:S05]  /*0420*/  BSYNC.RECONVERGENT B1 ;  /* 0x0000000000017941 */ /* 0x000fea0003800200 */
.L_x_6845:
        /* <DEDUP_REMOVED lines=8> */
.L_x_6844:
[C---:B------:R-:W-:Y:S01]  /*04b0*/  ISETP.GE.U32.AND P1, PT, R2.reuse, 0x40, PT ;  /* 0x000000400200780c */ /* 0x040fe20003f26070 */
[----:B------:R-:W-:Y:S01]  /*04c0*/  IMAD.MOV.U32 R19, RZ, RZ, R33 ;  /* 0x000000ffff137224 */ /* 0x000fe200078e0021 */
[----:B------:R-:W-:-:S11]  /*04d0*/  ISETP.GE.U32.AND P0, PT, R2, 0x20, PT ;  /* 0x000000200200780c */ /* 0x000fd60003f06070 */
        /* <DEDUP_REMOVED lines=9> */
.L_x_6847:
[----:B------:R-:W-:Y:S05]  /*0570*/  BSYNC.RECONVERGENT B0 ;  /* 0x0000000000007941 */ /* 0x000fea0003800200 */
.L_x_6843:
[----:B------:R-:W1:Y:S02]  /*0580*/  LDCU UR4, c[0x0][0x384] ;  /* 0x00007080ff0477ac */ /* 0x000e640008000800 */
[----:B-1----:R-:W-:-:S13]  /*0590*/  ISETP.GE.AND P0, PT, R3, UR4, PT ;  /* 0x0000000403007c0c */ /* 0x002fda000bf06270 */
[----:B------:R-:W-:Y:S05]  /*05a0*/  @P0 EXIT ;  /* 0x000000000000094d */ /* 0x000fea0003800000 */
[----:B0-----:R-:W-:Y:S01]  /*05b0*/  IMAD.HI.U32 R14, R0, -0x326172a9, RZ ;  /* 0xcd9e8d57000e7827 */ /* 0x001fe200078e00ff */
[----:B------:R-:W0:Y:S01]  /*05c0*/  LDCU.64 UR4, c[0x0][0x3e0] ;  /* 0x00007c00ff0477ac */ /* 0x000e220008000a00 */
[--C-:B-----5:R-:W-:Y:S01]  /*05d0*/  SHF.R.U64 R48, R6, 0x10, R7.reuse ;  /* 0x0000001006307819 */ /* 0x120fe20000001207 */
[----:B------:R-:W-:Y:S01]  /*05e0*/  BSSY B0, `(.L_x_6848) ;  /* 0x000060b000007945 */ /* 0x000fe20003800000 */
[C---:B------:R-:W-:Y:S01]  /*05f0*/  IMAD.HI.U32 R15, R4.reuse, -0x2daee0ad, RZ ;  /* 0xd2511f53040f7827 */ /* 0x040fe200078e00ff */
[----:B------:R-:W-:Y:S01]  /*0600*/  LOP3.LUT R14, R5, UR6, R14, 0x96, !PT ;  /* 0x00000006050e7c12 */ /* 0x000fe2000f8e960e */
[----:B------:R-:W1:Y:S01]  /*0610*/  LDCU UR31, c[0x0][0x388] ;  /* 0x00007100ff1f77ac */ /* 0x000e620008000800 */
[----:B------:R-:W-:Y:S01]  /*0620*/  SHF.R.U32.HI R21, RZ, 0x10, R7 ;  /* 0x00000010ff157819 */ /* 0x000fe20000011607 */
[----:B------:R-:W-:Y:S01]  /*0630*/  IMAD R19, R4, -0x2daee0ad, RZ ;  /* 0xd2511f5304137824 */ /* 0x000fe200078e02ff */
[----:B------:R-:W-:Y:S01]  /*0640*/  LOP3.LUT R15, R15, UR7, RZ, 0x3c, !PT ;  /* 0x000000070f0f7c12 */ /* 0x000fe2000f8e3cff */
[----:B------:R-:W-:Y:S01]  /*0650*/  IMAD.HI.U32 R18, R14, -0x2daee0ad, RZ ;  /* 0xd2511f530e127827 */ /* 0x000fe200078e00ff */
[----:B------:R-:W-:Y:S01]  /*0660*/  MOV R49, R6 ;  /* 0x0000000600317202 */ /* 0x000fe20000000f00 */
[----:B------:R-:W2:Y:S01]  /*0670*/  LDCU UR12, c[0x0][0x448] ;  /* 0x00008900ff0c77ac */ /* 0x000ea20008000800 */
[----:B------:R-:W-:Y:S01]  /*0680*/  MOV R26, R13 ;  /* 0x0000000d001a7202 */ /* 0x000fe20000000f00 */
[----:B------:R-:W-:Y:S01]  /*0690*/  IMAD R17, R0, -0x326172a9, RZ ;  /* 0xcd9e8d5700117824 */ /* 0x000fe200078e02ff */
[----:B------:R-:W-:Y:S01]  /*06a0*/  LOP3.LUT R18, R19, UR14, R18, 0x96, !PT ;  /* 0x0000000e13127c12 */ /* 0x000fe2000f8e9612 */
[C---:B------:R-:W-:Y:S01]  /*06b0*/  IMAD.HI.U32 R16, R15.reuse, -0x326172a9, RZ ;  /* 0xcd9e8d570f107827 */ /* 0x040fe200078e00ff */
[--C-:B------:R-:W-:Y:S01]  /*06c0*/  SHF.R.U64 R28, R12, 0x10, R13.reuse ;  /* 0x000000100c1c7819 */ /* 0x100fe2000000120d */
[----:B------:R-:W3:Y:S01]  /*06d0*/  LDCU.64 UR10, c[0x0][0x3a0] ;  /* 0x00007400ff0a77ac */ /* 0x000ee20008000a00 */
[----:B------:R-:W-:Y:S01]  /*06e0*/  SHF.R.U32.HI R29, RZ, 0x10, R13 ;  /* 0x00000010ff1d7819 */ /* 0x000fe2000001160d */
[----:B------:R-:W-:Y:S01]  /*06f0*/  IMAD R20, R15, -0x326172a9, RZ ;  /* 0xcd9e8d570f147824 */ /* 0x000fe200078e02ff */
[----:B------:R-:W-:Y:S01]  /*0700*/  LOP3.LUT R16, R17, UR13, R16, 0x96, !PT ;  /* 0x0000000d11107c12 */ /* 0x000fe2000f8e9610 */
[----:B------:R-:W-:Y:S01]  /*0710*/  IMAD.HI.U32 R15, R18, -0x326172a9, RZ ;  /* 0xcd9e8d57120f7827 */ /* 0x000fe200078e00ff */
[----:B0-----:R-:W-:Y:S01]  /*0720*/  UISETP.NE.U32.AND UP0, UPT, UR4, URZ, UPT ;  /* 0x000000ff0400728c */ /* 0x001fe2000bf05070 */
[----:B------:R-:W-:Y:S01]  /*0730*/  SHF.R.U64 R31, R8, 0x10, R9 ;  /* 0x00000010081f7819 */ /* 0x000fe20000001209 */
[----:B------:R-:W0:Y:S01]  /*0740*/  LDCU.U8 UR4, c[0x0][0x410] ;  /* 0x00008200ff0477ac */ /* 0x000e220008000000 */
[----:B------:R-:W-:Y:S01]  /*0750*/  IMAD R17, R14, -0x2daee0ad, RZ ;  /* 0xd2511f530e117824 */ /* 0x000fe200078e02ff */
[----:B------:R-:W-:Y:S01]  /*0760*/  LOP3.LUT R15, R20, UR15, R15, 0x96, !PT ;  /* 0x0000000f140f7c12 */ /* 0x000fe2000f8e960f */
[----:B------:R-:W-:Y:S01]  /*0770*/  IMAD.HI.U32 R14, R16, -0x2daee0ad, RZ ;  /* 0xd2511f53100e7827 */ /* 0x000fe200078e00ff */
[----:B------:R-:W-:Y:S01]  /*0780*/  SHF.R.U32.HI R30, RZ, 0x10, R9 ;  /* 0x00000010ff1e7819 */ /* 0x000fe20000011609 */
[----:B------:R-:W-:Y:S01]  /*0790*/  UISETP.NE.AND.EX UP0, UPT, UR5, URZ, UPT, UP0 ;  /* 0x000000ff0500728c */ /* 0x000fe2000bf05300 */
[----:B------:R-:W-:Y:S01]  /*07a0*/  SHF.R.U64 R47, R10, 0x10, R11 ;  /* 0x000000100a2f7819 */ /* 0x000fe2000000120b */
[----:B------:R-:W-:Y:S01]  /*07b0*/  IMAD R20, R16, -0x2daee0ad, RZ ;  /* 0xd2511f5310147824 */ /* 0x000fe200078e02ff */
[----:B------:R-:W-:Y:S01]  /*07c0*/  LOP3.LUT R14, R17, UR16, R14, 0x96, !PT ;  /* 0x00000010110e7c12 */ /* 0x000fe2000f8e960e */
[----:B------:R-:W-:Y:S01]  /*07d0*/  IMAD.HI.U32 R19, R15, -0x2daee0ad, RZ ;  /* 0xd2511f530f137827 */ /* 0x000fe200078e00ff */
[----:B------:R-:W-:-:S02]  /*07e0*/  PRMT R48, R21, 0x5410, R48 ;  /* 0x0000541015307816 */ /* 0x000fc40000000030 */
[----:B------:R-:W-:Y:S01]  /*07f0*/  LOP3.LUT R24, R24, 0x3, RZ, 0xc0, !PT ;  /* 0x0000000318187812 */ /* 0x000fe200078ec0ff */
        /* <DEDUP_REMOVED lines=22> */
[----:B------:R-:W-:Y:S01]  /*0960*/  IMAD.MOV.U32 R20, RZ, RZ, R7 ;  /* 0x000000ffff147224 */ /* 0x000fe200078e0007 */
[----:B------:R-:W-:Y:S01]  /*0970*/  LOP3.LUT R18, R19, UR24, R18, 0x96, !PT ;  /* 0x0000001813127c12 */ /* 0x000fe2000f8e9612 */
[----:B------:R-:W-:Y:S02]  /*0980*/  IMAD R16, R16, -0x2daee0ad, RZ ;  /* 0xd2511f5310107824 */ /* 0x000fe400078e02ff */
[----:B------:R-:W-:Y:S01]  /*0990*/  IMAD.HI.U32 R7, R14, -0x2daee0ad, RZ ;  /* 0xd2511f530e077827 */ /* 0x000fe200078e00ff */
[----:B------:R-:W-:-:S03]  /*09a0*/  PRMT R49, R20, 0x5410, R49 ;  /* 0x0000541014317816 */ /* 0x000fc60000000031 */
[----:B------:R-:W-:Y:S01]  /*09b0*/  IMAD R17, R17, -0x326172a9, RZ ;  /* 0xcd9e8d5711117824 */ /* 0x000fe200078e02ff */
[----:B------:R-:W-:Y:S01]  /*09c0*/  LOP3.LUT R7, R16, UR26, R7, 0x96, !PT ;  /* 0x0000001a10077c12 */ /* 0x000fe2000f8e9607 */
[----:B------:R-:W-:-:S04]  /*09d0*/  IMAD.HI.U32 R6, R18, -0x326172a9, RZ ;  /* 0xcd9e8d5712067827 */ /* 0x000fc800078e00ff */
[----:B------:R-:W-:Y:S01]  /*09e0*/  IMAD.MOV.U32 R27, RZ, RZ, R12 ;  /* 0x000000ffff1b7224 */ /* 0x000fe200078e000c */
        /* <DEDUP_REMOVED lines=8> */
[----:B------:R-:W-:Y:S01]  /*0a70*/  IMAD R7, R6, -0x2daee0ad, RZ ;  /* 0xd2511f5306077824 */ /* 0x000fe200078e02ff */
[----:B------:R-:W-:Y:S01]  /*0a80*/  SHF.R.U32.HI R15, RZ, 0x10, R11 ;  /* 0x00000010ff0f7819 */ /* 0x000fe2000001160b */
[----:B------:R-:W-:-:S03]  /*0a90*/  IMAD.HI.U32 R6, R12, -0x2daee0ad, RZ ;  /* 0xd2511f530c067827 */ /* 0x000fc600078e00ff */
[----:B------:R-:W-:Y:S01]  /*0aa0*/  PRMT R47, R15, 0x5410, R47 ;  /* 0x000054100f2f7816 */ /* 0x000fe2000000002f */
[----:B------:R-:W-:Y:S01]  /*0ab0*/  IMAD.HI.U32 R13, R14, -0x326172a9, RZ ;  /* 0xcd9e8d570e0d7827 */ /* 0x000fe200078e00ff */
[----:B------:R-:W-:-:S03]  /*0ac0*/  LOP3.LUT R6, R7, UR30, R6, 0x96, !PT ;  /* 0x0000001e07067c12 */ /* 0x000fc6000f8e9606 */
[----:B------:R-:W-:Y:S01]  /*0ad0*/  HADD2.F32 R8, -RZ, R8.H0_H0 ;  /* 0x20000008ff087230 */ /* 0x000fe20000004100 */
[----:B------:R-:W-:Y:S01]  /*0ae0*/  LOP3.LUT R7, R16, UR29, R13, 0x96, !PT ;  /* 0x0000001d10077c12 */ /* 0x000fe2000f8e960d */
[----:B------:R-:W-:Y:S02]  /*0af0*/  HADD2.F32 R9, -RZ, R9.H0_H0 ;  /* 0x20000009ff097230 */ /* 0x000fe40000004100 */
[----:B------:R-:W-:Y:S02]  /*0b00*/  IMAD.MOV.U32 R25, RZ, RZ, RZ ;  /* 0x000000ffff197224 */ /* 0x000fe400078e00ff */
[----:B------:R-:W-:Y:S02]  /*0b10*/  HADD2.F32 R27, -RZ, R27.H0_H0 ;  /* 0x2000001bff1b7230 */ /* 0x000fe40000004100 */
[----:B------:R-:W-:Y:S02]  /*0b20*/  HADD2.F32 R26, -RZ, R26.H0_H0 ;  /* 0x2000001aff1a7230 */ /* 0x000fe40000004100 */
[----:B------:R-:W-:-:S02]  /*0b30*/  HADD2.F32 R28, -RZ, R28.H0_H0 ;  /* 0x2000001cff1c7230 */ /* 0x000fc40000004100 */
[----:B------:R-:W-:Y:S02]  /*0b40*/  HADD2.F32 R29, -RZ, R29.H0_H0 ;  /* 0x2000001dff1d7230 */ /* 0x000fe40000004100 */
[----:B------:R-:W-:Y:S02]  /*0b50*/  HADD2.F32 R31, -RZ, R31.H0_H0 ;  /* 0x2000001fff1f7230 */ /* 0x000fe40000004100 */
[----:B------:R-:W-:Y:S02]  /*0b60*/  HADD2.F32 R30, -RZ, R30.H0_H0 ;  /* 0x2000001eff1e7230 */ /* 0x000fe40000004100 */
[----:B------:R-:W-:Y:S02]  /*0b70*/  IMAD R32, R12, -0x2daee0ad, RZ ;  /* 0xd2511f530c207824 */ /* 0x000fe400078e02ff */
[----:B-123--:R-:W-:-:S07]  /*0b80*/  IMAD R34, R14, -0x326172a9, RZ ;  /* 0xcd9e8d570e227824 */ /* 0x00efce00078e02ff */
.L_x_6941:
[----:B------:R-:W0:Y:S01]  /*0b90*/  @UP0 LDCU.64 UR4, c[0x0][0x3e0] ;  /* 0x00007c00ff0407ac */ /* 0x000e220008000a00 */
[----:B------:R-:W-:Y:S01]  /*0ba0*/  PLOP3.LUT P0, PT, PT, PT, UP0, 0x80, 0x8 ;  /* 0x000000000008781c */ /* 0x000fe20003f0f008 */
[----:B------:R-:W-:Y:S01]  /*0bb0*/  HFMA2 R38, -RZ, RZ, 1.875, 0 ;  /* 0x3f800000ff267431 */ /* 0x000fe200000001ff */
[----:B------:R-:W-:Y:S01]  /*0bc0*/  PLOP3.LUT P1, PT, PT, PT, UP0, 0x80, 0x8 ;  /* 0x000000000008781c */ /* 0x000fe20003f2f008 */
[----:B------:R-:W-:-:S10]  /*0bd0*/  IMAD.MOV.U32 R16, RZ, RZ, 0x4 ;  /* 0x00000004ff107424 */ /* 0x000fd400078e00ff */
[----:B0-----:R-:W-:-:S05]  /*0be0*/  @P0 IMAD.WIDE R16, R3, R16, UR4 ;  /* 0x0000000403100e25 */ /* 0x001fca000f8e0210 */
[----:B------:R0:W5:Y:S01]  /*0bf0*/  @P1 LDG.E R38, desc[UR8][R16.64] ;  /* 0x0000000810261981 */ /* 0x000162000c1e1900 */
[----:B------:R-:W-:Y:S01]  /*0c00*/  IMAD R18, R3, UR31, RZ ;  /* 0x0000001f03127c24 */ /* 0x000fe2000f8e02ff */
[----:B------:R-:W-:Y:S01]  /*0c10*/  ISETP.GE.U32.AND P3, PT, R2, 0x20, PT ;  /* 0x000000200200780c */ /* 0x000fe20003f66070 */
[----:B------:R-:W-:Y:S03]  /*0c20*/  BSSY.RECONVERGENT B1, `(.L_x_6849) ;  /* 0x000029d000017945 */ /* 0x000fe60003800200 */
[----:B------:R-:W-:-:S04]  /*0c30*/  SHF.R.S32.HI R19, RZ, 0x1f, R18 ;  /* 0x0000001fff137819 */ /* 0x000fc80000011412 */
[----:B------:R-:W-:-:S04]  /*0c40*/  LEA.HI R18, R19, R18, RZ, 0x2 ;  /* 0x0000001213127211 */ /* 0x000fc800078f10ff */
[----:B------:R-:W-:-:S05]  /*0c50*/  LEA.HI.SX32 R35, R18, R33, 0x1e ;  /* 0x0000002112237211 */ /* 0x000fca00078ff2ff */
[----:B------:R-:W-:Y:S01]  /*0c60*/  IMAD.MOV.U32 R39, RZ, RZ, R35 ;  /* 0x000000ffff277224 */ /* 0x000fe200078e0023 */
[----:B0-----:R-:W-:Y:S06]  /*0c70*/  @!P3 BRA `(.L_x_6850) ;  /* 0x00000028005cb947 */ /* 0x001fec0003800000 */
        /* <DEDUP_REMOVED lines=8> */
[----:B------:R-:W5:Y:S01]  /*0d00*/  LDG.E.128 R20, desc[UR8][R20.64] ;  /* 0x0000000814147981 */ /* 0x000f62000c1e1d00 */
[----:B------:R-:W-:Y:S01]  /*0d10*/  ISETP.NE.AND P0, PT, R24, 0x1, PT ;  /* 0x000000011800780c */ /* 0x000fe20003f05270 */
[----:B------:R-:W-:Y:S01]  /*0d20*/  BSSY.RECONVERGENT B2, `(.L_x_6852) ;  /* 0x000004b000027945 */ /* 0x000fe20003800200 */
[----:B------:R-:W-:Y:S01]  /*0d30*/  IMAD.MOV.U32 R36, RZ, RZ, 0x2 ;  /* 0x00000002ff247424 */ /* 0x000fe200078e00ff */
[----:B------:R-:W-:Y:S01]  /*0d40*/  MOV R37, R34 ;  /* 0x0000002200257202 */ /* 0x000fe20000000f00 */
[----:B------:R-:W-:-:S09]  /*0d50*/  IMAD.MOV.U32 R40, RZ, RZ, R32 ;  /* 0x000000ffff287224 */ /* 0x000fd200078e0020 */
[----:B------:R-:W-:Y:S05]  /*0d60*/  @!P0 BRA `(.L_x_6853) ;  /* 0x0000000400188947 */ /* 0x000fea0003800000 */
[----:B------:R-:W-:-:S05]  /*0d70*/  IMAD.MOV.U32 R37, RZ, RZ, 0x2 ;  /* 0x00000002ff257424 */ /* 0x000fca00078e00ff */
[----:B------:R-:W-:-:S04]  /*0d80*/  VIADDMNMX.U32 R36, R24, 0xfffffffe, R37, PT ;  /* 0xfffffffe18247846 */ /* 0x000fc80003800025 */
[----:B------:R-:W-:-:S04]  /*0d90*/  SHF.L.U32 R39, R36, 0x2, RZ ;  /* 0x0000000224277819 */ /* 0x000fc800000006ff */
[----:B------:R-:W0:Y:S02]  /*0da0*/  LDC R36, c[0x2][R39] ;  /* 0x0080000027247b82 */ /* 0x000e240000000800 */
[----:B0-----:R-:W-:-:S04]  /*0db0*/  SHF.R.S32.HI R37, RZ, 0x1f, R36 ;  /* 0x0000001fff257819 */ /* 0x001fc80000011424 */
.L_x_9003:
[----:B------:R-:W-:Y:S05]  /*0dc0*/  BRX R36 -0xdd0                                     (*"BRANCH_TARGETS .L_x_9004,.L_x_9005,.L_x_9006"*) ;  /* 0xfffffff0248c7949 */ /* 0x000fea000383ffff */
.L_x_9006:
[----:B------:R-:W-:Y:S01]  /*0dd0*/  VIADD R36, R24, 0x1 ;  /* 0x0000000118247836 */ /* 0x000fe20000000000 */
[----:B------:R-:W-:Y:S01]  /*0de0*/  MOV R37, R7 ;  /* 0x0000000700257202 */ /* 0x000fe20000000f00 */
[----:B------:R-:W-:Y:S01]  /*0df0*/  IMAD.MOV.U32 R40, RZ, RZ, R32 ;  /* 0x000000ffff287224 */ /* 0x000fe200078e0020 */
[----:B------:R-:W-:Y:S06]  /*0e00*/  BRA `(.L_x_6853) ;  /* 0x0000000000f07947 */ /* 0x000fec0003800000 */
.L_x_9004:
[----:B------:R-:W-:Y:S01]  /*0e10*/  IMAD.MOV.U32 R40, RZ, RZ, R32 ;  /* 0x000000ffff287224 */ /* 0x000fe200078e0020 */
[----:B------:R-:W-:Y:S01]  /*0e20*/  MOV R37, R6 ;  /* 0x0000000600257202 */ /* 0x000fe20000000f00 */
[----:B------:R-:W-:Y:S01]  /*0e30*/  IMAD.MOV.U32 R36, RZ, RZ, 0x3 ;  /* 0x00000003ff247424 */ /* 0x000fe200078e00ff */
[----:B------:R-:W-:Y:S06]  /*0e40*/  BRA `(.L_x_6853) ;  /* 0x0000000000e07947 */ /* 0x000fec0003800000 */
.L_x_9005:
[----:B------:R-:W-:Y:S01]  /*0e50*/  VIADD R4, R4, 0x1 ;  /* 0x0000000104047836 */ /* 0x000fe20000000000 */
[----:B------:R-:W-:Y:S03]  /*0e60*/  BSSY.RECONVERGENT B3, `(.L_x_6854) ;  /* 0x000000c000037945 */ /* 0x000fe60003800200 */
[C---:B------:R-:W-:Y:S01]  /*0e70*/  IMAD.WIDE.U32 R42, R4.reuse, -0x2daee0ad, RZ ;  /* 0xd2511f53042a7825 */ /* 0x040fe200078e00ff */
[----:B------:R-:W-:-:S13]  /*0e80*/  ISETP.NE.AND P0, PT, R4, RZ, PT ;  /* 0x000000ff0400720c */ /* 0x000fda0003f05270 */
[----:B------:R-:W-:Y:S05]  /*0e90*/  @P0 BRA `(.L_x_6855) ;  /* 0x0000000000200947 */ /* 0x000fea0003800000 */
[----:B------:R-:W-:-:S05]  /*0ea0*/  VIADD R5, R5, 0x1 ;  /* 0x0000000105057836 */ /* 0x000fca0000000000 */
[----:B------:R-:W-:-:S13]  /*0eb0*/  ISETP.NE.AND P0, PT, R5, RZ, PT ;  /* 0x000000ff0500720c */ /* 0x000fda0003f05270 */
[----:B------:R-:W-:Y:S01]  /*0ec0*/  @!P0 IADD3 R0, PT, PT, R0, 0x1, RZ ;  /* 0x0000000100008810 */ /* 0x000fe20007ffe0ff */
[----:B------:R-:W-:Y:S01]  /*0ed0*/  @!P0 VIADD R6, R25, 0x1 ;  /* 0x0000000119068836 */ /* 0x000fe20000000000 */
[----:B------:R-:W-:Y:S02]  /*0ee0*/  @!P0 MOV R5, RZ ;  /* 0x000000ff00058202 */ /* 0x000fe40000000f00 */
[----:B------:R-:W-:-:S13]  /*0ef0*/  ISETP.NE.AND P1, PT, R0, RZ, !P0 ;  /* 0x000000ff0000720c */ /* 0x000fda0004725270 */
[----:B------:R-:W-:-:S04]  /*0f00*/  @P1 IMAD.MOV R6, RZ, RZ, R25 ;  /* 0x000000ffff061224 */ /* 0x000fc800078e0219 */
[----:B------:R-:W-:-:S07]  /*0f10*/  @!P0 IMAD.MOV.U32 R25, RZ, RZ, R6 ;  /* 0x000000ffff198224 */ /* 0x000fce00078e0006 */
.L_x_6855:
[----:B------:R-:W-:Y:S05]  /*0f20*/  BSYNC.RECONVERGENT B3 ;  /* 0x0000000000037941 */ /* 0x000fea0003800200 */
.L_x_6854:
        /* <DEDUP_REMOVED lines=42> */
.L_x_6853:
[----:B------:R-:W-:Y:S05]  /*11d0*/  BSYNC.RECONVERGENT B2 ;  /* 0x0000000000027941 */ /* 0x000fea0003800200 */
.L_x_6852:
[----:B------:R-:W0:Y:S01]  /*11e0*/  LDC R32, c[0x0][0x408] ;  /* 0x00010200ff207b82 */ /* 0x000e220000000800 */
[----:B------:R-:W-:Y:S01]  /*11f0*/  I2FP.F32.U32 R24, R37 ;  /* 0x0000002500187245 */ /* 0x000fe20000201000 */
[----:B------:R-:W-:Y:S01]  /*1200*/  IMAD.MOV.U32 R41, RZ, RZ, 0x2f800000 ;  /* 0x2f800000ff297424 */ /* 0x000fe200078e00ff */
[----:B------:R-:W-:Y:S01]  /*1210*/  ISETP.NE.AND P1, PT, R36, 0x1, PT ;  /* 0x000000012400780c */ /* 0x000fe20003f25270 */
[----:B-----5:R-:W-:Y:S01]  /*1220*/  FMUL.FTZ R37, R16, R38 ;  /* 0x0000002610257220 */ /* 0x020fe20000410000 */
[----:B------:R-:W-:Y:S01]  /*1230*/  BSSY.RECONVERGENT B2, `(.L_x_6856) ;  /* 0x000004c000027945 */ /* 0x000fe20003800200 */
[----:B------:R-:W-:Y:S01]  /*1240*/  FFMA.FTZ R24, R24, R41, 1.1641532182693481445e-10 ;  /* 0x2f00000018187423 */ /* 0x000fe20000010029 */
[----:B------:R-:W-:Y:S01]  /*1250*/  IMAD.MOV.U32 R16, RZ, RZ, R34 ;  /* 0x000000ffff107224 */ /* 0x000fe200078e0022 */
[----:B------:R-:W1:Y:S01]  /*1260*/  LDC R39, c[0x0][0x404] ;  /* 0x00010100ff277b82 */ /* 0x000e620000000800 */
[----:B0-----:R-:W-:Y:S02]  /*1270*/  FMUL.FTZ R37, R37, R32 ;  /* 0x0000002025257220 */ /* 0x001fe40000410000 */
[----:B-1----:R-:W-:Y:S01]  /*1280*/  FSETP.GTU.FTZ.AND P0, PT, R24, R39, PT ;  /* 0x000000271800720b */ /* 0x002fe20003f1c000 */
[----:B------:R-:W-:-:S03]  /*1290*/  HFMA2 R24, -RZ, RZ, 0, 1.1920928955078125e-07 ;  /* 0x00000002ff187431 */ /* 0x000fc600000001ff */
[----:B------:R-:W-:Y:S02]  /*12a0*/  FSEL R37, R37, RZ, !P0 ;  /* 0x000000ff25257208 */ /* 0x000fe40004000000 */
[----:B------:R-:W-:-:S03]  /*12b0*/  PLOP3.LUT P0, PT, P0, PT, PT, 0x8, 0x80 ;  /* 0x000000000080781c */ /* 0x000fc6000070e170 */
[----:B------:R-:W-:Y:S01]  /*12c0*/  FADD.FTZ R20, R20, R37 ;  /* 0x0000002514147221 */ /* 0x000fe20000010000 */
[----:B------:R-:W-:Y:S09]  /*12d0*/  @!P1 BRA `(.L_x_6857) ;  /* 0x0000000400049947 */ /* 0x000ff20003800000 */
        /* <DEDUP_REMOVED lines=8> */
.L_x_6858:
        /* <DEDUP_REMOVED lines=13> */
.L_x_6860:
[----:B------:R-:W-:Y:S05]  /*1430*/  BSYNC.RECONVERGENT B3 ;  /* 0x0000000000037941 */ /* 0x000fea0003800200 */
.L_x_6859:
        /* <DEDUP_REMOVED lines=43> */
.L_x_6857:
[----:B------:R-:W-:Y:S05]  /*16f0*/  BSYNC.RECONVERGENT B2 ;  /* 0x0000000000027941 */ /* 0x000fea0003800200 */
.L_x_6856:
[----:B------:R-:W-:Y:S01]  /*1700*/  I2FP.F32.U32 R16, R16 ;  /* 0x0000001000107245 */ /* 0x000fe20000201000 */
[----:B------:R-:W-:Y:S01]  /*1710*/  FMUL.FTZ R17, R17, R38 ;  /* 0x0000002611117220 */ /* 0x000fe20000410000 */
[----:B------:R-:W-:Y:S01]  /*1720*/  ISETP.NE.AND P2, PT, R24, 0x1, PT ;  /* 0x000000011800780c */ /* 0x000fe20003f45270 */
[----:B------:R-:W-:Y:S01]  /*1730*/  BSSY.RECONVERGENT B2, `(.L_x_6861) ;  /* 0x000004b000027945 */ /* 0x000fe20003800200 */
[----:B------:R-:W-:Y:S02]  /*1740*/  IMAD.MOV.U32 R36, RZ, RZ, 0x2 ;  /* 0x00000002ff247424 */ /* 0x000fe400078e00ff */
[----:B------:R-:W-:Y:S01]  /*1750*/  FFMA.FTZ R16, R16, R41, 1.1641532182693481445e-10 ;  /* 0x2f00000010107423 */ /* 0x000fe20000010029 */
[----:B------:R-:W-:-:S04]  /*1760*/  FMUL.FTZ R17, R17, R32 ;  /* 0x0000002011117220 */ /* 0x000fc80000410000 */
[----:B------:R-:W-:-:S04]  /*1770*/  FSETP.GTU.FTZ.AND P1, PT, R16, R39, PT ;  /* 0x000000271000720b */ /* 0x000fc80003f3c000 */
[----:B------:R-:W-:Y:S02]  /*1780*/  FSEL R16, R17, RZ, !P1 ;  /* 0x000000ff11107208 */ /* 0x000fe40004800000 */
[----:B------:R-:W-:Y:S02]  /*1790*/  PLOP3.LUT P1, PT, P1, PT, PT, 0x8, 0x80 ;  /* 0x000000000080781c */ /* 0x000fe40000f2e170 */
[----:B------:R-:W-:Y:S01]  /*17a0*/  MOV R17, R34 ;  /* 0x0000002200117202 */ /* 0x000fe20000000f00 */
[----:B------:R-:W-:Y:S01]  /*17b0*/  FADD.FTZ R21, R21, R16 ;  /* 0x0000001015157221 */ /* 0x000fe20000010000 */
[----:B------:R-:W-:Y:S09]  /*17c0*/  @!P2 BRA `(.L_x_6862) ;  /* 0x000000040004a947 */ /* 0x000ff20003800000 */
        /* <DEDUP_REMOVED lines=8> */
.L_x_6863:
        /* <DEDUP_REMOVED lines=13> */
.L_x_6865:
[----:B------:R-:W-:Y:S05]  /*1920*/  BSYNC.RECONVERGENT B3 ;  /* 0x0000000000037941 */ /* 0x000fea0003800200 */
.L_x_6864:
        /* <DEDUP_REMOVED lines=43> */
.L_x_6862:
[----:B------:R-:W-:Y:S05]  /*1be0*/  BSYNC.RECONVERGENT B2 ;  /* 0x0000000000027941 */ /* 0x000fea0003800200 */
.L_x_6861:
[----:B------:R-:W-:Y:S01]  /*1bf0*/  I2FP.F32.U32 R16, R17 ;  /* 0x0000001100107245 */ /* 0x000fe20000201000 */
[----:B------:R-:W-:Y:S01]  /*1c00*/  FMUL.FTZ R17, R18, R38 ;  /* 0x0000002612117220 */ /* 0x000fe20000410000 */
[----:B------:R-:W-:Y:S01]  /*1c10*/  ISETP.NE.AND P4, PT, R36, 0x1, PT ;  /* 0x000000012400780c */ /* 0x000fe20003f85270 */
[----:B------:R-:W-:Y:S01]  /*1c20*/  BSSY.RECONVERGENT B2, `(.L_x_6866) ;  /* 0x000004b000027945 */ /* 0x000fe20003800200 */
[----:B------:R-:W-:Y:S02]  /*1c30*/  HFMA2 R24, -RZ, RZ, 0, 1.1920928955078125e-07 ;  /* 0x00000002ff187431 */ /* 0x000fe400000001ff */
[----:B------:R-:W-:Y:S01]  /*1c40*/  FFMA.FTZ R16, R16, R41, 1.1641532182693481445e-10 ;  /* 0x2f00000010107423 */ /* 0x000fe20000010029 */
[----:B------:R-:W-:-:S04]  /*1c50*/  FMUL.FTZ R17, R17, R32 ;  /* 0x0000002011117220 */ /* 0x000fc80000410000 */
[----:B------:R-:W-:-:S04]  /*1c60*/  FSETP.GTU.FTZ.AND P2, PT, R16, R39, PT ;  /* 0x000000271000720b */ /* 0x000fc80003f5c000 */
[----:B------:R-:W-:Y:S02]  /*1c70*/  FSEL R17, R17, RZ, !P2 ;  /* 0x000000ff11117208 */ /* 0x000fe40005000000 */
[----:B------:R-:W-:-:S03]  /*1c80*/  PLOP3.LUT P2, PT, P2, PT, PT, 0x8, 0x80 ;  /* 0x000000000080781c */ /* 0x000fc6000174e170 */
[----:B------:R-:W-:Y:S01]  /*1c90*/  FADD.FTZ R22, R22, R17 ;  /* 0x0000001116167221 */ /* 0x000fe20000010000 */
[----:B------:R-:W-:Y:S01]  /*1ca0*/  IMAD.MOV.U32 R17, RZ, RZ, R34 ;  /* 0x000000ffff117224 */ /* 0x000fe200078e0022 */
[----:B------:R-:W-:Y:S08]  /*1cb0*/  @!P4 BRA `(.L_x_6867) ;  /* 0x000000040004c947 */ /* 0x000ff00003800000 */
        /* <DEDUP_REMOVED lines=8> */
.L_x_6868:
        /* <DEDUP_REMOVED lines=13> */
.L_x_6870:
[----:B------:R-:W-:Y:S05]  /*1e10*/  BSYNC.RECONVERGENT B3 ;  /* 0x0000000000037941 */ /* 0x000fea0003800200 */
.L_x_6869:
        /* <DEDUP_REMOVED lines=43> */
.L_x_6867:
[----:B------:R-:W-:Y:S05]  /*20d0*/  BSYNC.RECONVERGENT B2 ;  /* 0x0000000000027941 */ /* 0x000fea0003800200 */
.L_x_6866:
[----:B------:R-:W-:Y:S01]  /*20e0*/  I2FP.F32.U32 R16, R17 ;  /* 0x0000001100107245 */ /* 0x000fe20000201000 */
[----:B------:R-:W-:-:S04]  /*20f0*/  FMUL.FTZ R19, R19, R38 ;  /* 0x0000002613137220 */ /* 0x000fc80000410000 */
[----:B------:R-:W-:Y:S01]  /*2100*/  FFMA.FTZ R16, R16, R41, 1.1641532182693481445e-10 ;  /* 0x2f00000010107423 */ /* 0x000fe20000010029 */
[----:B------:R-:W-:-:S04]  /*2110*/  FMUL.FTZ R19, R19, R32 ;  /* 0x0000002013137220 */ /* 0x000fc80000410000 */
[----:B------:R-:W-:-:S04]  /*2120*/  FSETP.GTU.FTZ.AND P5, PT, R16, R39, PT ;  /* 0x000000271000720b */ /* 0x000fc80003fbc000 */
[----:B------:R-:W-:Y:S02]  /*2130*/  FSEL R16, R19, RZ, !P5 ;  /* 0x000000ff13107208 */ /* 0x000fe40006800000 */
[----:B------:R-:W-:-:S03]  /*2140*/  PLOP3.LUT P4, PT, P5, PT, PT, 0x8, 0x80 ;  /* 0x000000000080781c */ /* 0x000fc60002f8e170 */
[----:B------:R-:W-:Y:S01]  /*2150*/  FADD.FTZ R23, R23, R16 ;  /* 0x0000001017177221 */ /* 0x000fe20000010000 */
[----:B------:R-:W-:Y:S09]  /*2160*/  BRA `(.L_x_6871) ;  /* 0x0000001000e87947 */ /* 0x000ff20003800000 */
.L_x_6851:
        /* <DEDUP_REMOVED lines=16> */
.L_x_6874:
        /* <DEDUP_REMOVED lines=13> */
.L_x_6876:
[----:B------:R-:W-:Y:S05]  /*2340*/  BSYNC.RECONVERGENT B3 ;  /* 0x0000000000037941 */ /* 0x000fea0003800200 */
.L_x_6875:
        /* <DEDUP_REMOVED lines=42> */
.L_x_6873:
[----:B------:R-:W-:Y:S05]  /*25f0*/  BSYNC.RECONVERGENT B2 ;  /* 0x0000000000027941 */ /* 0x000fea0003800200 */
.L_x_6872:
[----:B------:R-:W0:Y:S01]  /*2600*/  LDC R37, c[0x0][0x404] ;  /* 0x00010100ff257b82 */ /* 0x000e220000000800 */
[----:B------:R-:W-:Y:S01]  /*2610*/  HFMA2 R32, -RZ, RZ, 0.1171875, 0 ;  /* 0x2f800000ff207431 */ /* 0x000fe200000001ff */
[----:B------:R-:W-:Y:S01]  /*2620*/  ISETP.NE.AND P1, PT, R22, 0x1, PT ;  /* 0x000000011600780c */ /* 0x000fe20003f25270 */
[----:B-----5:R-:W-:Y:S01]  /*2630*/  FMUL.FTZ R39, R16, R38 ;  /* 0x0000002610277220 */ /* 0x020fe20000410000 */
[----:B------:R-:W-:Y:S01]  /*2640*/  I2FP.F32.U32 R21, R20 ;  /* 0x0000001400157245 */ /* 0x000fe20000201000 */
[----:B------:R-:W-:Y:S01]  /*2650*/  BSSY.RECONVERGENT B2, `(.L_x_6877) ;  /* 0x0000049000027945 */ /* 0x000fe20003800200 */
[----:B------:R-:W-:Y:S02]  /*2660*/  MOV R16, R34 ;  /* 0x0000002200107202 */ /* 0x000fe40000000f00 */
[----:B------:R-:W1:Y:S01]  /*2670*/  LDC R36, c[0x0][0x408] ;  /* 0x00010200ff247b82 */ /* 0x000e620000000800 */
[----:B------:R-:W-:-:S05]  /*2680*/  FFMA.FTZ R20, R21, R32, 1.1641532182693481445e-10 ;  /* 0x2f00000015147423 */ /* 0x000fca0000010020 */
[----:B0-----:R-:W-:Y:S01]  /*2690*/  FSETP.LE.FTZ.AND P0, PT, R20, R37, PT ;  /* 0x000000251400720b */ /* 0x001fe20003f13000 */
[----:B------:R-:W-:Y:S02]  /*26a0*/  IMAD.MOV.U32 R20, RZ, RZ, 0x2 ;  /* 0x00000002ff147424 */ /* 0x000fe400078e00ff */
[----:B-1----:R-:W-:Y:S01]  /*26b0*/  FMUL.FTZ R39, R39, R36 ;  /* 0x0000002427277220 */ /* 0x002fe20000410000 */
        /* <DEDUP_REMOVED lines=9> */
.L_x_6879:
        /* <DEDUP_REMOVED lines=13> */
.L_x_6881:
[----:B------:R-:W-:Y:S05]  /*2820*/  BSYNC.RECONVERGENT B3 ;  /* 0x0000000000037941 */ /* 0x000fea0003800200 */
.L_x_6880:
        /* <DEDUP_REMOVED lines=43> */
.L_x_6878:
[----:B------:R-:W-:Y:S05]  /*2ae0*/  BSYNC.RECONVERGENT B2 ;  /* 0x0000000000027941 */ /* 0x000fea0003800200 */
.L_x_6877:
[----:B------:R-:W-:Y:S01]  /*2af0*/  ISETP.NE.AND P2, PT, R20, 0x1, PT ;  /* 0x000000011400780c */ /* 0x000fe20003f45270 */
[----:B------:R-:W-:Y:S01]  /*2b00*/  FMUL.FTZ R41, R17, R38 ;  /* 0x0000002611297220 */ /* 0x000fe20000410000 */
[----:B------:R-:W-:Y:S01]  /*2b10*/  I2FP.F32.U32 R21, R16 ;  /* 0x0000001000157245 */ /* 0x000fe20000201000 */
[----:B------:R-:W-:Y:S01]  /*2b20*/  BSSY.RECONVERGENT B2, `(.L_x_6882) ;  /* 0x0000048000027945 */ /* 0x000fe20003800200 */
[----:B------:R-:W-:Y:S02]  /*2b30*/  HFMA2 R22, -RZ, RZ, 0, 1.1920928955078125e-07 ;  /* 0x00000002ff167431 */ /* 0x000fe400000001ff */
[----:B------:R-:W-:Y:S02]  /*2b40*/  IMAD.MOV.U32 R17, RZ, RZ, R34 ;  /* 0x000000ffff117224 */ /* 0x000fe400078e0022 */
[----:B------:R-:W-:Y:S01]  /*2b50*/  FMUL.FTZ R41, R41, R36 ;  /* 0x0000002429297220 */ /* 0x000fe20000410000 */
[----:B------:R-:W-:-:S05]  /*2b60*/  FFMA.FTZ R16, R21, R32, 1.1641532182693481445e-10 ;  /* 0x2f00000015107423 */ /* 0x000fca0000010020 */
[----:B------:R-:W-:Y:S01]  /*2b70*/  FSETP.LE.FTZ.AND P1, PT, R16, R37, PT ;  /* 0x000000251000720b */ /* 0x000fe20003f33000 */
[----:B------:R-:W-:-:S12]  /*2b80*/  @!P2 BRA `(.L_x_6883) ;  /* 0x000000040004a947 */ /* 0x000fd80003800000 */
        /* <DEDUP_REMOVED lines=8> */
.L_x_6884:
        /* <DEDUP_REMOVED lines=13> */
.L_x_6886:
[----:B------:R-:W-:Y:S05]  /*2ce0*/  BSYNC.RECONVERGENT B3 ;  /* 0x0000000000037941 */ /* 0x000fea0003800200 */
.L_x_6885:
        /* <DEDUP_REMOVED lines=40> */
[----:B------:R-:W-:Y:S02]  /*2f70*/  LOP3.LUT R6, R6, UR30, R17, 0x96, !PT ;  /* 0x0000001e06067c12 */ /* 0x000fe4000f8e9611 */
[----:B------:R-:W-:Y:S01]  /*2f80*/  MOV R17, R40 ;  /* 0x0000002800117202 */ /* 0x000fe20000000f00 */
[----:B------:R-:W-:-:S07]  /*2f90*/  IMAD.MOV.U32 R40, RZ, RZ, R16 ;  /* 0x000000ffff287224 */ /* 0x000fce00078e0010 */
.L_x_6883:
[----:B------:R-:W-:Y:S05]  /*2fa0*/  BSYNC.RECONVERGENT B2 ;  /* 0x0000000000027941 */ /* 0x000fea0003800200 */
.L_x_6882:
[----:B------:R-:W-:Y:S01]  /*2fb0*/  ISETP.NE.AND P4, PT, R22, 0x1, PT ;  /* 0x000000011600780c */ /* 0x000fe20003f85270 */
[----:B------:R-:W-:Y:S01]  /*2fc0*/  FMUL.FTZ R21, R18, R38 ;  /* 0x0000002612157220 */ /* 0x000fe20000410000 */
[----:B------:R-:W-:Y:S01]  /*2fd0*/  I2FP.F32.U32 R17, R17 ;  /* 0x0000001100117245 */ /* 0x000fe20000201000 */
[----:B------:R-:W-:Y:S01]  /*2fe0*/  BSSY.RECONVERGENT B2, `(.L_x_6887) ;  /* 0x0000048000027945 */ /* 0x000fe20003800200 */
[----:B------:R-:W-:Y:S02]  /*2ff0*/  IMAD.MOV.U32 R24, RZ, RZ, 0x2 ;  /* 0x00000002ff187424 */ /* 0x000fe400078e00ff */
[----:B------:R-:W-:Y:S01]  /*3000*/  FMUL.FTZ R18, R21, R36 ;  /* 0x0000002415127220 */ /* 0x000fe20000410000 */
[----:B------:R-:W-:Y:S01]  /*3010*/  FFMA.FTZ R16, R17, R32, 1.1641532182693481445e-10 ;  /* 0x2f00000011107423 */ /* 0x000fe20000010020 */
[----:B------:R-:W-:-:S04]  /*3020*/  MOV R17, R34 ;  /* 0x0000002200117202 */ /* 0x000fc80000000f00 */
[----:B------:R-:W-:Y:S01]  /*3030*/  FSETP.LE.FTZ.AND P2, PT, R16, R37, PT ;  /* 0x000000251000720b */ /* 0x000fe20003f53000 */
[----:B------:R-:W-:-:S12]  /*3040*/  @!P4 BRA `(.L_x_6888) ;  /* 0x000000040004c947 */ /* 0x000fd80003800000 */
        /* <DEDUP_REMOVED lines=8> */
.L_x_6889:
        /* <DEDUP_REMOVED lines=13> */
.L_x_6891:
[----:B------:R-:W-:Y:S05]  /*31a0*/  BSYNC.RECONVERGENT B3 ;  /* 0x0000000000037941 */ /* 0x000fea0003800200 */
.L_x_6890:
        /* <DEDUP_REMOVED lines=43> */
.L_x_6888:
[----:B------:R-:W-:Y:S05]  /*3460*/  BSYNC.RECONVERGENT B2 ;  /* 0x0000000000027941 */ /* 0x000fea0003800200 */
.L_x_6887:
[----:B------:R-:W-:Y:S01]  /*3470*/  I2FP.F32.U32 R17, R17 ;  /* 0x0000001100117245 */ /* 0x000fe20000201000 */
[----:B------:R-:W-:Y:S01]  /*3480*/  FMUL.FTZ R19, R19, R38 ;  /* 0x0000002613137220 */ /* 0x000fe20000410000 */
[----:B------:R-:W-:Y:S02]  /*3490*/  FSEL R20, R39, RZ, P0 ;  /* 0x000000ff27147208 */ /* 0x000fe40000000000 */
[----:B------:R-:W-:Y:S01]  /*34a0*/  FSEL R21, R41, RZ, P1 ;  /* 0x000000ff29157208 */ /* 0x000fe20000800000 */
[----:B------:R-:W-:Y:S01]  /*34b0*/  FFMA.FTZ R32, R17, R32, 1.1641532182693481445e-10 ;  /* 0x2f00000011207423 */ /* 0x000fe20000010020 */
[----:B------:R-:W-:Y:S01]  /*34c0*/  FMUL.FTZ R19, R19, R36 ;  /* 0x0000002413137220 */ /* 0x000fe20000410000 */
[----:B------:R-:W-:-:S03]  /*34d0*/  FSEL R22, R18, RZ, P2 ;  /* 0x000000ff12167208 */ /* 0x000fc60001000000 */
[----:B------:R-:W-:-:S04]  /*34e0*/  FSETP.GTU.FTZ.AND P5, PT, R32, R37, PT ;  /* 0x000000252000720b */ /* 0x000fc80003fbc000 */
[----:B------:R-:W-:Y:S02]  /*34f0*/  PLOP3.LUT P4, PT, P5, PT, PT, 0x8, 0x80 ;  /* 0x000000000080781c */ /* 0x000fe40002f8e170 */
[----:B------:R-:W-:-:S11]  /*3500*/  FSEL R23, R19, RZ, !P5 ;  /* 0x000000ff13177208 */ /* 0x000fd60006800000 */
.L_x_6871:
[----:B------:R-:W0:Y:S01]  /*3510*/  LDC.64 R18, c[0x0][0x3a8] ;  /* 0x0000ea00ff127b82 */ /* 0x000e220000000a00 */
[----:B------:R-:W-:Y:S02]  /*3520*/  SEL R32, RZ, 0x1000000, !P4 ;  /* 0x01000000ff207807 */ /* 0x000fe40006000000 */
[----:B------:R-:W-:Y:S02]  /*3530*/  SEL R37, RZ, 0x10000, !P2 ;  /* 0x00010000ff257807 */ /* 0x000fe40005000000 */
[----:B------:R-:W-:Y:S02]  /*3540*/  SEL R36, RZ, 0x100, !P1 ;  /* 0x00000100ff247807 */ /* 0x000fe40004800000 */
[----:B------:R-:W-:Y:S01]  /*3550*/  IADD3 R39, PT, PT, R35, 0x20, RZ ;  /* 0x0000002023277810 */ /* 0x000fe20007ffe0ff */
[----:B------:R-:W1:Y:S01]  /*3560*/  LDC.64 R16, c[0x0][0x3b0] ;  /* 0x0000ec00ff107b82 */ /* 0x000e620000000a00 */
[----:B------:R-:W-:Y:S02]  /*3570*/  IADD3 R32, PT, PT, R36, R32, R37 ;  /* 0x0000002024207210 */ /* 0x000fe40007ffe025 */
[----:B------:R-:W-:-:S04]  /*3580*/  SEL R37, RZ, 0x1, !P0 ;  /* 0x00000001ff257807 */ /* 0x000fc80004000000 */
[----:B------:R-:W-:Y:S01]  /*3590*/  IADD3 R37, PT, PT, R32, R37, RZ ;  /* 0x0000002520257210 */ /* 0x000fe20007ffe0ff */
[----:B------:R-:W-:Y:S02]  /*35a0*/  IMAD.MOV.U32 R32, RZ, RZ, R40 ;  /* 0x000000ffff207224 */ /* 0x000fe400078e0028 */
[----:B0-----:R-:W-:-:S05]  /*35b0*/  IMAD.WIDE.U32 R18, R35, 0x10, R18 ;  /* 0x0000001023127825 */ /* 0x001fca00078e0012 */
[----:B------:R0:W-:Y:S01]  /*35c0*/  STG.E.128 desc[UR8][R18.64], R20 ;  /* 0x0000001412007986 */ /* 0x0001e2000c101d08 */
[----:B-1----:R-:W-:-:S05]  /*35d0*/  IMAD.WIDE.U32 R16, R35, 0x4, R16 ;  /* 0x0000000423107825 */ /* 0x002fca00078e0010 */
[----:B------:R0:W-:Y:S02]  /*35e0*/  STG.E desc[UR8][R16.64], R37 ;  /* 0x0000002510007986 */ /* 0x0001e4000c101908 */
.L_x_6850:
[----:B------:R-:W-:Y:S05]  /*35f0*/  BSYNC.RECONVERGENT B1 ;  /* 0x0000000000017941 */ /* 0x000fea0003800200 */
.L_x_6849:
[----:B------:R-:W-:Y:S01]  /*3600*/  ISETP.GE.U32.AND P4, PT, R2, 0x40, PT ;  /* 0x000000400200780c */ /* 0x000fe20003f86070 */
[----:B------:R-:W-:-:S12]  /*3610*/  BSSY.RECONVERGENT B1, `(.L_x_6892) ;  /* 0x0000294000017945 */ /* 0x000fd80003800200 */
[----:B------:R-:W-:Y:S05]  /*3620*/  @!P4 BRA `(.L_x_6893) ;  /* 0x000000280048c947 */ /* 0x000fea0003800000 */
[----:B------:R-:W1:Y:S02]  /*3630*/  LDC.64 R12, c[0x0][0x390] ;  /* 0x0000e400ff0c7b82 */ /* 0x000e640000000a00 */
[----:B-1----:R-:W-:-:S06]  /*3640*/  IMAD.WIDE.U32 R12, R39, 0x10, R12 ;  /* 0x00000010270c7825 */ /* 0x002fcc00078e000c */
[----:B------:R-:W5:Y:S01]  /*3650*/  LDG.E.128 R12, desc[UR8][R12.64] ;  /* 0x000000080c0c7981 */ /* 0x000f62000c1e1d00 */
[----:B------:R-:W-:-:S04]  /*3660*/  UISETP.NE.U32.AND UP1, UPT, UR10, URZ, UPT ;  /* 0x000000ff0a00728c */ /* 0x000fc8000bf25070 */
[----:B------:R-:W-:-:S09]  /*3670*/  UISETP.NE.AND.EX UP1, UPT, UR11, URZ, UPT, UP1 ;  /* 0x000000ff0b00728c */ /* 0x000fd2000bf25310 */
[----:B------:R-:W-:Y:S05]  /*3680*/  BRA.U !UP1, `(.L_x_6894) ;  /* 0x0000001509147547 */ /* 0x000fea000b800000 */
[----:B0-----:R-:W0:Y:S02]  /*3690*/  LDC.64 R16, c[0x0][0x3a0] ;  /* 0x0000e800ff107b82 */ /* 0x001e240000000a00 */
        /* <DEDUP_REMOVED lines=18> */
.L_x_6897:
        /* <DEDUP_REMOVED lines=13> */
.L_x_6899:
[----:B------:R-:W-:Y:S05]  /*3890*/  BSYNC.RECONVERGENT B3 ;  /* 0x0000000000037941 */ /* 0x000fea0003800200 */
.L_x_6898:
        /* <DEDUP_REMOVED lines=42> */
.L_x_6896:
[----:B------:R-:W-:Y:S05]  /*3b40*/  BSYNC.RECONVERGENT B2 ;  /* 0x0000000000027941 */ /* 0x000fea0003800200 */
.L_x_6895:
[----:B------:R-:W0:Y:S01]  /*3b50*/  LDC R32, c[0x0][0x408] ;  /* 0x00010200ff207b82 */ /* 0x000e220000000800 */
[----:B------:R-:W-:Y:S01]  /*3b60*/  HFMA2 R46, -RZ, RZ, 0.1171875, 0 ;  /* 0x2f800000ff2e7431 */ /* 0x000fe200000001ff */
[----:B------:R-:W-:Y:S01]  /*3b70*/  I2FP.F32.U32 R37, R37 ;  /* 0x0000002500257245 */ /* 0x000fe20000201000 */
[----:B-----5:R-:W-:Y:S01]  /*3b80*/  FMUL.FTZ R41, R12, R38 ;  /* 0x000000260c297220 */ /* 0x020fe20000410000 */
[----:B------:R-:W-:Y:S01]  /*3b90*/  ISETP.NE.AND P1, PT, R36, 0x1, PT ;  /* 0x000000012400780c */ /* 0x000fe20003f25270 */
[----:B------:R-:W-:Y:S01]  /*3ba0*/  BSSY.RECONVERGENT B2, `(.L_x_6900) ;  /* 0x000004c000027945 */ /* 0x000fe20003800200 */
[----:B------:R-:W-:Y:S02]  /*3bb0*/  IMAD.MOV.U32 R24, RZ, RZ, 0x2 ;  /* 0x00000002ff187424 */ /* 0x000fe400078e00ff */
[----:B------:R-:W1:Y:S01]  /*3bc0*/  LDC R45, c[0x0][0x404] ;  /* 0x00010100ff2d7b82 */ /* 0x000e620000000800 */
[----:B------:R-:W-:Y:S01]  /*3bd0*/  FFMA.FTZ R12, R37, R46, 1.1641532182693481445e-10 ;  /* 0x2f000000250c7423 */ /* 0x000fe2000001002e */
[----:B0-----:R-:W-:-:S04]  /*3be0*/  FMUL.FTZ R41, R41, R32 ;  /* 0x0000002029297220 */ /* 0x001fc80000410000 */
[----:B-1----:R-:W-:-:S04]  /*3bf0*/  FSETP.GTU.FTZ.AND P0, PT, R12, R45, PT ;  /* 0x0000002d0c00720b */ /* 0x002fc80003f1c000 */
[----:B------:R-:W-:Y:S02]  /*3c00*/  FSEL R41, R41, RZ, !P0 ;  /* 0x000000ff29297208 */ /* 0x000fe40004000000 */
[----:B------:R-:W-:-:S03]  /*3c10*/  PLOP3.LUT P0, PT, P0, PT, PT, 0x8, 0x80 ;  /* 0x000000000080781c */ /* 0x000fc6000070e170 */
[----:B------:R-:W-:Y:S01]  /*3c20*/  FADD.FTZ R12, R16, R41 ;  /* 0x00000029100c7221 */ /* 0x000fe20000010000 */
[----:B------:R-:W-:Y:S01]  /*3c30*/  MOV R16, R34 ;  /* 0x0000002200107202 */ /* 0x000fe20000000f00 */
[----:B------:R-:W-:Y:S08]  /*3c40*/  @!P1 BRA `(.L_x_6901) ;  /* 0x0000000400049947 */ /* 0x000ff00003800000 */
        /* <DEDUP_REMOVED lines=8> */
.L_x_6902:
        /* <DEDUP_REMOVED lines=13> */
.L_x_6904:
[----:B------:R-:W-:Y:S05]  /*3da0*/  BSYNC.RECONVERGENT B3 ;  /* 0x0000000000037941 */ /* 0x000fea0003800200 */
.L_x_6903:
        /* <DEDUP_REMOVED lines=43> */
.L_x_6901:
[----:B------:R-:W-:Y:S05]  /*4060*/  BSYNC.RECONVERGENT B2 ;  /* 0x0000000000027941 */ /* 0x000fea0003800200 */
.L_x_6900:
[----:B------:R-:W-:Y:S01]  /*4070*/  I2FP.F32.U32 R37, R16 ;  /* 0x0000001000257245 */ /* 0x000fe20000201000 */
[----:B------:R-:W-:Y:S01]  /*4080*/  FMUL.FTZ R13, R13, R38 ;  /* 0x000000260d0d7220 */ /* 0x000fe20000410000 */
[----:B------:R-:W-:Y:S01]  /*4090*/  ISETP.NE.AND P2, PT, R24, 0x1, PT ;  /* 0x000000011800780c */ /* 0x000fe20003f45270 */
[----:B------:R-:W-:Y:S02]  /*40a0*/  BSSY.RECONVERGENT B2, `(.L_x_6905) ;  /* 0x000004b000027945 */ /* 0x000fe40003800200 */
[----:B------:R-:W-:Y:S01]  /*40b0*/  FFMA.FTZ R16, R37, R46, 1.1641532182693481445e-10 ;  /* 0x2f00000025107423 */ /* 0x000fe2000001002e */
[----:B------:R-:W-:-:S04]  /*40c0*/  FMUL.FTZ R13, R13, R32 ;  /* 0x000000200d0d7220 */ /* 0x000fc80000410000 */
[----:B------:R-:W-:-:S04]  /*40d0*/  FSETP.GTU.FTZ.AND P1, PT, R16, R45, PT ;  /* 0x0000002d1000720b */ /* 0x000fc80003f3c000 */
[----:B------:R-:W-:Y:S02]  /*40e0*/  FSEL R16, R13, RZ, !P1 ;  /* 0x000000ff0d107208 */ /* 0x000fe40004800000 */
[----:B------:R-:W-:-:S03]  /*40f0*/  PLOP3.LUT P1, PT, P1, PT, PT, 0x8, 0x80 ;  /* 0x000000000080781c */ /* 0x000fc60000f2e170 */
[----:B------:R-:W-:Y:S01]  /*4100*/  FADD.FTZ R13, R17, R16 ;  /* 0x00000010110d7221 */ /* 0x000fe20000010000 */
[----:B------:R-:W-:Y:S02]  /*4110*/  HFMA2 R16, -RZ, RZ, 0, 1.1920928955078125e-07 ;  /* 0x00000002ff107431 */ /* 0x000fe400000001ff */
        /* <DEDUP_REMOVED lines=10> */
.L_x_6907:
        /* <DEDUP_REMOVED lines=13> */
.L_x_6909:
[----:B------:R-:W-:Y:S05]  /*4290*/  BSYNC.RECONVERGENT B3 ;  /* 0x0000000000037941 */ /* 0x000fea0003800200 */
.L_x_6908:
        /* <DEDUP_REMOVED lines=43> */
.L_x_6906:
[----:B------:R-:W-:Y:S05]  /*4550*/  BSYNC.RECONVERGENT B2 ;  /* 0x0000000000027941 */ /* 0x000fea0003800200 */
.L_x_6905:
[----:B------:R-:W-:Y:S01]  /*4560*/  I2FP.F32.U32 R17, R17 ;  /* 0x0000001100117245 */ /* 0x000fe20000201000 */
[----:B------:R-:W-:Y:S01]  /*4570*/  FMUL.FTZ R37, R14, R38 ;  /* 0x000000260e257220 */ /* 0x000fe20000410000 */
[----:B------:R-:W-:Y:S01]  /*4580*/  ISETP.NE.AND P5, PT, R16, 0x1, PT ;  /* 0x000000011000780c */ /* 0x000fe20003fa5270 */
[----:B------:R-:W-:Y:S01]  /*4590*/  BSSY.RECONVERGENT B2, `(.L_x_6910) ;  /* 0x000004b000027945 */ /* 0x000fe20003800200 */
[----:B------:R-:W-:Y:S02]  /*45a0*/  IMAD.MOV.U32 R24, RZ, RZ, 0x2 ;  /* 0x00000002ff187424 */ /* 0x000fe400078e00ff */
[----:B------:R-:W-:Y:S01]  /*45b0*/  FFMA.FTZ R14, R17, R46, 1.1641532182693481445e-10 ;  /* 0x2f000000110e7423 */ /* 0x000fe2000001002e */
[----:B------:R-:W-:Y:S01]  /*45c0*/  FMUL.FTZ R37, R37, R32 ;  /* 0x0000002025257220 */ /* 0x000fe20000410000 */
[----:B------:R-:W-:-:S03]  /*45d0*/  MOV R17, R34 ;  /* 0x0000002200117202 */ /* 0x000fc60000000f00 */
[----:B------:R-:W-:-:S04]  /*45e0*/  FSETP.GTU.FTZ.AND P2, PT, R14, R45, PT ;  /* 0x0000002d0e00720b */ /* 0x000fc80003f5c000 */
[----:B------:R-:W-:Y:S02]  /*45f0*/  FSEL R37, R37, RZ, !P2 ;  /* 0x000000ff25257208 */ /* 0x000fe40005000000 */
[----:B------:R-:W-:-:S03]  /*4600*/  PLOP3.LUT P2, PT, P2, PT, PT, 0x8, 0x80 ;  /* 0x000000000080781c */ /* 0x000fc6000174e170 */
        /* <DEDUP_REMOVED lines=10> */
.L_x_6912:
        /* <DEDUP_REMOVED lines=13> */
.L_x_6914:
[----:B------:R-:W-:Y:S05]  /*4780*/  BSYNC.RECONVERGENT B3 ;  /* 0x0000000000037941 */ /* 0x000fea0003800200 */
.L_x_6913:
        /* <DEDUP_REMOVED lines=43> */
.L_x_6911:
[----:B------:R-:W-:Y:S05]  /*4a40*/  BSYNC.RECONVERGENT B2 ;  /* 0x0000000000027941 */ /* 0x000fea0003800200 */
.L_x_6910:
        /* <DEDUP_REMOVED lines=9> */
.L_x_6894:
        /* <DEDUP_REMOVED lines=16> */
.L_x_6918:
        /* <DEDUP_REMOVED lines=13> */
.L_x_6920:
[----:B------:R-:W-:Y:S05]  /*4cb0*/  BSYNC.RECONVERGENT B3 ;  /* 0x0000000000037941 */ /* 0x000fea0003800200 */
.L_x_6919:
        /* <DEDUP_REMOVED lines=39> */
[----:B------:R-:W-:Y:S01]  /*4f30*/  MOV R34, R16 ;  /* 0x0000001000227202 */ /* 0x000fe20000000f00 */
[----:B------:R-:W-:Y:S01]  /*4f40*/  IMAD.MOV.U32 R16, RZ, RZ, R32 ;  /* 0x000000ffff107224 */ /* 0x000fe200078e0020 */
[----:B------:R-:W-:-:S07]  /*4f50*/  LOP3.LUT R6, R6, UR30, R45, 0x96, !PT ;  /* 0x0000001e06067c12 */ /* 0x000fce000f8e962d */
.L_x_6917:
[----:B------:R-:W-:Y:S05]  /*4f60*/  BSYNC.RECONVERGENT B2 ;  /* 0x0000000000027941 */ /* 0x000fea0003800200 */
.L_x_6916:
[----:B------:R-:W0:Y:S01]  /*4f70*/  LDC R32, c[0x0][0x404] ;  /* 0x00010100ff207b82 */ /* 0x000e220000000800 */
[----:B------:R-:W-:Y:S01]  /*4f80*/  I2FP.F32.U32 R16, R16 ;  /* 0x0000001000107245 */ /* 0x000fe20000201000 */
[----:B------:R-:W-:Y:S01]  /*4f90*/  IMAD.MOV.U32 R37, RZ, RZ, 0x2f800000 ;  /* 0x2f800000ff257424 */ /* 0x000fe200078e00ff */
[----:B------:R-:W-:Y:S01]  /*4fa0*/  ISETP.NE.AND P1, PT, R18, 0x1, PT ;  /* 0x000000011200780c */ /* 0x000fe20003f25270 */
[----:B------:R-:W-:Y:S02]  /*4fb0*/  BSSY.RECONVERGENT B2, `(.L_x_6921) ;  /* 0x000004a000027945 */ /* 0x000fe40003800200 */
[----:B------:R-:W-:Y:S01]  /*4fc0*/  FFMA.FTZ R17, R16, R37, 1.1641532182693481445e-10 ;  /* 0x2f00000010117423 */ /* 0x000fe20000010025 */
[----:B------:R-:W-:Y:S01]  /*4fd0*/  MOV R16, 0x2 ;  /* 0x0000000200107802 */ /* 0x000fe20000000f00 */
[----:B------:R-:W1:Y:S03]  /*4fe0*/  LDC R36, c[0x0][0x408] ;  /* 0x00010200ff247b82 */ /* 0x000e660000000800 */
[----:B0-----:R-:W-:Y:S01]  /*4ff0*/  FSETP.LE.FTZ.AND P0, PT, R17, R32, PT ;  /* 0x000000201100720b */ /* 0x001fe20003f13000 */
[----:B-----5:R-:W-:Y:S01]  /*5000*/  FMUL.FTZ R17, R12, R38 ;  /* 0x000000260c117220 */ /* 0x020fe20000410000 */
[----:B------:R-:W-:-:S03]  /*5010*/  IMAD.MOV.U32 R12, RZ, RZ, R34 ;  /* 0x000000ffff0c7224 */ /* 0x000fc600078e0022 */
[----:B-1----:R-:W-:Y:S01]  /*5020*/  FMUL.FTZ R40, R17, R36 ;  /* 0x0000002411287220 */ /* 0x002fe20000410000 */
[----:B------:R-:W-:Y:S07]  /*5030*/  @!P1 BRA `(.L_x_6922) ;  /* 0x0000000400049947 */ /* 0x000fee0003800000 */
        /* <DEDUP_REMOVED lines=8> */
.L_x_6923:
        /* <DEDUP_REMOVED lines=13> */
.L_x_6925:
[----:B------:R-:W-:Y:S05]  /*5190*/  BSYNC.RECONVERGENT B3 ;  /* 0x0000000000037941 */ /* 0x000fea0003800200 */
.L_x_6924:
        /* <DEDUP_REMOVED lines=43> */
.L_x_6922:
[----:B------:R-:W-:Y:S05]  /*5450*/  BSYNC.RECONVERGENT B2 ;  /* 0x0000000000027941 */ /* 0x000fea0003800200 */
.L_x_6921:
[----:B------:R-:W-:Y:S01]  /*5460*/  ISETP.NE.AND P2, PT, R16, 0x1, PT ;  /* 0x000000011000780c */ /* 0x000fe20003f45270 */
[----:B------:R-:W-:Y:S01]  /*5470*/  FMUL.FTZ R41, R13, R38 ;  /* 0x000000260d297220 */ /* 0x000fe20000410000 */
[----:B------:R-:W-:Y:S01]  /*5480*/  I2FP.F32.U32 R12, R12 ;  /* 0x0000000c000c7245 */ /* 0x000fe20000201000 */
[----:B------:R-:W-:Y:S01]  /*5490*/  BSSY.RECONVERGENT B2, `(.L_x_6926) ;  /* 0x0000048000027945 */ /* 0x000fe20003800200 */
[----:B------:R-:W-:Y:S01]  /*54a0*/  IMAD.MOV.U32 R18, RZ, RZ, 0x2 ;  /* 0x00000002ff127424 */ /* 0x000fe200078e00ff */
[----:B------:R-:W-:Y:S01]  /*54b0*/  MOV R13, R34 ;  /* 0x00000022000d7202 */ /* 0x000fe20000000f00 */
[----:B------:R-:W-:Y:S01]  /*54c0*/  FMUL.FTZ R41, R41, R36 ;  /* 0x0000002429297220 */ /* 0x000fe20000410000 */
[----:B------:R-:W-:-:S05]  /*54d0*/  FFMA.FTZ R17, R12, R37, 1.1641532182693481445e-10 ;  /* 0x2f0000000c117423 */ /* 0x000fca0000010025 */
        /* <DEDUP_REMOVED lines=10> */
.L_x_6928:
        /* <DEDUP_REMOVED lines=13> */
.L_x_6930:
[----:B------:R-:W-:Y:S05]  /*5650*/  BSYNC.RECONVERGENT B3 ;  /* 0x0000000000037941 */ /* 0x000fea0003800200 */
.L_x_6929:
        /* <DEDUP_REMOVED lines=40> */
[----:B------:R-:W-:Y:S01]  /*58e0*/  LOP3.LUT R6, R6, UR30, R13, 0x96, !PT ;  /* 0x0000001e06067c12 */ /* 0x000fe2000f8e960d */
[----:B------:R-:W-:Y:S01]  /*58f0*/  IMAD.MOV.U32 R13, RZ, RZ, R44 ;  /* 0x000000ffff0d7224 */ /* 0x000fe200078e002c */
[----:B------:R-:W-:-:S07]  /*5900*/  MOV R44, R12 ;  /* 0x0000000c002c7202 */ /* 0x000fce0000000f00 */
.L_x_6927:
[----:B------:R-:W-:Y:S05]  /*5910*/  BSYNC.RECONVERGENT B2 ;  /* 0x0000000000027941 */ /* 0x000fea0003800200 */
.L_x_6926:
[----:B------:R-:W-:Y:S01]  /*5920*/  ISETP.NE.AND P5, PT, R18, 0x1, PT ;  /* 0x000000011200780c */ /* 0x000fe20003fa5270 */
[----:B------:R-:W-:Y:S01]  /*5930*/  FMUL.FTZ R17, R14, R38 ;  /* 0x000000260e117220 */ /* 0x000fe20000410000 */
[----:B------:R-:W-:Y:S01]  /*5940*/  I2FP.F32.U32 R12, R13 ;  /* 0x0000000d000c7245 */ /* 0x000fe20000201000 */
[----:B------:R-:W-:Y:S01]  /*5950*/  BSSY.RECONVERGENT B2, `(.L_x_6931) ;  /* 0x0000048000027945 */ /* 0x000fe20003800200 */
[----:B------:R-:W-:Y:S02]  /*5960*/  HFMA2 R24, -RZ, RZ, 0, 1.1920928955078125e-07 ;  /* 0x00000002ff187431 */ /* 0x000fe400000001ff */
[----:B------:R-:W-:Y:S01]  /*5970*/  FMUL.FTZ R14, R17, R36 ;  /* 0x00000024110e7220 */ /* 0x000fe20000410000 */
[----:B------:R-:W-:-:S05]  /*5980*/  FFMA.FTZ R13, R12, R37, 1.1641532182693481445e-10 ;  /* 0x2f0000000c0d7423 */ /* 0x000fca0000010025 */
[----:B------:R-:W-:Y:S01]  /*5990*/  FSETP.LE.FTZ.AND P2, PT, R13, R32, PT ;  /* 0x000000200d00720b */ /* 0x000fe20003f53000 */
[----:B------:R-:W-:Y:S01]  /*59a0*/  IMAD.MOV.U32 R13, RZ, RZ, R34 ;  /* 0x000000ffff0d7224 */ /* 0x000fe200078e0022 */
[----:B------:R-:W-:Y:S11]  /*59b0*/  @!P5 BRA `(.L_x_6932) ;  /* 0x000000040004d947 */ /* 0x000ff60003800000 */
        /* <DEDUP_REMOVED lines=8> */
.L_x_6933:
        /* <DEDUP_REMOVED lines=13> */
.L_x_6935:
[----:B------:R-:W-:Y:S05]  /*5b10*/  BSYNC.RECONVERGENT B3 ;  /* 0x0000000000037941 */ /* 0x000fea0003800200 */
.L_x_6934:
        /* <DEDUP_REMOVED lines=43> */
.L_x_6932:
[----:B------:R-:W-:Y:S05]  /*5dd0*/  BSYNC.RECONVERGENT B2 ;  /* 0x0000000000027941 */ /* 0x000fea0003800200 */
.L_x_6931:
        /* <DEDUP_REMOVED lines=10> */
.L_x_6915:
[----:B------:R-:W0:Y:S01]  /*5e80*/  LDC.64 R18, c[0x0][0x3a8] ;  /* 0x0000ea00ff127b82 */ /* 0x000e220000000a00 */
[----:B------:R-:W-:Y:S02]  /*5e90*/  SEL R32, RZ, 0x1000000, !P5 ;  /* 0x01000000ff207807 */ /* 0x000fe40006800000 */
[----:B------:R-:W-:Y:S02]  /*5ea0*/  SEL R37, RZ, 0x10000, !P2 ;  /* 0x00010000ff257807 */ /* 0x000fe40005000000 */
[----:B------:R-:W-:-:S03]  /*5eb0*/  SEL R36, RZ, 0x100, !P1 ;  /* 0x00000100ff247807 */ /* 0x000fc60004800000 */
[----:B------:R-:W1:Y:S01]  /*5ec0*/  LDC.64 R16, c[0x0][0x3b0] ;  /* 0x0000ec00ff107b82 */ /* 0x000e620000000a00 */
[----:B------:R-:W-:Y:S02]  /*5ed0*/  IADD3 R32, PT, PT, R36, R32, R37 ;  /* 0x0000002024207210 */ /* 0x000fe40007ffe025 */
[----:B------:R-:W-:-:S05]  /*5ee0*/  SEL R37, RZ, 0x1, !P0 ;  /* 0x00000001ff257807 */ /* 0x000fca0004000000 */
[----:B------:R-:W-:Y:S01]  /*5ef0*/  IMAD.IADD R37, R32, 0x1, R37 ;  /* 0x0000000120257824 */ /* 0x000fe200078e0225 */
[----:B------:R-:W-:Y:S01]  /*5f00*/  MOV R32, R44 ;  /* 0x0000002c00207202 */ /* 0x000fe20000000f00 */
[----:B0-----:R-:W-:-:S05]  /*5f10*/  IMAD.WIDE.U32 R18, R39, 0x10, R18 ;  /* 0x0000001027127825 */ /* 0x001fca00078e0012 */
[----:B------:R2:W-:Y:S01]  /*5f20*/  STG.E.128 desc[UR8][R18.64], R12 ;  /* 0x0000000c12007986 */ /* 0x0005e2000c101d08 */
[----:B-1----:R-:W-:-:S05]  /*5f30*/  IMAD.WIDE.U32 R16, R39, 0x4, R16 ;  /* 0x0000000427107825 */ /* 0x002fca00078e0010 */
[----:B------:R2:W-:Y:S02]  /*5f40*/  STG.E desc[UR8][R16.64], R37 ;  /* 0x0000002510007986 */ /* 0x0005e4000c101908 */
.L_x_6893:
[----:B------:R-:W-:Y:S05]  /*5f50*/  BSYNC.RECONVERGENT B1 ;  /* 0x0000000000017941 */ /* 0x000fea0003800200 */
.L_x_6892:
[----:B0-2---:R-:W-:Y:S01]  /*5f60*/  FADD.FTZ R16, RZ, R20 ;  /* 0x00000014ff107221 */ /* 0x005fe20000010000 */
        /* <DEDUP_REMOVED lines=18> */
[----:B0----5:R-:W-:-:S05]  /*6090*/  FADD.FTZ R38, R19, R16 ;  /* 0x0000001013267221 */ /* 0x021fca0000010000 */
        /* <DEDUP_REMOVED lines=31> */
.L_x_6953:
[----:B-1----:R-:W-:Y:S01]  /*6290*/  FADD.FTZ R41, R38, R39 ;  /* 0x0000002726297221 */ /* 0x002fe20000010000 */
[----:B0-----:R-:W-:Y:S01]  /*62a0*/  FMUL.FTZ R38, R37, R37 ;  /* 0x0000002525267220 */ /* 0x001fe20000410000 */
[----:B------:R-:W-:Y:S01]  /*62b0*/  PLOP3.LUT P0, PT, PT, PT, UP2, 0x40, 0x4 ;  /* 0x000000000004781c */ /* 0x000fe20003f0e828 */
[----:B------:R-:W0:Y:S01]  /*62c0*/  @!P1 LDC.64 R18, c[0x0][0x3c0] ;  /* 0x0000f000ff129b82 */ /* 0x000e220000000a00 */
[----:B------:R-:W-:Y:S01]  /*62d0*/  FFMA.FTZ R36, R41, R36, UR12 ;  /* 0x0000000c29247e23 */ /* 0x000fe20008010024 */
[----:B------:R-:W-:Y:S01]  /*62e0*/  BSSY.RECONVERGENT B1, `(.L_x_6937) ;  /* 0x0000024000017945 */ /* 0x000fe20003800200 */
[----:B------:R-:W-:Y:S02]  /*62f0*/  FSEL R39, R38, RZ, !P0 ;  /* 0x000000ff26277208 */ /* 0x000fe40004000000 */
[----:B------:R-:W-:-:S03]  /*6300*/  PLOP3.LUT P0, PT, PT, PT, UP2, 0x40, 0x4 ;  /* 0x000000000004781c */ /* 0x000fc60003f0e828 */
[----:B------:R-:W1:Y:S01]  /*6310*/  @!P1 LDC.64 R16, c[0x0][0x3c8] ;  /* 0x0000f200ff109b82 */ /* 0x000e620000000a00 */
[----:B------:R-:W-:Y:S01]  /*6320*/  FADD.FTZ R36, R36, R39 ;  /* 0x0000002724247221 */ /* 0x000fe20000010000 */
[----:B------:R-:W-:-:S03]  /*6330*/  FSEL R39, R37, RZ, P0 ;  /* 0x000000ff25277208 */ /* 0x000fc60000000000 */
[----:B------:R-:W2:Y:S01]  /*6340*/  MUFU.RSQ R38, R36 ;  /* 0x0000002400267308 */ /* 0x000ea20000001400 */
[----:B0-----:R-:W-:-:S05]  /*6350*/  @!P1 IMAD.WIDE R18, R3, 0x4, R18 ;  /* 0x0000000403129825 */ /* 0x001fca00078e0212 */
[----:B------:R0:W-:Y:S01]  /*6360*/  @!P1 STG.E desc[UR8][R18.64], R37 ;  /* 0x0000002512009986 */ /* 0x0001e2000c101908 */
[----:B-1----:R-:W-:-:S05]  /*6370*/  @!P1 IMAD.WIDE R16, R3, 0x4, R16 ;  /* 0x0000000403109825 */ /* 0x002fca00078e0210 */
[----:B--2---:R0:W-:Y:S01]  /*6380*/  @!P1 STG.E desc[UR8][R16.64], R38 ;  /* 0x0000002610009986 */ /* 0x0041e2000c101908 */
[----:B------:R-:W-:Y:S05]  /*6390*/  @!P3 BRA `(.L_x_6938) ;  /* 0x000000000060b947 */ /* 0x000fea0003800000 */
[----:B0-----:R-:W0:Y:S01]  /*63a0*/  LDC.64 R36, c[0x0][0x428] ;  /* 0x00010a00ff247b82 */ /* 0x001e220000000a00 */
[--C-:B------:R-:W-:Y:S01]  /*63b0*/  FADD.FTZ R17, R20, -R39.reuse ;  /* 0x8000002714117221 */ /* 0x100fe20000010000 */
[----:B------:R-:W-:Y:S02]  /*63c0*/  HADD2.F32 R19, -RZ, R49.H1_H1 ;  /* 0x30000031ff137230 */ /* 0x000fe40000004100 */
[----:B------:R-:W-:Y:S01]  /*63d0*/  FADD.FTZ R43, R21, -R39 ;  /* 0x80000027152b7221 */ /* 0x000fe20000010000 */
[----:B------:R-:W-:Y:S02]  /*63e0*/  HADD2.F32 R41, -RZ, R10.H0_H0 ;  /* 0x2000000aff297230 */ /* 0x000fe40000004100 */
[C---:B------:R-:W-:Y:S01]  /*63f0*/  FMUL.FTZ R16, R38.reuse, R17 ;  /* 0x0000001126107220 */ /* 0x040fe20000410000 */
[----:B------:R-:W-:Y:S02]  /*6400*/  HADD2.F32 R18, -RZ, R48.H1_H1 ;  /* 0x30000030ff127230 */ /* 0x000fe40000004100 */
[----:B------:R-:W-:Y:S01]  /*6410*/  FMUL.FTZ R17, R38, R43 ;  /* 0x0000002b26117220 */ /* 0x000fe20000410000 */
[----:B------:R-:W-:-:S02]  /*6420*/  HADD2.F32 R40, -RZ, R47.H1_H1 ;  /* 0x3000002fff287230 */ /* 0x000fc40000004100 */
[----:B------:R-:W-:Y:S01]  /*6430*/  FFMA.FTZ R16, R16, R19, R41 ;  /* 0x0000001310107223 */ /* 0x000fe20000010029 */
[--C-:B------:R-:W-:Y:S01]  /*6440*/  FADD.FTZ R19, R22, -R39.reuse ;  /* 0x8000002716137221 */ /* 0x100fe20000010000 */
[----:B------:R-:W-:Y:S01]  /*6450*/  FADD.FTZ R45, R23, -R39 ;  /* 0x80000027172d7221 */ /* 0x000fe20000010000 */
[----:B------:R-:W-:Y:S02]  /*6460*/  HADD2.F32 R41, -RZ, R49.H0_H0 ;  /* 0x20000031ff297230 */ /* 0x000fe40000004100 */
[----:B------:R-:W-:Y:S01]  /*6470*/  FFMA.FTZ R17, R17, R18, R40 ;  /* 0x0000001211117223 */ /* 0x000fe20000010028 */
[----:B------:R-:W-:Y:S02]  /*6480*/  HADD2.F32 R43, -RZ, R11.H0_H0 ;  /* 0x2000000bff2b7230 */ /* 0x000fe40000004100 */
[C---:B------:R-:W-:Y:S01]  /*6490*/  FMUL.FTZ R18, R38.reuse, R19 ;  /* 0x0000001326127220 */ /* 0x040fe20000410000 */
[----:B------:R-:W-:Y:S02]  /*64a0*/  HADD2.F32 R40, -RZ, R48.H0_H0 ;  /* 0x20000030ff287230 */ /* 0x000fe40000004100 */
[----:B------:R-:W-:Y:S01]  /*64b0*/  FMUL.FTZ R19, R38, R45 ;  /* 0x0000002d26137220 */ /* 0x000fe20000410000 */
[----:B------:R-:W-:-:S02]  /*64c0*/  HADD2.F32 R42, -RZ, R47.H0_H0 ;  /* 0x2000002fff2a7230 */ /* 0x000fc40000004100 */
[----:B------:R-:W-:-:S03]  /*64d0*/  FFMA.FTZ R18, R18, R41, R43 ;  /* 0x0000002912127223 */ /* 0x000fc6000001002b */
[----:B------:R-:W-:Y:S01]  /*64e0*/  FFMA.FTZ R19, R19, R40, R42 ;  /* 0x0000002813137223 */ /* 0x000fe2000001002a */
[----:B0-----:R-:W-:-:S04]  /*64f0*/  IMAD.WIDE.U32 R36, R35, 0x10, R36 ;  /* 0x0000001023247825 */ /* 0x001fc800078e0024 */
[----:B------:R-:W-:Y:S01]  /*6500*/  VIADD R35, R35, 0x20 ;  /* 0x0000002023237836 */ /* 0x000fe20000000000 */
[----:B------:R1:W-:Y:S06]  /*6510*/  STG.E.128 desc[UR8][R36.64], R16 ;  /* 0x0000001024007986 */ /* 0x0003ec000c101d08 */
.L_x_6938:
[----:B------:R-:W-:Y:S05]  /*6520*/  BSYNC.RECONVERGENT B1 ;  /* 0x0000000000017941 */ /* 0x000fea0003800200 */
.L_x_6937:
[----:B------:R-:W-:Y:S04]  /*6530*/  BSSY.RECONVERGENT B1, `(.L_x_6939) ;  /* 0x0000011000017945 */ /* 0x000fe80003800200 */
[----:B------:R-:W-:Y:S05]  /*6540*/  @!P4 BRA `(.L_x_6940) ;  /* 0x00000000003cc947 */ /* 0x000fea0003800000 */
[----:B01----:R-:W0:Y:S01]  /*6550*/  LDC.64 R16, c[0x0][0x428] ;  /* 0x00010a00ff107b82 */ /* 0x003e220000000a00 */
        /* <DEDUP_REMOVED lines=8> */
[----:B0-----:R-:W-:-:S04]  /*65e0*/  IMAD.WIDE.U32 R36, R35, 0x10, R16 ;  /* 0x0000001023247825 */ /* 0x001fc800078e0010 */
[----:B------:R-:W-:Y:S01]  /*65f0*/  FFMA.FTZ R16, R19, R27, R8 ;  /* 0x0000001b13107223 */ /* 0x000fe20000010008 */
[----:B------:R-:W-:Y:S01]  /*6600*/  FFMA.FTZ R17, R18, R28, R31 ;  /* 0x0000001c12117223 */ /* 0x000fe2000001001f */
[----:B------:R-:W-:Y:S01]  /*6610*/  FFMA.FTZ R18, R40, R26, R9 ;  /* 0x0000001a28127223 */ /* 0x000fe20000010009 */
[----:B------:R-:W-:-:S05]  /*6620*/  FFMA.FTZ R19, R39, R29, R30 ;  /* 0x0000001d27137223 */ /* 0x000fca000001001e */
[----:B------:R2:W-:Y:S02]  /*6630*/  STG.E.128 desc[UR8][R36.64], R16 ;  /* 0x0000001024007986 */ /* 0x0005e4000c101d08 */
.L_x_6940:
[----:B------:R-:W-:Y:S05]  /*6640*/  BSYNC.RECONVERGENT B1 ;  /* 0x0000000000017941 */ /* 0x000fea0003800200 */
.L_x_6939:
[----:B012---:R-:W0:Y:S02]  /*6650*/  LDC.64 R16, c[0x0][0x380] ;  /* 0x0000e000ff107b82 */ /* 0x007e240000000a00 */
[----:B0-----:R-:W-:-:S04]  /*6660*/  LEA R3, R16, R3, 0x2 ;  /* 0x0000000310037211 */ /* 0x001fc800078e10ff */
[----:B------:R-:W-:-:S13]  /*6670*/  ISETP.GE.AND P0, PT, R3, R17, PT ;  /* 0x000000110300720c */ /* 0x000fda0003f06270 */
[----:B------:R-:W-:Y:S05]  /*6680*/  @!P0 BRA `(.L_x_6941) ;  /* 0xffffffa400408947 */ /* 0x000fea000383ffff */
[----:B------:R-:W-:Y:S05]  /*6690*/  BSYNC B0 ;  /* 0x0000000000007941 */ /* 0x000fea0003800000 */
.L_x_6848:
[----:B------:R-:W-:Y:S05]  /*66a0*/  EXIT ;  /* 0x000000000000794d */ /* 0x000fea0003800000 */
.L_x_6936:
        /* <DEDUP_REMOVED lines=8> */
.L_x_6943:
[----:B------:R-:W-:Y:S05]  /*6730*/  BSYNC B1 ;  /* 0x0000000000017941 */ /* 0x000fea0003800000 */
.L_x_6942:
[----:B------:R-:W-:Y:S02]  /*6740*/  IMAD.MOV.U32 R16, RZ, RZ, R41 ;  /* 0x000000ffff107224 */ /* 0x000fe400078e0029 */
[----:B------:R-:W-:Y:S02]  /*6750*/  HFMA2 R45, -RZ, RZ, 0, 1.847743988037109375e-06 ;  /* 0x0000001fff2d7431 */ /* 0x000fe400000001ff */
[----:B------:R-:W-:Y:S01]  /*6760*/  IMAD.MOV.U32 R42, RZ, RZ, 0x2 ;  /* 0x00000002ff2a7424 */ /* 0x000fe200078e00ff */
[----:B------:R-:W0:Y:S01]  /*6770*/  LDC R36, c[0x0][0x400] ;  /* 0x00010000ff247b82 */ /* 0x000e220000000800 */
[----:B------:R-:W-:Y:S01]  /*6780*/  FADD.FTZ R18, R17, R16 ;  /* 0x0000001011127221 */ /* 0x000fe20000010000 */
[----:B------:R-:W-:-:S04]  /*6790*/  IMAD.MOV.U32 R40, RZ, RZ, -0x1 ;  /* 0xffffffffff287424 */ /* 0x000fc800078e00ff */
[----:B------:R-:W-:-:S07]  /*67a0*/  MOV R43, R18 ;  /* 0x00000012002b7202 */ /* 0x000fce0000000f00 */
[----:B0-----:R-:W-:Y:S05]  /*67b0*/  WARPSYNC.COLLECTIVE R40, `(.L_x_6944) ;  /* 0x0000000028087348 */ /* 0x001fea0003c00000 */
[----:B------:R1:W2:Y:S02]  /*67c0*/  SHFL.BFLY P2, R41, R43, R42, R45 ;  /* 0x0c00002a2b297389 */ /* 0x0002a4000004002d */
[----:B012---:R-:W-:Y:S05]  /*67d0*/  ENDCOLLECTIVE ;  /* 0x000000000000791b */ /* 0x007fea0003800000 */
.L_x_6944:
[----:B------:R-:W-:Y:S01]  /*67e0*/  HFMA2 R42, -RZ, RZ, 0, 2.384185791015625e-07 ;  /* 0x00000004ff2a7431 */ /* 0x000fe200000001ff */
[----:B------:R-:W-:-:S05]  /*67f0*/  MOV R19, R41 ;  /* 0x0000002900137202 */ /* 0x000fca0000000f00 */
[----:B------:R-:W-:-:S04]  /*6800*/  FADD.FTZ R19, R18, R19 ;  /* 0x0000001312137221 */ /* 0x000fc80000010000 */
[----:B------:R-:W-:-:S07]  /*6810*/  IMAD.MOV.U32 R43, RZ, RZ, R19 ;  /* 0x000000ffff2b7224 */ /* 0x000fce00078e0013 */
[----:B------:R-:W-:Y:S05]  /*6820*/  WARPSYNC.COLLECTIVE R40, `(.L_x_6945) ;  /* 0x0000000028087348 */ /* 0x000fea0003c00000 */
[----:B------:R0:W1:Y:S02]  /*6830*/  SHFL.BFLY P2, R41, R43, R42, R45 ;  /* 0x0c00002a2b297389 */ /* 0x000064000004002d */
[----:B01----:R-:W-:Y:S05]  /*6840*/  ENDCOLLECTIVE ;  /* 0x000000000000791b */ /* 0x003fea0003800000 */
.L_x_6945:
[----:B------:R-:W-:Y:S02]  /*6850*/  IMAD.MOV.U32 R42, RZ, RZ, 0x8 ;  /* 0x00000008ff2a7424 */ /* 0x000fe400078e00ff */
[----:B------:R-:W-:-:S04]  /*6860*/  IMAD.MOV.U32 R16, RZ, RZ, R41 ;  /* 0x000000ffff107224 */ /* 0x000fc800078e0029 */
[----:B------:R-:W-:-:S05]  /*6870*/  FADD.FTZ R38, R19, R16 ;  /* 0x0000001013267221 */ /* 0x000fca0000010000 */
[----:B------:R-:W-:-:S07]  /*6880*/  MOV R43, R38 ;  /* 0x00000026002b7202 */ /* 0x000fce0000000f00 */
[----:B------:R-:W-:Y:S05]  /*6890*/  WARPSYNC.COLLECTIVE R40, `(.L_x_6946) ;  /* 0x0000000028087348 */ /* 0x000fea0003c00000 */
[----:B------:R0:W1:Y:S02]  /*68a0*/  SHFL.BFLY P2, R41, R43, R42, R45 ;  /* 0x0c00002a2b297389 */ /* 0x000064000004002d */
[----:B01----:R-:W-:Y:S05]  /*68b0*/  ENDCOLLECTIVE ;  /* 0x000000000000791b */ /* 0x003fea0003800000 */
.L_x_6946:
[----:B------:R-:W-:Y:S01]  /*68c0*/  HFMA2 R42, -RZ, RZ, 0, 9.5367431640625e-07 ;  /* 0x00000010ff2a7431 */ /* 0x000fe200000001ff */
[----:B------:R-:W-:-:S05]  /*68d0*/  MOV R37, R41 ;  /* 0x0000002900257202 */ /* 0x000fca0000000f00 */
[----:B------:R-:W-:-:S04]  /*68e0*/  FADD.FTZ R39, R38, R37 ;  /* 0x0000002526277221 */ /* 0x000fc80000010000 */
[----:B------:R-:W-:-:S07]  /*68f0*/  IMAD.MOV.U32 R43, RZ, RZ, R39 ;  /* 0x000000ffff2b7224 */ /* 0x000fce00078e0027 */
[----:B------:R-:W-:Y:S05]  /*6900*/  WARPSYNC.COLLECTIVE R40, `(.L_x_6947) ;  /* 0x0000000028087348 */ /* 0x000fea0003c00000 */
[----:B------:R0:W1:Y:S02]  /*6910*/  SHFL.BFLY P2, R41, R43, R42, R45 ;  /* 0x0c00002a2b297389 */ /* 0x000064000004002d */
[----:B01----:R-:W-:Y:S05]  /*6920*/  ENDCOLLECTIVE ;  /* 0x000000000000791b */ /* 0x003fea0003800000 */
.L_x_6947:
        /* <DEDUP_REMOVED lines=20> */
[----:B------:R-:W-:-:S05]  /*6a70*/  @P0 FFMA.FTZ R16, R18, R18, R17 ;  /* 0x0000001212100223 */ /* 0x000fca0000010011 */
[----:B------:R-:W-:-:S07]  /*6a80*/  MOV R43, R16 ;  /* 0x00000010002b7202 */ /* 0x000fce0000000f00 */
[----:B------:R-:W-:Y:S05]  /*6a90*/  WARPSYNC.COLLECTIVE R40, `(.L_x_6948) ;  /* 0x0000000028087348 */ /* 0x000fea0003c00000 */
[----:B------:R0:W1:Y:S02]  /*6aa0*/  SHFL.BFLY P2, R41, R43, R42, R45 ;  /* 0x0c00002a2b297389 */ /* 0x000064000004002d */
[----:B01----:R-:W-:Y:S05]  /*6ab0*/  ENDCOLLECTIVE ;  /* 0x000000000000791b */ /* 0x003fea0003800000 */
.L_x_6948:
[----:B------:R-:W-:Y:S01]  /*6ac0*/  HFMA2 R42, -RZ, RZ, 0, 1.1920928955078125e-07 ;  /* 0x00000002ff2a7431 */ /* 0x000fe200000001ff */
[----:B------:R-:W-:-:S05]  /*6ad0*/  MOV R17, R41 ;  /* 0x0000002900117202 */ /* 0x000fca0000000f00 */
[----:B------:R-:W-:-:S04]  /*6ae0*/  FADD.FTZ R17, R16, R17 ;  /* 0x0000001110117221 */ /* 0x000fc80000010000 */
[----:B------:R-:W-:-:S07]  /*6af0*/  IMAD.MOV.U32 R43, RZ, RZ, R17 ;  /* 0x000000ffff2b7224 */ /* 0x000fce00078e0011 */
[----:B------:R-:W-:Y:S05]  /*6b00*/  WARPSYNC.COLLECTIVE R40, `(.L_x_6949) ;  /* 0x0000000028087348 */ /* 0x000fea0003c00000 */
[----:B------:R0:W1:Y:S02]  /*6b10*/  SHFL.BFLY P2, R41, R43, R42, R45 ;  /* 0x0c00002a2b297389 */ /* 0x000064000004002d */
[----:B01----:R-:W-:Y:S05]  /*6b20*/  ENDCOLLECTIVE ;  /* 0x000000000000791b */ /* 0x003fea0003800000 */
.L_x_6949:
[----:B------:R-:W-:Y:S02]  /*6b30*/  IMAD.MOV.U32 R42, RZ, RZ, 0x4 ;  /* 0x00000004ff2a7424 */ /* 0x000fe400078e00ff */
[----:B------:R-:W-:-:S04]  /*6b40*/  IMAD.MOV.U32 R18, RZ, RZ, R41 ;  /* 0x000000ffff127224 */ /* 0x000fc800078e0029 */
[----:B------:R-:W-:-:S05]  /*6b50*/  FADD.FTZ R18, R17, R18 ;  /* 0x0000001211127221 */ /* 0x000fca0000010000 */
[----:B------:R-:W-:-:S07]  /*6b60*/  MOV R43, R18 ;  /* 0x00000012002b7202 */ /* 0x000fce0000000f00 */
[----:B------:R-:W-:Y:S05]  /*6b70*/  WARPSYNC.COLLECTIVE R40, `(.L_x_6950) ;  /* 0x0000000028087348 */ /* 0x000fea0003c00000 */
[----:B------:R0:W1:Y:S02]  /*6b80*/  SHFL.BFLY P2, R41, R43, R42, R45 ;  /* 0x0c00002a2b297389 */ /* 0x000064000004002d */
[----:B01----:R-:W-:Y:S05]  /*6b90*/  ENDCOLLECTIVE ;  /* 0x000000000000791b */ /* 0x003fea0003800000 */
.L_x_6950:
[----:B------:R-:W-:Y:S01]  /*6ba0*/  HFMA2 R42, -RZ, RZ, 0, 4.76837158203125e-07 ;  /* 0x00000008ff2a7431 */ /* 0x000fe200000001ff */
[----:B------:R-:W-:-:S05]  /*6bb0*/  MOV R19, R41 ;  /* 0x0000002900137202 */ /* 0x000fca0000000f00 */
[----:B------:R-:W-:-:S04]  /*6bc0*/  FADD.FTZ R19, R18, R19 ;  /* 0x0000001312137221 */ /* 0x000fc80000010000 */
[----:B------:R-:W-:-:S07]  /*6bd0*/  IMAD.MOV.U32 R43, RZ, RZ, R19 ;  /* 0x000000ffff2b7224 */ /* 0x000fce00078e0013 */
[----:B------:R-:W-:Y:S05]  /*6be0*/  WARPSYNC.COLLECTIVE R40, `(.L_x_6951) ;  /* 0x0000000028087348 */ /* 0x000fea0003c00000 */
[----:B------:R0:W1:Y:S02]  /*6bf0*/  SHFL.BFLY P2, R41, R43, R42, R45 ;  /* 0x0c00002a2b297389 */ /* 0x000064000004002d */
[----:B01----:R-:W-:Y:S05]  /*6c00*/  ENDCOLLECTIVE ;  /* 0x000000000000791b */ /* 0x003fea0003800000 */
.L_x_6951:
[----:B------:R-:W-:Y:S02]  /*6c10*/  IMAD.MOV.U32 R42, RZ, RZ, 0x10 ;  /* 0x00000010ff2a7424 */ /* 0x000fe400078e00ff */
[----:B------:R-:W-:-:S04]  /*6c20*/  IMAD.MOV.U32 R38, RZ, RZ, R41 ;  /* 0x000000ffff267224 */ /* 0x000fc800078e0029 */
[----:B------:R-:W-:-:S05]  /*6c30*/  FADD.FTZ R38, R19, R38 ;  /* 0x0000002613267221 */ /* 0x000fca0000010000 */
[----:B------:R-:W-:-:S07]  /*6c40*/  MOV R43, R38 ;  /* 0x00000026002b7202 */ /* 0x000fce0000000f00 */
[----:B------:R-:W-:Y:S05]  /*6c50*/  WARPSYNC.COLLECTIVE R40, `(.L_x_6952) ;  /* 0x0000000028087348 */ /* 0x000fea0003c00000 */
[----:B------:R0:W1:Y:S02]  /*6c60*/  SHFL.BFLY P2, R41, R43, R42, R45 ;  /* 0x0c00002a2b297389 */ /* 0x000064000004002d */
[----:B01----:R-:W-:Y:S05]  /*6c70*/  ENDCOLLECTIVE ;  /* 0x000000000000791b */ /* 0x003fea0003800000 */
.L_x_6952:
[----:B------:R-:W-:Y:S01]  /*6c80*/  MOV R39, R41 ;  /* 0x0000002900277202 */ /* 0x000fe20000000f00 */
[----:B------:R-:W-:Y:S06]  /*6c90*/  BRA `(.L_x_6953) ;  /* 0xfffffff4007c7947 */ /* 0x000fec000383ffff */
.L_x_6954:
        /* <DEDUP_REMOVED lines=14> */
.L_x_9171:


//--------------------- .text._ZN10layer_norm13ln_fwd_kernelINS_13Kernel_traitsI6__halfffffjLj256ELj1ELj4ELj1ELj16ENS_18Kernel_traits_baseILj256ES2_ffffjLj128EEEEELb1ELb0ELb0ELb1EEEvNS_9FwdParamsE --------------------------
	.section	.text._ZN10layer_norm13ln_fwd_kernelINS_13Kernel_traitsI6__halfffffjLj256ELj1ELj4ELj1ELj16ENS_18Kernel_traits_baseILj256ES2_ffffjLj128EEEEELb1ELb0ELb0ELb1EEEvNS_9FwdParamsE,"ax",@progbits
	.align	128
        .global         _ZN10layer_norm13ln_fwd_kernelINS_13Kernel_traitsI6__halfffffjLj256ELj1ELj4ELj1ELj16ENS_18Kernel_traits_baseILj256ES2_ffffjLj128EEEEELb1ELb0ELb0ELb1EEEvNS_9FwdParamsE
        .type           _ZN10layer_norm13ln_fwd_kernelINS_13Kernel_traitsI6__halfffffjLj256ELj1ELj4ELj1ELj16ENS_18Kernel_traits_baseILj256ES2_ffffjLj128EEEEELb1ELb0ELb0ELb1EEEvNS_9FwdParamsE,@function
        .size           _ZN10layer_norm13ln_fwd_kernelINS_13Kernel_traitsI6__halfffffjLj256ELj1ELj4ELj1ELj16ENS_18Kernel_traits_baseILj256ES2_ffffjLj128EEEEELb1ELb0ELb0ELb1EEEvNS_9FwdParamsE,(.L_x_9172 - _ZN10layer_norm13ln_fwd_kernelINS_13Kernel_traitsI6__halfffffjLj256ELj1ELj4ELj1ELj16ENS_18Kernel_traits_baseILj256ES2_ffffjLj128EEEEELb1ELb0ELb0ELb1EEEvNS_9FwdParamsE)
        .other          _ZN10layer_norm13ln_fwd_kernelINS_13Kernel_traitsI6__halfffffjLj256ELj1ELj4ELj1ELj16ENS_18Kernel_traits_baseILj256ES2_ffffjLj128EEEEELb1ELb0ELb0ELb1EEEvNS_9FwdParamsE,@"STO_CUDA_ENTRY STV_DEFAULT"
_ZN10layer_norm13ln_fwd_kernelINS_13Kernel_traitsI6__halfffffjLj256ELj1ELj4ELj1ELj16ENS_18Kernel_traits_baseILj256ES2_ffffjLj128EEEEELb1ELb0ELb0ELb1EEEvNS_9FwdParamsE:
.text._ZN10layer_norm13ln_fwd_kernelINS_13Kernel_traitsI6__halfffffjLj256ELj1ELj4ELj1ELj16ENS_18Kernel_traits_baseILj256ES2_ffffjLj128EEEEELb1ELb0ELb0ELb1EEEvNS_9FwdParamsE:
        /* <DEDUP_REMOVED lines=9> */
[----:B------:R-:W0:Y:S05]  /*0090*/  LDCU.64 UR4, c[0x0][0x438] ;  /* 0x00008700ff0477ac */ /* 0x000e2a0008000a00 */
[----:B------:R-:W0:Y:S01]  /*00a0*/  LDC.64 R16, c[0x0][0x3d0] ;  /* 0x0000f400ff107b82 */ /* 0x000e220000000a00 */
[----:B---3--:R-:W-:-:S02]  /*00b0*/  IMAD.U32 R12, RZ, RZ, UR6 ;  /* 0x00000006ff0c7e24 */ /* 0x008fc4000f8e00ff */
[----:B------:R-:W-:-:S04]  /*00c0*/  IMAD.U32 R13, RZ, RZ, UR7 ;  /* 0x00000007ff0d7e24 */ /* 0x000fc8000f8e00ff */
[----:B--2---:R-:W-:Y:S02]  /*00d0*/  @P1 MOV R11, R21 ;  /* 0x00000015000b1202 */ /* 0x004fe40000000f00 */
[----:B----4-:R-:W2:Y:S01]  /*00e0*/  @P1 LDG.E.64 R12, desc[UR8][R12.64] ;  /* 0x000000080c0c1981 */ /* 0x010ea2000c1e1b00 */
[----:B-1----:R-:W-:Y:S01]  /*00f0*/  LOP3.LUT R38, R36, 0x1f, RZ, 0xc0, !PT ;  /* 0x0000001f24267812 */ /* 0x002fe200078ec0ff */
[----:B------:R-:W1:Y:S02]  /*0100*/  @P1 LDC R23, c[0x0][0x460] ;  /* 0x00011800ff171b82 */ /* 0x000e640000000800 */
[----:B------:R3:W1:Y:S01]  /*0110*/  @P1 LDG.E.64 R14, desc[UR8][R10.64] ;  /* 0x000000080a0e1981 */ /* 0x000662000c1e1b00 */
[----:B0-----:R-:W-:-:S04]  /*0120*/  ISETP.NE.U32.AND P0, PT, RZ, UR4, PT ;  /* 0x00000004ff007c0c */ /* 0x001fc8000bf05070 */
[----:B------:R-:W-:-:S13]  /*0130*/  ISETP.NE.AND.EX P0, PT, RZ, UR5, PT, P0 ;  /* 0x00000005ff007c0c */ /* 0x000fda000bf05300 */
[----:B------:R-:W0:Y:S01]  /*0140*/  @P0 LDC.64 R18, c[0x0][0x438] ;  /* 0x00010e00ff120b82 */ /* 0x000e220000000a00 */
[----:B------:R-:W-:-:S05]  /*0150*/  IMAD.WIDE.U32 R16, R38, 0x8, R16 ;  /* 0x0000000826107825 */ /* 0x000fca00078e0010 */
[----:B------:R4:W5:Y:S04]  /*0160*/  LDG.E.64 R8, desc[UR8][R16.64] ;  /* 0x0000000810087981 */ /* 0x000968000c1e1b00 */
[----:B------:R4:W5:Y:S01]  /*0170*/  LDG.E.64 R2, desc[UR8][R16.64+0x100] ;  /* 0x0001000810027981 */ /* 0x000962000c1e1b00 */
[----:B0-----:R-:W-:-:S05]  /*0180*/  @P0 IMAD.WIDE.U32 R18, R38, 0x8, R18 ;  /* 0x0000000826120825 */ /* 0x001fca00078e0012 */
[----:B------:R4:W5:Y:S04]  /*0190*/  @P0 LDG.E.64 R4, desc[UR8][R18.64] ;  /* 0x0000000812040981 */ /* 0x000968000c1e1b00 */
[----:B------:R4:W5:Y:S01]  /*01a0*/  @P0 LDG.E.64 R6, desc[UR8][R18.64+0x100] ;  /* 0x0001000812060981 */ /* 0x000962000c1e1b00 */
[----:B------:R-:W0:Y:S01]  /*01b0*/  S2UR UR5, SR_CTAID.X ;  /* 0x00000000000579c3 */ /* 0x000e220000002500 */
[----:B------:R-:W-:-:S07]  /*01c0*/  SHF.R.U32.HI R37, RZ, 0x5, R36 ;  /* 0x00000005ff257819 */ /* 0x000fce0000011624 */
[----:B---3--:R-:W3:Y:S01]  /*01d0*/  LDC R11, c[0x0][0x360] ;  /* 0x0000d800ff0b7b82 */ /* 0x008ee20000000800 */
[----:B0-----:R-:W-:-:S06]  /*01e0*/  USHF.L.U32 UR4, UR5, 0x2, URZ ;  /* 0x0000000205047899 */ /* 0x001fcc00080006ff */
[----:B------:R-:W-:-:S04]  /*01f0*/  LOP3.LUT R37, R37, UR4, RZ, 0xfc, !PT ;  /* 0x0000000425257c12 */ /* 0x000fc8000f8efcff */
[----:B------:R-:W-:Y:S01]  /*0200*/  ISETP.GE.AND P2, PT, R37, UR10, PT ;  /* 0x0000000a25007c0c */ /* 0x000fe2000bf46270 */
[----:B---3--:R-:W-:Y:S01]  /*0210*/  IMAD R36, R11, UR5, R36 ;  /* 0x000000050b247c24 */ /* 0x008fe2000f8e0224 */
[----:B--2---:R-:W-:Y:S02]  /*0220*/  @P1 R2UR UR6, R12 ;  /* 0x000000000c0612ca */ /* 0x004fe400000e0000 */
[----:B------:R-:W-:Y:S02]  /*0230*/  @P1 R2UR UR7, R13 ;  /* 0x000000000d0712ca */ /* 0x000fe400000e0000 */
[----:B-1----:R-:W-:-:S05]  /*0240*/  @P1 IADD3 R10, P3, PT, R14, R23, RZ ;  /* 0x000000170e0a1210 */ /* 0x002fca0007f7e0ff */
[----:B------:R-:W-:Y:S02]  /*0250*/  @P1 IMAD.X R21, RZ, RZ, R15, P3 ;  /* 0x000000ffff151224 */ /* 0x000fe400018e060f */
[----:B----4-:R-:W-:Y:S06]  /*0260*/  @P2 EXIT ;  /* 0x000000000000294d */ /* 0x010fec0003800000 */
[--C-:B------:R-:W-:Y:S01]  /*0270*/  SHF.R.U64 R35, R10, 0x2, R21.reuse ;  /* 0x000000020a237819 */ /* 0x100fe20000001215 */
[----:B------:R-:W-:Y:S01]  /*0280*/  IMAD.HI.U32 R11, R36, -0x326172a9, RZ ;  /* 0xcd9e8d57240b7827 */ /* 0x000fe200078e00ff */
[----:B------:R-:W-:Y:S01]  /*0290*/  SHF.R.U32.HI R34, RZ, 0x2, R21 ;  /* 0x00000002ff227819 */ /* 0x000fe20000011615 */
[----:B------:R-:W-:Y:S01]  /*02a0*/  UIADD3 UR14, UPT, UPT, UR6, -0x61c88647, URZ ;  /* 0x9e3779b9060e7890 */ /* 0x000fe2000fffe0ff */
[----:B-----5:R-:W-:Y:S01]  /*02b0*/  @!P0 CS2R R4, SRZ ;  /* 0x0000000000048805 */ /* 0x020fe2000001ff00 */
[C---:B------:R-:W-:Y:S01]  /*02c0*/  IMAD.HI.U32 R0, R35.reuse, -0x2daee0ad, RZ ;  /* 0xd2511f5323007827 */ /* 0x040fe200078e00ff */
[----:B------:R-:W-:Y:S01]  /*02d0*/  LOP3.LUT R11, R34, UR6, R11, 0x96, !PT ;  /* 0x00000006220b7c12 */ /* 0x000fe2000f8e960b */
[----:B------:R-:W-:Y:S01]  /*02e0*/  UIADD3 UR15, UPT, UPT, UR7, -0x4498517b, URZ ;  /* 0xbb67ae85070f7890 */ /* 0x000fe2000fffe0ff */
[----:B------:R-:W-:Y:S01]  /*02f0*/  @!P0 CS2R R6, SRZ ;  /* 0x0000000000068805 */ /* 0x000fe2000001ff00 */
[----:B------:R-:W-:Y:S01]  /*0300*/  IMAD R13, R36, -0x326172a9, RZ ;  /* 0xcd9e8d57240d7824 */ /* 0x000fe200078e02ff */
[----:B------:R-:W-:Y:S01]  /*0310*/  LOP3.LUT R0, R0, UR7, RZ, 0x3c, !PT ;  /* 0x0000000700007c12 */ /* 0x000fe2000f8e3cff */
[----:B------:R-:W-:Y:S01]  /*0320*/  IMAD R15, R35, -0x2daee0ad, RZ ;  /* 0xd2511f53230f7824 */ /* 0x000fe200078e02ff */
[----:B------:R-:W-:Y:S01]  /*0330*/  UIADD3 UR16, UPT, UPT, UR6, 0x3c6ef372, URZ ;  /* 0x3c6ef37206107890 */ /* 0x000fe2000fffe0ff */
[----:B------:R-:W-:Y:S01]  /*0340*/  IMAD.HI.U32 R14, R11, -0x2daee0ad, RZ ;  /* 0xd2511f530b0e7827 */ /* 0x000fe200078e00ff */
[----:B------:R-:W-:Y:S01]  /*0350*/  UIADD3 UR17, UPT, UPT, UR7, 0x76cf5d0a, URZ ;  /* 0x76cf5d0a07117890 */ /* 0x000fe2000fffe0ff */
[----:B------:R-:W-:Y:S01]  /*0360*/  MOV R17, R8 ;  /* 0x0000000800117202 */ /* 0x000fe20000000f00 */
[----:B------:R-:W-:Y:S01]  /*0370*/  UIADD3 UR18, UPT, UPT, UR6, -0x255992d5, URZ ;  /* 0xdaa66d2b06127890 */ /* 0x000fe2000fffe0ff */
[----:B------:R-:W-:Y:S01]  /*0380*/  IMAD.HI.U32 R12, R0, -0x326172a9, RZ ;  /* 0xcd9e8d57000c7827 */ /* 0x000fe200078e00ff */
[----:B------:R-:W-:Y:S01]  /*0390*/  LOP3.LUT R14, R15, UR15, R14, 0x96, !PT ;  /* 0x0000000f0f0e7c12 */ /* 0x000fe2000f8e960e */
[----:B------:R-:W-:Y:S01]  /*03a0*/  UIADD3 UR19, UPT, UPT, UR7, 0x32370b8f, URZ ;  /* 0x32370b8f07137890 */ /* 0x000fe2000fffe0ff */
[--C-:B------:R-:W-:Y:S01]  /*03b0*/  SHF.R.U64 R26, R2, 0x10, R3.reuse ;  /* 0x00000010021a7819 */ /* 0x100fe20000001203 */
[----:B------:R-:W-:Y:S01]  /*03c0*/  IMAD R16, R11, -0x2daee0ad, RZ ;  /* 0xd2511f530b107824 */ /* 0x000fe200078e02ff */
[----:B------:R-:W-:Y:S01]  /*03d0*/  LOP3.LUT R12, R13, UR14, R12, 0x96, !PT ;  /* 0x0000000e0d0c7c12 */ /* 0x000fe2000f8e960c */
[----:B------:R-:W-:Y:S01]  /*03e0*/  IMAD R11, R0, -0x326172a9, RZ ;  /* 0xcd9e8d57000b7824 */ /* 0x000fe200078e02ff */
[----:B------:R-:W-:Y:S01]  /*03f0*/  UIADD3 UR20, UPT, UPT, UR6, 0x78dde6e4, URZ ;  /* 0x78dde6e406147890 */ /* 0x000fe2000fffe0ff */
[----:B------:R-:W-:Y:S01]  /*0400*/  IMAD.HI.U32 R0, R14, -0x326172a9, RZ ;  /* 0xcd9e8d570e007827 */ /* 0x000fe200078e00ff */
[----:B------:R-:W-:Y:S01]  /*0410*/  UIADD3 UR21, UPT, UPT, UR7, -0x126145ec, URZ ;  /* 0xed9eba1407157890 */ /* 0x000fe2000fffe0ff */
[----:B------:R-:W-:Y:S01]  /*0420*/  SHF.R.U32.HI R27, RZ, 0x10, R3 ;  /* 0x00000010ff1b7819 */ /* 0x000fe20000011603 */
[----:B------:R-:W-:Y:S01]  /*0430*/  UIADD3 UR22, UPT, UPT, UR6, 0x1715609d, URZ ;  /* 0x1715609d06167890 */ /* 0x000fe2000fffe0ff */
[----:B------:R-:W-:Y:S01]  /*0440*/  IMAD.HI.U32 R13, R12, -0x2daee0ad, RZ ;  /* 0xd2511f530c0d7827 */ /* 0x000fe200078e00ff */
[----:B------:R-:W-:Y:S01]  /*0450*/  LOP3.LUT R0, R11, UR16, R0, 0x96, !PT ;  /* 0x000000100b007c12 */ /* 0x000fe2000f8e9600 */
[----:B------:R-:W-:Y:S01]  /*0460*/  UIADD3 UR23, UPT, UPT, UR7, -0x56f99767, URZ ;  /* 0xa906689907177890 */ /* 0x000fe2000fffe0ff */
[----:B------:R-:W-:Y:S01]  /*0470*/  SHF.R.U64 R28, R4, 0x10, R5 ;  /* 0x00000010041c7819 */ /* 0x000fe20000001205 */
[----:B------:R-:W-:Y:S01]  /*0480*/  IMAD R15, R12, -0x2daee0ad, RZ ;  /* 0xd2511f530c0f7824 */ /* 0x000fe200078e02ff */
[----:B------:R-:W-:Y:S01]  /*0490*/  LOP3.LUT R13, R16, UR17, R13, 0x96, !PT ;  /* 0x00000011100d7c12 */ /* 0x000fe2000f8e960d */
[----:B------:R-:W-:Y:S01]  /*04a0*/  IMAD R14, R14, -0x326172a9, RZ ;  /* 0xcd9e8d570e0e7824 */ /* 0x000fe200078e02ff */
[----:B------:R-:W-:Y:S01]  /*04b0*/  UIADD3 UR24, UPT, UPT, UR6, -0x4ab325aa, URZ ;  /* 0xb54cda5606187890 */ /* 0x000fe2000fffe0ff */
[C---:B------:R-:W-:Y:S01]  /*04c0*/  IMAD.HI.U32 R12, R0.reuse, -0x2daee0ad, RZ ;  /* 0xd2511f53000c7827 */ /* 0x040fe200078e00ff */
[----:B------:R-:W-:Y:S01]  /*04d0*/  UIADD3 UR25, UPT, UPT, UR7, 0x646e171e, URZ ;  /* 0x646e171e07197890 */ /* 0x000fe2000fffe0ff */
[----:B------:R-:W-:Y:S01]  /*04e0*/  MOV R24, R2 ;  /* 0x0000000200187202 */ /* 0x000fe20000000f00 */
[----:B------:R-:W0:Y:S01]  /*04f0*/  LDCU.64 UR4, c[0x0][0x3e0] ;  /* 0x00007c00ff0477ac */ /* 0x000e220008000a00 */
[----:B------:R-:W-:Y:S01]  /*0500*/  IMAD.HI.U32 R11, R13, -0x326172a9, RZ ;  /* 0xcd9e8d570d0b7827 */ /* 0x000fe200078e00ff */
[----:B------:R-:W-:Y:S01]  /*0510*/  LOP3.LUT R12, R15, UR19, R12, 0x96, !PT ;  /* 0x000000130f0c7c12 */ /* 0x000fe2000f8e960c */
[----:B------:R-:W-:Y:S01]  /*0520*/  BSSY B0, `(.L_x_6955) ;  /* 0x00005d8000007945 */ /* 0x000fe20003800000 */
[----:B------:R-:W-:Y:S01]  /*0530*/  UIADD3 UR26, UPT, UPT, UR6, 0x5384540f, URZ ;  /* 0x5384540f061a7890 */ /* 0x000fe2000fffe0ff */
[----:B------:R-:W-:Y:S01]  /*0540*/  IMAD R15, R0, -0x2daee0ad, RZ ;  /* 0xd2511f53000f7824 */ /* 0x000fe200078e02ff */
[----:B------:R-:W-:Y:S01]  /*0550*/  LOP3.LUT R11, R14, UR18, R11, 0x96, !PT ;  /* 0x000000120e0b7c12 */ /* 0x000fe2000f8e960b */
[----:B------:R-:W-:Y:S01]  /*0560*/  IMAD R13, R13, -0x326172a9, RZ ;  /* 0xcd9e8d570d0d7824 */ /* 0x000fe200078e02ff */
[----:B------:R-:W-:Y:S01]  /*0570*/  UIADD3 UR27, UPT, UPT, UR7, 0x1fd5c5a3, URZ ;  /* 0x1fd5c5a3071b7890 */ /* 0x000fe2000fffe0ff */
[----:B------:R-:W-:Y:S01]  /*0580*/  IMAD.HI.U32 R0, R12, -0x326172a9, RZ ;  /* 0xcd9e8d570c007827 */ /* 0x000fe200078e00ff */
[----:B------:R-:W-:Y:S01]  /*0590*/  UIADD3 UR28, UPT, UPT, UR6, -0xe443238, URZ ;  /* 0xf1bbcdc8061c7890 */ /* 0x000fe2000fffe0ff */
[----:B------:R-:W-:Y:S01]  /*05a0*/  SHF.R.U32.HI R29, RZ, 0x10, R5 ;  /* 0x00000010ff1d7819 */ /* 0x000fe20000011605 */
[----:B------:R-:W-:Y:S01]  /*05b0*/  UIADD3 UR29, UPT, UPT, UR7, -0x24c28bd8, URZ ;  /* 0xdb3d7428071d7890 */ /* 0x000fe2000fffe0ff */
[----:B------:R-:W-:Y:S01]  /*05c0*/  IMAD.HI.U32 R14, R11, -0x2daee0ad, RZ ;  /* 0xd2511f530b0e7827 */ /* 0x000fe200078e00ff */
[----:B------:R-:W-:Y:S01]  /*05d0*/  LOP3.LUT R0, R13, UR20, R0, 0x96, !PT ;  /* 0x000000140d007c12 */ /* 0x000fe2000f8e9600 */
[----:B------:R-:W-:Y:S01]  /*05e0*/  UIADD3 UR30, UPT, UPT, UR6, -0x700cb87f, URZ ;  /* 0x8ff34781061e7890 */ /* 0x000fe2000fffe0ff */
[--C-:B------:R-:W-:Y:S01]  /*05f0*/  SHF.R.U64 R30, R6, 0x10, R7.reuse ;  /* 0x00000010061e7819 */ /* 0x100fe20000001207 */
[----:B------:R-:W-:Y:S01]  /*0600*/  IMAD R13, R12, -0x326172a9, RZ ;  /* 0xcd9e8d570c0d7824 */ /* 0x000fe200078e02ff */
[----:B------:R-:W-:Y:S01]  /*0610*/  LOP3.LUT R14, R15, UR21, R14, 0x96, !PT ;  /* 0x000000150f0e7c12 */ /* 0x000fe2000f8e960e */
[----:B------:R-:W-:Y:S01]  /*0620*/  IMAD R16, R11, -0x2daee0ad, RZ ;  /* 0xd2511f530b107824 */ /* 0x000fe200078e02ff */
[----:B0-----:R-:W-:Y:S01]  /*0630*/  UISETP.NE.U32.AND UP0, UPT, UR4, URZ, UPT ;  /* 0x000000ff0400728c */ /* 0x001fe2000bf05070 */
[----:B------:R-:W-:Y:S01]  /*0640*/  IMAD.HI.U32 R11, R0, -0x2daee0ad, RZ ;  /* 0xd2511f53000b7827 */ /* 0x000fe200078e00ff */
[----:B------:R-:W0:Y:S01]  /*0650*/  LDCU.U8 UR4, c[0x0][0x410] ;  /* 0x00008200ff0477ac */ /* 0x000e220008000000 */
[----:B------:R-:W-:-:S02]  /*0660*/  SHF.R.U32.HI R31, RZ, 0x10, R7 ;  /* 0x00000010ff1f7819 */ /* 0x000fc40000011607 */
[----:B------:R-:W-:Y:S01]  /*0670*/  IMAD.HI.U32 R12, R14, -0x326172a9, RZ ;  /* 0xcd9e8d570e0c7827 */ /* 0x000fe200078e00ff */
[----:B------:R-:W-:Y:S01]  /*0680*/  LOP3.LUT R11, R16, UR23, R11, 0x96, !PT ;  /* 0x00000017100b7c12 */ /* 0x000fe2000f8e960b */
[----:B------:R-:W-:Y:S01]  /*0690*/  UIADD3 UR31, UPT, UPT, UR7, -0x695add53, URZ ;  /* 0x96a522ad071f7890 */ /* 0x000fe2000fffe0ff */
[----:B------:R-:W-:Y:S01]  /*06a0*/  SHF.R.U64 R16, R8, 0x10, R9 ;  /* 0x0000001008107819 */ /* 0x000fe20000001209 */
[----:B------:R-:W-:Y:S01]  /*06b0*/  IMAD R15, R0, -0x2daee0ad, RZ ;  /* 0xd2511f53000f7824 */ /* 0x000fe200078e02ff */
[----:B------:R-:W-:Y:S01]  /*06c0*/  LOP3.LUT R12, R13, UR22, R12, 0x96, !PT ;  /* 0x000000160d0c7c12 */ /* 0x000fe2000f8e960c */
[----:B------:R-:W-:Y:S01]  /*06d0*/  IMAD R14, R14, -0x326172a9, RZ ;  /* 0xcd9e8d570e0e7824 */ /* 0x000fe200078e02ff */
[----:B------:R-:W-:Y:S01]  /*06e0*/  LOP3.LUT R39, R10, 0x3, RZ, 0xc0, !PT ;  /* 0x000000030a277812 */ /* 0x000fe200078ec0ff */
[C---:B------:R-:W-:Y:S01]  /*06f0*/  IMAD.HI.U32 R13, R11.reuse, -0x326172a9, RZ ;  /* 0xcd9e8d570b0d7827 */ /* 0x040fe200078e00ff */
        /* <DEDUP_REMOVED lines=8> */
[----:B------:R-:W3:Y:S01]  /*0780*/  LDCU UR12, c[0x0][0x388] ;  /* 0x00007100ff0c77ac */ /* 0x000ee20008000800 */
[----:B------:R-:W-:Y:S01]  /*0790*/  IMAD.HI.U32 R12, R13, -0x2daee0ad, RZ ;  /* 0xd2511f530d0c7827 */ /* 0x000fe200078e00ff */
[----:B------:R-:W4:Y:S03]  /*07a0*/  LDCU UR13, c[0x0][0x448] ;  /* 0x00008900ff0d77ac */ /* 0x000f260008000800 */
[C---:B------:R-:W-:Y:S01]  /*07b0*/  IMAD.HI.U32 R11, R0.reuse, -0x326172a9, RZ ;  /* 0xcd9e8d57000b7827 */ /* 0x040fe200078e00ff */
[----:B------:R-:W-:Y:S01]  /*07c0*/  LOP3.LUT R12, R15, UR27, R12, 0x96, !PT ;  /* 0x0000001b0f0c7c12 */ /* 0x000fe2000f8e960c */
[----:B------:R-:W1:Y:S02]  /*07d0*/  LDCU.64 UR10, c[0x0][0x3a0] ;  /* 0x00007400ff0a77ac */ /* 0x000e640008000a00 */
[----:B------:R-:W-:Y:S01]  /*07e0*/  IMAD R15, R0, -0x326172a9, RZ ;  /* 0xcd9e8d57000f7824 */ /* 0x000fe200078e02ff */
[----:B------:R-:W-:Y:S01]  /*07f0*/  LOP3.LUT R11, R14, UR26, R11, 0x96, !PT ;  /* 0x0000001a0e0b7c12 */ /* 0x000fe2000f8e960b */
[----:B------:R-:W-:Y:S01]  /*0800*/  IMAD R13, R13, -0x2daee0ad, RZ ;  /* 0xd2511f530d0d7824 */ /* 0x000fe200078e02ff */
[----:B------:R-:W-:Y:S01]  /*0810*/  SHF.R.U32.HI R14, RZ, 0x10, R9 ;  /* 0x00000010ff0e7819 */ /* 0x000fe20000011609 */
[----:B------:R-:W-:Y:S01]  /*0820*/  IMAD.HI.U32 R32, R12, -0x326172a9, RZ ;  /* 0xcd9e8d570c207827 */ /* 0x000fe200078e00ff */
[----:B0-----:R-:W-:-:S03]  /*0830*/  UISETP.NE.AND UP1, UPT, UR4, URZ, UPT ;  /* 0x000000ff0400728c */ /* 0x001fc6000bf25270 */
[----:B------:R-:W-:Y:S01]  /*0840*/  IMAD.HI.U32 R0, R11, -0x2daee0ad, RZ ;  /* 0xd2511f530b007827 */ /* 0x000fe200078e00ff */
[----:B------:R-:W-:-:S03]  /*0850*/  LOP3.LUT R32, R15, UR28, R32, 0x96, !PT ;  /* 0x0000001c0f207c12 */ /* 0x000fc6000f8e9620 */
[----:B------:R-:W-:Y:S01]  /*0860*/  IMAD.MOV.U32 R18, RZ, RZ, R9 ;  /* 0x000000ffff127224 */ /* 0x000fe200078e0009 */
[----:B------:R-:W-:Y:S01]  /*0870*/  LOP3.LUT R13, R13, UR29, R0, 0x96, !PT ;  /* 0x0000001d0d0d7c12 */ /* 0x000fe2000f8e9600 */
[----:B------:R-:W-:Y:S02]  /*0880*/  IMAD.MOV.U32 R25, RZ, RZ, R3 ;  /* 0x000000ffff197224 */ /* 0x000fe400078e0003 */
        /* <DEDUP_REMOVED lines=8> */
[----:B------:R-:W-:Y:S02]  /*0910*/  HADD2.F32 R5, -RZ, R6.H0_H0 ;  /* 0x20000006ff057230 */ /* 0x000fe40000004100 */
[----:B------:R-:W-:Y:S02]  /*0920*/  HADD2.F32 R6, -RZ, R7.H0_H0 ;  /* 0x20000007ff067230 */ /* 0x000fe40000004100 */
[----:B------:R-:W-:Y:S02]  /*0930*/  HFMA2 R7, -RZ, RZ, 0, 0 ;  /* 0x00000000ff077431 */ /* 0x000fe400000001ff */
[----:B------:R-:W-:-:S02]  /*0940*/  HADD2.F32 R8, -RZ, R17.H0_H0 ;  /* 0x20000011ff087230 */ /* 0x000fc40000004100 */
[----:B------:R-:W-:Y:S02]  /*0950*/  HADD2.F32 R9, -RZ, R18.H0_H0 ;  /* 0x20000012ff097230 */ /* 0x000fe40000004100 */
[----:B------:R-:W-:Y:S02]  /*0960*/  HADD2.F32 R10, -RZ, R16.H0_H0 ;  /* 0x20000010ff0a7230 */ /* 0x000fe40000004100 */
[----:B------:R-:W-:Y:S02]  /*0970*/  HADD2.F32 R11, -RZ, R14.H0_H0 ;  /* 0x2000000eff0b7230 */ /* 0x000fe40000004100 */
[----:B------:R-:W-:Y:S02]  /*0980*/  HADD2.F32 R24, -RZ, R24.H0_H0 ;  /* 0x20000018ff187230 */ /* 0x000fe40000004100 */
[----:B------:R-:W-:Y:S02]  /*0990*/  HADD2.F32 R25, -RZ, R25.H0_H0 ;  /* 0x20000019ff197230 */ /* 0x000fe40000004100 */
[----:B------:R-:W-:-:S02]  /*09a0*/  HADD2.F32 R26, -RZ, R26.H0_H0 ;  /* 0x2000001aff1a7230 */ /* 0x000fc40000004100 */
[----:B------:R-:W-:Y:S02]  /*09b0*/  HADD2.F32 R27, -RZ, R27.H0_H0 ;  /* 0x2000001bff1b7230 */ /* 0x000fe40000004100 */
[----:B------:R-:W-:Y:S02]  /*09c0*/  HADD2.F32 R28, -RZ, R28.H0_H0 ;  /* 0x2000001cff1c7230 */ /* 0x000fe40000004100 */
[----:B------:R-:W-:Y:S02]  /*09d0*/  HADD2.F32 R29, -RZ, R29.H0_H0 ;  /* 0x2000001dff1d7230 */ /* 0x000fe40000004100 */
[----:B------:R-:W-:Y:S02]  /*09e0*/  HADD2.F32 R30, -RZ, R30.H0_H0 ;  /* 0x2000001eff1e7230 */ /* 0x000fe40000004100 */
[----:B------:R-:W-:Y:S02]  /*09f0*/  HADD2.F32 R31, -RZ, R31.H0_H0 ;  /* 0x2000001fff1f7230 */ /* 0x000fe40000004100 */
[----:B------:R-:W-:-:S02]  /*0a00*/  IMAD R32, R32, -0x2daee0ad, RZ ;  /* 0xd2511f5320207824 */ /* 0x000fc400078e02ff */
[----:B-1234-:R-:W-:-:S07]  /*0a10*/  IMAD R33, R13, -0x326172a9, RZ ;  /* 0xcd9e8d570d217824 */ /* 0x01efce00078e02ff */
.L_x_7040:
[----:B0-----:R-:W0:Y:S01]  /*0a20*/  LDC.64 R20, c[0x0][0x390] ;  /* 0x0000e400ff147b82 */ /* 0x001e220000000a00 */
[----:B------:R-:W1:Y:S01]  /*0a30*/  @UP0 LDCU.64 UR4, c[0x0][0x3e0] ;  /* 0x00007c00ff0407ac */ /* 0x000e620008000a00 */
[----:B------:R-:W-:Y:S01]  /*0a40*/  IMAD R12, R37, UR12, RZ ;  /* 0x0000000c250c7c24 */ /* 0x000fe2000f8e02ff */
[----:B------:R-:W-:Y:S01]  /*0a50*/  PLOP3.LUT P0, PT, PT, PT, UP0, 0x80, 0x8 ;  /* 0x000000000008781c */ /* 0x000fe20003f0f008 */
[----:B------:R-:W-:Y:S01]  /*0a60*/  IMAD.MOV.U32 R44, RZ, RZ, 0x3f800000 ;  /* 0x3f800000ff2c7424 */ /* 0x000fe200078e00ff */
[----:B------:R-:W-:Y:S02]  /*0a70*/  PLOP3.LUT P1, PT, PT, PT, UP0, 0x80, 0x8 ;  /* 0x000000000008781c */ /* 0x000fe40003f2f008 */
[----:B------:R-:W-:-:S04]  /*0a80*/  SHF.R.S32.HI R13, RZ, 0x1f, R12 ;  /* 0x0000001fff0d7819 */ /* 0x000fc8000001140c */
[----:B------:R-:W-:-:S04]  /*0a90*/  LEA.HI R13, R13, R12, RZ, 0x2 ;  /* 0x0000000c0d0d7211 */ /* 0x000fc800078f10ff */
[----:B------:R-:W-:Y:S02]  /*0aa0*/  LEA.HI.SX32 R40, R13, R38, 0x1e ;  /* 0x000000260d287211 */ /* 0x000fe400078ff2ff */
[----:B-1----:R-:W-:Y:S01]  /*0ab0*/  MOV R15, UR5 ;  /* 0x00000005000f7c02 */ /* 0x002fe20008000f00 */
[----:B------:R-:W-:-:S04]  /*0ac0*/  IMAD.U32 R14, RZ, RZ, UR4 ;  /* 0x00000004ff0e7e24 */ /* 0x000fc8000f8e00ff */
[----:B------:R-:W-:-:S04]  /*0ad0*/  @P0 IMAD.WIDE R14, R37, 0x4, R14 ;  /* 0x00000004250e0825 */ /* 0x000fc800078e020e */
[----:B0-----:R-:W-:Y:S01]  /*0ae0*/  IMAD.WIDE.U32 R12, R40, 0x10, R20 ;  /* 0x00000010280c7825 */ /* 0x001fe200078e0014 */
[----:B------:R0:W5:Y:S05]  /*0af0*/  @P1 LDG.E R44, desc[UR8][R14.64] ;  /* 0x000000080e2c1981 */ /* 0x00016a000c1e1900 */
[----:B------:R-:W5:Y:S01]  /*0b00*/  LDG.E.128 R12, desc[UR8][R12.64] ;  /* 0x000000080c0c7981 */ /* 0x000f62000c1e1d00 */
[----:B------:R-:W-:Y:S02]  /*0b10*/  ISETP.NE.U32.AND P0, PT, RZ, UR10, PT ;  /* 0x0000000aff007c0c */ /* 0x000fe4000bf05070 */
[----:B------:R-:W-:Y:S02]  /*0b20*/  MOV R43, 0x2f800000 ;  /* 0x2f800000002b7802 */ /* 0x000fe40000000f00 */
[----:B------:R-:W-:-:S13]  /*0b30*/  ISETP.NE.AND.EX P0, PT, RZ, UR11, PT, P0 ;  /* 0x0000000bff007c0c */ /* 0x000fda000bf05300 */
[----:B0-----:R-:W-:Y:S05]  /*0b40*/  @!P0 BRA `(.L_x_6956) ;  /* 0x0000001400208947 */ /* 0x001fea0003800000 */
        /* <DEDUP_REMOVED lines=9> */
[----:B------:R-:W-:-:S05]  /*0be0*/  HFMA2 R22, -RZ, RZ, 0, 1.1920928955078125e-07 ;  /* 0x00000002ff167431 */ /* 0x000fca00000001ff */
[----:B------:R-:W-:-:S05]  /*0bf0*/  VIADDMNMX.U32 R22, R39, 0xfffffffe, R22, PT ;  /* 0xfffffffe27167846 */ /* 0x000fca0003800016 */
[----:B------:R-:W-:-:S04]  /*0c00*/  IMAD.SHL.U32 R41, R22, 0x4, RZ ;  /* 0x0000000416297824 */ /* 0x000fc800078e00ff */
[----:B------:R-:W0:Y:S02]  /*0c10*/  LDC R22, c[0x2][R41] ;  /* 0x0080000029167b82 */ /* 0x000e240000000800 */
[----:B0-----:R-:W-:-:S04]  /*0c20*/  SHF.R.S32.HI R23, RZ, 0x1f, R22 ;  /* 0x0000001fff177819 */ /* 0x001fc80000011416 */
.L_x_9007:
[----:B------:R-:W-:Y:S05]  /*0c30*/  BRX R22 -0xc40                                     (*"BRANCH_TARGETS .L_x_9008,.L_x_9009,.L_x_9010"*) ;  /* 0xfffffff016f07949 */ /* 0x000fea000383ffff */
.L_x_9010:
[----:B------:R-:W-:Y:S01]  /*0c40*/  IADD3 R22, PT, PT, R39, 0x1, RZ ;  /* 0x0000000127167810 */ /* 0x000fe20007ffe0ff */
[----:B------:R-:W-:Y:S01]  /*0c50*/  IMAD.MOV.U32 R46, RZ, RZ, R32 ;  /* 0x000000ffff2e7224 */ /* 0x000fe200078e0020 */
[----:B------:R-:W-:Y:S01]  /*0c60*/  MOV R23, R2 ;  /* 0x0000000200177202 */ /* 0x000fe20000000f00 */
[----:B------:R-:W-:Y:S06]  /*0c70*/  BRA `(.L_x_6958) ;  /* 0x0000000000f07947 */ /* 0x000fec0003800000 */
.L_x_9008:
[----:B------:R-:W-:Y:S01]  /*0c80*/  IMAD.MOV.U32 R46, RZ, RZ, R32 ;  /* 0x000000ffff2e7224 */ /* 0x000fe200078e0020 */
[----:B------:R-:W-:Y:S01]  /*0c90*/  MOV R22, 0x3 ;  /* 0x0000000300167802 */ /* 0x000fe20000000f00 */
[----:B------:R-:W-:Y:S01]  /*0ca0*/  IMAD.MOV.U32 R23, RZ, RZ, R0 ;  /* 0x000000ffff177224 */ /* 0x000fe200078e0000 */
[----:B------:R-:W-:Y:S06]  /*0cb0*/  BRA `(.L_x_6958) ;  /* 0x0000000000e07947 */ /* 0x000fec0003800000 */
.L_x_9009:
        /* <DEDUP_REMOVED lines=13> */
.L_x_6960:
[----:B------:R-:W-:Y:S05]  /*0d90*/  BSYNC.RECONVERGENT B2 ;  /* 0x0000000000027941 */ /* 0x000fea0003800200 */
.L_x_6959:
        /* <DEDUP_REMOVED lines=42> */
.L_x_6958:
[----:B------:R-:W-:Y:S05]  /*1040*/  BSYNC.RECONVERGENT B1 ;  /* 0x0000000000017941 */ /* 0x000fea0003800200 */
.L_x_6957:
[----:B------:R-:W-:Y:S01]  /*1050*/  I2FP.F32.U32 R32, R23 ;  /* 0x0000001700207245 */ /* 0x000fe20000201000 */
[----:B-----5:R-:W-:Y:S01]  /*1060*/  FMUL.FTZ R12, R12, R44 ;  /* 0x0000002c0c0c7220 */ /* 0x020fe20000410000 */
[----:B------:R-:W-:Y:S01]  /*1070*/  MOV R41, UR33 ;  /* 0x0000002100297c02 */ /* 0x000fe20008000f00 */
[----:B------:R-:W-:Y:S01]  /*1080*/  IMAD.U32 R42, RZ, RZ, UR32 ;  /* 0x00000020ff2a7e24 */ /* 0x000fe2000f8e00ff */
[----:B------:R-:W-:Y:S01]  /*1090*/  ISETP.NE.AND P2, PT, R22, 0x1, PT ;  /* 0x000000011600780c */ /* 0x000fe20003f45270 */
[----:B------:R-:W-:Y:S01]  /*10a0*/  FFMA.FTZ R23, R32, R43, 1.1641532182693481445e-10 ;  /* 0x2f00000020177423 */ /* 0x000fe2000001002b */
[----:B------:R-:W-:Y:S01]  /*10b0*/  BSSY.RECONVERGENT B1, `(.L_x_6961) ;  /* 0x000004a000017945 */ /* 0x000fe20003800200 */
[----:B------:R-:W-:-:S03]  /*10c0*/  FMUL.FTZ R12, R12, R41 ;  /* 0x000000290c0c7220 */ /* 0x000fc60000410000 */
        /* <DEDUP_REMOVED lines=15> */
.L_x_6963:
        /* <DEDUP_REMOVED lines=13> */
.L_x_6965:
[----:B------:R-:W-:Y:S05]  /*1290*/  BSYNC.RECONVERGENT B2 ;  /* 0x0000000000027941 */ /* 0x000fea0003800200 */
.L_x_6964:
        /* <DEDUP_REMOVED lines=43> */
.L_x_6962:
[----:B------:R-:W-:Y:S05]  /*1550*/  BSYNC.RECONVERGENT B1 ;  /* 0x0000000000017941 */ /* 0x000fea0003800200 */
.L_x_6961:
        /* <DEDUP_REMOVED lines=10> */
[----:B------:R-:W-:Y:S01]  /*1600*/  IMAD.MOV.U32 R22, RZ, RZ, 0x2 ;  /* 0x00000002ff167424 */ /* 0x000fe200078e00ff */
[----:B------:R-:W-:Y:S01]  /*1610*/  MOV R17, R33 ;  /* 0x0000002100117202 */ /* 0x000fe20000000f00 */
[----:B------:R-:W-:Y:S07]  /*1620*/  @!P3 BRA `(.L_x_6967) ;  /* 0x000000040004b947 */ /* 0x000fee0003800000 */
        /* <DEDUP_REMOVED lines=8> */
.L_x_6968:
        /* <DEDUP_REMOVED lines=13> */
.L_x_6970:
[----:B------:R-:W-:Y:S05]  /*1780*/  BSYNC.RECONVERGENT B2 ;  /* 0x0000000000027941 */ /* 0x000fea0003800200 */
.L_x_6969:
        /* <DEDUP_REMOVED lines=43> */
.L_x_6967:
[----:B------:R-:W-:Y:S05]  /*1a40*/  BSYNC.RECONVERGENT B1 ;  /* 0x0000000000017941 */ /* 0x000fea0003800200 */
.L_x_6966:
        /* <DEDUP_REMOVED lines=21> */
.L_x_6973:
        /* <DEDUP_REMOVED lines=13> */
.L_x_6975:
[----:B------:R-:W-:Y:S05]  /*1c70*/  BSYNC.RECONVERGENT B2 ;  /* 0x0000000000027941 */ /* 0x000fea0003800200 */
.L_x_6974:
        /* <DEDUP_REMOVED lines=43> */
.L_x_6972:
[----:B------:R-:W-:Y:S05]  /*1f30*/  BSYNC.RECONVERGENT B1 ;  /* 0x0000000000017941 */ /* 0x000fea0003800200 */
.L_x_6971:
        /* <DEDUP_REMOVED lines=9> */
.L_x_6956:
        /* <DEDUP_REMOVED lines=16> */
.L_x_6979:
        /* <DEDUP_REMOVED lines=13> */
.L_x_6981:
[----:B------:R-:W-:Y:S05]  /*21a0*/  BSYNC.RECONVERGENT B2 ;  /* 0x0000000000027941 */ /* 0x000fea0003800200 */
.L_x_6980:
        /* <DEDUP_REMOVED lines=42> */
.L_x_6978:
[----:B------:R-:W-:Y:S05]  /*2450*/  BSYNC.RECONVERGENT B1 ;  /* 0x0000000000017941 */ /* 0x000fea0003800200 */
.L_x_6977:
[----:B------:R-:W-:Y:S01]  /*2460*/  ISETP.NE.AND P2, PT, R18, 0x1, PT ;  /* 0x000000011200780c */ /* 0x000fe20003f45270 */
[----:B------:R-:W-:Y:S01]  /*2470*/  IMAD.U32 R41, RZ, RZ, UR33 ;  /* 0x00000021ff297e24 */ /* 0x000fe2000f8e00ff */
[----:B------:R-:W-:Y:S01]  /*2480*/  I2FP.F32.U32 R16, R16 ;  /* 0x0000001000107245 */ /* 0x000fe20000201000 */
[----:B-----5:R-:W-:Y:S01]  /*2490*/  FMUL.FTZ R32, R12, R44 ;  /* 0x0000002c0c207220 */ /* 0x020fe20000410000 */
[----:B------:R-:W-:Y:S01]  /*24a0*/  MOV R42, UR32 ;  /* 0x00000020002a7c02 */ /* 0x000fe20008000f00 */
[----:B------:R-:W-:Y:S01]  /*24b0*/  BSSY.RECONVERGENT B1, `(.L_x_6982) ;  /* 0x0000048000017945 */ /* 0x000fe20003800200 */
[----:B------:R-:W-:Y:S02]  /*24c0*/  IMAD.MOV.U32 R12, RZ, RZ, R33 ;  /* 0x000000ffff0c7224 */ /* 0x000fe400078e0021 */
[----:B------:R-:W-:Y:S01]  /*24d0*/  FFMA.FTZ R17, R16, R43, 1.1641532182693481445e-10 ;  /* 0x2f00000010117423 */ /* 0x000fe2000001002b */
[----:B------:R-:W-:Y:S02]  /*24e0*/  HFMA2 R16, -RZ, RZ, 0, 1.1920928955078125e-07 ;  /* 0x00000002ff107431 */ /* 0x000fe400000001ff */
[----:B------:R-:W-:-:S02]  /*24f0*/  FMUL.FTZ R32, R32, R41 ;  /* 0x0000002920207220 */ /* 0x000fc40000410000 */
        /* <DEDUP_REMOVED lines=10> */
.L_x_6984:
        /* <DEDUP_REMOVED lines=13> */
.L_x_6986:
[----:B------:R-:W-:Y:S05]  /*2670*/  BSYNC.RECONVERGENT B2 ;  /* 0x0000000000027941 */ /* 0x000fea0003800200 */
.L_x_6985:
        /* <DEDUP_REMOVED lines=43> */
.L_x_6983:
[----:B------:R-:W-:Y:S05]  /*2930*/  BSYNC.RECONVERGENT B1 ;  /* 0x0000000000017941 */ /* 0x000fea0003800200 */
.L_x_6982:
[----:B------:R-:W-:Y:S01]  /*2940*/  ISETP.NE.AND P3, PT, R16, 0x1, PT ;  /* 0x000000011000780c */ /* 0x000fe20003f65270 */
[----:B------:R-:W-:Y:S01]  /*2950*/  BSSY.RECONVERGENT B1, `(.L_x_6987) ;  /* 0x000004a000017945 */ /* 0x000fe20003800200 */
[----:B------:R-:W-:-:S05]  /*2960*/  I2FP.F32.U32 R12, R12 ;  /* 0x0000000c000c7245 */ /* 0x000fca0000201000 */
[----:B------:R-:W-:Y:S01]  /*2970*/  FFMA.FTZ R17, R12, R43, 1.1641532182693481445e-10 ;  /* 0x2f0000000c117423 */ /* 0x000fe2000001002b */
[----:B------:R-:W-:Y:S01]  /*2980*/  FMUL.FTZ R12, R13, R44 ;  /* 0x0000002c0d0c7220 */ /* 0x000fe20000410000 */
[----:B------:R-:W-:-:S03]  /*2990*/  MOV R13, R33 ;  /* 0x00000021000d7202 */ /* 0x000fc60000000f00 */
[----:B------:R-:W-:Y:S01]  /*29a0*/  FSETP.LE.FTZ.AND P2, PT, R17, R42, PT ;  /* 0x0000002a1100720b */ /* 0x000fe20003f53000 */
[----:B------:R-:W-:Y:S02]  /*29b0*/  IMAD.MOV.U32 R17, RZ, RZ, 0x2 ;  /* 0x00000002ff117424 */ /* 0x000fe400078e00ff */
[----:B------:R-:W-:Y:S01]  /*29c0*/  FMUL.FTZ R45, R12, R41 ;  /* 0x000000290c2d7220 */ /* 0x000fe20000410000 */
        /* <DEDUP_REMOVED lines=9> */
.L_x_6989:
        /* <DEDUP_REMOVED lines=13> */
.L_x_6991:
[----:B------:R-:W-:Y:S05]  /*2b30*/  BSYNC.RECONVERGENT B2 ;  /* 0x0000000000027941 */ /* 0x000fea0003800200 */
.L_x_6990:
        /* <DEDUP_REMOVED lines=43> */
.L_x_6988:
[----:B------:R-:W-:Y:S05]  /*2df0*/  BSYNC.RECONVERGENT B1 ;  /* 0x0000000000017941 */ /* 0x000fea0003800200 */
.L_x_6987:
        /* <DEDUP_REMOVED lines=18> */
.L_x_6994:
        /* <DEDUP_REMOVED lines=13> */
.L_x_6996:
[----:B------:R-:W-:Y:S05]  /*2ff0*/  BSYNC.RECONVERGENT B2 ;  /* 0x0000000000027941 */ /* 0x000fea0003800200 */
.L_x_6995:
        /* <DEDUP_REMOVED lines=43> */
.L_x_6993:
[----:B------:R-:W-:Y:S05]  /*32b0*/  BSYNC.RECONVERGENT B1 ;  /* 0x0000000000017941 */ /* 0x000fea0003800200 */
.L_x_6992:
[----:B------:R-:W-:Y:S02]  /*32c0*/  I2FP.F32.U32 R12, R13 ;  /* 0x0000000d000c7245 */ /* 0x000fe40000201000 */
[----:B------:R-:W-:-:S03]  /*32d0*/  FSEL R14, R14, RZ, P3 ;  /* 0x000000ff0e0e7208 */ /* 0x000fc60001800000 */
[----:B------:R-:W-:Y:S01]  /*32e0*/  FFMA.FTZ R13, R12, R43, 1.1641532182693481445e-10 ;  /* 0x2f0000000c0d7423 */ /* 0x000fe2000001002b */
[----:B------:R-:W-:-:S04]  /*32f0*/  FMUL.FTZ R12, R15, R44 ;  /* 0x0000002c0f0c7220 */ /* 0x000fc80000410000 */
[----:B------:R-:W-:Y:S01]  /*3300*/  FMUL.FTZ R15, R12, R41 ;  /* 0x000000290c0f7220 */ /* 0x000fe20000410000 */
[----:B------:R-:W-:Y:S02]  /*3310*/  FSETP.GTU.FTZ.AND P5, PT, R13, R42, PT ;  /* 0x0000002a0d00720b */ /* 0x000fe40003fbc000 */
[----:B------:R-:W-:Y:S02]  /*3320*/  FSEL R12, R32, RZ, P1 ;  /* 0x000000ff200c7208 */ /* 0x000fe40000800000 */
[----:B------:R-:W-:Y:S02]  /*3330*/  PLOP3.LUT P4, PT, P5, PT, PT, 0x8, 0x80 ;  /* 0x000000000080781c */ /* 0x000fe40002f8e170 */
[----:B------:R-:W-:Y:S02]  /*3340*/  FSEL R13, R45, RZ, P2 ;  /* 0x000000ff2d0d7208 */ /* 0x000fe40001000000 */
[----:B------:R-:W-:-:S09]  /*3350*/  FSEL R15, R15, RZ, !P5 ;  /* 0x000000ff0f0f7208 */ /* 0x000fd20006800000 */
.L_x_6976:
[----:B------:R-:W0:Y:S01]  /*3360*/  LDC.64 R50, c[0x0][0x3a8] ;  /* 0x0000ea00ff327b82 */ /* 0x000e220000000a00 */
[----:B------:R-:W-:Y:S01]  /*3370*/  SEL R16, RZ, 0x1000000, !P4 ;  /* 0x01000000ff107807 */ /* 0x000fe20006000000 */
[----:B------:R-:W-:Y:S01]  /*3380*/  VIADD R45, R40, 0x20 ;  /* 0x00000020282d7836 */ /* 0x000fe20000000000 */
[----:B------:R-:W-:Y:S02]  /*3390*/  SEL R17, RZ, 0x10000, !P3 ;  /* 0x00010000ff117807 */ /* 0x000fe40005800000 */
[----:B------:R-:W-:-:S03]  /*33a0*/  SEL R18, RZ, 0x100, !P2 ;  /* 0x00000100ff127807 */ /* 0x000fc60005000000 */
[----:B------:R-:W1:Y:S01]  /*33b0*/  LDC.64 R48, c[0x0][0x3b0] ;  /* 0x0000ec00ff307b82 */ /* 0x000e620000000a00 */
[----:B------:R-:W-:Y:S02]  /*33c0*/  IADD3 R16, PT, PT, R18, R16, R17 ;  /* 0x0000001012107210 */ /* 0x000fe40007ffe011 */
[----:B------:R-:W-:-:S04]  /*33d0*/  SEL R17, RZ, 0x1, !P1 ;  /* 0x00000001ff117807 */ /* 0x000fc80004800000 */
[----:B------:R-:W-:Y:S01]  /*33e0*/  IADD3 R23, PT, PT, R16, R17, RZ ;  /* 0x0000001110177210 */ /* 0x000fe20007ffe0ff */
[----:B------:R-:W-:-:S04]  /*33f0*/  IMAD.WIDE.U32 R16, R45, 0x10, R20 ;  /* 0x000000102d107825 */ /* 0x000fc800078e0014 */
[----:B0-----:R-:W-:-:S05]  /*3400*/  IMAD.WIDE.U32 R20, R40, 0x10, R50 ;  /* 0x0000001028147825 */ /* 0x001fca00078e0032 */
[----:B------:R-:W-:Y:S01]  /*3410*/  STG.E.128 desc[UR8][R20.64], R12 ;  /* 0x0000000c14007986 */ /* 0x000fe2000c101d08 */
[----:B-1----:R-:W-:-:S05]  /*3420*/  IMAD.WIDE.U32 R18, R40, 0x4, R48 ;  /* 0x0000000428127825 */ /* 0x002fca00078e0030 */
[----:B------:R0:W-:Y:S04]  /*3430*/  STG.E desc[UR8][R18.64], R23 ;  /* 0x0000001712007986 */ /* 0x0001e8000c101908 */
[----:B0-----:R-:W5:Y:S01]  /*3440*/  LDG.E.128 R16, desc[UR8][R16.64] ;  /* 0x0000000810107981 */ /* 0x001f62000c1e1d00 */
[----:B------:R-:W-:Y:S05]  /*3450*/  @!P0 BRA `(.L_x_6997) ;  /* 0x0000001400088947 */ /* 0x000fea0003800000 */
        /* <DEDUP_REMOVED lines=13> */
[----:B------:R-:W-:Y:S01]  /*3530*/  @P0 VIADD R47, R39, 0x1 ;  /* 0x00000001272f0836 */ /* 0x000fe20000000000 */
[----:B------:R-:W-:Y:S01]  /*3540*/  @!P0 MOV R32, R46 ;  /* 0x0000002e00208202 */ /* 0x000fe20000000f00 */
[----:B------:R-:W-:Y:S01]  /*3550*/  @P0 IMAD.MOV.U32 R32, RZ, RZ, R46 ;  /* 0x000000ffff200224 */ /* 0x000fe200078e002e */
[----:B------:R-:W-:Y:S01]  /*3560*/  @!P0 MOV R52, R0 ;  /* 0x0000000000348202 */ /* 0x000fe20000000f00 */
[----:B------:R-:W-:Y:S01]  /*3570*/  @P0 IMAD.MOV.U32 R52, RZ, RZ, R2 ;  /* 0x000000ffff340224 */ /* 0x000fe200078e0002 */
[----:B------:R-:W-:Y:S06]  /*3580*/  BRA `(.L_x_6999) ;  /* 0x0000000000e07947 */ /* 0x000fec0003800000 */
.L_x_7000:
        /* <DEDUP_REMOVED lines=13> */
.L_x_7002:
[----:B------:R-:W-:Y:S05]  /*3660*/  BSYNC.RECONVERGENT B2 ;  /* 0x0000000000027941 */ /* 0x000fea0003800200 */
.L_x_7001:
        /* <DEDUP_REMOVED lines=42> */
.L_x_6999:
[----:B------:R-:W-:Y:S05]  /*3910*/  BSYNC.RECONVERGENT B1 ;  /* 0x0000000000017941 */ /* 0x000fea0003800200 */
.L_x_6998:
[----:B------:R-:W-:Y:S01]  /*3920*/  I2FP.F32.U32 R46, R52 ;  /* 0x00000034002e7245 */ /* 0x000fe20000201000 */
[----:B-----5:R-:W-:Y:S01]  /*3930*/  FMUL.FTZ R16, R16, R44 ;  /* 0x0000002c10107220 */ /* 0x020fe20000410000 */
[----:B------:R-:W-:Y:S01]  /*3940*/  ISETP.NE.AND P1, PT, R47, 0x1, PT ;  /* 0x000000012f00780c */ /* 0x000fe20003f25270 */
[----:B------:R-:W-:Y:S02]  /*3950*/  BSSY.RECONVERGENT B1, `(.L_x_7003) ;  /* 0x000004b000017945 */ /* 0x000fe40003800200 */
[----:B------:R-:W-:Y:S01]  /*3960*/  FFMA.FTZ R39, R46, R43, 1.1641532182693481445e-10 ;  /* 0x2f0000002e277423 */ /* 0x000fe2000001002b */
[----:B------:R-:W-:Y:S01]  /*3970*/  FMUL.FTZ R16, R16, R41 ;  /* 0x0000002910107220 */ /* 0x000fe20000410000 */
[----:B------:R-:W-:-:S03]  /*3980*/  HFMA2 R46, -RZ, RZ, 0, 1.1920928955078125e-07 ;  /* 0x00000002ff2e7431 */ /* 0x000fc600000001ff */
[----:B------:R-:W-:-:S04]  /*3990*/  FSETP.GTU.FTZ.AND P0, PT, R39, R42, PT ;  /* 0x0000002a2700720b */ /* 0x000fc80003f1c000 */
[----:B------:R-:W-:Y:S01]  /*39a0*/  FSEL R39, R16, RZ, !P0 ;  /* 0x000000ff10277208 */ /* 0x000fe20004000000 */
[----:B------:R-:W-:Y:S01]  /*39b0*/  IMAD.MOV.U32 R16, RZ, RZ, R33 ;  /* 0x000000ffff107224 */ /* 0x000fe200078e0021 */
[----:B------:R-:W-:-:S03]  /*39c0*/  PLOP3.LUT P0, PT, P0, PT, PT, 0x8, 0x80 ;  /* 0x000000000080781c */ /* 0x000fc6000070e170 */
[----:B------:R-:W-:Y:S01]  /*39d0*/  FADD.FTZ R20, R20, R39 ;  /* 0x0000002714147221 */ /* 0x000fe20000010000 */
[----:B------:R-:W-:Y:S09]  /*39e0*/  @!P1 BRA `(.L_x_7004) ;  /* 0x0000000400049947 */ /* 0x000ff20003800000 */
        /* <DEDUP_REMOVED lines=8> */
.L_x_7005:
        /* <DEDUP_REMOVED lines=13> */
.L_x_7007:
[----:B------:R-:W-:Y:S05]  /*3b40*/  BSYNC.RECONVERGENT B2 ;  /* 0x0000000000027941 */ /* 0x000fea0003800200 */
.L_x_7006:
        /* <DEDUP_REMOVED lines=37> */
[----:B------:R-:W-:Y:S02]  /*3da0*/  LOP3.LUT R0, R54, UR31, R47, 0x96, !PT ;  /* 0x0000001f36007c12 */ /* 0x000fe4000f8e962f */
[----:B------:R-:W-:Y:S01]  /*3db0*/  MOV R32, R46 ;  /* 0x0000002e00207202 */ /* 0x000fe20000000f00 */
[----:B------:R-:W-:-:S04]  /*3dc0*/  IMAD.WIDE.U32 R46, R2, -0x326172a9, RZ ;  /* 0xcd9e8d57022e7825 */ /* 0x000fc800078e00ff */
[----:B------:R-:W-:Y:S02]  /*3dd0*/  IMAD.MOV.U32 R33, RZ, RZ, R46 ;  /* 0x000000ffff217224 */ /* 0x000fe400078e002e */
[----:B------:R-:W-:Y:S01]  /*3de0*/  HFMA2 R46, -RZ, RZ, 0, 0 ;  /* 0x00000000ff2e7431 */ /* 0x000fe200000001ff */
[----:B------:R-:W-:-:S07]  /*3df0*/  LOP3.LUT R2, R52, UR30, R47, 0x96, !PT ;  /* 0x0000001e34027c12 */ /* 0x000fce000f8e962f */
.L_x_7004:
[----:B------:R-:W-:Y:S05]  /*3e00*/  BSYNC.RECONVERGENT B1 ;  /* 0x0000000000017941 */ /* 0x000fea0003800200 */
.L_x_7003:
[----:B------:R-:W-:Y:S01]  /*3e10*/  I2FP.F32.U32 R16, R16 ;  /* 0x0000001000107245 */ /* 0x000fe20000201000 */
[----:B------:R-:W-:Y:S01]  /*3e20*/  BSSY.RECONVERGENT B1, `(.L_x_7008) ;  /* 0x000004d000017945 */ /* 0x000fe20003800200 */
[----:B------:R-:W-:Y:S01]  /*3e30*/  ISETP.NE.AND P2, PT, R46, 0x1, PT ;  /* 0x000000012e00780c */ /* 0x000fe20003f45270 */
[----:B------:R-:W-:Y:S02]  /*3e40*/  IMAD.MOV.U32 R47, RZ, RZ, 0x2 ;  /* 0x00000002ff2f7424 */ /* 0x000fe400078e00ff */
[----:B------:R-:W-:Y:S01]  /*3e50*/  FFMA.FTZ R39, R16, R43, 1.1641532182693481445e-10 ;  /* 0x2f00000010277423 */ /* 0x000fe2000001002b */
[----:B------:R-:W-:Y:S01]  /*3e60*/  FMUL.FTZ R16, R17, R44 ;  /* 0x0000002c11107220 */ /* 0x000fe20000410000 */
[----:B------:R-:W-:-:S03]  /*3e70*/  MOV R17, R33 ;  /* 0x0000002100117202 */ /* 0x000fc60000000f00 */
[----:B------:R-:W-:Y:S01]  /*3e80*/  FMUL.FTZ R16, R16, R41 ;  /* 0x0000002910107220 */ /* 0x000fe20000410000 */
        /* <DEDUP_REMOVED lines=13> */
.L_x_7010:
        /* <DEDUP_REMOVED lines=13> */
.L_x_7012:
[----:B------:R-:W-:Y:S05]  /*4030*/  BSYNC.RECONVERGENT B2 ;  /* 0x0000000000027941 */ /* 0x000fea0003800200 */
.L_x_7011:
        /* <DEDUP_REMOVED lines=38> */
[----:B------:R-:W-:Y:S01]  /*42a0*/  IMAD.MOV.U32 R17, RZ, RZ, R32 ;  /* 0x000000ffff117224 */ /* 0x000fe200078e0020 */
[----:B------:R-:W-:Y:S01]  /*42b0*/  LOP3.LUT R2, R52, UR30, R47, 0x96, !PT ;  /* 0x0000001e34027c12 */ /* 0x000fe2000f8e962f */
[----:B------:R-:W-:Y:S01]  /*42c0*/  IMAD.MOV.U32 R47, RZ, RZ, RZ ;  /* 0x000000ffff2f7224 */ /* 0x000fe200078e00ff */
[----:B------:R-:W-:Y:S02]  /*42d0*/  MOV R33, R46 ;  /* 0x0000002e00217202 */ /* 0x000fe40000000f00 */
[----:B------:R-:W-:-:S07]  /*42e0*/  MOV R32, R16 ;  /* 0x0000001000207202 */ /* 0x000fce0000000f00 */
.L_x_7009:
[----:B------:R-:W-:Y:S05]  /*42f0*/  BSYNC.RECONVERGENT B1 ;  /* 0x0000000000017941 */ /* 0x000fea0003800200 */
.L_x_7008:
        /* <DEDUP_REMOVED lines=21> */
.L_x_7015:
        /* <DEDUP_REMOVED lines=13> */
.L_x_7017:
[----:B------:R-:W-:Y:S05]  /*4520*/  BSYNC.RECONVERGENT B2 ;  /* 0x0000000000027941 */ /* 0x000fea0003800200 */
.L_x_7016:
        /* <DEDUP_REMOVED lines=43> */
.L_x_7014:
[----:B------:R-:W-:Y:S05]  /*47e0*/  BSYNC.RECONVERGENT B1 ;  /* 0x0000000000017941 */ /* 0x000fea0003800200 */
.L_x_7013:
        /* <DEDUP_REMOVED lines=9> */
.L_x_6997:
        /* <DEDUP_REMOVED lines=12> */
[----:B------:R-:W-:Y:S01]  /*4940*/  @P0 VIADD R22, R39, 0x1 ;  /* 0x0000000127160836 */ /* 0x000fe20000000000 */
[----:B------:R-:W-:Y:S01]  /*4950*/  @P0 MOV R32, R46 ;  /* 0x0000002e00200202 */ /* 0x000fe20000000f00 */
[----:B------:R-:W-:Y:S01]  /*4960*/  @P0 IMAD.MOV.U32 R20, RZ, RZ, R2 ;  /* 0x000000ffff140224 */ /* 0x000fe200078e0002 */
[----:B------:R-:W-:Y:S06]  /*4970*/  BRA `(.L_x_7020) ;  /* 0x0000000000e47947 */ /* 0x000fec0003800000 */
.L_x_7021:
        /* <DEDUP_REMOVED lines=13> */
.L_x_7023:
[----:B------:R-:W-:Y:S05]  /*4a50*/  BSYNC.RECONVERGENT B2 ;  /* 0x0000000000027941 */ /* 0x000fea0003800200 */
.L_x_7022:
        /* <DEDUP_REMOVED lines=40> */
[----:B------:R-:W-:Y:S01]  /*4ce0*/  HFMA2 R22, -RZ, RZ, 0, 0 ;  /* 0x00000000ff167431 */ /* 0x000fe200000001ff */
[----:B------:R-:W-:Y:S01]  /*4cf0*/  MOV R32, R20 ;  /* 0x0000001400207202 */ /* 0x000fe20000000f00 */
[----:B------:R-:W-:-:S07]  /*4d00*/  IMAD.MOV.U32 R20, RZ, RZ, R46 ;  /* 0x000000ffff147224 */ /* 0x000fce00078e002e */
.L_x_7020:
[----:B------:R-:W-:Y:S05]  /*4d10*/  BSYNC.RECONVERGENT B1 ;  /* 0x0000000000017941 */ /* 0x000fea0003800200 */
.L_x_7019:
[----:B------:R-:W-:Y:S01]  /*4d20*/  ISETP.NE.AND P1, PT, R22, 0x1, PT ;  /* 0x000000011600780c */ /* 0x000fe20003f25270 */
[----:B-----5:R-:W-:Y:S01]  /*4d30*/  FMUL.FTZ R46, R16, R44 ;  /* 0x0000002c102e7220 */ /* 0x020fe20000410000 */
[----:B------:R-:W-:Y:S01]  /*4d40*/  I2FP.F32.U32 R20, R20 ;  /* 0x0000001400147245 */ /* 0x000fe20000201000 */
[----:B------:R-:W-:Y:S01]  /*4d50*/  BSSY.RECONVERGENT B1, `(.L_x_7024) ;  /* 0x0000048000017945 */ /* 0x000fe20003800200 */
[----:B------:R-:W-:Y:S01]  /*4d60*/  MOV R16, R33 ;  /* 0x0000002100107202 */ /* 0x000fe20000000f00 */
[----:B------:R-:W-:Y:S02]  /*4d70*/  FMUL.FTZ R46, R46, R41 ;  /* 0x000000292e2e7220 */ /* 0x000fe40000410000 */
[----:B------:R-:W-:Y:S01]  /*4d80*/  FFMA.FTZ R21, R20, R43, 1.1641532182693481445e-10 ;  /* 0x2f00000014157423 */ /* 0x000fe2000001002b */
[----:B------:R-:W-:-:S04]  /*4d90*/  IMAD.MOV.U32 R20, RZ, RZ, 0x2 ;  /* 0x00000002ff147424 */ /* 0x000fc800078e00ff */
        /* <DEDUP_REMOVED lines=10> */
.L_x_7026:
        /* <DEDUP_REMOVED lines=13> */
.L_x_7028:
[----:B------:R-:W-:Y:S05]  /*4f10*/  BSYNC.RECONVERGENT B2 ;  /* 0x0000000000027941 */ /* 0x000fea0003800200 */
.L_x_7027:
        /* <DEDUP_REMOVED lines=39> */
[----:B------:R-:W-:Y:S02]  /*5190*/  MOV R33, R52 ;  /* 0x0000003400217202 */ /* 0x000fe40000000f00 */
[----:B------:R-:W-:Y:S01]  /*51a0*/  MOV R32, R20 ;  /* 0x0000001400207202 */ /* 0x000fe20000000f00 */
[----:B------:R-:W-:Y:S01]  /*51b0*/  IMAD.MOV.U32 R20, RZ, RZ, RZ ;  /* 0x000000ffff147224 */ /* 0x000fe200078e00ff */
[----:B------:R-:W-:-:S07]  /*51c0*/  LOP3.LUT R0, R22, UR31, R21, 0x96, !PT ;  /* 0x0000001f16007c12 */ /* 0x000fce000f8e9615 */
.L_x_7025:
[----:B------:R-:W-:Y:S05]  /*51d0*/  BSYNC.RECONVERGENT B1 ;  /* 0x0000000000017941 */ /* 0x000fea0003800200 */
.L_x_7024:
[----:B------:R-:W-:Y:S01]  /*51e0*/  ISETP.NE.AND P2, PT, R20, 0x1, PT ;  /* 0x000000011400780c */ /* 0x000fe20003f45270 */
[----:B------:R-:W-:Y:S01]  /*51f0*/  BSSY.RECONVERGENT B1, `(.L_x_7029) ;  /* 0x000004a000017945 */ /* 0x000fe20003800200 */
[----:B------:R-:W-:-:S05]  /*5200*/  I2FP.F32.U32 R16, R16 ;  /* 0x0000001000107245 */ /* 0x000fca0000201000 */
[----:B------:R-:W-:Y:S01]  /*5210*/  FFMA.FTZ R21, R16, R43, 1.1641532182693481445e-10 ;  /* 0x2f00000010157423 */ /* 0x000fe2000001002b */
[----:B------:R-:W-:Y:S01]  /*5220*/  FMUL.FTZ R16, R17, R44 ;  /* 0x0000002c11107220 */ /* 0x000fe20000410000 */
[----:B------:R-:W-:-:S03]  /*5230*/  IMAD.MOV.U32 R17, RZ, RZ, R33 ;  /* 0x000000ffff117224 */ /* 0x000fc600078e0021 */
[----:B------:R-:W-:Y:S01]  /*5240*/  FSETP.LE.FTZ.AND P1, PT, R21, R42, PT ;  /* 0x0000002a1500720b */ /* 0x000fe20003f33000 */
[----:B------:R-:W-:Y:S02]  /*5250*/  HFMA2 R21, -RZ, RZ, 0, 1.1920928955078125e-07 ;  /* 0x00000002ff157431 */ /* 0x000fe400000001ff */
[----:B------:R-:W-:Y:S01]  /*5260*/  FMUL.FTZ R47, R16, R41 ;  /* 0x00000029102f7220 */ /* 0x000fe20000410000 */
        /* <DEDUP_REMOVED lines=9> */
.L_x_7031:
        /* <DEDUP_REMOVED lines=13> */
.L_x_7033:
[----:B------:R-:W-:Y:S05]  /*53d0*/  BSYNC.RECONVERGENT B2 ;  /* 0x0000000000027941 */ /* 0x000fea0003800200 */
.L_x_7032:
        /* <DEDUP_REMOVED lines=43> */
.L_x_7030:
[----:B------:R-:W-:Y:S05]  /*5690*/  BSYNC.RECONVERGENT B1 ;  /* 0x0000000000017941 */ /* 0x000fea0003800200 */
.L_x_7029:
[----:B------:R-:W-:Y:S01]  /*56a0*/  ISETP.NE.AND P3, PT, R21, 0x1, PT ;  /* 0x000000011500780c */ /* 0x000fe20003f65270 */
[----:B------:R-:W-:Y:S01]  /*56b0*/  FMUL.FTZ R18, R18, R44 ;  /* 0x0000002c12127220 */ /* 0x000fe20000410000 */
[----:B------:R-:W-:Y:S01]  /*56c0*/  I2FP.F32.U32 R16, R17 ;  /* 0x0000001100107245 */ /* 0x000fe20000201000 */
[----:B------:R-:W-:Y:S01]  /*56d0*/  BSSY.RECONVERGENT B1, `(.L_x_7034) ;  /* 0x0000048000017945 */ /* 0x000fe20003800200 */
[----:B------:R-:W-:Y:S02]  /*56e0*/  IMAD.MOV.U32 R39, RZ, RZ, 0x2 ;  /* 0x00000002ff277424 */ /* 0x000fe400078e00ff */
[----:B------:R-:W-:Y:S01]  /*56f0*/  FMUL.FTZ R18, R18, R41 ;  /* 0x0000002912127220 */ /* 0x000fe20000410000 */
[----:B------:R-:W-:-:S05]  /*5700*/  FFMA.FTZ R17, R16, R43, 1.1641532182693481445e-10 ;  /* 0x2f00000010117423 */ /* 0x000fca000001002b */
[----:B------:R-:W-:Y:S02]  /*5710*/  FSETP.LE.FTZ.AND P2, PT, R17, R42, PT ;  /* 0x0000002a1100720b */ /* 0x000fe40003f53000 */
[----:B------:R-:W-:Y:S01]  /*5720*/  MOV R17, R33 ;  /* 0x0000002100117202 */ /* 0x000fe20000000f00 */
[----:B------:R-:W-:Y:S10]  /*5730*/  @!P3 BRA `(.L_x_7035) ;  /* 0x000000040004b947 */ /* 0x000ff40003800000 */
        /* <DEDUP_REMOVED lines=8> */
.L_x_7036:
        /* <DEDUP_REMOVED lines=13> */
.L_x_7038:
[----:B------:R-:W-:Y:S05]  /*5890*/  BSYNC.RECONVERGENT B2 ;  /* 0x0000000000027941 */ /* 0x000fea0003800200 */
.L_x_7037:
        /* <DEDUP_REMOVED lines=43> */
.L_x_7035:
[----:B------:R-:W-:Y:S05]  /*5b50*/  BSYNC.RECONVERGENT B1 ;  /* 0x0000000000017941 */ /* 0x000fea0003800200 */
.L_x_7034:
        /* <DEDUP_REMOVED lines=10> */
.L_x_7018:
[----:B------:R-:W-:Y:S01]  /*5c00*/  SEL R16, RZ, 0x1000000, !P3 ;  /* 0x01000000ff107807 */ /* 0x000fe20005800000 */
[----:B------:R-:W-:Y:S01]  /*5c10*/  FADD.FTZ R42, RZ, R12 ;  /* 0x0000000cff2a7221 */ /* 0x000fe20000010000 */
[----:B------:R-:W-:Y:S01]  /*5c20*/  SEL R17, RZ, 0x10000, !P2 ;  /* 0x00010000ff117807 */ /* 0x000fe20005000000 */
[C---:B------:R-:W-:Y:S01]  /*5c30*/  IMAD.WIDE.U32 R50, R45.reuse, 0x10, R50 ;  /* 0x000000102d327825 */ /* 0x040fe200078e0032 */
[----:B------:R-:W-:Y:S01]  /*5c40*/  SEL R18, RZ, 0x100, !P1 ;  /* 0x00000100ff127807 */ /* 0x000fe20004800000 */
[----:B------:R-:W-:Y:S01]  /*5c50*/  UMOV UR4, 0xffffffff ;  /* 0xffffffff00047882 */ /* 0x000fe20000000000 */
[----:B------:R-:W-:Y:S01]  /*5c60*/  SEL R19, RZ, 0x1, !P0 ;  /* 0x00000001ff137807 */ /* 0x000fe20004000000 */
[----:B------:R-:W-:Y:S01]  /*5c70*/  IMAD.WIDE.U32 R48, R45, 0x4, R48 ;  /* 0x000000042d307825 */ /* 0x000fe200078e0030 */
[----:B------:R-:W-:-:S03]  /*5c80*/  IADD3 R16, PT, PT, R18, R16, R17 ;  /* 0x0000001012107210 */ /* 0x000fc60007ffe011 */
[----:B------:R-:W-:Y:S01]  /*5c90*/  FADD.FTZ R17, R42, R13 ;  /* 0x0000000d2a117221 */ /* 0x000fe20000010000 */
[----:B------:R0:W-:Y:S01]  /*5ca0*/  STG.E.128 desc[UR8][R50.64], R20 ;  /* 0x0000001432007986 */ /* 0x0001e2000c101d08 */
[----:B------:R-:W-:Y:S02]  /*5cb0*/  ISETP.NE.AND P0, PT, R38, RZ, PT ;  /* 0x000000ff2600720c */ /* 0x000fe40003f05270 */
[----:B------:R-:W-:Y:S01]  /*5cc0*/  IADD3 R19, PT, PT, R16, R19, RZ ;  /* 0x0000001310137210 */ /* 0x000fe20007ffe0ff */
[----:B------:R-:W-:-:S04]  /*5cd0*/  FADD.FTZ R16, R17, R14 ;  /* 0x0000000e11107221 */ /* 0x000fc80000010000 */
[----:B------:R0:W-:Y:S01]  /*5ce0*/  STG.E desc[UR8][R48.64], R19 ;  /* 0x0000001330007986 */ /* 0x0001e2000c101908 */
        /* <DEDUP_REMOVED lines=23> */
[----:B------:R-:W-:-:S04]  /*5e60*/  FFMA.FTZ R16, R47, R47, R16 ;  /* 0x0000002f2f107223 */ /* 0x000fc80000010010 */
        /* <DEDUP_REMOVED lines=19> */
.L_x_7052:
[----:B------:R-:W-:Y:S01]  /*5fa0*/  FMUL.FTZ R16, R42, R42 ;  /* 0x0000002a2a107220 */ /* 0x000fe20000410000 */
[----:B------:R-:W-:Y:S01]  /*5fb0*/  PLOP3.LUT P1, PT, PT, PT, UP1, 0x40, 0x4 ;  /* 0x000000000004781c */ /* 0x000fe20003f2e818 */
[----:B01----:R-:W-:Y:S01]  /*5fc0*/  FADD.FTZ R44, R44, R43 ;  /* 0x0000002b2c2c7221 */ /* 0x003fe20000010000 */
[----:B------:R-:W0:Y:S02]  /*5fd0*/  LDC.64 R50, c[0x0][0x428] ;  /* 0x00010a00ff327b82 */ /* 0x000e240000000a00 */
[----:B------:R-:W-:Y:S01]  /*5fe0*/  FSEL R16, R16, RZ, !P1 ;  /* 0x000000ff10107208 */ /* 0x000fe20004800000 */
[----:B------:R-:W-:Y:S01]  /*5ff0*/  FFMA.FTZ R17, R44, R17, UR13 ;  /* 0x0000000d2c117e23 */ /* 0x000fe20008010011 */
[----:B------:R-:W-:-:S03]  /*6000*/  PLOP3.LUT P1, PT, PT, PT, UP1, 0x40, 0x4 ;  /* 0x000000000004781c */ /* 0x000fc60003f2e818 */
[----:B------:R-:W-:Y:S01]  /*6010*/  FADD.FTZ R43, R17, R16 ;  /* 0x00000010112b7221 */ /* 0x000fe20000010000 */
[----:B------:R-:W1:Y:S01]  /*6020*/  @!P0 LDC.64 R46, c[0x0][0x3c8] ;  /* 0x0000f200ff2e8b82 */ /* 0x000e620000000a00 */
[----:B------:R-:W-:-:S04]  /*6030*/  FSEL R19, R42, RZ, P1 ;  /* 0x000000ff2a137208 */ /* 0x000fc80000800000 */
[----:B------:R-:W2:Y:S01]  /*6040*/  MUFU.RSQ R43, R43 ;  /* 0x0000002b002b7308 */ /* 0x000ea20000001400 */
[C---:B------:R-:W-:Y:S01]  /*6050*/  FADD.FTZ R16, -R19.reuse, R14 ;  /* 0x0000000e13107221 */ /* 0x040fe20000010100 */
[C---:B------:R-:W-:Y:S01]  /*6060*/  FADD.FTZ R17, -R19.reuse, R15 ;  /* 0x0000000f13117221 */ /* 0x040fe20000010100 */
[----:B------:R-:W3:Y:S01]  /*6070*/  @!P0 LDC.64 R48, c[0x0][0x3c0] ;  /* 0x0000f000ff308b82 */ /* 0x000ee20000000a00 */
[C---:B------:R-:W-:Y:S01]  /*6080*/  FADD.FTZ R14, -R19.reuse, R20 ;  /* 0x00000014130e7221 */ /* 0x040fe20000010100 */
[C---:B------:R-:W-:Y:S01]  /*6090*/  FADD.FTZ R15, -R19.reuse, R21 ;  /* 0x00000015130f7221 */ /* 0x040fe20000010100 */
[C---:B------:R-:W-:Y:S01]  /*60a0*/  FADD.FTZ R12, -R19.reuse, R12 ;  /* 0x0000000c130c7221 */ /* 0x040fe20000010100 */
[C---:B------:R-:W-:Y:S01]  /*60b0*/  FADD.FTZ R13, -R19.reuse, R13 ;  /* 0x0000000d130d7221 */ /* 0x040fe20000010100 */
[C---:B------:R-:W-:Y:S01]  /*60c0*/  FADD.FTZ R18, -R19.reuse, R22 ;  /* 0x0000001613127221 */ /* 0x040fe20000010100 */
[----:B------:R-:W-:Y:S02]  /*60d0*/  FADD.FTZ R19, -R19, R23 ;  /* 0x0000001713137221 */ /* 0x000fe40000010100 */
[----:B------:R-:W4:Y:S01]  /*60e0*/  LDC.64 R20, c[0x0][0x380] ;  /* 0x0000e000ff147b82 */ /* 0x000f220000000a00 */
[----:B0-----:R-:W-:-:S04]  /*60f0*/  IMAD.WIDE.U32 R22, R45, 0x10, R50 ;  /* 0x000000102d167825 */ /* 0x001fc800078e0032 */
[----:B------:R-:W-:-:S04]  /*6100*/  IMAD.WIDE.U32 R40, R40, 0x10, R50 ;  /* 0x0000001028287825 */ /* 0x000fc800078e0032 */
[C---:B--2---:R-:W-:Y:S01]  /*6110*/  FMUL.FTZ R12, R43.reuse, R12 ;  /* 0x0000000c2b0c7220 */ /* 0x044fe20000410000 */
[C---:B------:R-:W-:Y:S01]  /*6120*/  FMUL.FTZ R13, R43.reuse, R13 ;  /* 0x0000000d2b0d7220 */ /* 0x040fe20000410000 */
[----:B------:R-:W-:Y:S01]  /*6130*/  FMUL.FTZ R16, R43, R16 ;  /* 0x000000102b107220 */ /* 0x000fe20000410000 */
[----:B-1----:R-:W-:-:S04]  /*6140*/  @!P0 IMAD.WIDE R44, R37, 0x4, R46 ;  /* 0x00000004252c8825 */ /* 0x002fc800078e022e */
[C---:B------:R-:W-:Y:S01]  /*6150*/  FMUL.FTZ R17, R43.reuse, R17 ;  /* 0x000000112b117220 */ /* 0x040fe20000410000 */
[C---:B------:R-:W-:Y:S01]  /*6160*/  FMUL.FTZ R46, R43.reuse, R14 ;  /* 0x0000000e2b2e7220 */ /* 0x040fe20000410000 */
[C---:B------:R-:W-:Y:S01]  /*6170*/  FMUL.FTZ R47, R43.reuse, R15 ;  /* 0x0000000f2b2f7220 */ /* 0x040fe20000410000 */
[C---:B------:R-:W-:Y:S01]  /*6180*/  FMUL.FTZ R18, R43.reuse, R18 ;  /* 0x000000122b127220 */ /* 0x040fe20000410000 */
[----:B------:R-:W-:Y:S01]  /*6190*/  FMUL.FTZ R19, R43, R19 ;  /* 0x000000132b137220 */ /* 0x000fe20000410000 */
[----:B------:R-:W-:Y:S01]  /*61a0*/  FFMA.FTZ R12, R12, R8, R3 ;  /* 0x000000080c0c7223 */ /* 0x000fe20000010003 */
[----:B---3--:R-:W-:-:S04]  /*61b0*/  @!P0 IMAD.WIDE R48, R37, 0x4, R48 ;  /* 0x0000000425308825 */ /* 0x008fc800078e0230 */
[----:B------:R-:W-:Y:S01]  /*61c0*/  FFMA.FTZ R13, R13, R10, R28 ;  /* 0x0000000a0d0d7223 */ /* 0x000fe2000001001c */
[----:B------:R-:W-:Y:S01]  /*61d0*/  FFMA.FTZ R14, R16, R9, R4 ;  /* 0x00000009100e7223 */ /* 0x000fe20000010004 */
[----:B------:R-:W-:Y:S01]  /*61e0*/  FFMA.FTZ R15, R17, R11, R29 ;  /* 0x0000000b110f7223 */ /* 0x000fe2000001001d */
[----:B------:R-:W-:Y:S01]  /*61f0*/  FFMA.FTZ R16, R46, R24, R5 ;  /* 0x000000182e107223 */ /* 0x000fe20000010005 */
[----:B------:R-:W-:Y:S01]  /*6200*/  FFMA.FTZ R17, R47, R26, R30 ;  /* 0x0000001a2f117223 */ /* 0x000fe2000001001e */
[----:B------:R-:W-:Y:S01]  /*6210*/  FFMA.FTZ R18, R18, R25, R6 ;  /* 0x0000001912127223 */ /* 0x000fe20000010006 */
[----:B------:R-:W-:Y:S01]  /*6220*/  FFMA.FTZ R19, R19, R27, R31 ;  /* 0x0000001b13137223 */ /* 0x000fe2000001001f */
[----:B------:R0:W-:Y:S01]  /*6230*/  @!P0 STG.E desc[UR8][R48.64], R42 ;  /* 0x0000002a30008986 */ /* 0x0001e2000c101908 */
[----:B----4-:R-:W-:-:S03]  /*6240*/  IMAD R37, R20, 0x4, R37 ;  /* 0x0000000414257824 */ /* 0x010fc600078e0225 */
[----:B------:R0:W-:Y:S02]  /*6250*/  @!P0 STG.E desc[UR8][R44.64], R43 ;  /* 0x0000002b2c008986 */ /* 0x0001e4000c101908 */
[----:B------:R-:W-:Y:S02]  /*6260*/  ISETP.GE.AND P0, PT, R37, R21, PT ;  /* 0x000000152500720c */ /* 0x000fe40003f06270 */
[----:B------:R0:W-:Y:S04]  /*6270*/  STG.E.128 desc[UR8][R40.64], R12 ;  /* 0x0000000c28007986 */ /* 0x0001e8000c101d08 */
[----:B------:R0:W-:Y:S07]  /*6280*/  STG.E.128 desc[UR8][R22.64], R16 ;  /* 0x0000001016007986 */ /* 0x0001ee000c101d08 */
[----:B------:R-:W-:Y:S05]  /*6290*/  @!P0 BRA `(.L_x_7040) ;  /* 0xffffffa400e08947 */ /* 0x000fea000383ffff */
[----:B------:R-:W-:Y:S05]  /*62a0*/  BSYNC B0 ;  /* 0x0000000000007941 */ /* 0x000fea0003800000 */
.L_x_6955:
[----:B------:R-:W-:Y:S05]  /*62b0*/  EXIT ;  /* 0x000000000000794d */ /* 0x000fea0003800000 */
.L_x_7039:
        /* <DEDUP_REMOVED lines=8> */
.L_x_7042:
[----:B------:R-:W-:Y:S05]  /*6340*/  BSYNC B1 ;  /* 0x0000000000017941 */ /* 0x000fea0003800000 */
.L_x_7041:
        /* <DEDUP_REMOVED lines=9> */
.L_x_7043:
        /* <DEDUP_REMOVED lines=8> */
.L_x_7044:
[----:B------:R-:W-:Y:S01]  /*6460*/  HFMA2 R48, -RZ, RZ, 0, 4.76837158203125e-07 ;  /* 0x00000008ff307431 */ /* 0x000fe200000001ff */
[----:B------:R-:W-:-:S05]  /*6470*/  MOV R42, R47 ;  /* 0x0000002f002a7202 */ /* 0x000fca0000000f00 */
[----:B------:R-:W-:-:S04]  /*6480*/  FADD.FTZ R41, R19, R42 ;  /* 0x0000002a13297221 */ /* 0x000fc80000010000 */
[----:B------:R-:W-:-:S07]  /*6490*/  IMAD.MOV.U32 R49, RZ, RZ, R41 ;  /* 0x000000ffff317224 */ /* 0x000fce00078e0029 */
[----:B------:R-:W-:Y:S05]  /*64a0*/  WARPSYNC.COLLECTIVE R46, `(.L_x_7045) ;  /* 0x000000002e087348 */ /* 0x000fea0003c00000 */
[----:B------:R0:W1:Y:S02]  /*64b0*/  SHFL.BFLY P1, R47, R49, R48, R51 ;  /* 0x0c000030312f7389 */ /* 0x0000640000020033 */
[----:B01----:R-:W-:Y:S05]  /*64c0*/  ENDCOLLECTIVE ;  /* 0x000000000000791b */ /* 0x003fea0003800000 */
.L_x_7045:
[----:B------:R-:W-:Y:S02]  /*64d0*/  IMAD.MOV.U32 R48, RZ, RZ, 0x10 ;  /* 0x00000010ff307424 */ /* 0x000fe400078e00ff */
[----:B------:R-:W-:-:S04]  /*64e0*/  IMAD.MOV.U32 R42, RZ, RZ, R47 ;  /* 0x000000ffff2a7224 */ /* 0x000fc800078e002f */
[----:B------:R-:W-:-:S05]  /*64f0*/  FADD.FTZ R43, R41, R42 ;  /* 0x0000002a292b7221 */ /* 0x000fca0000010000 */
[----:B------:R-:W-:-:S07]  /*6500*/  MOV R49, R43 ;  /* 0x0000002b00317202 */ /* 0x000fce0000000f00 */
[----:B------:R-:W-:Y:S05]  /*6510*/  WARPSYNC.COLLECTIVE R46, `(.L_x_7046) ;  /* 0x000000002e087348 */ /* 0x000fea0003c00000 */
[----:B------:R0:W1:Y:S02]  /*6520*/  SHFL.BFLY P1, R47, R49, R48, R51 ;  /* 0x0c000030312f7389 */ /* 0x0000640000020033 */
[----:B01----:R-:W-:Y:S05]  /*6530*/  ENDCOLLECTIVE ;  /* 0x000000000000791b */ /* 0x003fea0003800000 */
.L_x_7046:
        /* <DEDUP_REMOVED lines=24> */
.L_x_7047:
[----:B------:R-:W-:Y:S02]  /*66c0*/  IMAD.MOV.U32 R48, RZ, RZ, 0x2 ;  /* 0x00000002ff307424 */ /* 0x000fe400078e00ff */
[----:B------:R-:W-:-:S04]  /*66d0*/  IMAD.MOV.U32 R19, RZ, RZ, R47 ;  /* 0x000000ffff137224 */ /* 0x000fc800078e002f */
[----:B------:R-:W-:-:S05]  /*66e0*/  FADD.FTZ R19, R16, R19 ;  /* 0x0000001310137221 */ /* 0x000fca0000010000 */
[----:B------:R-:W-:-:S07]  /*66f0*/  MOV R49, R19 ;  /* 0x0000001300317202 */ /* 0x000fce0000000f00 */
[----:B------:R-:W-:Y:S05]  /*6700*/  WARPSYNC.COLLECTIVE R46, `(.L_x_7048) ;  /* 0x000000002e087348 */ /* 0x000fea0003c00000 */
[----:B------:R0:W1:Y:S02]  /*6710*/  SHFL.BFLY P1, R47, R49, R48, R51 ;  /* 0x0c000030312f7389 */ /* 0x0000640000020033 */
[----:B01----:R-:W-:Y:S05]  /*6720*/  ENDCOLLECTIVE ;  /* 0x000000000000791b */ /* 0x003fea0003800000 */
.L_x_7048:
[----:B------:R-:W-:Y:S01]  /*6730*/  HFMA2 R48, -RZ, RZ, 0, 2.384185791015625e-07 ;  /* 0x00000004ff307431 */ /* 0x000fe200000001ff */
[----:B------:R-:W-:-:S05]  /*6740*/  MOV R18, R47 ;  /* 0x0000002f00127202 */ /* 0x000fca0000000f00 */
[----:B------:R-:W-:-:S04]  /*6750*/  FADD.FTZ R18, R19, R18 ;  /* 0x0000001213127221 */ /* 0x000fc80000010000 */
[----:B------:R-:W-:-:S07]  /*6760*/  IMAD.MOV.U32 R49, RZ, RZ, R18 ;  /* 0x000000ffff317224 */ /* 0x000fce00078e0012 */
[----:B------:R-:W-:Y:S05]  /*6770*/  WARPSYNC.COLLECTIVE R46, `(.L_x_7049) ;  /* 0x000000002e087348 */ /* 0x000fea0003c00000 */
[----:B------:R0:W1:Y:S02]  /*6780*/  SHFL.BFLY P1, R47, R49, R48, R51 ;  /* 0x0c000030312f7389 */ /* 0x0000640000020033 */
[----:B01----:R-:W-:Y:S05]  /*6790*/  ENDCOLLECTIVE ;  /* 0x000000000000791b */ /* 0x003fea0003800000 */
.L_x_7049:
[----:B------:R-:W-:Y:S02]  /*67a0*/  IMAD.MOV.U32 R48, RZ, RZ, 0x8 ;  /* 0x00000008ff307424 */ /* 0x000fe400078e00ff */
[----:B------:R-:W-:-:S04]  /*67b0*/  IMAD.MOV.U32 R41, RZ, RZ, R47 ;  /* 0x000000ffff297224 */ /* 0x000fc800078e002f */
[----:B------:R-:W-:-:S05]  /*67c0*/  FADD.FTZ R41, R18, R41 ;  /* 0x0000002912297221 */ /* 0x000fca0000010000 */
[----:B------:R-:W-:-:S07]  /*67d0*/  MOV R49, R41 ;  /* 0x0000002900317202 */ /* 0x000fce0000000f00 */
[----:B------:R-:W-:Y:S05]  /*67e0*/  WARPSYNC.COLLECTIVE R46, `(.L_x_7050) ;  /* 0x000000002e087348 */ /* 0x000fea0003c00000 */
[----:B------:R0:W1:Y:S02]  /*67f0*/  SHFL.BFLY P1, R47, R49, R48, R51 ;  /* 0x0c000030312f7389 */ /* 0x0000640000020033 */
[----:B01----:R-:W-:Y:S05]  /*6800*/  ENDCOLLECTIVE ;  /* 0x000000000000791b */ /* 0x003fea0003800000 */
.L_x_7050:
[----:B------:R-:W-:Y:S01]  /*6810*/  HFMA2 R48, -RZ, RZ, 0, 9.5367431640625e-07 ;  /* 0x00000010ff307431 */ /* 0x000fe200000001ff */
[----:B------:R-:W-:-:S05]  /*6820*/  MOV R44, R47 ;  /* 0x0000002f002c7202 */ /* 0x000fca0000000f00 */
[----:B------:R-:W-:-:S04]  /*6830*/  FADD.FTZ R44, R41, R44 ;  /* 0x0000002c292c7221 */ /* 0x000fc80000010000 */
[----:B------:R-:W-:-:S07]  /*6840*/  IMAD.MOV.U32 R49, RZ, RZ, R44 ;  /* 0x000000ffff317224 */ /* 0x000fce00078e002c */
[----:B------:R-:W-:Y:S05]  /*6850*/  WARPSYNC.COLLECTIVE R46, `(.L_x_7051) ;  /* 0x000000002e087348 */ /* 0x000fea0003c00000 */
[----:B------:R0:W1:Y:S02]  /*6860*/  SHFL.BFLY P1, R47, R49, R48, R51 ;  /* 0x0c000030312f7389 */ /* 0x0000640000020033 */
[----:B01----:R-:W-:Y:S05]  /*6870*/  ENDCOLLECTIVE ;  /* 0x000000000000791b */ /* 0x003fea0003800000 */
.L_x_7051:
[----:B------:R-:W-:Y:S01]  /*6880*/  IMAD.MOV.U32 R43, RZ, RZ, R47 ;  /* 0x000000ffff2b7224 */ /* 0x000fe200078e002f */
[----:B------:R-:W-:Y:S06]  /*6890*/  BRA `(.L_x_7052) ;  /* 0xfffffff400c07947 */ /* 0x000fec000383ffff */
.L_x_7053:
        /* <DEDUP_REMOVED lines=14> */
.L_x_9172:


//--------------------- .text._ZN10layer_norm13ln_fwd_kernelINS_13Kernel_traitsI6__halfffffjLj256ELj1ELj4ELj1ELj16ENS_18Kernel_traits_baseILj256ES2_ffffjLj128EEEEELb1ELb0ELb1ELb0EEEvNS_9FwdParamsE --------------------------
	.section	.text._ZN10layer_norm13ln_fwd_kernelINS_13Kernel_traitsI6__halfffffjLj256ELj1ELj4ELj1ELj16ENS_18Kernel_traits_baseILj256ES2_ffffjLj128EEEEELb1ELb0ELb1ELb0EEEvNS_9FwdParamsE,"ax",@progbits
	.align	128
        .global         _ZN10layer_norm13ln_fwd_kernelINS_13Kernel_traitsI6__halfffffjLj256ELj1ELj4ELj1ELj16ENS_18Kernel_traits_baseILj256ES2_ffffjLj128EEEEELb1ELb0ELb1ELb0EEEvNS_9FwdParamsE
        .type           _ZN10layer_norm13ln_fwd_kernelINS_13Kernel_traitsI6__halfffffjLj256ELj1ELj4ELj1ELj16ENS_18Kernel_traits_baseILj256ES2_ffffjLj128EEEEELb1ELb0ELb1ELb0EEEvNS_9FwdParamsE,@function
        .size           _ZN10layer_norm13ln_fwd_kernelINS_13Kernel_traitsI6__halfffffjLj256ELj1ELj4ELj1ELj16ENS_18Kernel_traits_baseILj256ES2_ffffjLj128EEEEELb1ELb0ELb1ELb0EEEvNS_9FwdParamsE,(.L_x_9173 - _ZN10layer_norm13ln_fwd_kernelINS_13Kernel_traitsI6__halfffffjLj256ELj1ELj4ELj1ELj16ENS_18Kernel_traits_baseILj256ES2_ffffjLj128EEEEELb1ELb0ELb1ELb0EEEvNS_9FwdParamsE)
        .other          _ZN10layer_norm13ln_fwd_kernelINS_13Kernel_traitsI6__halfffffjLj256ELj1ELj4ELj1ELj16ENS_18Kernel_traits_baseILj256ES2_ffffjLj128EEEEELb1ELb0ELb1ELb0EEEvNS_9FwdParamsE,@"STO_CUDA_ENTRY STV_DEFAULT"
_ZN10layer_norm13ln_fwd_kernelINS_13Kernel_traitsI6__halfffffjLj256ELj1ELj4ELj1ELj16ENS_18Kernel_traits_baseILj256ES2_ffffjLj128EEEEELb1ELb0ELb1ELb0EEEvNS_9FwdParamsE:
.text._ZN10layer_norm13ln_fwd_kernelINS_13Kernel_traitsI6__halfffffjLj256ELj1ELj4ELj1ELj16ENS_18Kernel_traits_baseILj256ES2_ffffjLj128EEEEELb1ELb0ELb1ELb0EEEvNS_9FwdParamsE:
        /* <DEDUP_REMOVED lines=18> */
[----:B------:R-:W-:Y:S01]  /*0120*/  UISETP.NE.AND.EX UP0, UPT, UR11, URZ, UPT, UP0 ;  /* 0x000000ff0b00728c */ /* 0x000fe2000bf05300 */
[----:B----4-:R-:W-:-:S02]  /*0130*/  SHF.R.S32.HI R0, RZ, 0x1f, R13 ;  /* 0x0000001fff007819 */ /* 0x010fc4000001140d */
[----:B------:R-:W-:Y:S02]  /*0140*/  SHF.R.U32.HI R41, RZ, 0x5, R42 ;  /* 0x00000005ff297819 */ /* 0x000fe4000001162a */
[----:B------:R-:W-:Y:S02]  /*0150*/  LEA.HI R0, R0, R13, RZ, 0x2 ;  /* 0x0000000d00007211 */ /* 0x000fe400078f10ff */
[----:B------:R-:W3:Y:S01]  /*0160*/  LDC R7, c[0x0][0x360] ;  /* 0x0000d800ff077b82 */ /* 0x000ee20000000800 */
[----:B-1----:R-:W-:-:S06]  /*0170*/  USHF.L.U32 UR4, UR5, 0x2, URZ ;  /* 0x0000000205047899 */ /* 0x002fcc00080006ff */
[----:B------:R-:W-:Y:S02]  /*0180*/  LOP3.LUT R41, R41, UR4, RZ, 0xfc, !PT ;  /* 0x0000000429297c12 */ /* 0x000fe4000f8efcff */
[----:B--2---:R-:W-:Y:S02]  /*0190*/  @P0 R2UR UR6, R2 ;  /* 0x00000000020602ca */ /* 0x004fe400000e0000 */
[----:B------:R-:W-:Y:S02]  /*01a0*/  @P0 R2UR UR7, R3 ;  /* 0x00000000030702ca */ /* 0x000fe400000e0000 */
[----:B0-----:R-:W-:Y:S02]  /*01b0*/  @P0 IADD3 R8, P1, PT, R4, R11, RZ ;  /* 0x0000000b04080210 */ /* 0x001fe40007f3e0ff */
[----:B------:R-:W-:Y:S02]  /*01c0*/  LOP3.LUT R3, R42, 0x1f, RZ, 0xc, !PT ;  /* 0x0000001f2a037812 */ /* 0x000fe400078e0cff */
[----:B------:R-:W-:-:S02]  /*01d0*/  @P0 IADD3.X R9, PT, PT, RZ, R5, RZ, P1, !PT ;  /* 0x00000005ff090210 */ /* 0x000fc40000ffe4ff */
[----:B------:R-:W-:Y:S01]  /*01e0*/  LEA.HI.SX32 R40, R0, R3, 0x1e ;  /* 0x0000000300287211 */ /* 0x000fe200078ff2ff */
[----:B---3--:R-:W-:Y:S01]  /*01f0*/  IMAD R0, R7, UR5, R42 ;  /* 0x0000000507007c24 */ /* 0x008fe2000f8e022a */
[----:B------:R-:W-:Y:S01]  /*0200*/  LOP3.LUT R42, R42, 0x1f, RZ, 0xc0, !PT ;  /* 0x0000001f2a2a7812 */ /* 0x000fe200078ec0ff */
[----:B------:R-:W-:Y:S01]  /*0210*/  UIADD3 UR15, UPT, UPT, UR6, -0x61c88647, URZ ;  /* 0x9e3779b9060f7890 */ /* 0x000fe2000fffe0ff */
[--C-:B------:R-:W-:Y:S01]  /*0220*/  SHF.R.U64 R2, R8, 0x2, R9.reuse ;  /* 0x0000000208027819 */ /* 0x100fe20000001209 */
[----:B------:R-:W-:Y:S01]  /*0230*/  UIADD3 UR16, UPT, UPT, UR7, -0x4498517b, URZ ;  /* 0xbb67ae8507107890 */ /* 0x000fe2000fffe0ff */
[----:B------:R-:W-:Y:S01]  /*0240*/  SHF.R.U32.HI R3, RZ, 0x2, R9 ;  /* 0x00000002ff037819 */ /* 0x000fe20000011609 */
[----:B------:R-:W-:Y:S02]  /*0250*/  UIADD3 UR17, UPT, UPT, UR6, 0x3c6ef372, URZ ;  /* 0x3c6ef37206117890 */ /* 0x000fe4000fffe0ff */
[----:B------:R-:W-:Y:S02]  /*0260*/  UIADD3 UR18, UPT, UPT, UR7, 0x76cf5d0a, URZ ;  /* 0x76cf5d0a07127890 */ /* 0x000fe4000fffe0ff */
[----:B------:R-:W-:-:S02]  /*0270*/  UIADD3 UR19, UPT, UPT, UR6, -0x255992d5, URZ ;  /* 0xdaa66d2b06137890 */ /* 0x000fc4000fffe0ff */
[----:B------:R-:W-:Y:S02]  /*0280*/  UIADD3 UR20, UPT, UPT, UR7, 0x32370b8f, URZ ;  /* 0x32370b8f07147890 */ /* 0x000fe4000fffe0ff */
[----:B------:R-:W-:Y:S02]  /*0290*/  UIADD3 UR21, UPT, UPT, UR6, 0x78dde6e4, URZ ;  /* 0x78dde6e406157890 */ /* 0x000fe4000fffe0ff */
[----:B------:R-:W-:Y:S02]  /*02a0*/  UIADD3 UR22, UPT, UPT, UR7, -0x126145ec, URZ ;  /* 0xed9eba1407167890 */ /* 0x000fe4000fffe0ff */
[----:B------:R-:W-:Y:S02]  /*02b0*/  UIADD3 UR23, UPT, UPT, UR6, 0x1715609d, URZ ;  /* 0x1715609d06177890 */ /* 0x000fe4000fffe0ff */
[----:B------:R-:W-:Y:S02]  /*02c0*/  UIADD3 UR24, UPT, UPT, UR7, -0x56f99767, URZ ;  /* 0xa906689907187890 */ /* 0x000fe4000fffe0ff */
[----:B------:R-:W-:-:S02]  /*02d0*/  UIADD3 UR25, UPT, UPT, UR6, -0x4ab325aa, URZ ;  /* 0xb54cda5606197890 */ /* 0x000fc4000fffe0ff */
[----:B------:R-:W-:Y:S02]  /*02e0*/  UIADD3 UR26, UPT, UPT, UR7, 0x646e171e, URZ ;  /* 0x646e171e071a7890 */ /* 0x000fe4000fffe0ff */
[----:B------:R-:W-:Y:S02]  /*02f0*/  UIADD3 UR27, UPT, UPT, UR6, 0x5384540f, URZ ;  /* 0x5384540f061b7890 */ /* 0x000fe4000fffe0ff */
[----:B------:R-:W-:Y:S02]  /*0300*/  UIADD3 UR28, UPT, UPT, UR7, 0x1fd5c5a3, URZ ;  /* 0x1fd5c5a3071c7890 */ /* 0x000fe4000fffe0ff */
[----:B------:R-:W-:Y:S02]  /*0310*/  UIADD3 UR29, UPT, UPT, UR6, -0xe443238, URZ ;  /* 0xf1bbcdc8061d7890 */ /* 0x000fe4000fffe0ff */
[----:B------:R-:W-:Y:S02]  /*0320*/  UIADD3 UR30, UPT, UPT, UR7, -0x24c28bd8, URZ ;  /* 0xdb3d7428071e7890 */ /* 0x000fe4000fffe0ff */
[----:B------:R-:W-:-:S02]  /*0330*/  UIADD3 UR31, UPT, UPT, UR6, -0x700cb87f, URZ ;  /* 0x8ff34781061f7890 */ /* 0x000fc4000fffe0ff */
        /* <DEDUP_REMOVED lines=14> */
.L_x_7057:
[----:B------:R-:W-:Y:S05]  /*0420*/  BSYNC.RECONVERGENT B1 ;  /* 0x0000000000017941 */ /* 0x000fea0003800200 */
.L_x_7056:
        /* <DEDUP_REMOVED lines=8> */
.L_x_7055:
        /* <DEDUP_REMOVED lines=12> */
.L_x_7058:
[----:B------:R-:W-:Y:S05]  /*0570*/  BSYNC.RECONVERGENT B0 ;  /* 0x0000000000007941 */ /* 0x000fea0003800200 */
.L_x_7054:
[----:B------:R-:W1:Y:S02]  /*0580*/  LDCU UR4, c[0x0][0x384] ;  /* 0x00007080ff0477ac */ /* 0x000e640008000800 */
[----:B-1----:R-:W-:-:S13]  /*0590*/  ISETP.GE.AND P0, PT, R41, UR4, PT ;  /* 0x0000000429007c0c */ /* 0x002fda000bf06270 */
[----:B------:R-:W-:Y:S05]  /*05a0*/  @P0 EXIT ;  /* 0x000000000000094d */ /* 0x000fea0003800000 */
[----:B0-----:R-:W-:Y:S01]  /*05b0*/  IMAD.HI.U32 R12, R0, -0x326172a9, RZ ;  /* 0xcd9e8d57000c7827 */ /* 0x001fe200078e00ff */
[----:B-----5:R-:W-:Y:S01]  /*05c0*/  MOV R35, R4 ;  /* 0x0000000400237202 */ /* 0x020fe20000000f00 */
[----:B------:R-:W0:Y:S01]  /*05d0*/  LDCU.U8 UR4, c[0x0][0x410] ;  /* 0x00008200ff0477ac */ /* 0x000e220008000000 */
[--C-:B------:R-:W-:Y:S01]  /*05e0*/  SHF.R.U64 R38, R4, 0x10, R5.reuse ;  /* 0x0000001004267819 */ /* 0x100fe20000001205 */
[C---:B------:R-:W-:Y:S01]  /*05f0*/  IMAD.HI.U32 R9, R2.reuse, -0x2daee0ad, RZ ;  /* 0xd2511f5302097827 */ /* 0x040fe200078e00ff */
[----:B------:R-:W-:Y:S01]  /*0600*/  LOP3.LUT R12, R3, UR6, R12, 0x96, !PT ;  /* 0x00000006030c7c12 */ /* 0x000fe2000f8e960c */
[----:B------:R-:W-:Y:S01]  /*0610*/  BSSY B0, `(.L_x_7059) ;  /* 0x000069f000007945 */ /* 0x000fe20003800000 */
[----:B------:R-:W-:Y:S01]  /*0620*/  SHF.R.U32.HI R39, RZ, 0x10, R5 ;  /* 0x00000010ff277819 */ /* 0x000fe20000011605 */
[----:B------:R-:W-:Y:S01]  /*0630*/  IMAD R16, R2, -0x2daee0ad, RZ ;  /* 0xd2511f5302107824 */ /* 0x000fe200078e02ff */
[----:B------:R-:W-:Y:S01]  /*0640*/  LOP3.LUT R9, R9, UR7, RZ, 0x3c, !PT ;  /* 0x0000000709097c12 */ /* 0x000fe2000f8e3cff */
[----:B------:R-:W-:Y:S01]  /*0650*/  IMAD.HI.U32 R15, R12, -0x2daee0ad, RZ ;  /* 0xd2511f530c0f7827 */ /* 0x000fe200078e00ff */
[--C-:B------:R-:W-:Y:S01]  /*0660*/  SHF.R.U64 R30, R10, 0x10, R11.reuse ;  /* 0x000000100a1e7819 */ /* 0x100fe2000000120b */
[----:B------:R-:W1:Y:S01]  /*0670*/  LDCU UR5, c[0x0][0x404] ;  /* 0x00008080ff0577ac */ /* 0x000e620008000800 */
[----:B------:R-:W-:Y:S01]  /*0680*/  SHF.R.U32.HI R31, RZ, 0x10, R11 ;  /* 0x00000010ff1f7819 */ /* 0x000fe2000001160b */
[----:B------:R-:W-:Y:S01]  /*0690*/  IMAD R14, R0, -0x326172a9, RZ ;  /* 0xcd9e8d57000e7824 */ /* 0x000fe200078e02ff */
[----:B------:R-:W-:Y:S01]  /*06a0*/  LOP3.LUT R15, R16, UR16, R15, 0x96, !PT ;  /* 0x00000010100f7c12 */ /* 0x000fe2000f8e960f */
[C---:B------:R-:W-:Y:S01]  /*06b0*/  IMAD.HI.U32 R13, R9.reuse, -0x326172a9, RZ ;  /* 0xcd9e8d57090d7827 */ /* 0x040fe200078e00ff */
[----:B------:R-:W-:Y:S01]  /*06c0*/  SHF.R.U64 R49, R28, 0x10, R29 ;  /* 0x000000101c317819 */ /* 0x000fe2000000121d */
[----:B------:R-:W2:Y:S01]  /*06d0*/  LDCU UR14, c[0x0][0x448] ;  /* 0x00008900ff0e77ac */ /* 0x000ea20008000800 */
[----:B------:R-:W-:Y:S01]  /*06e0*/  SHF.R.U64 R33, R6, 0x10, R7 ;  /* 0x0000001006217819 */ /* 0x000fe20000001207 */
[----:B------:R-:W-:Y:S01]  /*06f0*/  IMAD R17, R12, -0x2daee0ad, RZ ;  /* 0xd2511f530c117824 */ /* 0x000fe200078e02ff */
[----:B------:R-:W-:Y:S01]  /*0700*/  LOP3.LUT R13, R14, UR15, R13, 0x96, !PT ;  /* 0x0000000f0e0d7c12 */ /* 0x000fe2000f8e960d */
[----:B------:R-:W-:Y:S01]  /*0710*/  IMAD R14, R9, -0x326172a9, RZ ;  /* 0xcd9e8d57090e7824 */ /* 0x000fe200078e02ff */
[----:B------:R-:W-:Y:S01]  /*0720*/  SHF.R.U32.HI R32, RZ, 0x10, R7 ;  /* 0x00000010ff207819 */ /* 0x000fe20000011607 */
[----:B------:R-:W-:Y:S01]  /*0730*/  IMAD.HI.U32 R9, R15, -0x326172a9, RZ ;  /* 0xcd9e8d570f097827 */ /* 0x000fe200078e00ff */
[----:B------:R-:W-:Y:S01]  /*0740*/  PRMT R35, R35, 0x5410, R35 ;  /* 0x0000541023237816 */ /* 0x000fe20000000023 */
[----:B------:R-:W3:Y:S01]  /*0750*/  LDCU.64 UR12, c[0x0][0x408] ;  /* 0x00008100ff0c77ac */ /* 0x000ee20008000a00 */
[----:B------:R-:W-:Y:S01]  /*0760*/  PRMT R38, R38, 0x5410, R38 ;  /* 0x0000541026267816 */ /* 0x000fe20000000026 */
[----:B------:R-:W-:Y:S01]  /*0770*/  IMAD.HI.U32 R12, R13, -0x2daee0ad, RZ ;  /* 0xd2511f530d0c7827 */ /* 0x000fe200078e00ff */
[----:B------:R-:W-:Y:S01]  /*0780*/  LOP3.LUT R9, R14, UR17, R9, 0x96, !PT ;  /* 0x000000110e097c12 */ /* 0x000fe2000f8e9609 */
[----:B------:R-:W4:Y:S01]  /*0790*/  LDCU.64 UR10, c[0x0][0x3a0] ;  /* 0x00007400ff0a77ac */ /* 0x000f220008000a00 */
[----:B------:R-:W-:Y:S01]  /*07a0*/  PRMT R39, R39, 0x5410, R39 ;  /* 0x0000541027277816 */ /* 0x000fe20000000027 */
[----:B------:R-:W-:Y:S01]  /*07b0*/  IMAD R14, R15, -0x326172a9, RZ ;  /* 0xcd9e8d570f0e7824 */ /* 0x000fe200078e02ff */
[----:B------:R-:W-:Y:S01]  /*07c0*/  LOP3.LUT R12, R17, UR18, R12, 0x96, !PT ;  /* 0x00000012110c7c12 */ /* 0x000fe2000f8e960c */
[----:B------:R-:W-:Y:S01]  /*07d0*/  IMAD R16, R13, -0x2daee0ad, RZ ;  /* 0xd2511f530d107824 */ /* 0x000fe200078e02ff */
[----:B------:R-:W-:Y:S01]  /*07e0*/  LOP3.LUT R8, R8, 0x3, RZ, 0xc0, !PT ;  /* 0x0000000308087812 */ /* 0x000fe200078ec0ff */
[----:B------:R-:W-:Y:S01]  /*07f0*/  IMAD.HI.U32 R15, R9, -0x2daee0ad, RZ ;  /* 0xd2511f53090f7827 */ /* 0x000fe200078e00ff */
[----:B0-----:R-:W-:-:S03]  /*0800*/  ISETP.NE.AND P0, PT, RZ, UR4, PT ;  /* 0x00000004ff007c0c */ /* 0x001fc6000bf05270 */
        /* <DEDUP_REMOVED lines=22> */
[----:B------:R-:W-:Y:S01]  /*0970*/  IMAD R15, R15, -0x2daee0ad, RZ ;  /* 0xd2511f530f0f7824 */ /* 0x000fe200078e02ff */
[----:B------:R-:W-:Y:S01]  /*0980*/  MOV R12, R11 ;  /* 0x0000000b000c7202 */ /* 0x000fe20000000f00 */
        /* <DEDUP_REMOVED lines=14> */
[----:B------:R-:W-:Y:S01]  /*0a70*/  IMAD.HI.U32 R4, R34, -0x2daee0ad, RZ ;  /* 0xd2511f5322047827 */ /* 0x000fe200078e00ff */
[----:B------:R-:W-:-:S03]  /*0a80*/  SHF.R.U32.HI R10, RZ, 0x10, R29 ;  /* 0x00000010ff0a7819 */ /* 0x000fc6000001161d */
[----:B------:R-:W-:Y:S01]  /*0a90*/  IMAD R14, R14, -0x326172a9, RZ ;  /* 0xcd9e8d570e0e7824 */ /* 0x000fe200078e02ff */
[----:B------:R-:W-:Y:S01]  /*0aa0*/  LOP3.LUT R4, R5, UR32, R4, 0x96, !PT ;  /* 0x0000002005047c12 */ /* 0x000fe2000f8e9604 */
[----:B------:R-:W-:Y:S01]  /*0ab0*/  IMAD.HI.U32 R9, R36, -0x326172a9, RZ ;  /* 0xcd9e8d5724097827 */ /* 0x000fe200078e00ff */
[----:B------:R-:W-:-:S03]  /*0ac0*/  PRMT R49, R49, 0x5410, R10 ;  /* 0x0000541031317816 */ /* 0x000fc6000000000a */
        /* <DEDUP_REMOVED lines=11> */
[----:B-1234-:R-:W-:-:S07]  /*0b80*/  IMAD R36, R36, -0x326172a9, RZ ;  /* 0xcd9e8d5724247824 */ /* 0x01efce00078e02ff */
.L_x_7185:
[----:B0-----:R-:W0:Y:S08]  /*0b90*/  LDC.64 R24, c[0x0][0x3f0] ;  /* 0x0000fc00ff187b82 */ /* 0x001e300000000a00 */
[----:B------:R-:W1:Y:S01]  /*0ba0*/  LDC R44, c[0x0][0x388] ;  /* 0x0000e200ff2c7b82 */ /* 0x000e620000000800 */
[----:B0-----:R-:W-:-:S07]  /*0bb0*/  IMAD.WIDE R46, R41, 0x4, R24 ;  /* 0x00000004292e7825 */ /* 0x001fce00078e0218 */
[----:B------:R-:W0:Y:S01]  /*0bc0*/  LDC.64 R24, c[0x0][0x3f8] ;  /* 0x0000fe00ff187b82 */ /* 0x000e220000000a00 */
[----:B------:R-:W2:Y:S01]  /*0bd0*/  LDG.E R26, desc[UR8][R46.64] ;  /* 0x000000082e1a7981 */ /* 0x000ea2000c1e1900 */
[----:B0-----:R-:W-:-:S05]  /*0be0*/  IMAD.WIDE R24, R41, 0x4, R24 ;  /* 0x0000000429187825 */ /* 0x001fca00078e0218 */
[----:B------:R0:W5:Y:S01]  /*0bf0*/  LDG.E R27, desc[UR8][R24.64] ;  /* 0x00000008181b7981 */ /* 0x000162000c1e1900 */
[----:B-1----:R-:W-:Y:S01]  /*0c00*/  IMAD R43, R41, R44, RZ ;  /* 0x0000002c292b7224 */ /* 0x002fe200078e02ff */
[----:B------:R-:W-:Y:S01]  /*0c10*/  ISETP.GE.U32.AND P1, PT, R40, 0x20, PT ;  /* 0x000000202800780c */ /* 0x000fe20003f26070 */
[----:B------:R-:W-:Y:S03]  /*0c20*/  BSSY.RECONVERGENT B1, `(.L_x_7060) ;  /* 0x00002e6000017945 */ /* 0x000fe60003800200 */
[----:B------:R-:W-:Y:S02]  /*0c30*/  SHF.R.S32.HI R48, RZ, 0x1f, R43 ;  /* 0x0000001fff307819 */ /* 0x000fe4000001142b */
[----:B--2---:R-:W-:-:S13]  /*0c40*/  ISETP.GE.AND P2, PT, R26, 0x1, PT ;  /* 0x000000011a00780c */ /* 0x004fda0003f46270 */
[----:B------:R-:W-:-:S04]  /*0c50*/  @P2 VIADD R45, R26, 0xffffffff ;  /* 0xffffffff1a2d2836 */ /* 0x000fc80000000000 */
[----:B------:R-:W-:Y:S01]  /*0c60*/  @P2 IMAD R50, R45, R44, RZ ;  /* 0x0000002c2d322224 */ /* 0x000fe200078e02ff */
[----:B------:R-:W-:Y:S01]  /*0c70*/  LEA.HI R45, R48, R43, RZ, 0x2 ;  /* 0x0000002b302d7211 */ /* 0x000fe200078f10ff */
[----:B------:R-:W-:-:S03]  /*0c80*/  HFMA2 R43, -RZ, RZ, 0, 0 ;  /* 0x00000000ff2b7431 */ /* 0x000fc600000001ff */
[----:B------:R-:W-:Y:S02]  /*0c90*/  @P2 SHF.R.S32.HI R51, RZ, 0x1f, R50 ;  /* 0x0000001fff332819 */ /* 0x000fe40000011432 */
[----:B------:R-:W-:Y:S02]  /*0ca0*/  LEA.HI.SX32 R45, R45, R42, 0x1e ;  /* 0x0000002a2d2d7211 */ /* 0x000fe400078ff2ff */
[----:B------:R-:W-:-:S04]  /*0cb0*/  @P2 LEA.HI R51, R51, R50, RZ, 0x2 ;  /* 0x0000003233332211 */ /* 0x000fc800078f10ff */
[----:B------:R-:W-:Y:S01]  /*0cc0*/  @P2 LEA.HI.SX32 R43, R51, R42, 0x1e ;  /* 0x0000002a332b2211 */ /* 0x000fe200078ff2ff */
[----:B0-----:R-:W-:Y:S06]  /*0cd0*/  @!P1 BRA `(.L_x_7061) ;  /* 0x0000002c00689947 */ /* 0x001fec0003800000 */
[----:B------:R-:W-:Y:S04]  /*0ce0*/  BSSY.RECONVERGENT B2, `(.L_x_7062) ;  /* 0x0000005000027945 */ /* 0x000fe80003800200 */
[----:B------:R-:W-:Y:S05]  /*0cf0*/  @!P2 BRA `(.L_x_7063) ;  /* 0x00000000000ca947 */ /* 0x000fea0003800000 */
[----:B------:R-:W0:Y:S02]  /*0d00*/  LDC.64 R12, c[0x0][0x390] ;  /* 0x0000e400ff0c7b82 */ /* 0x000e240000000a00 */
[----:B0-----:R-:W-:-:S06]  /*0d10*/  IMAD.WIDE.U32 R12, R43, 0x10, R12 ;  /* 0x000000102b0c7825 */ /* 0x001fcc00078e000c */
[----:B------:R-:W5:Y:S02]  /*0d20*/  LDG.E.128 R12, desc[UR8][R12.64] ;  /* 0x000000080c0c7981 */ /* 0x000f64000c1e1d00 */
.L_x_7063:
[----:B------:R-:W-:Y:S05]  /*0d30*/  BSYNC.RECONVERGENT B2 ;  /* 0x0000000000027941 */ /* 0x000fea0003800200 */
.L_x_7062:
[----:B------:R-:W-:Y:S01]  /*0d40*/  UISETP.NE.U32.AND UP0, UPT, UR10, URZ, UPT ;  /* 0x000000ff0a00728c */ /* 0x000fe2000bf05070 */
[----:B------:R-:W-:Y:S03]  /*0d50*/  BSSY.RECONVERGENT B2, `(.L_x_7064) ;  /* 0x00002be000027945 */ /* 0x000fe60003800200 */
[----:B------:R-:W-:-:S09]  /*0d60*/  UISETP.NE.AND.EX UP0, UPT, UR11, URZ, UPT, UP0 ;  /* 0x000000ff0b00728c */ /* 0x000fd2000bf05300 */
[----:B------:R-:W-:Y:S05]  /*0d70*/  BRA.U !UP0, `(.L_x_7065) ;  /* 0x0000001508947547 */ /* 0x000fea000b800000 */
[----:B------:R-:W0:Y:S02]  /*0d80*/  LDC.64 R16, c[0x0][0x3a0] ;  /* 0x0000e800ff107b82 */ /* 0x000e240000000a00 */
[----:B0-----:R-:W-:-:S06]  /*0d90*/  IMAD.WIDE.U32 R18, R45, 0x10, R16 ;  /* 0x000000102d127825 */ /* 0x001fcc00078e0010 */
[----:B------:R-:W5:Y:S01]  /*0da0*/  LDG.E.128 R16, desc[UR8][R18.64] ;  /* 0x0000000812107981 */ /* 0x000f62000c1e1d00 */
[----:B------:R-:W-:Y:S01]  /*0db0*/  ISETP.GT.AND P3, PT, R26, RZ, PT ;  /* 0x000000ff1a00720c */ /* 0x000fe20003f64270 */
[----:B------:R-:W-:-:S12]  /*0dc0*/  BSSY.RECONVERGENT B3, `(.L_x_7066) ;  /* 0x0000057000037945 */ /* 0x000fd80003800200 */
[----:B------:R-:W-:Y:S02]  /*0dd0*/  @!P3 IMAD.MOV.U32 R24, RZ, RZ, R8 ;  /* 0x000000ffff18b224 */ /* 0x000fe400078e0008 */
[----:B------:R-:W-:Y:S01]  /*0de0*/  @!P3 IMAD.MOV.U32 R46, RZ, RZ, R34 ;  /* 0x000000ffff2eb224 */ /* 0x000fe200078e0022 */
[----:B------:R-:W-:Y:S06]  /*0df0*/  @!P3 BRA `(.L_x_7067) ;  /* 0x00000004004cb947 */ /* 0x000fec0003800000 */
[----:B------:R-:W-:Y:S01]  /*0e00*/  ISETP.NE.AND P4, PT, R8, 0x1, PT ;  /* 0x000000010800780c */ /* 0x000fe20003f85270 */
[----:B------:R-:W-:Y:S01]  /*0e10*/  BSSY.RECONVERGENT B4, `(.L_x_7068) ;  /* 0x0000047000047945 */ /* 0x000fe20003800200 */
[----:B------:R-:W-:Y:S01]  /*0e20*/  MOV R24, 0x2 ;  /* 0x0000000200187802 */ /* 0x000fe20000000f00 */
        /* <DEDUP_REMOVED lines=8> */
[----:B------:R-:W-:Y:S01]  /*0eb0*/  @!P4 MOV R25, R4 ;  /* 0x000000040019c202 */ /* 0x000fe20000000f00 */
[----:B------:R-:W-:Y:S02]  /*0ec0*/  @P4 VIADD R24, R8, 0x1 ;  /* 0x0000000108184836 */ /* 0x000fe40000000000 */
[----:B------:R-:W-:Y:S02]  /*0ed0*/  @P4 IMAD.MOV.U32 R46, RZ, RZ, R34 ;  /* 0x000000ffff2e4224 */ /* 0x000fe400078e0022 */
[----:B------:R-:W-:Y:S01]  /*0ee0*/  @P4 IMAD.MOV.U32 R25, RZ, RZ, R5 ;  /* 0x000000ffff194224 */ /* 0x000fe200078e0005 */
[----:B------:R-:W-:Y:S06]  /*0ef0*/  BRA `(.L_x_7069) ;  /* 0x0000000000e07947 */ /* 0x000fec0003800000 */
.L_x_7070:
        /* <DEDUP_REMOVED lines=13> */
.L_x_7072:
[----:B------:R-:W-:Y:S05]  /*0fd0*/  BSYNC.RECONVERGENT B5 ;  /* 0x0000000000057941 */ /* 0x000fea0003800200 */
.L_x_7071:
        /* <DEDUP_REMOVED lines=38> */
[----:B------:R-:W-:-:S04]  /*1240*/  IMAD.WIDE.U32 R46, R47, -0x2daee0ad, RZ ;  /* 0xd2511f532f2e7825 */ /* 0x000fc800078e00ff */
[----:B------:R-:W-:Y:S02]  /*1250*/  HFMA2 R24, -RZ, RZ, 0, 0 ;  /* 0x00000000ff187431 */ /* 0x000fe400000001ff */
[----:B------:R-:W-:Y:S01]  /*1260*/  IMAD.MOV.U32 R25, RZ, RZ, R34 ;  /* 0x000000ffff197224 */ /* 0x000fe200078e0022 */
[----:B------:R-:W-:-:S07]  /*1270*/  LOP3.LUT R4, R4, UR32, R47, 0x96, !PT ;  /* 0x0000002004047c12 */ /* 0x000fce000f8e962f */
.L_x_7069:
[----:B------:R-:W-:Y:S05]  /*1280*/  BSYNC.RECONVERGENT B4 ;  /* 0x0000000000047941 */ /* 0x000fea0003800200 */
.L_x_7068:
[----:B------:R-:W-:Y:S01]  /*1290*/  I2FP.F32.U32 R8, R25 ;  /* 0x0000001900087245 */ /* 0x000fe20000201000 */
[----:B------:R-:W-:-:S04]  /*12a0*/  IMAD.MOV.U32 R25, RZ, RZ, 0x2f800000 ;  /* 0x2f800000ff197424 */ /* 0x000fc800078e00ff */
[----:B------:R-:W-:Y:S01]  /*12b0*/  FFMA.FTZ R8, R8, R25, 1.1641532182693481445e-10 ;  /* 0x2f00000008087423 */ /* 0x000fe20000010019 */
[----:B-----5:R-:W-:-:S04]  /*12c0*/  FMUL.FTZ R25, R12, UR13 ;  /* 0x0000000d0c197c20 */ /* 0x020fc80008410000 */
[----:B------:R-:W-:Y:S01]  /*12d0*/  FMUL.FTZ R25, R25, UR12 ;  /* 0x0000000c19197c20 */ /* 0x000fe20008410000 */
[----:B------:R-:W-:-:S04]  /*12e0*/  FSETP.GTU.FTZ.AND P4, PT, R8, UR5, PT ;  /* 0x0000000508007c0b */ /* 0x000fc8000bf9c000 */
[----:B------:R-:W-:Y:S02]  /*12f0*/  FSEL R25, R25, RZ, !P4 ;  /* 0x000000ff19197208 */ /* 0x000fe40006000000 */
[----:B------:R-:W-:-:S03]  /*1300*/  SEL R8, RZ, 0x1, P4 ;  /* 0x00000001ff087807 */ /* 0x000fc60002000000 */
[----:B------:R-:W-:Y:S01]  /*1310*/  FADD.FTZ R16, R16, R25 ;  /* 0x0000001910107221 */ /* 0x000fe20000010000 */
[----:B------:R-:W-:-:S07]  /*1320*/  PRMT R35, R8, 0x7610, R35 ;  /* 0x0000761008237816 */ /* 0x000fce0000000023 */
.L_x_7067:
[----:B------:R-:W-:Y:S05]  /*1330*/  BSYNC.RECONVERGENT B3 ;  /* 0x0000000000037941 */ /* 0x000fea0003800200 */
.L_x_7066:
[----:B------:R-:W-:Y:S01]  /*1340*/  BSSY.RECONVERGENT B3, `(.L_x_7073) ;  /* 0x0000058000037945 */ /* 0x000fe20003800200 */
[----:B------:R-:W-:Y:S01]  /*1350*/  @!P3 IMAD.MOV.U32 R8, RZ, RZ, R24 ;  /* 0x000000ffff08b224 */ /* 0x000fe200078e0018 */
[----:B------:R-:W-:Y:S02]  /*1360*/  @!P3 MOV R34, R46 ;  /* 0x0000002e0022b202 */ /* 0x000fe40000000f00 */
[----:B------:R-:W-:Y:S05]  /*1370*/  @!P3 BRA `(.L_x_7074) ;  /* 0x000000040050b947 */ /* 0x000fea0003800000 */
        /* <DEDUP_REMOVED lines=12> */
[----:B------:R-:W-:Y:S01]  /*1440*/  @P4 MOV R25, R5 ;  /* 0x0000000500194202 */ /* 0x000fe20000000f00 */
[----:B------:R-:W-:Y:S02]  /*1450*/  @P4 VIADD R8, R24, 0x1 ;  /* 0x0000000118084836 */ /* 0x000fe40000000000 */
[----:B------:R-:W-:Y:S01]  /*1460*/  @P4 IMAD.MOV.U32 R34, RZ, RZ, R46 ;  /* 0x000000ffff224224 */ /* 0x000fe200078e002e */
[----:B------:R-:W-:Y:S06]  /*1470*/  BRA `(.L_x_7076) ;  /* 0x0000000000e47947 */ /* 0x000fec0003800000 */
.L_x_7077:
        /* <DEDUP_REMOVED lines=13> */
.L_x_7079:
[----:B------:R-:W-:Y:S05]  /*1550*/  BSYNC.RECONVERGENT B5 ;  /* 0x0000000000057941 */ /* 0x000fea0003800200 */
.L_x_7078:
        /* <DEDUP_REMOVED lines=41> */
[----:B------:R-:W-:Y:S01]  /*17f0*/  IMAD.MOV.U32 R25, RZ, RZ, R46 ;  /* 0x000000ffff197224 */ /* 0x000fe200078e002e */
[----:B------:R-:W-:-:S07]  /*1800*/  MOV R34, R24 ;  /* 0x0000001800227202 */ /* 0x000fce0000000f00 */
.L_x_7076:
[----:B------:R-:W-:Y:S05]  /*1810*/  BSYNC.RECONVERGENT B4 ;  /* 0x0000000000047941 */ /* 0x000fea0003800200 */
.L_x_7075:
[----:B------:R-:W-:Y:S01]  /*1820*/  I2FP.F32.U32 R24, R25 ;  /* 0x0000001900187245 */ /* 0x000fe20000201000 */
[----:B------:R-:W-:-:S05]  /*1830*/  HFMA2 R25, -RZ, RZ, 0.1171875, 0 ;  /* 0x2f800000ff197431 */ /* 0x000fca00000001ff */
        /* <DEDUP_REMOVED lines=8> */
.L_x_7074:
[----:B------:R-:W-:Y:S05]  /*18c0*/  BSYNC.RECONVERGENT B3 ;  /* 0x0000000000037941 */ /* 0x000fea0003800200 */
.L_x_7073:
[----:B------:R-:W-:Y:S01]  /*18d0*/  BSSY.RECONVERGENT B3, `(.L_x_7080) ;  /* 0x0000057000037945 */ /* 0x000fe20003800200 */
        /* <DEDUP_REMOVED lines=19> */
.L_x_7084:
        /* <DEDUP_REMOVED lines=13> */
.L_x_7086:
[----:B------:R-:W-:Y:S05]  /*1ae0*/  BSYNC.RECONVERGENT B5 ;  /* 0x0000000000057941 */ /* 0x000fea0003800200 */
.L_x_7085:
        /* <DEDUP_REMOVED lines=42> */
.L_x_7083:
[----:B------:R-:W-:Y:S05]  /*1d90*/  BSYNC.RECONVERGENT B4 ;  /* 0x0000000000047941 */ /* 0x000fea0003800200 */
.L_x_7082:
        /* <DEDUP_REMOVED lines=10> */
.L_x_7081:
[----:B------:R-:W-:Y:S05]  /*1e40*/  BSYNC.RECONVERGENT B3 ;  /* 0x0000000000037941 */ /* 0x000fea0003800200 */
.L_x_7080:
[----:B------:R-:W-:Y:S01]  /*1e50*/  @!P3 IMAD.MOV.U32 R8, RZ, RZ, R24 ;  /* 0x000000ffff08b224 */ /* 0x000fe200078e0018 */
[----:B------:R-:W-:Y:S01]  /*1e60*/  @!P3 MOV R48, R46 ;  /* 0x0000002e0030b202 */ /* 0x000fe20000000f00 */
[----:B------:R-:W-:Y:S06]  /*1e70*/  @!P3 BRA `(.L_x_7087) ;  /* 0x0000001800acb947 */ /* 0x000fec0003800000 */
        /* <DEDUP_REMOVED lines=16> */
.L_x_7090:
        /* <DEDUP_REMOVED lines=13> */
.L_x_7092:
[----:B------:R-:W-:Y:S05]  /*2050*/  BSYNC.RECONVERGENT B4 ;  /* 0x0000000000047941 */ /* 0x000fea0003800200 */
.L_x_7091:
        /* <DEDUP_REMOVED lines=43> */
.L_x_7089:
[----:B------:R-:W-:Y:S05]  /*2310*/  BSYNC.RECONVERGENT B3 ;  /* 0x0000000000037941 */ /* 0x000fea0003800200 */
.L_x_7088:
        /* <DEDUP_REMOVED lines=9> */
[----:B------:R-:W-:Y:S01]  /*23b0*/  PRMT R39, R24, 0x7610, R39 ;  /* 0x0000761018277816 */ /* 0x000fe20000000027 */
[----:B------:R-:W-:Y:S06]  /*23c0*/  BRA `(.L_x_7087) ;  /* 0x0000001400587947 */ /* 0x000fec0003800000 */
.L_x_7065:
[----:B------:R-:W-:Y:S01]  /*23d0*/  BSSY.RECONVERGENT B3, `(.L_x_7093) ;  /* 0x0000058000037945 */ /* 0x000fe20003800200 */
[----:B------:R-:W-:Y:S01]  /*23e0*/  IMAD.MOV.U32 R18, RZ, RZ, R8 ;  /* 0x000000ffff127224 */ /* 0x000fe200078e0008 */
[----:B------:R-:W-:Y:S01]  /*23f0*/  MOV R16, RZ ;  /* 0x000000ff00107202 */ /* 0x000fe20000000f00 */
[----:B------:R-:W-:Y:S01]  /*2400*/  IMAD.MOV.U32 R48, RZ, RZ, R34 ;  /* 0x000000ffff307224 */ /* 0x000fe200078e0022 */
        /* <DEDUP_REMOVED lines=17> */
.L_x_7097:
        /* <DEDUP_REMOVED lines=13> */
.L_x_7099:
[----:B------:R-:W-:Y:S05]  /*25f0*/  BSYNC.RECONVERGENT B5 ;  /* 0x0000000000057941 */ /* 0x000fea0003800200 */
.L_x_7098:
        /* <DEDUP_REMOVED lines=40> */
[----:B------:R-:W-:Y:S01]  /*2880*/  MOV R48, R16 ;  /* 0x0000001000307202 */ /* 0x000fe20000000f00 */
[----:B------:R-:W-:Y:S01]  /*2890*/  IMAD.MOV.U32 R16, RZ, RZ, R34 ;  /* 0x000000ffff107224 */ /* 0x000fe200078e0022 */
[----:B------:R-:W-:-:S07]  /*28a0*/  LOP3.LUT R4, R4, UR32, R17, 0x96, !PT ;  /* 0x0000002004047c12 */ /* 0x000fce000f8e9611 */
.L_x_7096:
[----:B------:R-:W-:Y:S05]  /*28b0*/  BSYNC.RECONVERGENT B4 ;  /* 0x0000000000047941 */ /* 0x000fea0003800200 */
.L_x_7095:
[----:B------:R-:W-:Y:S01]  /*28c0*/  I2FP.F32.U32 R8, R16 ;  /* 0x0000001000087245 */ /* 0x000fe20000201000 */
[----:B------:R-:W-:Y:S02]  /*28d0*/  IMAD.MOV.U32 R17, RZ, RZ, 0x2f800000 ;  /* 0x2f800000ff117424 */ /* 0x000fe400078e00ff */
[----:B-----5:R-:W-:Y:S02]  /*28e0*/  FMUL.FTZ R16, R12, UR13 ;  /* 0x0000000d0c107c20 */ /* 0x020fe40008410000 */
[----:B------:R-:W-:Y:S02]  /*28f0*/  FFMA.FTZ R8, R8, R17, 1.1641532182693481445e-10 ;  /* 0x2f00000008087423 */ /* 0x000fe40000010011 */
[----:B------:R-:W-:-:S03]  /*2900*/  FMUL.FTZ R16, R16, UR12 ;  /* 0x0000000c10107c20 */ /* 0x000fc60008410000 */
[----:B------:R-:W-:-:S04]  /*2910*/  FSETP.GTU.FTZ.AND P3, PT, R8, UR5, PT ;  /* 0x0000000508007c0b */ /* 0x000fc8000bf7c000 */
[----:B------:R-:W-:Y:S02]  /*2920*/  SEL R8, RZ, 0x1, P3 ;  /* 0x00000001ff087807 */ /* 0x000fe40001800000 */
[----:B------:R-:W-:Y:S02]  /*2930*/  FSEL R16, R16, RZ, !P3 ;  /* 0x000000ff10107208 */ /* 0x000fe40005800000 */
[----:B------:R-:W-:-:S07]  /*2940*/  PRMT R35, R8, 0x7610, R35 ;  /* 0x0000761008237816 */ /* 0x000fce0000000023 */
.L_x_7094:
[----:B------:R-:W-:Y:S05]  /*2950*/  BSYNC.RECONVERGENT B3 ;  /* 0x0000000000037941 */ /* 0x000fea0003800200 */
.L_x_7093:
[----:B------:R-:W-:Y:S01]  /*2960*/  BSSY.RECONVERGENT B3, `(.L_x_7100) ;  /* 0x0000054000037945 */ /* 0x000fe20003800200 */
[----:B------:R-:W-:Y:S01]  /*2970*/  MOV R8, R18 ;  /* 0x0000001200087202 */ /* 0x000fe20000000f00 */
[----:B------:R-:W-:Y:S02]  /*2980*/  IMAD.MOV.U32 R17, RZ, RZ, RZ ;  /* 0x000000ffff117224 */ /* 0x000fe400078e00ff */
        /* <DEDUP_REMOVED lines=14> */
.L_x_7104:
        /* <DEDUP_REMOVED lines=13> */
.L_x_7106:
[----:B------:R-:W-:Y:S05]  /*2b40*/  BSYNC.RECONVERGENT B5 ;  /* 0x0000000000057941 */ /* 0x000fea0003800200 */
.L_x_7105:
        /* <DEDUP_REMOVED lines=43> */
.L_x_7103:
[----:B------:R-:W-:Y:S05]  /*2e00*/  BSYNC.RECONVERGENT B4 ;  /* 0x0000000000047941 */ /* 0x000fea0003800200 */
.L_x_7102:
[----:B------:R-:W-:Y:S01]  /*2e10*/  I2FP.F32.U32 R17, R17 ;  /* 0x0000001100117245 */ /* 0x000fe20000201000 */
[----:B------:R-:W-:-:S04]  /*2e20*/  IMAD.MOV.U32 R18, RZ, RZ, 0x2f800000 ;  /* 0x2f800000ff127424 */ /* 0x000fc800078e00ff */
[----:B------:R-:W-:Y:S01]  /*2e30*/  FFMA.FTZ R17, R17, R18, 1.1641532182693481445e-10 ;  /* 0x2f00000011117423 */ /* 0x000fe20000010012 */
[----:B-----5:R-:W-:-:S04]  /*2e40*/  FMUL.FTZ R18, R13, UR13 ;  /* 0x0000000d0d127c20 */ /* 0x020fc80008410000 */
[----:B------:R-:W-:Y:S01]  /*2e50*/  FSETP.GTU.FTZ.AND P3, PT, R17, UR5, PT ;  /* 0x0000000511007c0b */ /* 0x000fe2000bf7c000 */
[----:B------:R-:W-:-:S03]  /*2e60*/  FMUL.FTZ R17, R18, UR12 ;  /* 0x0000000c12117c20 */ /* 0x000fc60008410000 */
[----:B------:R-:W-:Y:S02]  /*2e70*/  SEL R18, RZ, 0x1, P3 ;  /* 0x00000001ff127807 */ /* 0x000fe40001800000 */
[----:B------:R-:W-:Y:S02]  /*2e80*/  FSEL R17, R17, RZ, !P3 ;  /* 0x000000ff11117208 */ /* 0x000fe40005800000 */
[----:B------:R-:W-:-:S07]  /*2e90*/  PRMT R37, R18, 0x7610, R37 ;  /* 0x0000761012257816 */ /* 0x000fce0000000025 */
.L_x_7101:
[----:B------:R-:W-:Y:S05]  /*2ea0*/  BSYNC.RECONVERGENT B3 ;  /* 0x0000000000037941 */ /* 0x000fea0003800200 */
.L_x_7100:
        /* <DEDUP_REMOVED lines=17> */
.L_x_7111:
        /* <DEDUP_REMOVED lines=13> */
.L_x_7113:
[----:B------:R-:W-:Y:S05]  /*3090*/  BSYNC.RECONVERGENT B5 ;  /* 0x0000000000057941 */ /* 0x000fea0003800200 */
.L_x_7112:
        /* <DEDUP_REMOVED lines=43> */
.L_x_7110:
[----:B------:R-:W-:Y:S05]  /*3350*/  BSYNC.RECONVERGENT B4 ;  /* 0x0000000000047941 */ /* 0x000fea0003800200 */
.L_x_7109:
        /* <DEDUP_REMOVED lines=9> */
.L_x_7108:
[----:B------:R-:W-:Y:S05]  /*33f0*/  BSYNC.RECONVERGENT B3 ;  /* 0x0000000000037941 */ /* 0x000fea0003800200 */
.L_x_7107:
[----:B------:R-:W-:Y:S01]  /*3400*/  MOV R8, R24 ;  /* 0x0000001800087202 */ /* 0x000fe20000000f00 */
[----:B------:R-:W-:Y:S01]  /*3410*/  IMAD.MOV.U32 R19, RZ, RZ, RZ ;  /* 0x000000ffff137224 */ /* 0x000fe200078e00ff */
        /* <DEDUP_REMOVED lines=14> */
.L_x_7116:
        /* <DEDUP_REMOVED lines=13> */
.L_x_7118:
[----:B------:R-:W-:Y:S05]  /*35d0*/  BSYNC.RECONVERGENT B4 ;  /* 0x0000000000047941 */ /* 0x000fea0003800200 */
.L_x_7117:
        /* <DEDUP_REMOVED lines=43> */
.L_x_7115:
[----:B------:R-:W-:Y:S05]  /*3890*/  BSYNC.RECONVERGENT B3 ;  /* 0x0000000000037941 */ /* 0x000fea0003800200 */
.L_x_7114:
        /* <DEDUP_REMOVED lines=9> */
.L_x_7087:
[----:B------:R-:W-:Y:S05]  /*3930*/  BSYNC.RECONVERGENT B2 ;  /* 0x0000000000027941 */ /* 0x000fea0003800200 */
.L_x_7064:
[----:B------:R-:W0:Y:S01]  /*3940*/  LDC.64 R24, c[0x0][0x3a8] ;  /* 0x0000ea00ff187b82 */ /* 0x000e220000000a00 */
[----:B------:R-:W-:Y:S01]  /*3950*/  BSSY.RECONVERGENT B2, `(.L_x_7119) ;  /* 0x0000010000027945 */ /* 0x000fe20003800200 */
[----:B------:R-:W-:Y:S01]  /*3960*/  MOV R34, R48 ;  /* 0x0000003000227202 */ /* 0x000fe20000000f00 */
[----:B0-----:R-:W-:-:S05]  /*3970*/  IMAD.WIDE.U32 R24, R45, 0x10, R24 ;  /* 0x000000102d187825 */ /* 0x001fca00078e0018 */
[----:B-----5:R0:W-:Y:S01]  /*3980*/  STG.E.128 desc[UR8][R24.64], R16 ;  /* 0x0000001018007986 */ /* 0x0201e2000c101d08 */
[----:B------:R-:W-:Y:S05]  /*3990*/  @!P2 BRA `(.L_x_7120) ;  /* 0x00000000002ca947 */ /* 0x000fea0003800000 */
[----:B0-----:R-:W0:Y:S01]  /*39a0*/  LDC.64 R24, c[0x0][0x3b0] ;  /* 0x0000ec00ff187b82 */ /* 0x001e220000000a00 */
[----:B------:R-:W-:-:S05]  /*39b0*/  IMAD.U32 R46, R38, 0x10000, RZ ;  /* 0x00010000262e7824 */ /* 0x000fca00078e00ff */
[----:B------:R-:W-:Y:S02]  /*39c0*/  LOP3.LUT R47, R46, 0xff0000, RZ, 0xc0, !PT ;  /* 0x00ff00002e2f7812 */ /* 0x000fe400078ec0ff */
[----:B------:R-:W-:-:S04]  /*39d0*/  LOP3.LUT R46, R39, 0xffff, RZ, 0xc0, !PT ;  /* 0x0000ffff272e7812 */ /* 0x000fc800078ec0ff */
[----:B------:R-:W-:Y:S02]  /*39e0*/  LEA R46, R46, R47, 0x18 ;  /* 0x0000002f2e2e7211 */ /* 0x000fe400078ec0ff */
[----:B------:R-:W-:-:S05]  /*39f0*/  LOP3.LUT R47, R37, 0xff, RZ, 0xc0, !PT ;  /* 0x000000ff252f7812 */ /* 0x000fca00078ec0ff */
[----:B------:R-:W-:Y:S01]  /*3a00*/  IMAD R47, R47, 0x100, R46 ;  /* 0x000001002f2f7824 */ /* 0x000fe200078e022e */
[----:B------:R-:W-:-:S04]  /*3a10*/  LOP3.LUT R46, R35, 0xff, RZ, 0xc0, !PT ;  /* 0x000000ff232e7812 */ /* 0x000fc800078ec0ff */
[----:B------:R-:W-:Y:S01]  /*3a20*/  IADD3 R47, PT, PT, R47, R46, RZ ;  /* 0x0000002e2f2f7210 */ /* 0x000fe20007ffe0ff */
[----:B0-----:R-:W-:-:S05]  /*3a30*/  IMAD.WIDE.U32 R24, R43, 0x4, R24 ;  /* 0x000000042b187825 */ /* 0x001fca00078e0018 */
[----:B------:R1:W-:Y:S02]  /*3a40*/  STG.E desc[UR8][R24.64], R47 ;  /* 0x0000002f18007986 */ /* 0x0003e4000c101908 */
.L_x_7120:
[----:B------:R-:W-:Y:S05]  /*3a50*/  BSYNC.RECONVERGENT B2 ;  /* 0x0000000000027941 */ /* 0x000fea0003800200 */
.L_x_7119:
[----:B------:R-:W-:Y:S01]  /*3a60*/  VIADD R45, R45, 0x20 ;  /* 0x000000202d2d7836 */ /* 0x000fe20000000000 */
[----:B------:R-:W-:-:S07]  /*3a70*/  IADD3 R43, PT, PT, R43, 0x20, RZ ;  /* 0x000000202b2b7810 */ /* 0x000fce0007ffe0ff */
.L_x_7061:
[----:B------:R-:W-:Y:S05]  /*3a80*/  BSYNC.RECONVERGENT B1 ;  /* 0x0000000000017941 */ /* 0x000fea0003800200 */
.L_x_7060:
[----:B------:R-:W-:Y:S01]  /*3a90*/  ISETP.GE.U32.AND P3, PT, R40, 0x40, PT ;  /* 0x000000402800780c */ /* 0x000fe20003f66070 */
[----:B------:R-:W-:-:S12]  /*3aa0*/  BSSY.RECONVERGENT B1, `(.L_x_7121) ;  /* 0x00002dd000017945 */ /* 0x000fd80003800200 */
[----:B------:R-:W-:Y:S05]  /*3ab0*/  @!P3 BRA `(.L_x_7122) ;  /* 0x0000002c006cb947 */ /* 0x000fea0003800000 */
[----:B------:R-:W-:Y:S04]  /*3ac0*/  BSSY.RECONVERGENT B2, `(.L_x_7123) ;  /* 0x0000005000027945 */ /* 0x000fe80003800200 */
[----:B------:R-:W-:Y:S05]  /*3ad0*/  @!P2 BRA `(.L_x_7124) ;  /* 0x00000000000ca947 */ /* 0x000fea0003800000 */
[----:B------:R-:W2:Y:S02]  /*3ae0*/  LDC.64 R12, c[0x0][0x390] ;  /* 0x0000e400ff0c7b82 */ /* 0x000ea40000000a00 */
[----:B--2---:R-:W-:-:S06]  /*3af0*/  IMAD.WIDE.U32 R12, R43, 0x10, R12 ;  /* 0x000000102b0c7825 */ /* 0x004fcc00078e000c */
[----:B------:R-:W5:Y:S02]  /*3b00*/  LDG.E.128 R12, desc[UR8][R12.64] ;  /* 0x000000080c0c7981 */ /* 0x000f64000c1e1d00 */
.L_x_7124:
[----:B------:R-:W-:Y:S05]  /*3b10*/  BSYNC.RECONVERGENT B2 ;  /* 0x0000000000027941 */ /* 0x000fea0003800200 */
.L_x_7123:
[----:B------:R-:W-:Y:S01]  /*3b20*/  UISETP.NE.U32.AND UP0, UPT, UR10, URZ, UPT ;  /* 0x000000ff0a00728c */ /* 0x000fe2000bf05070 */
[----:B------:R-:W-:Y:S03]  /*3b30*/  BSSY.RECONVERGENT B2, `(.L_x_7125) ;  /* 0x00002c4000027945 */ /* 0x000fe60003800200 */
[----:B------:R-:W-:-:S09]  /*3b40*/  UISETP.NE.AND.EX UP0, UPT, UR11, URZ, UPT, UP0 ;  /* 0x000000ff0b00728c */ /* 0x000fd2000bf05300 */
[----:B------:R-:W-:Y:S05]  /*3b50*/  BRA.U !UP0, `(.L_x_7126) ;  /* 0x00000015089c7547 */ /* 0x000fea000b800000 */
[----:B------:R-:W2:Y:S02]  /*3b60*/  LDC.64 R20, c[0x0][0x3a0] ;  /* 0x0000e800ff147b82 */ /* 0x000ea40000000a00 */
[----:B--2---:R-:W-:-:S06]  /*3b70*/  IMAD.WIDE.U32 R22, R45, 0x10, R20 ;  /* 0x000000102d167825 */ /* 0x004fcc00078e0014 */
[----:B------:R-:W5:Y:S01]  /*3b80*/  LDG.E.128 R20, desc[UR8][R22.64] ;  /* 0x0000000816147981 */ /* 0x000f62000c1e1d00 */
[----:B------:R-:W-:Y:S01]  /*3b90*/  ISETP.GT.AND P4, PT, R26, RZ, PT ;  /* 0x000000ff1a00720c */ /* 0x000fe20003f84270 */
[----:B------:R-:W-:-:S12]  /*3ba0*/  BSSY.RECONVERGENT B3, `(.L_x_7127) ;  /* 0x0000058000037945 */ /* 0x000fd80003800200 */
[----:B01----:R-:W-:Y:S01]  /*3bb0*/  @!P4 IMAD.MOV.U32 R24, RZ, RZ, R8 ;  /* 0x000000ffff18c224 */ /* 0x003fe200078e0008 */
        /* <DEDUP_REMOVED lines=18> */
.L_x_7131:
        /* <DEDUP_REMOVED lines=13> */
.L_x_7133:
[----:B------:R-:W-:Y:S05]  /*3db0*/  BSYNC.RECONVERGENT B5 ;  /* 0x0000000000057941 */ /* 0x000fea0003800200 */
.L_x_7132:
        /* <DEDUP_REMOVED lines=43> */
.L_x_7130:
[----:B------:R-:W-:Y:S05]  /*4070*/  BSYNC.RECONVERGENT B4 ;  /* 0x0000000000047941 */ /* 0x000fea0003800200 */
.L_x_7129:
        /* <DEDUP_REMOVED lines=10> */
.L_x_7128:
[----:B------:R-:W-:Y:S05]  /*4120*/  BSYNC.RECONVERGENT B3 ;  /* 0x0000000000037941 */ /* 0x000fea0003800200 */
.L_x_7127:
[----:B------:R-:W-:Y:S01]  /*4130*/  BSSY.RECONVERGENT B3, `(.L_x_7134) ;  /* 0x0000058000037945 */ /* 0x000fe20003800200 */
[----:B------:R-:W-:Y:S01]  /*4140*/  @!P4 MOV R8, R24 ;  /* 0x000000180008c202 */ /* 0x000fe20000000f00 */
[----:B------:R-:W-:Y:S02]  /*4150*/  @!P4 IMAD.MOV.U32 R34, RZ, RZ, R26 ;  /* 0x000000ffff22c224 */ /* 0x000fe400078e001a */
[----:B------:R-:W-:Y:S05]  /*4160*/  @!P4 BRA `(.L_x_7135) ;  /* 0x000000040050c947 */ /* 0x000fea0003800000 */
        /* <DEDUP_REMOVED lines=16> */
.L_x_7138:
        /* <DEDUP_REMOVED lines=13> */
.L_x_7140:
[----:B------:R-:W-:Y:S05]  /*4340*/  BSYNC.RECONVERGENT B5 ;  /* 0x0000000000057941 */ /* 0x000fea0003800200 */
.L_x_7139:
        /* <DEDUP_REMOVED lines=43> */
.L_x_7137:
[----:B------:R-:W-:Y:S05]  /*4600*/  BSYNC.RECONVERGENT B4 ;  /* 0x0000000000047941 */ /* 0x000fea0003800200 */
.L_x_7136:
        /* <DEDUP_REMOVED lines=10> */
.L_x_7135:
[----:B------:R-:W-:Y:S05]  /*46b0*/  BSYNC.RECONVERGENT B3 ;  /* 0x0000000000037941 */ /* 0x000fea0003800200 */
.L_x_7134:
        /* <DEDUP_REMOVED lines=20> */
.L_x_7145:
        /* <DEDUP_REMOVED lines=13> */
.L_x_7147:
[----:B------:R-:W-:Y:S05]  /*48d0*/  BSYNC.RECONVERGENT B5 ;  /* 0x0000000000057941 */ /* 0x000fea0003800200 */
.L_x_7146:
        /* <DEDUP_REMOVED lines=43> */
.L_x_7144:
[----:B------:R-:W-:Y:S05]  /*4b90*/  BSYNC.RECONVERGENT B4 ;  /* 0x0000000000047941 */ /* 0x000fea0003800200 */
.L_x_7143:
        /* <DEDUP_REMOVED lines=10> */
.L_x_7142:
[----:B------:R-:W-:Y:S05]  /*4c40*/  BSYNC.RECONVERGENT B3 ;  /* 0x0000000000037941 */ /* 0x000fea0003800200 */
.L_x_7141:
[----:B------:R-:W-:Y:S01]  /*4c50*/  @!P4 MOV R8, R24 ;  /* 0x000000180008c202 */ /* 0x000fe20000000f00 */
[----:B------:R-:W-:Y:S01]  /*4c60*/  @!P4 IMAD.MOV.U32 R34, RZ, RZ, R26 ;  /* 0x000000ffff22c224 */ /* 0x000fe200078e001a */
        /* <DEDUP_REMOVED lines=17> */
.L_x_7151:
        /* <DEDUP_REMOVED lines=13> */
.L_x_7153:
[----:B------:R-:W-:Y:S05]  /*4e50*/  BSYNC.RECONVERGENT B4 ;  /* 0x0000000000047941 */ /* 0x000fea0003800200 */
.L_x_7152:
        /* <DEDUP_REMOVED lines=43> */
.L_x_7150:
[----:B------:R-:W-:Y:S05]  /*5110*/  BSYNC.RECONVERGENT B3 ;  /* 0x0000000000037941 */ /* 0x000fea0003800200 */
.L_x_7149:
        /* <DEDUP_REMOVED lines=11> */
.L_x_7126:
[----:B------:R-:W-:Y:S01]  /*51d0*/  BSSY.RECONVERGENT B3, `(.L_x_7154) ;  /* 0x0000058000037945 */ /* 0x000fe20003800200 */
[----:B------:R-:W-:Y:S01]  /*51e0*/  IMAD.MOV.U32 R22, RZ, RZ, R8 ;  /* 0x000000ffff167224 */ /* 0x000fe200078e0008 */
[----:B------:R-:W-:Y:S01]  /*51f0*/  MOV R26, R34 ;  /* 0x00000022001a7202 */ /* 0x000fe20000000f00 */
[----:B------:R-:W-:Y:S01]  /*5200*/  IMAD.MOV.U32 R20, RZ, RZ, RZ ;  /* 0x000000ffff147224 */ /* 0x000fe200078e00ff */
        /* <DEDUP_REMOVED lines=17> */
.L_x_7158:
[----:B------:R-:W-:Y:S01]  /*5320*/  VIADD R2, R2, 0x1 ;  /* 0x0000000102027836 */ /* 0x000fe20000000000 */
[----:B------:R-:W-:Y:S03]  /*5330*/  BSSY.RECONVERGENT B5, `(.L_x_7159) ;  /* 0x000000c000057945 */ /* 0x000fe60003800200 */
[C---:B01----:R-:W-:Y:S01]  /*5340*/  IMAD.WIDE.U32 R24, R2.reuse, -0x2daee0ad, RZ ;  /* 0xd2511f5302187825 */ /* 0x043fe200078e00ff */
        /* <DEDUP_REMOVED lines=10> */
.L_x_7160:
[----:B------:R-:W-:Y:S05]  /*53f0*/  BSYNC.RECONVERGENT B5 ;  /* 0x0000000000057941 */ /* 0x000fea0003800200 */
.L_x_7159:
        /* <DEDUP_REMOVED lines=40> */
[----:B------:R-:W-:Y:S01]  /*5680*/  LOP3.LUT R4, R4, UR32, R21, 0x96, !PT ;  /* 0x0000002004047c12 */ /* 0x000fe2000f8e9615 */
[----:B------:R-:W-:Y:S01]  /*5690*/  IMAD.MOV.U32 R22, RZ, RZ, RZ ;  /* 0x000000ffff167224 */ /* 0x000fe200078e00ff */
[----:B------:R-:W-:-:S07]  /*56a0*/  MOV R20, R34 ;  /* 0x0000002200147202 */ /* 0x000fce0000000f00 */
.L_x_7157:
[----:B------:R-:W-:Y:S05]  /*56b0*/  BSYNC.RECONVERGENT B4 ;  /* 0x0000000000047941 */ /* 0x000fea0003800200 */
.L_x_7156:
[----:B------:R-:W-:Y:S01]  /*56c0*/  HFMA2 R21, -RZ, RZ, 0.1171875, 0 ;  /* 0x2f800000ff157431 */ /* 0x000fe200000001ff */
[----:B------:R-:W-:Y:S01]  /*56d0*/  I2FP.F32.U32 R8, R20 ;  /* 0x0000001400087245 */ /* 0x000fe20000201000 */
[----:B-----5:R-:W-:-:S04]  /*56e0*/  FMUL.FTZ R20, R12, UR13 ;  /* 0x0000000d0c147c20 */ /* 0x020fc80008410000 */
[----:B------:R-:W-:Y:S01]  /*56f0*/  FMUL.FTZ R20, R20, UR12 ;  /* 0x0000000c14147c20 */ /* 0x000fe20008410000 */
[----:B------:R-:W-:-:S05]  /*5700*/  FFMA.FTZ R8, R8, R21, 1.1641532182693481445e-10 ;  /* 0x2f00000008087423 */ /* 0x000fca0000010015 */
[----:B------:R-:W-:-:S04]  /*5710*/  FSETP.GTU.FTZ.AND P4, PT, R8, UR5, PT ;  /* 0x0000000508007c0b */ /* 0x000fc8000bf9c000 */
[----:B------:R-:W-:Y:S02]  /*5720*/  SEL R8, RZ, 0x1, P4 ;  /* 0x00000001ff087807 */ /* 0x000fe40002000000 */
[----:B------:R-:W-:Y:S02]  /*5730*/  FSEL R20, R20, RZ, !P4 ;  /* 0x000000ff14147208 */ /* 0x000fe40006000000 */
[----:B------:R-:W-:-:S07]  /*5740*/  PRMT R35, R8, 0x7610, R35 ;  /* 0x0000761008237816 */ /* 0x000fce0000000023 */
.L_x_7155:
[----:B------:R-:W-:Y:S05]  /*5750*/  BSYNC.RECONVERGENT B3 ;  /* 0x0000000000037941 */ /* 0x000fea0003800200 */
.L_x_7154:
[----:B------:R-:W-:Y:S01]  /*5760*/  BSSY.RECONVERGENT B3, `(.L_x_7161) ;  /* 0x0000054000037945 */ /* 0x000fe20003800200 */
[----:B------:R-:W-:Y:S01]  /*5770*/  IMAD.MOV.U32 R8, RZ, RZ, R22 ;  /* 0x000000ffff087224 */ /* 0x000fe200078e0016 */
[----:B------:R-:W-:Y:S02]  /*5780*/  MOV R21, RZ ;  /* 0x000000ff00157202 */ /* 0x000fe40000000f00 */
        /* <DEDUP_REMOVED lines=14> */
.L_x_7165:
[----:B------:R-:W-:Y:S01]  /*5870*/  VIADD R2, R2, 0x1 ;  /* 0x0000000102027836 */ /* 0x000fe20000000000 */
[----:B------:R-:W-:Y:S03]  /*5880*/  BSSY.RECONVERGENT B5, `(.L_x_7166) ;  /* 0x000000c000057945 */ /* 0x000fe60003800200 */
[C---:B-1----:R-:W-:Y:S01]  /*5890*/  IMAD.WIDE.U32 R46, R2.reuse, -0x2daee0ad, RZ ;  /* 0xd2511f53022e7825 */ /* 0x042fe200078e00ff */
        /* <DEDUP_REMOVED lines=10> */
.L_x_7167:
[----:B------:R-:W-:Y:S05]  /*5940*/  BSYNC.RECONVERGENT B5 ;  /* 0x0000000000057941 */ /* 0x000fea0003800200 */
.L_x_7166:
[----:B------:R-:W-:Y:S01]  /*5950*/  IMAD.WIDE.U32 R4, R0, -0x326172a9, RZ ;  /* 0xcd9e8d5700047825 */ /* 0x000fe200078e00ff */
[----:B------:R-:W-:-:S03]  /*5960*/  LOP3.LUT R22, R9, UR7, R47, 0x96, !PT ;  /* 0x0000000709167c12 */ /* 0x000fc6000f8e962f */
[----:B------:R-:W-:Y:S01]  /*5970*/  IMAD.MOV.U32 R21, RZ, RZ, R26 ;  /* 0x000000ffff157224 */ /* 0x000fe200078e001a */
[----:B0-----:R-:W-:Y:S01]  /*5980*/  LOP3.LUT R24, R3, UR6, R5, 0x96, !PT ;  /* 0x0000000603187c12 */ /* 0x001fe2000f8e9605 */
        /* <DEDUP_REMOVED lines=39> */
.L_x_7164:
[----:B------:R-:W-:Y:S05]  /*5c00*/  BSYNC.RECONVERGENT B4 ;  /* 0x0000000000047941 */ /* 0x000fea0003800200 */
.L_x_7163:
[----:B------:R-:W-:Y:S01]  /*5c10*/  HFMA2 R22, -RZ, RZ, 0.1171875, 0 ;  /* 0x2f800000ff167431 */ /* 0x000fe200000001ff */
[----:B------:R-:W-:-:S05]  /*5c20*/  I2FP.F32.U32 R21, R21 ;  /* 0x0000001500157245 */ /* 0x000fca0000201000 */
[----:B------:R-:W-:Y:S01]  /*5c30*/  FFMA.FTZ R21, R21, R22, 1.1641532182693481445e-10 ;  /* 0x2f00000015157423 */ /* 0x000fe20000010016 */
[----:B-----5:R-:W-:-:S04]  /*5c40*/  FMUL.FTZ R22, R13, UR13 ;  /* 0x0000000d0d167c20 */ /* 0x020fc80008410000 */
[----:B------:R-:W-:Y:S01]  /*5c50*/  FSETP.GTU.FTZ.AND P4, PT, R21, UR5, PT ;  /* 0x0000000515007c0b */ /* 0x000fe2000bf9c000 */
[----:B------:R-:W-:-:S03]  /*5c60*/  FMUL.FTZ R21, R22, UR12 ;  /* 0x0000000c16157c20 */ /* 0x000fc60008410000 */
[----:B------:R-:W-:Y:S02]  /*5c70*/  SEL R22, RZ, 0x1, P4 ;  /* 0x00000001ff167807 */ /* 0x000fe40002000000 */
[----:B------:R-:W-:Y:S02]  /*5c80*/  FSEL R21, R21, RZ, !P4 ;  /* 0x000000ff15157208 */ /* 0x000fe40006000000 */
[----:B------:R-:W-:-:S07]  /*5c90*/  PRMT R37, R22, 0x7610, R37 ;  /* 0x0000761016257816 */ /* 0x000fce0000000025 */
.L_x_7162:
[----:B------:R-:W-:Y:S05]  /*5ca0*/  BSYNC.RECONVERGENT B3 ;  /* 0x0000000000037941 */ /* 0x000fea0003800200 */
.L_x_7161:
[----:B------:R-:W-:Y:S01]  /*5cb0*/  BSSY.RECONVERGENT B3, `(.L_x_7168) ;  /* 0x0000054000037945 */ /* 0x000fe20003800200 */
[----:B01----:R-:W-:Y:S01]  /*5cc0*/  IMAD.MOV.U32 R24, RZ, RZ, R8 ;  /* 0x000000ffff187224 */ /* 0x003fe200078e0008 */
        /* <DEDUP_REMOVED lines=15> */
.L_x_7172:
        /* <DEDUP_REMOVED lines=13> */
.L_x_7174:
[----:B------:R-:W-:Y:S05]  /*5e90*/  BSYNC.RECONVERGENT B5 ;  /* 0x0000000000057941 */ /* 0x000fea0003800200 */
.L_x_7173:
        /* <DEDUP_REMOVED lines=43> */
.L_x_7171:
[----:B------:R-:W-:Y:S05]  /*6150*/  BSYNC.RECONVERGENT B4 ;  /* 0x0000000000047941 */ /* 0x000fea0003800200 */
.L_x_7170:
[----:B------:R-:W-:Y:S01]  /*6160*/  I2FP.F32.U32 R8, R23 ;  /* 0x0000001700087245 */ /* 0x000fe20000201000 */
[----:B------:R-:W-:Y:S02]  /*6170*/  HFMA2 R23, -RZ, RZ, 0.1171875, 0 ;  /* 0x2f800000ff177431 */ /* 0x000fe400000001ff */
[----:B-----5:R-:W-:-:S04]  /*6180*/  FMUL.FTZ R22, R14, UR13 ;  /* 0x0000000d0e167c20 */ /* 0x020fc80008410000 */
[----:B------:R-:W-:Y:S01]  /*6190*/  FMUL.FTZ R22, R22, UR12 ;  /* 0x0000000c16167c20 */ /* 0x000fe20008410000 */
[----:B------:R-:W-:-:S05]  /*61a0*/  FFMA.FTZ R8, R8, R23, 1.1641532182693481445e-10 ;  /* 0x2f00000008087423 */ /* 0x000fca0000010017 */
[----:B------:R-:W-:-:S04]  /*61b0*/  FSETP.GTU.FTZ.AND P4, PT, R8, UR5, PT ;  /* 0x0000000508007c0b */ /* 0x000fc8000bf9c000 */
[----:B------:R-:W-:Y:S02]  /*61c0*/  SEL R8, RZ, 0x1, P4 ;  /* 0x00000001ff087807 */ /* 0x000fe40002000000 */
[----:B------:R-:W-:Y:S02]  /*61d0*/  FSEL R22, R22, RZ, !P4 ;  /* 0x000000ff16167208 */ /* 0x000fe40006000000 */
[----:B------:R-:W-:-:S07]  /*61e0*/  PRMT R38, R8, 0x7610, R38 ;  /* 0x0000761008267816 */ /* 0x000fce0000000026 */
.L_x_7169:
[----:B------:R-:W-:Y:S05]  /*61f0*/  BSYNC.RECONVERGENT B3 ;  /* 0x0000000000037941 */ /* 0x000fea0003800200 */
.L_x_7168:
        /* <DEDUP_REMOVED lines=20> */
.L_x_7177:
        /* <DEDUP_REMOVED lines=13> */
.L_x_7179:
[----:B------:R-:W-:Y:S05]  /*6410*/  BSYNC.RECONVERGENT B4 ;  /* 0x0000000000047941 */ /* 0x000fea0003800200 */
.L_x_7178:
        /* <DEDUP_REMOVED lines=43> */
.L_x_7176:
[----:B------:R-:W-:Y:S05]  /*66d0*/  BSYNC.RECONVERGENT B3 ;  /* 0x0000000000037941 */ /* 0x000fea0003800200 */
.L_x_7175:
        /* <DEDUP_REMOVED lines=9> */
.L_x_7148:
[----:B------:R-:W-:Y:S05]  /*6770*/  BSYNC.RECONVERGENT B2 ;  /* 0x0000000000027941 */ /* 0x000fea0003800200 */
.L_x_7125:
[----:B------:R-:W0:Y:S02]  /*6780*/  LDC.64 R24, c[0x0][0x3a8] ;  /* 0x0000ea00ff187b82 */ /* 0x000e240000000a00 */
[----:B0-----:R-:W-:-:S05]  /*6790*/  IMAD.WIDE.U32 R24, R45, 0x10, R24 ;  /* 0x000000102d187825 */ /* 0x001fca00078e0018 */
[----:B-----5:R2:W-:Y:S01]  /*67a0*/  STG.E.128 desc[UR8][R24.64], R20 ;  /* 0x0000001418007986 */ /* 0x0205e2000c101d08 */
[----:B------:R-:W-:Y:S05]  /*67b0*/  @!P2 BRA `(.L_x_7122) ;  /* 0x00000000002ca947 */ /* 0x000fea0003800000 */
[----:B--2---:R-:W0:Y:S01]  /*67c0*/  LDC.64 R24, c[0x0][0x3b0] ;  /* 0x0000ec00ff187b82 */ /* 0x004e220000000a00 */
[----:B------:R-:W-:-:S05]  /*67d0*/  IMAD.U32 R26, R38, 0x10000, RZ ;  /* 0x00010000261a7824 */ /* 0x000fca00078e00ff */
[----:B------:R-:W-:Y:S02]  /*67e0*/  LOP3.LUT R45, R26, 0xff0000, RZ, 0xc0, !PT ;  /* 0x00ff00001a2d7812 */ /* 0x000fe400078ec0ff */
[----:B------:R-:W-:-:S04]  /*67f0*/  LOP3.LUT R26, R39, 0xffff, RZ, 0xc0, !PT ;  /* 0x0000ffff271a7812 */ /* 0x000fc800078ec0ff */
[----:B------:R-:W-:Y:S02]  /*6800*/  LEA R26, R26, R45, 0x18 ;  /* 0x0000002d1a1a7211 */ /* 0x000fe400078ec0ff */
[----:B------:R-:W-:-:S05]  /*6810*/  LOP3.LUT R45, R37, 0xff, RZ, 0xc0, !PT ;  /* 0x000000ff252d7812 */ /* 0x000fca00078ec0ff */
[----:B------:R-:W-:Y:S01]  /*6820*/  IMAD R26, R45, 0x100, R26 ;  /* 0x000001002d1a7824 */ /* 0x000fe200078e021a */
[----:B------:R-:W-:Y:S01]  /*6830*/  LOP3.LUT R45, R35, 0xff, RZ, 0xc0, !PT ;  /* 0x000000ff232d7812 */ /* 0x000fe200078ec0ff */
[----:B0-----:R-:W-:-:S03]  /*6840*/  IMAD.WIDE.U32 R24, R43, 0x4, R24 ;  /* 0x000000042b187825 */ /* 0x001fc600078e0018 */
[----:B------:R-:W-:-:S05]  /*6850*/  IADD3 R45, PT, PT, R26, R45, RZ ;  /* 0x0000002d1a2d7210 */ /* 0x000fca0007ffe0ff */
[----:B------:R3:W-:Y:S02]  /*6860*/  STG.E desc[UR8][R24.64], R45 ;  /* 0x0000002d18007986 */ /* 0x0007e4000c101908 */
.L_x_7122:
[----:B------:R-:W-:Y:S05]  /*6870*/  BSYNC.RECONVERGENT B1 ;  /* 0x0000000000017941 */ /* 0x000fea0003800200 */
.L_x_7121:
[----:B0123--:R-:W-:Y:S01]  /*6880*/  FADD.FTZ R24, RZ, R16 ;  /* 0x00000010ff187221 */ /* 0x00ffe20000010000 */
        /* <DEDUP_REMOVED lines=50> */
.L_x_7197:
        /* <DEDUP_REMOVED lines=15> */
[----:B------:R-:W-:Y:S01]  /*6ca0*/  VIADD R27, R27, 0xffffffff ;  /* 0xffffffff1b1b7836 */ /* 0x000fe20000000000 */
[----:B------:R-:W-:Y:S01]  /*6cb0*/  BSSY.RECONVERGENT B2, `(.L_x_7183) ;  /* 0x000001f000027945 */ /* 0x000fe20003800200 */
[----:B-1----:R-:W-:Y:S02]  /*6cc0*/  FSEL R46, R26, RZ, !P0 ;  /* 0x000000ff1a2e7208 */ /* 0x002fe40004000000 */
[----:B------:R-:W-:-:S05]  /*6cd0*/  IMAD R27, R27, R44, RZ ;  /* 0x0000002c1b1b7224 */ /* 0x000fca00078e02ff */
[----:B------:R-:W-:-:S04]  /*6ce0*/  SHF.R.S32.HI R24, RZ, 0x1f, R27 ;  /* 0x0000001fff187819 */ /* 0x000fc8000001141b */
[----:B------:R-:W-:-:S04]  /*6cf0*/  LEA.HI R27, R24, R27, RZ, 0x2 ;  /* 0x0000001b181b7211 */ /* 0x000fc800078f10ff */
[----:B------:R-:W-:Y:S01]  /*6d00*/  LEA.HI.SX32 R47, R27, R42, 0x1e ;  /* 0x0000002a1b2f7211 */ /* 0x000fe200078ff2ff */
[----:B------:R-:W-:Y:S06]  /*6d10*/  @!P1 BRA `(.L_x_7184) ;  /* 0x0000000000609947 */ /* 0x000fec0003800000 */
[--C-:B------:R-:W-:Y:S01]  /*6d20*/  FADD.FTZ R24, R16, -R46.reuse ;  /* 0x8000002e10187221 */ /* 0x100fe20000010000 */
[----:B------:R-:W-:Y:S02]  /*6d30*/  HADD2.F32 R25, -RZ, R35.H1_H1 ;  /* 0x30000023ff197230 */ /* 0x000fe40000004100 */
[----:B------:R-:W-:Y:S01]  /*6d40*/  FADD.FTZ R26, R17, -R46 ;  /* 0x8000002e111a7221 */ /* 0x000fe20000010000 */
[----:B------:R-:W-:Y:S02]  /*6d50*/  HADD2.F32 R27, -RZ, R28.H0_H0 ;  /* 0x2000001cff1b7230 */ /* 0x000fe40000004100 */
[C---:B------:R-:W-:Y:S01]  /*6d60*/  FMUL.FTZ R24, R43.reuse, R24 ;  /* 0x000000182b187220 */ /* 0x040fe20000410000 */
[----:B------:R-:W-:Y:S02]  /*6d70*/  HADD2.F32 R44, -RZ, R49.H0_H0 ;  /* 0x20000031ff2c7230 */ /* 0x000fe40000004100 */
[----:B------:R-:W-:Y:S02]  /*6d80*/  HADD2.F32 R45, -RZ, R29.H0_H0 ;  /* 0x2000001dff2d7230 */ /* 0x000fe40000004100 */
[----:B------:R-:W-:Y:S01]  /*6d90*/  FFMA.FTZ R24, R24, R25, R27 ;  /* 0x0000001918187223 */ /* 0x000fe2000001001b */
[----:B------:R-:W-:Y:S01]  /*6da0*/  FMUL.FTZ R25, R43, R26 ;  /* 0x0000001a2b197220 */ /* 0x000fe20000410000 */
[----:B------:R-:W-:-:S02]  /*6db0*/  HADD2.F32 R26, -RZ, R38.H1_H1 ;  /* 0x30000026ff1a7230 */ /* 0x000fc40000004100 */
[----:B------:R-:W-:Y:S02]  /*6dc0*/  HADD2.F32 R27, -RZ, R37.H1_H1 ;  /* 0x30000025ff1b7230 */ /* 0x000fe40000004100 */
[----:B------:R-:W-:Y:S02]  /*6dd0*/  HADD2.F32 R48, -RZ, R49.H1_H1 ;  /* 0x30000031ff307230 */ /* 0x000fe40000004100 */
[----:B------:R-:W-:Y:S01]  /*6de0*/  FFMA.FTZ R25, R25, R26, R44 ;  /* 0x0000001a19197223 */ /* 0x000fe2000001002c */
[--C-:B------:R-:W-:Y:S01]  /*6df0*/  FADD.FTZ R26, R18, -R46.reuse ;  /* 0x8000002e121a7221 */ /* 0x100fe20000010000 */
[----:B------:R-:W-:-:S03]  /*6e00*/  FADD.FTZ R44, R19, -R46 ;  /* 0x8000002e132c7221 */ /* 0x000fc60000010000 */
[----:B------:R-:W-:-:S04]  /*6e10*/  FMUL.FTZ R26, R43, R26 ;  /* 0x0000001a2b1a7220 */ /* 0x000fc80000410000 */
[----:B------:R-:W-:Y:S01]  /*6e20*/  FFMA.FTZ R26, R26, R27, R45 ;  /* 0x0000001b1a1a7223 */ /* 0x000fe2000001002d */
[----:B------:R-:W-:Y:S01]  /*6e30*/  FMUL.FTZ R27, R43, R44 ;  /* 0x0000002c2b1b7220 */ /* 0x000fe20000410000 */
[----:B------:R-:W-:-:S05]  /*6e40*/  HADD2.F32 R44, -RZ, R39.H1_H1 ;  /* 0x30000027ff2c7230 */ /* 0x000fca0000004100 */
[----:B------:R-:W-:Y:S02]  /*6e50*/  FFMA.FTZ R27, R27, R44, R48 ;  /* 0x0000002c1b1b7223 */ /* 0x000fe40000010030 */
[----:B------:R-:W1:Y:S02]  /*6e60*/  LDC.64 R44, c[0x0][0x428] ;  /* 0x00010a00ff2c7b82 */ /* 0x000e640000000a00 */
[C---:B-1----:R-:W-:Y:S01]  /*6e70*/  IMAD.WIDE.U32 R44, R47.reuse, 0x10, R44 ;  /* 0x000000102f2c7825 */ /* 0x042fe200078e002c */
[----:B------:R-:W-:-:S04]  /*6e80*/  IADD3 R47, PT, PT, R47, 0x20, RZ ;  /* 0x000000202f2f7810 */ /* 0x000fc80007ffe0ff */
[----:B------:R1:W-:Y:S03]  /*6e90*/  STG.E.128 desc[UR8][R44.64], R24 ;  /* 0x000000182c007986 */ /* 0x0003e6000c101d08 */
.L_x_7184:
[----:B------:R-:W-:Y:S05]  /*6ea0*/  BSYNC.RECONVERGENT B2 ;  /* 0x0000000000027941 */ /* 0x000fea0003800200 */
.L_x_7183:
        /* <DEDUP_REMOVED lines=16> */
.L_x_7182:
[----:B------:R-:W-:Y:S05]  /*6fb0*/  BSYNC.RECONVERGENT B1 ;  /* 0x0000000000017941 */ /* 0x000fea0003800200 */
.L_x_7181:
[----:B-12---:R-:W1:Y:S02]  /*6fc0*/  LDC.64 R24, c[0x0][0x380] ;  /* 0x0000e000ff187b82 */ /* 0x006e640000000a00 */
[----:B-1----:R-:W-:-:S05]  /*6fd0*/  IMAD R41, R24, 0x4, R41 ;  /* 0x0000000418297824 */ /* 0x002fca00078e0229 */
[----:B------:R-:W-:-:S13]  /*6fe0*/  ISETP.GE.AND P1, PT, R41, R25, PT ;  /* 0x000000192900720c */ /* 0x000fda0003f26270 */
[----:B------:R-:W-:Y:S05]  /*6ff0*/  @!P1 BRA `(.L_x_7185) ;  /* 0xffffff9800e49947 */ /* 0x000fea000383ffff */
[----:B------:R-:W-:Y:S05]  /*7000*/  BSYNC B0 ;  /* 0x0000000000007941 */ /* 0x000fea0003800000 */
.L_x_7059:
[----:B------:R-:W-:Y:S05]  /*7010*/  EXIT ;  /* 0x000000000000794d */ /* 0x000fea0003800000 */
.L_x_7180:
        /* <DEDUP_REMOVED lines=8> */
.L_x_7187:
[----:B------:R-:W-:Y:S05]  /*70a0*/  BSYNC B1 ;  /* 0x0000000000017941 */ /* 0x000fea0003800000 */
.L_x_7186:
        /* <DEDUP_REMOVED lines=8> */
.L_x_7188:
[----:B------:R-:W-:Y:S02]  /*7130*/  HFMA2 R45, -RZ, RZ, 0, 2.384185791015625e-07 ;  /* 0x00000004ff2d7431 */ /* 0x000fe400000001ff */
[----:B------:R-:W-:-:S04]  /*7140*/  FADD.FTZ R50, R48, R24 ;  /* 0x0000001830327221 */ /* 0x000fc80000010000 */
[----:B------:R-:W-:-:S07]  /*7150*/  IMAD.MOV.U32 R48, RZ, RZ, R50 ;  /* 0x000000ffff307224 */ /* 0x000fce00078e0032 */
[----:B------:R-:W-:Y:S05]  /*7160*/  WARPSYNC.COLLECTIVE R43, `(.L_x_7189) ;  /* 0x000000002b087348 */ /* 0x000fea0003c00000 */
[----:B------:R0:W1:Y:S02]  /*7170*/  SHFL.BFLY P5, R24, R48, R45, R46 ;  /* 0x0c00002d30187389 */ /* 0x00006400000a002e */
[----:B01----:R-:W-:Y:S05]  /*7180*/  ENDCOLLECTIVE ;  /* 0x000000000000791b */ /* 0x003fea0003800000 */
.L_x_7189:
[----:B------:R-:W-:Y:S01]  /*7190*/  MOV R45, 0x8 ;  /* 0x00000008002d7802 */ /* 0x000fe20000000f00 */
[----:B------:R-:W-:-:S04]  /*71a0*/  FADD.FTZ R51, R50, R24 ;  /* 0x0000001832337221 */ /* 0x000fc80000010000 */
[----:B------:R-:W-:-:S07]  /*71b0*/  IMAD.MOV.U32 R48, RZ, RZ, R51 ;  /* 0x000000ffff307224 */ /* 0x000fce00078e0033 */
[----:B------:R-:W-:Y:S05]  /*71c0*/  WARPSYNC.COLLECTIVE R43, `(.L_x_7190) ;  /* 0x000000002b087348 */ /* 0x000fea0003c00000 */
[----:B------:R0:W1:Y:S02]  /*71d0*/  SHFL.BFLY P5, R24, R48, R45, R46 ;  /* 0x0c00002d30187389 */ /* 0x00006400000a002e */
[----:B01----:R-:W-:Y:S05]  /*71e0*/  ENDCOLLECTIVE ;  /* 0x000000000000791b */ /* 0x003fea0003800000 */
.L_x_7190:
[----:B------:R-:W-:Y:S02]  /*71f0*/  HFMA2 R45, -RZ, RZ, 0, 9.5367431640625e-07 ;  /* 0x00000010ff2d7431 */ /* 0x000fe400000001ff */
[----:B------:R-:W-:-:S04]  /*7200*/  FADD.FTZ R52, R51, R24 ;  /* 0x0000001833347221 */ /* 0x000fc80000010000 */
[----:B------:R-:W-:-:S07]  /*7210*/  IMAD.MOV.U32 R48, RZ, RZ, R52 ;  /* 0x000000ffff307224 */ /* 0x000fce00078e0034 */
[----:B------:R-:W-:Y:S05]  /*7220*/  WARPSYNC.COLLECTIVE R43, `(.L_x_7191) ;  /* 0x000000002b087348 */ /* 0x000fea0003c00000 */
[----:B------:R0:W1:Y:S02]  /*7230*/  SHFL.BFLY P5, R24, R48, R45, R46 ;  /* 0x0c00002d30187389 */ /* 0x00006400000a002e */
[----:B01----:R-:W-:Y:S05]  /*7240*/  ENDCOLLECTIVE ;  /* 0x000000000000791b */ /* 0x003fea0003800000 */
.L_x_7191:
        /* <DEDUP_REMOVED lines=20> */
[----:B------:R-:W-:-:S03]  /*7390*/  IMAD.MOV.U32 R43, RZ, RZ, -0x1 ;  /* 0xffffffffff2b7424 */ /* 0x000fc600078e00ff */
[----:B------:R-:W-:-:S07]  /*73a0*/  IMAD.MOV.U32 R48, RZ, RZ, R47 ;  /* 0x000000ffff307224 */ /* 0x000fce00078e002f */
[----:B------:R-:W-:Y:S05]  /*73b0*/  WARPSYNC.COLLECTIVE R43, `(.L_x_7192) ;  /* 0x000000002b087348 */ /* 0x000fea0003c00000 */
[----:B------:R0:W1:Y:S02]  /*73c0*/  SHFL.BFLY P5, R24, R48, R45, R46 ;  /* 0x0c00002d30187389 */ /* 0x00006400000a002e */
[----:B01----:R-:W-:Y:S05]  /*73d0*/  ENDCOLLECTIVE ;  /* 0x000000000000791b */ /* 0x003fea0003800000 */
.L_x_7192:
[----:B------:R-:W-:Y:S02]  /*73e0*/  HFMA2 R45, -RZ, RZ, 0, 1.1920928955078125e-07 ;  /* 0x00000002ff2d7431 */ /* 0x000fe400000001ff */
[----:B------:R-:W-:-:S07]  /*73f0*/  FADD.FTZ R48, R47, R24 ;  /* 0x000000182f307221 */ /* 0x000fce0000010000 */
[----:B------:R-:W-:Y:S05]  /*7400*/  WARPSYNC.COLLECTIVE R43, `(.L_x_7193) ;  /* 0x000000002b087348 */ /* 0x000fea0003c00000 */
[----:B------:R0:W1:Y:S02]  /*7410*/  SHFL.BFLY P5, R24, R48, R45, R46 ;  /* 0x0c00002d30187389 */ /* 0x00006400000a002e */
[----:B01----:R-:W-:Y:S05]  /*7420*/  ENDCOLLECTIVE ;  /* 0x000000000000791b */ /* 0x003fea0003800000 */
.L_x_7193:
[----:B------:R-:W-:Y:S01]  /*7430*/  MOV R45, 0x4 ;  /* 0x00000004002d7802 */ /* 0x000fe20000000f00 */
[----:B------:R-:W-:-:S04]  /*7440*/  FADD.FTZ R50, R48, R24 ;  /* 0x0000001830327221 */ /* 0x000fc80000010000 */
[----:B------:R-:W-:-:S07]  /*7450*/  IMAD.MOV.U32 R48, RZ, RZ, R50 ;  /* 0x000000ffff307224 */ /* 0x000fce00078e0032 */
[----:B------:R-:W-:Y:S05]  /*7460*/  WARPSYNC.COLLECTIVE R43, `(.L_x_7194) ;  /* 0x000000002b087348 */ /* 0x000fea0003c00000 */
[----:B------:R0:W1:Y:S02]  /*7470*/  SHFL.BFLY P5, R24, R48, R45, R46 ;  /* 0x0c00002d30187389 */ /* 0x00006400000a002e */
[----:B01----:R-:W-:Y:S05]  /*7480*/  ENDCOLLECTIVE ;  /* 0x000000000000791b */ /* 0x003fea0003800000 */
.L_x_7194:
[----:B------:R-:W-:Y:S02]  /*7490*/  HFMA2 R45, -RZ, RZ, 0, 4.76837158203125e-07 ;  /* 0x00000008ff2d7431 */ /* 0x000fe400000001ff */
[----:B------:R-:W-:-:S04]  /*74a0*/  FADD.FTZ R51, R50, R24 ;  /* 0x0000001832337221 */ /* 0x000fc80000010000 */
[----:B------:R-:W-:-:S07]  /*74b0*/  IMAD.MOV.U32 R48, RZ, RZ, R51 ;  /* 0x000000ffff307224 */ /* 0x000fce00078e0033 */
[----:B------:R-:W-:Y:S05]  /*74c0*/  WARPSYNC.COLLECTIVE R43, `(.L_x_7195) ;  /* 0x000000002b087348 */ /* 0x000fea0003c00000 */
[----:B------:R0:W1:Y:S02]  /*74d0*/  SHFL.BFLY P5, R24, R48, R45, R46 ;  /* 0x0c00002d30187389 */ /* 0x00006400000a002e */
[----:B01----:R-:W-:Y:S05]  /*74e0*/  ENDCOLLECTIVE ;  /* 0x000000000000791b */ /* 0x003fea0003800000 */
.L_x_7195:
[----:B------:R-:W-:Y:S01]  /*74f0*/  MOV R45, 0x10 ;  /* 0x00000010002d7802 */ /* 0x000fe20000000f00 */
[----:B------:R-:W-:-:S04]  /*7500*/  FADD.FTZ R52, R51, R24 ;  /* 0x0000001833347221 */ /* 0x000fc80000010000 */
[----:B------:R-:W-:-:S07]  /*7510*/  IMAD.MOV.U32 R48, RZ, RZ, R52 ;  /* 0x000000ffff307224 */ /* 0x000fce00078e0034 */
[----:B------:R-:W-:Y:S05]  /*7520*/  WARPSYNC.COLLECTIVE R43, `(.L_x_7196) ;  /* 0x000000002b087348 */ /* 0x000fea0003c00000 */
[----:B------:R0:W1:Y:S02]  /*7530*/  SHFL.BFLY P5, R24, R48, R45, R46 ;  /* 0x0c00002d30187389 */ /* 0x00006400000a002e */
[----:B01----:R-:W-:Y:S05]  /*7540*/  ENDCOLLECTIVE ;  /* 0x000000000000791b */ /* 0x003fea0003800000 */
.L_x_7196:
[----:B------:R-:W-:Y:S05]  /*7550*/  BRA `(.L_x_7197) ;  /* 0xfffffff400947947 */ /* 0x000fea000383ffff */
.L_x_7198:
        /* <DEDUP_REMOVED lines=10> */
.L_x_9173:


//--------------------- .text._ZN10layer_norm13ln_fwd_kernelINS_13Kernel_traitsI6__halfffffjLj256ELj1ELj4ELj1ELj16ENS_18Kernel_traits_baseILj256ES2_ffffjLj128EEEEELb1ELb0ELb1ELb1EEEvNS_9FwdParamsE --------------------------
	.section	.text._ZN10layer_norm13ln_fwd_kernelINS_13Kernel_traitsI6__halfffffjLj256ELj1ELj4ELj1ELj16ENS_18Kernel_traits_baseILj256ES2_ffffjLj128EEEEELb1ELb0ELb1ELb1EEEvNS_9FwdParamsE,"ax",@progbits
	.align	128
        .global         _ZN10layer_norm13ln_fwd_kernelINS_13Kernel_traitsI6__halfffffjLj256ELj1ELj4ELj1ELj16ENS_18Kernel_traits_baseILj256ES2_ffffjLj128EEEEELb1ELb0ELb1ELb1EEEvNS_9FwdParamsE
        .type           _ZN10layer_norm13ln_fwd_kernelINS_13Kernel_traitsI6__halfffffjLj256ELj1ELj4ELj1ELj16ENS_18Kernel_traits_baseILj256ES2_ffffjLj128EEEEELb1ELb0ELb1ELb1EEEvNS_9FwdParamsE,@function
        .size           _ZN10layer_norm13ln_fwd_kernelINS_13Kernel_traitsI6__halfffffjLj256ELj1ELj4ELj1ELj16ENS_18Kernel_traits_baseILj256ES2_ffffjLj128EEEEELb1ELb0ELb1ELb1EEEvNS_9FwdParamsE,(.L_x_9174 - _ZN10layer_norm13ln_fwd_kernelINS_13Kernel_traitsI6__halfffffjLj256ELj1ELj4ELj1ELj16ENS_18Kernel_traits_baseILj256ES2_ffffjLj128EEEEELb1ELb0ELb1ELb1EEEvNS_9FwdParamsE)
        .other          _ZN10layer_norm13ln_fwd_kernelINS_13Kernel_traitsI6__halfffffjLj256ELj1ELj4ELj1ELj16ENS_18Kernel_traits_baseILj256ES2_ffffjLj128EEEEELb1ELb0ELb1ELb1EEEvNS_9FwdParamsE,@"STO_CUDA_ENTRY STV_DEFAULT"
_ZN10layer_norm13ln_fwd_kernelINS_13Kernel_traitsI6__halfffffjLj256ELj1ELj4ELj1ELj16ENS_18Kernel_traits_baseILj256ES2_ffffjLj128EEEEELb1ELb0ELb1ELb1EEEvNS_9FwdParamsE:
.text._ZN10layer_norm13ln_fwd_kernelINS_13Kernel_traitsI6__halfffffjLj256ELj1ELj4ELj1ELj16ENS_18Kernel_traits_baseILj256ES2_ffffjLj128EEEEELb1ELb0ELb1ELb1EEEvNS_9FwdParamsE:
        /* <DEDUP_REMOVED lines=16> */
[----:B------:R-:W-:Y:S01]  /*0100*/  @P1 IMAD.MOV.U32 R9, RZ, RZ, R17 ;  /* 0x000000ffff091224 */ /* 0x000fe200078e0011 */
[----:B------:R-:W1:Y:S01]  /*0110*/  @P1 LDC R19, c[0x0][0x460] ;  /* 0x00011800ff131b82 */ /* 0x000e620000000800 */
[----:B0-----:R-:W-:-:S04]  /*0120*/  ISETP.NE.U32.AND P0, PT, RZ, UR4, PT ;  /* 0x00000004ff007c0c */ /* 0x001fc8000bf05070 */
[----:B------:R-:W1:Y:S01]  /*0130*/  @P1 LDG.E.64 R8, desc[UR8][R8.64] ;  /* 0x0000000808081981 */ /* 0x000e62000c1e1b00 */
[----:B------:R-:W-:-:S13]  /*0140*/  ISETP.NE.AND.EX P0, PT, RZ, UR5, PT, P0 ;  /* 0x00000005ff007c0c */ /* 0x000fda000bf05300 */
[----:B------:R-:W0:Y:S02]  /*0150*/  @P0 LDC.64 R12, c[0x0][0x438] ;  /* 0x00010e00ff0c0b82 */ /* 0x000e240000000a00 */
[----:B0-----:R-:W-:-:S05]  /*0160*/  @P0 IMAD.WIDE.U32 R12, R3, 0x8, R12 ;  /* 0x00000008030c0825 */ /* 0x001fca00078e000c */
[----:B------:R-:W5:Y:S04]  /*0170*/  @P0 LDG.E.64 R10, desc[UR8][R12.64+0x100] ;  /* 0x000100080c0a0981 */ /* 0x000f68000c1e1b00 */
[----:B------:R-:W5:Y:S01]  /*0180*/  @P0 LDG.E.64 R24, desc[UR8][R12.64] ;  /* 0x000000080c180981 */ /* 0x000f62000c1e1b00 */
[----:B------:R-:W0:Y:S01]  /*0190*/  S2UR UR5, SR_CTAID.X ;  /* 0x00000000000579c3 */ /* 0x000e220000002500 */
[----:B------:R-:W-:-:S05]  /*01a0*/  IMAD.WIDE.U32 R4, R3, 0x8, R4 ;  /* 0x0000000803047825 */ /* 0x000fca00078e0004 */
[----:B------:R-:W5:Y:S02]  /*01b0*/  LDG.E.64 R28, desc[UR8][R4.64] ;  /* 0x00000008041c7981 */ /* 0x000f64000c1e1b00 */
[----:B------:R-:W3:Y:S02]  /*01c0*/  LDC R15, c[0x0][0x360] ;  /* 0x0000d800ff0f7b82 */ /* 0x000ee40000000800 */
[----:B------:R4:W5:Y:S02]  /*01d0*/  LDG.E.64 R26, desc[UR8][R4.64+0x100] ;  /* 0x00010008041a7981 */ /* 0x000964000c1e1b00 */
[----:B----4-:R-:W-:Y:S01]  /*01e0*/  SHF.R.U32.HI R4, RZ, 0x5, R2 ;  /* 0x00000005ff047819 */ /* 0x010fe20000011602 */
        /* <DEDUP_REMOVED lines=8> */
[----:B------:R-:W-:Y:S06]  /*0270*/  @P2 EXIT ;  /* 0x000000000000294d */ /* 0x000fec0003800000 */
[--C-:B------:R-:W-:Y:S01]  /*0280*/  SHF.R.U64 R5, R0, 0x2, R17.reuse ;  /* 0x0000000200057819 */ /* 0x100fe20000001211 */
[----:B------:R-:W-:Y:S01]  /*0290*/  UIADD3 UR15, UPT, UPT, UR6, -0x61c88647, URZ ;  /* 0x9e3779b9060f7890 */ /* 0x000fe2000fffe0ff */
[----:B------:R-:W-:Y:S01]  /*02a0*/  MOV R6, R2 ;  /* 0x0000000200067202 */ /* 0x000fe20000000f00 */
[----:B------:R-:W-:Y:S01]  /*02b0*/  UIADD3 UR16, UPT, UPT, UR7, -0x4498517b, URZ ;  /* 0xbb67ae8507107890 */ /* 0x000fe2000fffe0ff */
[----:B------:R-:W-:Y:S01]  /*02c0*/  SHF.R.U32.HI R7, RZ, 0x2, R17 ;  /* 0x00000002ff077819 */ /* 0x000fe20000011611 */
[----:B------:R-:W-:Y:S01]  /*02d0*/  IMAD.HI.U32 R8, R5, -0x2daee0ad, RZ ;  /* 0xd2511f5305087827 */ /* 0x000fe200078e00ff */
[----:B------:R-:W-:Y:S01]  /*02e0*/  UIADD3 UR18, UPT, UPT, UR7, 0x76cf5d0a, URZ ;  /* 0x76cf5d0a07127890 */ /* 0x000fe2000fffe0ff */
[----:B-----5:R-:W-:Y:S01]  /*02f0*/  @!P0 CS2R R10, SRZ ;  /* 0x00000000000a8805 */ /* 0x020fe2000001ff00 */
[----:B------:R-:W-:Y:S01]  /*0300*/  UIADD3 UR17, UPT, UPT, UR6, 0x3c6ef372, URZ ;  /* 0x3c6ef37206117890 */ /* 0x000fe2000fffe0ff */
[----:B------:R-:W-:Y:S01]  /*0310*/  IMAD.HI.U32 R2, R6, -0x326172a9, RZ ;  /* 0xcd9e8d5706027827 */ /* 0x000fe200078e00ff */
[----:B------:R-:W-:Y:S01]  /*0320*/  LOP3.LUT R8, R8, UR7, RZ, 0x3c, !PT ;  /* 0x0000000708087c12 */ /* 0x000fe2000f8e3cff */
[----:B------:R-:W-:Y:S01]  /*0330*/  UIADD3 UR19, UPT, UPT, UR6, -0x255992d5, URZ ;  /* 0xdaa66d2b06137890 */ /* 0x000fe2000fffe0ff */
[----:B------:R-:W-:Y:S01]  /*0340*/  SHF.R.U32.HI R49, RZ, 0x10, R27 ;  /* 0x00000010ff317819 */ /* 0x000fe2000001161b */
[----:B------:R-:W-:Y:S01]  /*0350*/  IMAD R12, R6, -0x326172a9, RZ ;  /* 0xcd9e8d57060c7824 */ /* 0x000fe200078e02ff */
[----:B------:R-:W-:Y:S01]  /*0360*/  LOP3.LUT R2, R7, UR6, R2, 0x96, !PT ;  /* 0x0000000607027c12 */ /* 0x000fe2000f8e9602 */
[----:B------:R-:W-:Y:S01]  /*0370*/  IMAD.HI.U32 R9, R8, -0x326172a9, RZ ;  /* 0xcd9e8d5708097827 */ /* 0x000fe200078e00ff */
[----:B------:R-:W-:Y:S01]  /*0380*/  UIADD3 UR20, UPT, UPT, UR7, 0x32370b8f, URZ ;  /* 0x32370b8f07147890 */ /* 0x000fe2000fffe0ff */
[----:B------:R-:W-:Y:S01]  /*0390*/  BSSY B0, `(.L_x_7199) ;  /* 0x000068b000007945 */ /* 0x000fe20003800000 */
[----:B------:R-:W-:Y:S01]  /*03a0*/  UIADD3 UR22, UPT, UPT, UR7, -0x126145ec, URZ ;  /* 0xed9eba1407167890 */ /* 0x000fe2000fffe0ff */
[----:B------:R-:W-:Y:S01]  /*03b0*/  IMAD R14, R5, -0x2daee0ad, RZ ;  /* 0xd2511f53050e7824 */ /* 0x000fe200078e02ff */
[----:B------:R-:W-:Y:S01]  /*03c0*/  LOP3.LUT R9, R12, UR15, R9, 0x96, !PT ;  /* 0x0000000f0c097c12 */ /* 0x000fe2000f8e9609 */
[----:B------:R-:W-:Y:S01]  /*03d0*/  IMAD.HI.U32 R13, R2, -0x2daee0ad, RZ ;  /* 0xd2511f53020d7827 */ /* 0x000fe200078e00ff */
[----:B------:R-:W-:Y:S01]  /*03e0*/  UIADD3 UR21, UPT, UPT, UR6, 0x78dde6e4, URZ ;  /* 0x78dde6e406157890 */ /* 0x000fe2000fffe0ff */
[----:B------:R-:W-:Y:S01]  /*03f0*/  LOP3.LUT R37, R0, 0x3, RZ, 0xc0, !PT ;  /* 0x0000000300257812 */ /* 0x000fe200078ec0ff */
[----:B------:R-:W-:Y:S01]  /*0400*/  UIADD3 UR23, UPT, UPT, UR6, 0x1715609d, URZ ;  /* 0x1715609d06177890 */ /* 0x000fe2000fffe0ff */
[----:B------:R-:W-:Y:S01]  /*0410*/  IMAD R17, R2, -0x2daee0ad, RZ ;  /* 0xd2511f5302117824 */ /* 0x000fe200078e02ff */
[----:B------:R-:W-:Y:S01]  /*0420*/  LOP3.LUT R13, R14, UR16, R13, 0x96, !PT ;  /* 0x000000100e0d7c12 */ /* 0x000fe2000f8e960d */
[----:B------:R-:W-:Y:S01]  /*0430*/  IMAD.HI.U32 R12, R9, -0x2daee0ad, RZ ;  /* 0xd2511f53090c7827 */ /* 0x000fe200078e00ff */
[----:B------:R-:W-:Y:S01]  /*0440*/  UIADD3 UR24, UPT, UPT, UR7, -0x56f99767, URZ ;  /* 0xa906689907187890 */ /* 0x000fe2000fffe0ff */
[----:B------:R-:W-:Y:S01]  /*0450*/  @!P0 CS2R R24, SRZ ;  /* 0x0000000000188805 */ /* 0x000fe2000001ff00 */
[----:B------:R-:W-:Y:S01]  /*0460*/  UIADD3 UR26, UPT, UPT, UR7, 0x646e171e, URZ ;  /* 0x646e171e071a7890 */ /* 0x000fe2000fffe0ff */
[----:B------:R-:W-:Y:S01]  /*0470*/  IMAD R15, R8, -0x326172a9, RZ ;  /* 0xcd9e8d57080f7824 */ /* 0x000fe200078e02ff */
[----:B------:R-:W-:Y:S01]  /*0480*/  LOP3.LUT R12, R17, UR18, R12, 0x96, !PT ;  /* 0x00000012110c7c12 */ /* 0x000fe2000f8e960c */
[----:B------:R-:W-:Y:S01]  /*0490*/  IMAD.HI.U32 R2, R13, -0x326172a9, RZ ;  /* 0xcd9e8d570d027827 */ /* 0x000fe200078e00ff */
[----:B------:R-:W-:-:S02]  /*04a0*/  UIADD3 UR25, UPT, UPT, UR6, -0x4ab325aa, URZ ;  /* 0xb54cda5606197890 */ /* 0x000fc4000fffe0ff */
[----:B------:R-:W-:Y:S01]  /*04b0*/  UIADD3 UR27, UPT, UPT, UR6, 0x5384540f, URZ ;  /* 0x5384540f061b7890 */ /* 0x000fe2000fffe0ff */
[----:B------:R-:W-:Y:S01]  /*04c0*/  IMAD R13, R13, -0x326172a9, RZ ;  /* 0xcd9e8d570d0d7824 */ /* 0x000fe200078e02ff */
[----:B------:R-:W-:Y:S01]  /*04d0*/  LOP3.LUT R2, R15, UR17, R2, 0x96, !PT ;  /* 0x000000110f027c12 */ /* 0x000fe2000f8e9602 */
[----:B------:R-:W-:Y:S01]  /*04e0*/  IMAD.HI.U32 R8, R12, -0x326172a9, RZ ;  /* 0xcd9e8d570c087827 */ /* 0x000fe200078e00ff */
[----:B------:R-:W-:Y:S01]  /*04f0*/  UIADD3 UR28, UPT, UPT, UR7, 0x1fd5c5a3, URZ ;  /* 0x1fd5c5a3071c7890 */ /* 0x000fe2000fffe0ff */
[----:B------:R-:W0:Y:S02]  /*0500*/  LDCU.U8 UR4, c[0x0][0x410] ;  /* 0x00008200ff0477ac */ /* 0x000e240008000000 */
[----:B------:R-:W-:Y:S01]  /*0510*/  IMAD R14, R9, -0x2daee0ad, RZ ;  /* 0xd2511f53090e7824 */ /* 0x000fe200078e02ff */
[----:B------:R-:W-:Y:S01]  /*0520*/  LOP3.LUT R8, R13, UR19, R8, 0x96, !PT ;  /* 0x000000130d087c12 */ /* 0x000fe2000f8e9608 */
[----:B------:R-:W-:Y:S01]  /*0530*/  IMAD.HI.U32 R9, R2, -0x2daee0ad, RZ ;  /* 0xd2511f5302097827 */ /* 0x000fe200078e00ff */
[----:B------:R-:W-:-:S02]  /*0540*/  UIADD3 UR29, UPT, UPT, UR6, -0xe443238, URZ ;  /* 0xf1bbcdc8061d7890 */ /* 0x000fc4000fffe0ff */
[----:B------:R-:W-:Y:S01]  /*0550*/  UIADD3 UR30, UPT, UPT, UR7, -0x24c28bd8, URZ ;  /* 0xdb3d7428071e7890 */ /* 0x000fe2000fffe0ff */
[----:B------:R-:W-:Y:S01]  /*0560*/  IMAD R15, R2, -0x2daee0ad, RZ ;  /* 0xd2511f53020f7824 */ /* 0x000fe200078e02ff */
[----:B------:R-:W-:Y:S01]  /*0570*/  LOP3.LUT R9, R14, UR20, R9, 0x96, !PT ;  /* 0x000000140e097c12 */ /* 0x000fe2000f8e9609 */
[----:B------:R-:W-:Y:S01]  /*0580*/  IMAD.HI.U32 R2, R8, -0x2daee0ad, RZ ;  /* 0xd2511f5308027827 */ /* 0x000fe200078e00ff */
[----:B------:R-:W-:Y:S02]  /*0590*/  UIADD3 UR31, UPT, UPT, UR6, -0x700cb87f, URZ ;  /* 0x8ff34781061f7890 */ /* 0x000fe4000fffe0ff */
[----:B------:R-:W-:Y:S01]  /*05a0*/  UIADD3 UR32, UPT, UPT, UR7, -0x695add53, URZ ;  /* 0x96a522ad07207890 */ /* 0x000fe2000fffe0ff */
[----:B------:R-:W-:Y:S01]  /*05b0*/  IMAD R13, R12, -0x326172a9, RZ ;  /* 0xcd9e8d570c0d7824 */ /* 0x000fe200078e02ff */
[----:B------:R-:W-:Y:S01]  /*05c0*/  LOP3.LUT R2, R15, UR22, R2, 0x96, !PT ;  /* 0x000000160f027c12 */ /* 0x000fe2000f8e9602 */
[----:B------:R-:W-:Y:S01]  /*05d0*/  IMAD.HI.U32 R12, R9, -0x326172a9, RZ ;  /* 0xcd9e8d57090c7827 */ /* 0x000fe200078e00ff */
[----:B------:R-:W1:Y:S01]  /*05e0*/  LDCU UR5, c[0x0][0x404] ;  /* 0x00008080ff0577ac */ /* 0x000e620008000800 */
[----:B0-----:R-:W-:-:S02]  /*05f0*/  ISETP.NE.AND P1, PT, RZ, UR4, PT ;  /* 0x00000004ff007c0c */ /* 0x001fc4000bf25270 */
[----:B------:R-:W-:Y:S01]  /*0600*/  IMAD R15, R8, -0x2daee0ad, RZ ;  /* 0xd2511f53080f7824 */ /* 0x000fe200078e02ff */
[----:B------:R-:W-:Y:S01]  /*0610*/  LOP3.LUT R12, R13, UR21, R12, 0x96, !PT ;  /* 0x000000150d0c7c12 */ /* 0x000fe2000f8e960c */
[----:B------:R-:W-:Y:S01]  /*0620*/  IMAD R13, R9, -0x326172a9, RZ ;  /* 0xcd9e8d57090d7824 */ /* 0x000fe200078e02ff */
[----:B------:R-:W0:Y:S01]  /*0630*/  LDCU UR14, c[0x0][0x448] ;  /* 0x00008900ff0e77ac */ /* 0x000e220008000800 */
[----:B------:R-:W-:Y:S01]  /*0640*/  IMAD.HI.U32 R8, R2, -0x326172a9, RZ ;  /* 0xcd9e8d5702087827 */ /* 0x000fe200078e00ff */
[----:B------:R-:W2:Y:S03]  /*0650*/  LDCU.64 UR12, c[0x0][0x408] ;  /* 0x00008100ff0c77ac */ /* 0x000ea60008000a00 */
[----:B------:R-:W-:Y:S01]  /*0660*/  IMAD.HI.U32 R14, R12, -0x2daee0ad, RZ ;  /* 0xd2511f530c0e7827 */ /* 0x000fe200078e00ff */
[----:B------:R-:W-:Y:S01]  /*0670*/  LOP3.LUT R8, R13, UR23, R8, 0x96, !PT ;  /* 0x000000170d087c12 */ /* 0x000fe2000f8e9608 */
[----:B------:R-:W3:Y:S02]  /*0680*/  LDCU.64 UR10, c[0x0][0x3a0] ;  /* 0x00007400ff0a77ac */ /* 0x000ee40008000a00 */
[----:B------:R-:W-:Y:S01]  /*0690*/  IMAD R13, R2, -0x326172a9, RZ ;  /* 0xcd9e8d57020d7824 */ /* 0x000fe200078e02ff */
[----:B------:R-:W-:Y:S01]  /*06a0*/  LOP3.LUT R14, R15, UR24, R14, 0x96, !PT ;  /* 0x000000180f0e7c12 */ /* 0x000fe2000f8e960e */
[----:B------:R-:W-:-:S02]  /*06b0*/  IMAD R15, R12, -0x2daee0ad, RZ ;  /* 0xd2511f530c0f7824 */ /* 0x000fc400078e02ff */
[----:B------:R-:W-:-:S04]  /*06c0*/  IMAD.HI.U32 R12, R8, -0x2daee0ad, RZ ;  /* 0xd2511f53080c7827 */ /* 0x000fc800078e00ff */
[C---:B------:R-:W-:Y:S01]  /*06d0*/  IMAD.HI.U32 R2, R14.reuse, -0x326172a9, RZ ;  /* 0xcd9e8d570e027827 */ /* 0x040fe200078e00ff */
[----:B------:R-:W-:Y:S02]  /*06e0*/  LOP3.LUT R12, R15, UR26, R12, 0x96, !PT ;  /* 0x0000001a0f0c7c12 */ /* 0x000fe4000f8e960c */
[----:B------:R-:W-:Y:S01]  /*06f0*/  MOV R15, R26 ;  /* 0x0000001a000f7202 */ /* 0x000fe20000000f00 */
[----:B------:R-:W-:Y:S01]  /*0700*/  IMAD R14, R14, -0x326172a9, RZ ;  /* 0xcd9e8d570e0e7824 */ /* 0x000fe200078e02ff */
[----:B------:R-:W-:Y:S01]  /*0710*/  LOP3.LUT R2, R13, UR25, R2, 0x96, !PT ;  /* 0x000000190d027c12 */ /* 0x000fe2000f8e9602 */
        /* <DEDUP_REMOVED lines=8> */
[----:B------:R-:W-:Y:S01]  /*07a0*/  IMAD R17, R2, -0x2daee0ad, RZ ;  /* 0xd2511f5302117824 */ /* 0x000fe200078e02ff */
[----:B------:R-:W-:Y:S01]  /*07b0*/  PRMT R9, R9, 0x5410, R16 ;  /* 0x0000541009097816 */ /* 0x000fe20000000010 */
[----:B------:R-:W-:Y:S02]  /*07c0*/  IMAD.MOV.U32 R16, RZ, RZ, R29 ;  /* 0x000000ffff107224 */ /* 0x000fe400078e001d */
[----:B------:R-:W-:-:S03]  /*07d0*/  IMAD.HI.U32 R12, R8, -0x326172a9, RZ ;  /* 0xcd9e8d57080c7827 */ /* 0x000fc600078e00ff */
[----:B------:R-:W-:Y:S01]  /*07e0*/  PRMT R30, R30, 0x5410, R16 ;  /* 0x000054101e1e7816 */ /* 0x000fe20000000010 */
[----:B------:R-:W-:Y:S01]  /*07f0*/  IMAD.HI.U32 R2, R13, -0x2daee0ad, RZ ;  /* 0xd2511f530d027827 */ /* 0x000fe200078e00ff */
[----:B------:R-:W-:Y:S02]  /*0800*/  LOP3.LUT R12, R15, UR29, R12, 0x96, !PT ;  /* 0x0000001d0f0c7c12 */ /* 0x000fe4000f8e960c */
[----:B------:R-:W-:Y:S01]  /*0810*/  SHF.R.U64 R16, R10, 0x10, R11 ;  /* 0x000000100a107819 */ /* 0x000fe2000000120b */
[----:B------:R-:W-:Y:S01]  /*0820*/  IMAD.MOV.U32 R14, RZ, RZ, R27 ;  /* 0x000000ffff0e7224 */ /* 0x000fe200078e001b */
[----:B------:R-:W-:Y:S01]  /*0830*/  LOP3.LUT R17, R17, UR30, R2, 0x96, !PT ;  /* 0x0000001e11117c12 */ /* 0x000fe2000f8e9602 */
[----:B------:R-:W-:Y:S02]  /*0840*/  IMAD R15, R8, -0x326172a9, RZ ;  /* 0xcd9e8d57080f7824 */ /* 0x000fe400078e02ff */
[----:B------:R-:W-:Y:S01]  /*0850*/  IMAD R13, R13, -0x2daee0ad, RZ ;  /* 0xd2511f530d0d7824 */ /* 0x000fe200078e02ff */
[----:B------:R-:W-:Y:S01]  /*0860*/  PRMT R47, R14, 0x5410, R16 ;  /* 0x000054100e2f7816 */ /* 0x000fe20000000010 */
[----:B------:R-:W-:Y:S01]  /*0870*/  IMAD.HI.U32 R32, R12, -0x2daee0ad, RZ ;  /* 0xd2511f530c207827 */ /* 0x000fe200078e00ff */
[----:B------:R-:W-:-:S03]  /*0880*/  SHF.R.U32.HI R14, RZ, 0x10, R11 ;  /* 0x00000010ff0e7819 */ /* 0x000fc6000001160b */
[----:B------:R-:W-:Y:S01]  /*0890*/  IMAD.HI.U32 R2, R17, -0x326172a9, RZ ;  /* 0xcd9e8d5711027827 */ /* 0x000fe200078e00ff */
[----:B------:R-:W-:Y:S02]  /*08a0*/  PRMT R49, R49, 0x5410, R14 ;  /* 0x0000541031317816 */ /* 0x000fe4000000000e */
[----:B------:R-:W-:Y:S01]  /*08b0*/  LOP3.LUT R32, R13, UR32, R32, 0x96, !PT ;  /* 0x000000200d207c12 */ /* 0x000fe2000f8e9620 */
[----:B------:R-:W-:Y:S01]  /*08c0*/  IMAD.MOV.U32 R8, RZ, RZ, RZ ;  /* 0x000000ffff087224 */ /* 0x000fe200078e00ff */
[----:B------:R-:W-:Y:S01]  /*08d0*/  LOP3.LUT R2, R15, UR31, R2, 0x96, !PT ;  /* 0x0000001f0f027c12 */ /* 0x000fe2000f8e9602 */
[----:B------:R-:W-:Y:S02]  /*08e0*/  IMAD R38, R12, -0x2daee0ad, RZ ;  /* 0xd2511f530c267824 */ /* 0x000fe400078e02ff */
[----:B0123--:R-:W-:-:S07]  /*08f0*/  IMAD R0, R17, -0x326172a9, RZ ;  /* 0xcd9e8d5711007824 */ /* 0x00ffce00078e02ff */
.L_x_7319:
[----:B0-----:R-:W0:Y:S08]  /*0900*/  LDC.64 R16, c[0x0][0x3f0] ;  /* 0x0000fc00ff107b82 */ /* 0x001e300000000a00 */
[----:B------:R-:W1:Y:S08]  /*0910*/  LDC R33, c[0x0][0x388] ;  /* 0x0000e200ff217b82 */ /* 0x000e700000000800 */
[----:B------:R-:W2:Y:S01]  /*0920*/  LDC.64 R20, c[0x0][0x3f8] ;  /* 0x0000fe00ff147b82 */ /* 0x000ea20000000a00 */
[----:B0-----:R-:W-:-:S05]  /*0930*/  IMAD.WIDE R22, R4, 0x4, R16 ;  /* 0x0000000404167825 */ /* 0x001fca00078e0210 */
[----:B------:R-:W3:Y:S01]  /*0940*/  LDG.E R39, desc[UR8][R22.64] ;  /* 0x0000000816277981 */ /* 0x000ee2000c1e1900 */
[----:B--2---:R-:W-:-:S05]  /*0950*/  IMAD.WIDE R20, R4, 0x4, R20 ;  /* 0x0000000404147825 */ /* 0x004fca00078e0214 */
[----:B------:R0:W5:Y:S01]  /*0960*/  LDG.E R44, desc[UR8][R20.64] ;  /* 0x00000008142c7981 */ /* 0x000162000c1e1900 */
[----:B---3--:R-:W-:-:S13]  /*0970*/  ISETP.GE.AND P2, PT, R39, 0x1, PT ;  /* 0x000000012700780c */ /* 0x008fda0003f46270 */
[----:B------:R-:W2:Y:S01]  /*0980*/  @P2 LDC.64 R16, c[0x0][0x390] ;  /* 0x0000e400ff102b82 */ /* 0x000ea20000000a00 */
[----:B------:R-:W-:-:S05]  /*0990*/  @P2 IADD3 R18, PT, PT, R39, -0x1, RZ ;  /* 0xffffffff27122810 */ /* 0x000fca0007ffe0ff */
[----:B-1----:R-:W-:-:S05]  /*09a0*/  @P2 IMAD R18, R18, R33, RZ ;  /* 0x0000002112122224 */ /* 0x002fca00078e02ff */
[----:B------:R-:W-:-:S04]  /*09b0*/  @P2 SHF.R.S32.HI R19, RZ, 0x1f, R18 ;  /* 0x0000001fff132819 */ /* 0x000fc80000011412 */
[----:B------:R-:W-:Y:S01]  /*09c0*/  @P2 LEA.HI R18, R19, R18, RZ, 0x2 ;  /* 0x0000001213122211 */ /* 0x000fe200078f10ff */
[----:B------:R-:W-:-:S03]  /*09d0*/  IMAD.MOV.U32 R19, RZ, RZ, RZ ;  /* 0x000000ffff137224 */ /* 0x000fc600078e00ff */
        /* <DEDUP_REMOVED lines=12> */
[----:B0-----:R-:W-:-:S05]  /*0aa0*/  IMAD.WIDE.U32 R16, R45, 0x10, R16 ;  /* 0x000000102d107825 */ /* 0x001fca00078e0010 */
[----:B------:R0:W5:Y:S01]  /*0ab0*/  LDG.E.128 R20, desc[UR8][R16.64] ;  /* 0x0000000810147981 */ /* 0x000162000c1e1d00 */
[----:B------:R-:W-:Y:S01]  /*0ac0*/  ISETP.GT.AND P3, PT, R39, RZ, PT ;  /* 0x000000ff2700720c */ /* 0x000fe20003f64270 */
[----:B------:R-:W-:-:S12]  /*0ad0*/  BSSY.RECONVERGENT B2, `(.L_x_7202) ;  /* 0x0000058000027945 */ /* 0x000fd80003800200 */
[----:B------:R-:W-:Y:S01]  /*0ae0*/  @!P3 IMAD.MOV.U32 R34, RZ, RZ, R37 ;  /* 0x000000ffff22b224 */ /* 0x000fe200078e0025 */
[----:B------:R-:W-:Y:S01]  /*0af0*/  @!P3 MOV R18, R38 ;  /* 0x000000260012b202 */ /* 0x000fe20000000f00 */
[----:B0-----:R-:W-:Y:S06]  /*0b00*/  @!P3 BRA `(.L_x_7203) ;  /* 0x000000040050b947 */ /* 0x001fec0003800000 */
        /* <DEDUP_REMOVED lines=11> */
[--C-:B------:R-:W-:Y:S01]  /*0bc0*/  @!P4 IMAD.MOV.U32 R18, RZ, RZ, R38.reuse ;  /* 0x000000ffff12c224 */ /* 0x100fe200078e0026 */
[----:B------:R-:W-:Y:S01]  /*0bd0*/  @P4 MOV R16, R2 ;  /* 0x0000000200104202 */ /* 0x000fe20000000f00 */
[----:B------:R-:W-:Y:S02]  /*0be0*/  @P4 VIADD R34, R37, 0x1 ;  /* 0x0000000125224836 */ /* 0x000fe40000000000 */
[----:B------:R-:W-:Y:S01]  /*0bf0*/  @P4 IMAD.MOV.U32 R18, RZ, RZ, R38 ;  /* 0x000000ffff124224 */ /* 0x000fe200078e0026 */
[----:B------:R-:W-:Y:S06]  /*0c00*/  BRA `(.L_x_7205) ;  /* 0x0000000000e47947 */ /* 0x000fec0003800000 */
.L_x_7206:
        /* <DEDUP_REMOVED lines=13> */
.L_x_7208:
[----:B------:R-:W-:Y:S05]  /*0ce0*/  BSYNC.RECONVERGENT B4 ;  /* 0x0000000000047941 */ /* 0x000fea0003800200 */
.L_x_7207:
        /* <DEDUP_REMOVED lines=41> */
[----:B------:R-:W-:Y:S01]  /*0f80*/  MOV R18, R16 ;  /* 0x0000001000127202 */ /* 0x000fe20000000f00 */
[----:B------:R-:W-:-:S07]  /*0f90*/  IMAD.MOV.U32 R16, RZ, RZ, R38 ;  /* 0x000000ffff107224 */ /* 0x000fce00078e0026 */
.L_x_7205:
[----:B------:R-:W-:Y:S05]  /*0fa0*/  BSYNC.RECONVERGENT B3 ;  /* 0x0000000000037941 */ /* 0x000fea0003800200 */
.L_x_7204:
[----:B------:R-:W-:Y:S01]  /*0fb0*/  HFMA2 R35, -RZ, RZ, 0.1171875, 0 ;  /* 0x2f800000ff237431 */ /* 0x000fe200000001ff */
[----:B------:R-:W-:Y:S01]  /*0fc0*/  I2FP.F32.U32 R16, R16 ;  /* 0x0000001000107245 */ /* 0x000fe20000201000 */
[----:B-----5:R-:W-:-:S04]  /*0fd0*/  FMUL.FTZ R17, R12, UR13 ;  /* 0x0000000d0c117c20 */ /* 0x020fc80008410000 */
[----:B------:R-:W-:Y:S01]  /*0fe0*/  FMUL.FTZ R17, R17, UR12 ;  /* 0x0000000c11117c20 */ /* 0x000fe20008410000 */
[----:B------:R-:W-:-:S05]  /*0ff0*/  FFMA.FTZ R16, R16, R35, 1.1641532182693481445e-10 ;  /* 0x2f00000010107423 */ /* 0x000fca0000010023 */
[----:B------:R-:W-:-:S04]  /*1000*/  FSETP.GTU.FTZ.AND P4, PT, R16, UR5, PT ;  /* 0x0000000510007c0b */ /* 0x000fc8000bf9c000 */
[----:B------:R-:W-:Y:S02]  /*1010*/  FSEL R17, R17, RZ, !P4 ;  /* 0x000000ff11117208 */ /* 0x000fe40006000000 */
[----:B------:R-:W-:-:S03]  /*1020*/  SEL R16, RZ, 0x1, P4 ;  /* 0x00000001ff107807 */ /* 0x000fc60002000000 */
[----:B------:R-:W-:Y:S01]  /*1030*/  FADD.FTZ R20, R20, R17 ;  /* 0x0000001114147221 */ /* 0x000fe20000010000 */
[----:B------:R-:W-:-:S07]  /*1040*/  PRMT R9, R16, 0x7610, R9 ;  /* 0x0000761010097816 */ /* 0x000fce0000000009 */
.L_x_7203:
[----:B------:R-:W-:Y:S05]  /*1050*/  BSYNC.RECONVERGENT B2 ;  /* 0x0000000000027941 */ /* 0x000fea0003800200 */
.L_x_7202:
        /* <DEDUP_REMOVED lines=14> */
[----:B------:R-:W-:Y:S01]  /*1140*/  @!P4 IMAD.MOV.U32 R37, RZ, RZ, R18 ;  /* 0x000000ffff25c224 */ /* 0x000fe200078e0012 */
[----:B------:R-:W-:Y:S01]  /*1150*/  @P4 IADD3 R16, PT, PT, R34, 0x1, RZ ;  /* 0x0000000122104810 */ /* 0x000fe20007ffe0ff */
[----:B------:R-:W-:Y:S02]  /*1160*/  @!P4 IMAD.MOV.U32 R17, RZ, RZ, R32 ;  /* 0x000000ffff11c224 */ /* 0x000fe400078e0020 */
[----:B------:R-:W-:Y:S02]  /*1170*/  @P4 IMAD.MOV.U32 R37, RZ, RZ, R18 ;  /* 0x000000ffff254224 */ /* 0x000fe400078e0012 */
[----:B------:R-:W-:Y:S01]  /*1180*/  @P4 IMAD.MOV.U32 R17, RZ, RZ, R2 ;  /* 0x000000ffff114224 */ /* 0x000fe200078e0002 */
[----:B------:R-:W-:Y:S06]  /*1190*/  BRA `(.L_x_7212) ;  /* 0x0000000000e47947 */ /* 0x000fec0003800000 */
.L_x_7213:
        /* <DEDUP_REMOVED lines=13> */
.L_x_7215:
[----:B------:R-:W-:Y:S05]  /*1270*/  BSYNC.RECONVERGENT B4 ;  /* 0x0000000000047941 */ /* 0x000fea0003800200 */
.L_x_7214:
        /* <DEDUP_REMOVED lines=41> */
[----:B------:R-:W-:Y:S01]  /*1510*/  MOV R17, R18 ;  /* 0x0000001200117202 */ /* 0x000fe20000000f00 */
[----:B------:R-:W-:-:S07]  /*1520*/  IMAD.MOV.U32 R16, RZ, RZ, RZ ;  /* 0x000000ffff107224 */ /* 0x000fce00078e00ff */
.L_x_7212:
[----:B------:R-:W-:Y:S05]  /*1530*/  BSYNC.RECONVERGENT B3 ;  /* 0x0000000000037941 */ /* 0x000fea0003800200 */
.L_x_7211:
[----:B------:R-:W-:Y:S01]  /*1540*/  I2FP.F32.U32 R17, R17 ;  /* 0x0000001100117245 */ /* 0x000fe20000201000 */
[----:B------:R-:W-:Y:S02]  /*1550*/  IMAD.MOV.U32 R34, RZ, RZ, 0x2f800000 ;  /* 0x2f800000ff227424 */ /* 0x000fe400078e00ff */
[----:B-----5:R-:W-:Y:S02]  /*1560*/  FMUL.FTZ R18, R13, UR13 ;  /* 0x0000000d0d127c20 */ /* 0x020fe40008410000 */
[----:B------:R-:W-:Y:S02]  /*1570*/  FFMA.FTZ R17, R17, R34, 1.1641532182693481445e-10 ;  /* 0x2f00000011117423 */ /* 0x000fe40000010022 */
[----:B------:R-:W-:-:S03]  /*1580*/  FMUL.FTZ R18, R18, UR12 ;  /* 0x0000000c12127c20 */ /* 0x000fc60008410000 */
[----:B------:R-:W-:-:S04]  /*1590*/  FSETP.GTU.FTZ.AND P4, PT, R17, UR5, PT ;  /* 0x0000000511007c0b */ /* 0x000fc8000bf9c000 */
[----:B------:R-:W-:Y:S02]  /*15a0*/  FSEL R18, R18, RZ, !P4 ;  /* 0x000000ff12127208 */ /* 0x000fe40006000000 */
[----:B------:R-:W-:-:S03]  /*15b0*/  SEL R17, RZ, 0x1, P4 ;  /* 0x00000001ff117807 */ /* 0x000fc60002000000 */
[----:B------:R-:W-:Y:S01]  /*15c0*/  FADD.FTZ R21, R21, R18 ;  /* 0x0000001215157221 */ /* 0x000fe20000010000 */
[----:B------:R-:W-:-:S07]  /*15d0*/  PRMT R30, R17, 0x7610, R30 ;  /* 0x00007610111e7816 */ /* 0x000fce000000001e */
.L_x_7210:
[----:B------:R-:W-:Y:S05]  /*15e0*/  BSYNC.RECONVERGENT B2 ;  /* 0x0000000000027941 */ /* 0x000fea0003800200 */
.L_x_7209:
[----:B------:R-:W-:Y:S01]  /*15f0*/  BSSY.RECONVERGENT B2, `(.L_x_7216) ;  /* 0x0000058000027945 */ /* 0x000fe20003800200 */
[----:B------:R-:W-:Y:S01]  /*1600*/  @!P3 MOV R17, R16 ;  /* 0x000000100011b202 */ /* 0x000fe20000000f00 */
[----:B------:R-:W-:Y:S02]  /*1610*/  @!P3 IMAD.MOV.U32 R18, RZ, RZ, R37 ;  /* 0x000000ffff12b224 */ /* 0x000fe400078e0025 */
        /* <DEDUP_REMOVED lines=11> */
[-C--:B------:R-:W-:Y:S01]  /*16d0*/  @!P4 MOV R18, R37.reuse ;  /* 0x000000250012c202 */ /* 0x080fe20000000f00 */
[----:B------:R-:W-:Y:S01]  /*16e0*/  @!P4 IMAD.MOV.U32 R34, RZ, RZ, R32 ;  /* 0x000000ffff22c224 */ /* 0x000fe200078e0020 */
[----:B------:R-:W-:Y:S01]  /*16f0*/  @P4 MOV R18, R37 ;  /* 0x0000002500124202 */ /* 0x000fe20000000f00 */
[----:B------:R-:W-:Y:S02]  /*1700*/  @P4 VIADD R17, R16, 0x1 ;  /* 0x0000000110114836 */ /* 0x000fe40000000000 */
[----:B------:R-:W-:Y:S01]  /*1710*/  @P4 IMAD.MOV.U32 R34, RZ, RZ, R2 ;  /* 0x000000ffff224224 */ /* 0x000fe200078e0002 */
[----:B------:R-:W-:Y:S06]  /*1720*/  BRA `(.L_x_7219) ;  /* 0x0000000000e47947 */ /* 0x000fec0003800000 */
.L_x_7220:
        /* <DEDUP_REMOVED lines=11> */
[----:B------:R-:W-:-:S05]  /*17e0*/  @P5 IADD3 R0, PT, PT, R8, RZ, RZ ;  /* 0x000000ff08005210 */ /* 0x000fca0007ffe0ff */
[----:B------:R-:W-:-:S07]  /*17f0*/  @!P4 IMAD.MOV.U32 R8, RZ, RZ, R0 ;  /* 0x000000ffff08c224 */ /* 0x000fce00078e0000 */
.L_x_7222:
[----:B------:R-:W-:Y:S05]  /*1800*/  BSYNC.RECONVERGENT B4 ;  /* 0x0000000000047941 */ /* 0x000fea0003800200 */
.L_x_7221:
        /* <DEDUP_REMOVED lines=43> */
.L_x_7219:
[----:B------:R-:W-:Y:S05]  /*1ac0*/  BSYNC.RECONVERGENT B3 ;  /* 0x0000000000037941 */ /* 0x000fea0003800200 */
.L_x_7218:
        /* <DEDUP_REMOVED lines=10> */
.L_x_7217:
[----:B------:R-:W-:Y:S05]  /*1b70*/  BSYNC.RECONVERGENT B2 ;  /* 0x0000000000027941 */ /* 0x000fea0003800200 */
.L_x_7216:
        /* <DEDUP_REMOVED lines=19> */
.L_x_7226:
        /* <DEDUP_REMOVED lines=13> */
.L_x_7228:
[----:B------:R-:W-:Y:S05]  /*1d80*/  BSYNC.RECONVERGENT B3 ;  /* 0x0000000000037941 */ /* 0x000fea0003800200 */
.L_x_7227:
        /* <DEDUP_REMOVED lines=42> */
.L_x_7225:
[----:B------:R-:W-:Y:S05]  /*2030*/  BSYNC.RECONVERGENT B2 ;  /* 0x0000000000027941 */ /* 0x000fea0003800200 */
.L_x_7224:
        /* <DEDUP_REMOVED lines=9> */
[----:B------:R-:W-:Y:S06]  /*20d0*/  BRA `(.L_x_7223) ;  /* 0x0000001400507947 */ /* 0x000fec0003800000 */
.L_x_7201:
        /* <DEDUP_REMOVED lines=21> */
.L_x_7233:
        /* <DEDUP_REMOVED lines=13> */
.L_x_7235:
[----:B------:R-:W-:Y:S05]  /*2300*/  BSYNC.RECONVERGENT B4 ;  /* 0x0000000000047941 */ /* 0x000fea0003800200 */
.L_x_7234:
        /* <DEDUP_REMOVED lines=42> */
.L_x_7232:
[----:B------:R-:W-:Y:S05]  /*25b0*/  BSYNC.RECONVERGENT B3 ;  /* 0x0000000000037941 */ /* 0x000fea0003800200 */
.L_x_7231:
        /* <DEDUP_REMOVED lines=9> */
.L_x_7230:
[----:B------:R-:W-:Y:S05]  /*2650*/  BSYNC.RECONVERGENT B2 ;  /* 0x0000000000027941 */ /* 0x000fea0003800200 */
.L_x_7229:
        /* <DEDUP_REMOVED lines=17> */
.L_x_7240:
        /* <DEDUP_REMOVED lines=13> */
.L_x_7242:
[----:B------:R-:W-:Y:S05]  /*2840*/  BSYNC.RECONVERGENT B4 ;  /* 0x0000000000047941 */ /* 0x000fea0003800200 */
.L_x_7241:
        /* <DEDUP_REMOVED lines=43> */
.L_x_7239:
[----:B------:R-:W-:Y:S05]  /*2b00*/  BSYNC.RECONVERGENT B3 ;  /* 0x0000000000037941 */ /* 0x000fea0003800200 */
.L_x_7238:
        /* <DEDUP_REMOVED lines=9> */
.L_x_7237:
[----:B------:R-:W-:Y:S05]  /*2ba0*/  BSYNC.RECONVERGENT B2 ;  /* 0x0000000000027941 */ /* 0x000fea0003800200 */
.L_x_7236:
        /* <DEDUP_REMOVED lines=17> */
.L_x_7247:
        /* <DEDUP_REMOVED lines=13> */
.L_x_7249:
[----:B------:R-:W-:Y:S05]  /*2d90*/  BSYNC.RECONVERGENT B4 ;  /* 0x0000000000047941 */ /* 0x000fea0003800200 */
.L_x_7248:
        /* <DEDUP_REMOVED lines=43> */
.L_x_7246:
[----:B------:R-:W-:Y:S05]  /*3050*/  BSYNC.RECONVERGENT B3 ;  /* 0x0000000000037941 */ /* 0x000fea0003800200 */
.L_x_7245:
        /* <DEDUP_REMOVED lines=9> */
.L_x_7244:
[----:B------:R-:W-:Y:S05]  /*30f0*/  BSYNC.RECONVERGENT B2 ;  /* 0x0000000000027941 */ /* 0x000fea0003800200 */
.L_x_7243:
        /* <DEDUP_REMOVED lines=16> */
.L_x_7252:
        /* <DEDUP_REMOVED lines=13> */
.L_x_7254:
[----:B------:R-:W-:Y:S05]  /*32d0*/  BSYNC.RECONVERGENT B3 ;  /* 0x0000000000037941 */ /* 0x000fea0003800200 */
.L_x_7253:
        /* <DEDUP_REMOVED lines=43> */
.L_x_7251:
[----:B------:R-:W-:Y:S05]  /*3590*/  BSYNC.RECONVERGENT B2 ;  /* 0x0000000000027941 */ /* 0x000fea0003800200 */
.L_x_7250:
[----:B------:R-:W-:Y:S01]  /*35a0*/  I2FP.F32.U32 R16, R17 ;  /* 0x0000001100107245 */ /* 0x000fe20000201000 */
[----:B------:R-:W-:-:S04]  /*35b0*/  IMAD.MOV.U32 R17, RZ, RZ, 0x2f800000 ;  /* 0x2f800000ff117424 */ /* 0x000fc800078e00ff */
[----:B------:R-:W-:Y:S01]  /*35c0*/  FFMA.FTZ R16, R16, R17, 1.1641532182693481445e-10 ;  /* 0x2f00000010107423 */ /* 0x000fe20000010011 */
[----:B-----5:R-:W-:-:S04]  /*35d0*/  FMUL.FTZ R17, R15, UR13 ;  /* 0x0000000d0f117c20 */ /* 0x020fc80008410000 */
[----:B------:R-:W-:Y:S01]  /*35e0*/  FMUL.FTZ R17, R17, UR12 ;  /* 0x0000000c11117c20 */ /* 0x000fe20008410000 */
[----:B------:R-:W-:-:S04]  /*35f0*/  FSETP.GTU.FTZ.AND P3, PT, R16, UR5, PT ;  /* 0x0000000510007c0b */ /* 0x000fc8000bf7c000 */
[----:B------:R-:W-:Y:S02]  /*3600*/  SEL R36, RZ, 0x1, P3 ;  /* 0x00000001ff247807 */ /* 0x000fe40001800000 */
[----:B------:R-:W-:-:S07]  /*3610*/  FSEL R23, R17, RZ, !P3 ;  /* 0x000000ff11177208 */ /* 0x000fce0005800000 */
.L_x_7223:
[----:B------:R-:W-:Y:S05]  /*3620*/  BSYNC.RECONVERGENT B1 ;  /* 0x0000000000017941 */ /* 0x000fea0003800200 */
.L_x_7200:
[----:B------:R-:W0:Y:S01]  /*3630*/  LDC.64 R34, c[0x0][0x3a8] ;  /* 0x0000ea00ff227b82 */ /* 0x000e220000000a00 */
[----:B------:R-:W-:Y:S01]  /*3640*/  BSSY.RECONVERGENT B1, `(.L_x_7255) ;  /* 0x0000010000017945 */ /* 0x000fe20003800200 */
[----:B------:R-:W-:Y:S01]  /*3650*/  IADD3 R46, PT, PT, R19, 0x20, RZ ;  /* 0x00000020132e7810 */ /* 0x000fe20007ffe0ff */
        /* <DEDUP_REMOVED lines=14> */
.L_x_7256:
[----:B------:R-:W-:Y:S05]  /*3740*/  BSYNC.RECONVERGENT B1 ;  /* 0x0000000000017941 */ /* 0x000fea0003800200 */
.L_x_7255:
[----:B------:R-:W-:Y:S04]  /*3750*/  BSSY.RECONVERGENT B1, `(.L_x_7257) ;  /* 0x0000005000017945 */ /* 0x000fe80003800200 */
[----:B------:R-:W-:Y:S05]  /*3760*/  @!P2 BRA `(.L_x_7258) ;  /* 0x00000000000ca947 */ /* 0x000fea0003800000 */
[----:B------:R-:W2:Y:S02]  /*3770*/  LDC.64 R12, c[0x0][0x390] ;  /* 0x0000e400ff0c7b82 */ /* 0x000ea40000000a00 */
[----:B--2---:R-:W-:-:S06]  /*3780*/  IMAD.WIDE.U32 R12, R46, 0x10, R12 ;  /* 0x000000102e0c7825 */ /* 0x004fcc00078e000c */
[----:B------:R-:W5:Y:S02]  /*3790*/  LDG.E.128 R12, desc[UR8][R12.64] ;  /* 0x000000080c0c7981 */ /* 0x000f64000c1e1d00 */
.L_x_7258:
[----:B------:R-:W-:Y:S05]  /*37a0*/  BSYNC.RECONVERGENT B1 ;  /* 0x0000000000017941 */ /* 0x000fea0003800200 */
.L_x_7257:
[----:B------:R-:W-:Y:S01]  /*37b0*/  BSSY.RECONVERGENT B1, `(.L_x_7259) ;  /* 0x00002bb000017945 */ /* 0x000fe20003800200 */
[----:B------:R-:W-:-:S03]  /*37c0*/  VIADD R45, R45, 0x20 ;  /* 0x000000202d2d7836 */ /* 0x000fc60000000000 */
[----:B------:R-:W-:Y:S05]  /*37d0*/  @!P0 BRA `(.L_x_7260) ;  /* 0x0000001400908947 */ /* 0x000fea0003800000 */
[----:B01----:R-:W0:Y:S02]  /*37e0*/  LDC.64 R16, c[0x0][0x3a0] ;  /* 0x0000e800ff107b82 */ /* 0x003e240000000a00 */
[----:B0-----:R-:W-:-:S06]  /*37f0*/  IMAD.WIDE.U32 R18, R45, 0x10, R16 ;  /* 0x000000102d127825 */ /* 0x001fcc00078e0010 */
[----:B------:R-:W5:Y:S01]  /*3800*/  LDG.E.128 R16, desc[UR8][R18.64] ;  /* 0x0000000812107981 */ /* 0x000f62000c1e1d00 */
[----:B------:R-:W-:Y:S01]  /*3810*/  ISETP.GT.AND P0, PT, R39, RZ, PT ;  /* 0x000000ff2700720c */ /* 0x000fe20003f04270 */
[----:B------:R-:W-:-:S12]  /*3820*/  BSSY.RECONVERGENT B2, `(.L_x_7261) ;  /* 0x0000057000027945 */ /* 0x000fd80003800200 */
        /* <DEDUP_REMOVED lines=19> */
.L_x_7265:
        /* <DEDUP_REMOVED lines=13> */
.L_x_7267:
[----:B------:R-:W-:Y:S05]  /*3a30*/  BSYNC.RECONVERGENT B4 ;  /* 0x0000000000047941 */ /* 0x000fea0003800200 */
.L_x_7266:
        /* <DEDUP_REMOVED lines=42> */
.L_x_7264:
[----:B------:R-:W-:Y:S05]  /*3ce0*/  BSYNC.RECONVERGENT B3 ;  /* 0x0000000000037941 */ /* 0x000fea0003800200 */
.L_x_7263:
        /* <DEDUP_REMOVED lines=10> */
.L_x_7262:
[----:B------:R-:W-:Y:S05]  /*3d90*/  BSYNC.RECONVERGENT B2 ;  /* 0x0000000000027941 */ /* 0x000fea0003800200 */
.L_x_7261:
        /* <DEDUP_REMOVED lines=20> */
.L_x_7272:
        /* <DEDUP_REMOVED lines=13> */
.L_x_7274:
[----:B------:R-:W-:Y:S05]  /*3fb0*/  BSYNC.RECONVERGENT B4 ;  /* 0x0000000000047941 */ /* 0x000fea0003800200 */
.L_x_7273:
        /* <DEDUP_REMOVED lines=41> */
[----:B------:R-:W-:-:S07]  /*4250*/  LOP3.LUT R32, R38, UR32, R41, 0x96, !PT ;  /* 0x0000002026207c12 */ /* 0x000fce000f8e9629 */
.L_x_7271:
[----:B------:R-:W-:Y:S05]  /*4260*/  BSYNC.RECONVERGENT B3 ;  /* 0x0000000000037941 */ /* 0x000fea0003800200 */
.L_x_7270:
        /* <DEDUP_REMOVED lines=10> */
.L_x_7269:
[----:B------:R-:W-:Y:S05]  /*4310*/  BSYNC.RECONVERGENT B2 ;  /* 0x0000000000027941 */ /* 0x000fea0003800200 */
.L_x_7268:
        /* <DEDUP_REMOVED lines=20> */
.L_x_7279:
        /* <DEDUP_REMOVED lines=13> */
.L_x_7281:
[----:B------:R-:W-:Y:S05]  /*4530*/  BSYNC.RECONVERGENT B4 ;  /* 0x0000000000047941 */ /* 0x000fea0003800200 */
.L_x_7280:
        /* <DEDUP_REMOVED lines=43> */
.L_x_7278:
[----:B------:R-:W-:Y:S05]  /*47f0*/  BSYNC.RECONVERGENT B3 ;  /* 0x0000000000037941 */ /* 0x000fea0003800200 */
.L_x_7277:
        /* <DEDUP_REMOVED lines=10> */
.L_x_7276:
[----:B------:R-:W-:Y:S05]  /*48a0*/  BSYNC.RECONVERGENT B2 ;  /* 0x0000000000027941 */ /* 0x000fea0003800200 */
.L_x_7275:
        /* <DEDUP_REMOVED lines=19> */
.L_x_7285:
        /* <DEDUP_REMOVED lines=13> */
.L_x_7287:
[----:B------:R-:W-:Y:S05]  /*4ab0*/  BSYNC.RECONVERGENT B3 ;  /* 0x0000000000037941 */ /* 0x000fea0003800200 */
.L_x_7286:
        /* <DEDUP_REMOVED lines=43> */
.L_x_7284:
[----:B------:R-:W-:Y:S05]  /*4d70*/  BSYNC.RECONVERGENT B2 ;  /* 0x0000000000027941 */ /* 0x000fea0003800200 */
.L_x_7283:
        /* <DEDUP_REMOVED lines=9> */
[----:B------:R-:W-:Y:S06]  /*4e10*/  BRA `(.L_x_7282) ;  /* 0x0000001400507947 */ /* 0x000fec0003800000 */
.L_x_7260:
[----:B------:R-:W-:Y:S01]  /*4e20*/  BSSY.RECONVERGENT B2, `(.L_x_7288) ;  /* 0x0000057000027945 */ /* 0x000fe20003800200 */
[----:B01----:R-:W-:Y:S01]  /*4e30*/  HFMA2 R16, -RZ, RZ, 0, 0 ;  /* 0x00000000ff107431 */ /* 0x003fe200000001ff */
[----:B------:R-:W-:Y:S01]  /*4e40*/  MOV R18, R37 ;  /* 0x0000002500127202 */ /* 0x000fe20000000f00 */
        /* <DEDUP_REMOVED lines=18> */
.L_x_7292:
        /* <DEDUP_REMOVED lines=13> */
.L_x_7294:
[----:B------:R-:W-:Y:S05]  /*5040*/  BSYNC.RECONVERGENT B4 ;  /* 0x0000000000047941 */ /* 0x000fea0003800200 */
.L_x_7293:
        /* <DEDUP_REMOVED lines=42> */
.L_x_7291:
[----:B------:R-:W-:Y:S05]  /*52f0*/  BSYNC.RECONVERGENT B3 ;  /* 0x0000000000037941 */ /* 0x000fea0003800200 */
.L_x_7290:
        /* <DEDUP_REMOVED lines=9> */
.L_x_7289:
[----:B------:R-:W-:Y:S05]  /*5390*/  BSYNC.RECONVERGENT B2 ;  /* 0x0000000000027941 */ /* 0x000fea0003800200 */
.L_x_7288:
        /* <DEDUP_REMOVED lines=17> */
.L_x_7299:
        /* <DEDUP_REMOVED lines=13> */
.L_x_7301:
[----:B------:R-:W-:Y:S05]  /*5580*/  BSYNC.RECONVERGENT B4 ;  /* 0x0000000000047941 */ /* 0x000fea0003800200 */
.L_x_7300:
        /* <DEDUP_REMOVED lines=43> */
.L_x_7298:
[----:B------:R-:W-:Y:S05]  /*5840*/  BSYNC.RECONVERGENT B3 ;  /* 0x0000000000037941 */ /* 0x000fea0003800200 */
.L_x_7297:
        /* <DEDUP_REMOVED lines=9> */
.L_x_7296:
[----:B------:R-:W-:Y:S05]  /*58e0*/  BSYNC.RECONVERGENT B2 ;  /* 0x0000000000027941 */ /* 0x000fea0003800200 */
.L_x_7295:
        /* <DEDUP_REMOVED lines=17> */
.L_x_7306:
        /* <DEDUP_REMOVED lines=13> */
.L_x_7308:
[----:B------:R-:W-:Y:S05]  /*5ad0*/  BSYNC.RECONVERGENT B4 ;  /* 0x0000000000047941 */ /* 0x000fea0003800200 */
.L_x_7307:
        /* <DEDUP_REMOVED lines=43> */
.L_x_7305:
[----:B------:R-:W-:Y:S05]  /*5d90*/  BSYNC.RECONVERGENT B3 ;  /* 0x0000000000037941 */ /* 0x000fea0003800200 */
.L_x_7304:
        /* <DEDUP_REMOVED lines=9> */
.L_x_7303:
[----:B------:R-:W-:Y:S05]  /*5e30*/  BSYNC.RECONVERGENT B2 ;  /* 0x0000000000027941 */ /* 0x000fea0003800200 */
.L_x_7302:
[----:B------:R-:W-:Y:S01]  /*5e40*/  IMAD.MOV.U32 R37, RZ, RZ, R39 ;  /* 0x000000ffff257224 */ /* 0x000fe200078e0027 */
[----:B------:R-:W-:Y:S01]  /*5e50*/  MOV R19, RZ ;  /* 0x000000ff00137202 */ /* 0x000fe20000000f00 */
        /* <DEDUP_REMOVED lines=14> */
.L_x_7311:
        /* <DEDUP_REMOVED lines=13> */
.L_x_7313:
[----:B------:R-:W-:Y:S05]  /*6010*/  BSYNC.RECONVERGENT B3 ;  /* 0x0000000000037941 */ /* 0x000fea0003800200 */
.L_x_7312:
        /* <DEDUP_REMOVED lines=43> */
.L_x_7310:
[----:B------:R-:W-:Y:S05]  /*62d0*/  BSYNC.RECONVERGENT B2 ;  /* 0x0000000000027941 */ /* 0x000fea0003800200 */
.L_x_7309:
[----:B------:R-:W-:Y:S01]  /*62e0*/  HFMA2 R36, -RZ, RZ, 0.1171875, 0 ;  /* 0x2f800000ff247431 */ /* 0x000fe200000001ff */
[----:B------:R-:W-:-:S05]  /*62f0*/  I2FP.F32.U32 R19, R19 ;  /* 0x0000001300137245 */ /* 0x000fca0000201000 */
[----:B------:R-:W-:Y:S01]  /*6300*/  FFMA.FTZ R19, R19, R36, 1.1641532182693481445e-10 ;  /* 0x2f00000013137423 */ /* 0x000fe20000010024 */
[----:B-----5:R-:W-:-:S04]  /*6310*/  FMUL.FTZ R36, R15, UR13 ;  /* 0x0000000d0f247c20 */ /* 0x020fc80008410000 */
[----:B------:R-:W-:Y:S01]  /*6320*/  FSETP.GTU.FTZ.AND P0, PT, R19, UR5, PT ;  /* 0x0000000513007c0b */ /* 0x000fe2000bf1c000 */
[----:B------:R-:W-:-:S03]  /*6330*/  FMUL.FTZ R19, R36, UR12 ;  /* 0x0000000c24137c20 */ /* 0x000fc60008410000 */
[----:B------:R-:W-:Y:S02]  /*6340*/  SEL R36, RZ, 0x1, P0 ;  /* 0x00000001ff247807 */ /* 0x000fe40000000000 */
[----:B------:R-:W-:-:S07]  /*6350*/  FSEL R19, R19, RZ, !P0 ;  /* 0x000000ff13137208 */ /* 0x000fce0004000000 */
.L_x_7282:
[----:B------:R-:W-:Y:S05]  /*6360*/  BSYNC.RECONVERGENT B1 ;  /* 0x0000000000017941 */ /* 0x000fea0003800200 */
.L_x_7259:
[----:B------:R-:W-:-:S04]  /*6370*/  IMAD.WIDE.U32 R34, R45, 0x10, R34 ;  /* 0x000000102d227825 */ /* 0x000fc800078e0022 */
[----:B------:R-:W-:Y:S01]  /*6380*/  FADD.FTZ R40, RZ, R20 ;  /* 0x00000014ff287221 */ /* 0x000fe20000010000 */
[----:B------:R-:W-:Y:S01]  /*6390*/  BSSY.RECONVERGENT B1, `(.L_x_7314) ;  /* 0x0000015000017945 */ /* 0x000fe20003800200 */
[----:B------:R-:W-:Y:S02]  /*63a0*/  ISETP.NE.AND P0, PT, R3, RZ, PT ;  /* 0x000000ff0300720c */ /* 0x000fe40003f05270 */
[----:B------:R-:W-:Y:S01]  /*63b0*/  FADD.FTZ R39, R40, R21 ;  /* 0x0000001528277221 */ /* 0x000fe20000010000 */
[----:B-----5:R0:W-:Y:S03]  /*63c0*/  STG.E.128 desc[UR8][R34.64], R16 ;  /* 0x0000001022007986 */ /* 0x0201e6000c101d08 */
[----:B------:R-:W-:-:S04]  /*63d0*/  FADD.FTZ R40, R39, R22 ;  /* 0x0000001627287221 */ /* 0x000fc80000010000 */
[----:B------:R-:W-:-:S04]  /*63e0*/  FADD.FTZ R39, R40, R23 ;  /* 0x0000001728277221 */ /* 0x000fc80000010000 */
[----:B------:R-:W-:-:S04]  /*63f0*/  FADD.FTZ R40, R39, R16 ;  /* 0x0000001027287221 */ /* 0x000fc80000010000 */
[----:B------:R-:W-:-:S04]  /*6400*/  FADD.FTZ R39, R40, R17 ;  /* 0x0000001128277221 */ /* 0x000fc80000010000 */
[----:B------:R-:W-:Y:S01]  /*6410*/  FADD.FTZ R40, R39, R18 ;  /* 0x0000001227287221 */ /* 0x000fe20000010000 */
[----:B0-----:R-:W-:Y:S06]  /*6420*/  @!P2 BRA `(.L_x_7315) ;  /* 0x00000000002ca947 */ /* 0x001fec0003800000 */
[----:B------:R-:W0:Y:S01]  /*6430*/  LDC.64 R34, c[0x0][0x3b0] ;  /* 0x0000ec00ff227b82 */ /* 0x000e220000000a00 */
        /* <DEDUP_REMOVED lines=10> */
.L_x_7315:
[----:B------:R-:W-:Y:S05]  /*64e0*/  BSYNC.RECONVERGENT B1 ;  /* 0x0000000000017941 */ /* 0x000fea0003800200 */
.L_x_7314:
        /* <DEDUP_REMOVED lines=40> */
.L_x_7331:
[----:B-1----:R-:W-:Y:S01]  /*6770*/  FADD.FTZ R34, R50, R34 ;  /* 0x0000002232227221 */ /* 0x002fe20000010000 */
[----:B------:R-:W-:Y:S01]  /*6780*/  FMUL.FTZ R42, R43, R43 ;  /* 0x0000002b2b2a7220 */ /* 0x000fe20000410000 */
[----:B------:R-:W-:Y:S02]  /*6790*/  BSSY.RECONVERGENT B1, `(.L_x_7317) ;  /* 0x0000046000017945 */ /* 0x000fe40003800200 */
        /* <DEDUP_REMOVED lines=13> */
[----:B------:R-:W-:Y:S01]  /*6870*/  HADD2.F32 R34, -RZ, R9.H1_H1 ;  /* 0x30000009ff227230 */ /* 0x000fe20000004100 */
[----:B------:R-:W-:Y:S01]  /*6880*/  SHF.R.U64 R40, R28, 0x10, R29 ;  /* 0x000000101c287819 */ /* 0x000fe2000000121d */
[----:B------:R-:W-:Y:S01]  /*6890*/  HADD2.F32 R35, -RZ, R24.H0_H0 ;  /* 0x20000018ff237230 */ /* 0x000fe20000004100 */
[----:B------:R-:W-:Y:S01]  /*68a0*/  SHF.R.U64 R41, R24, 0x10, R25 ;  /* 0x0000001018297819 */ /* 0x000fe20000001219 */
[C---:B------:R-:W-:Y:S01]  /*68b0*/  FADD.FTZ R20, -R43.reuse, R20 ;  /* 0x000000142b147221 */ /* 0x040fe20000010100 */
[----:B------:R-:W-:Y:S02]  /*68c0*/  VIADD R44, R44, 0xffffffff ;  /* 0xffffffff2c2c7836 */ /* 0x000fe40000000000 */
[C---:B------:R-:W-:Y:S01]  /*68d0*/  FADD.FTZ R42, -R43.reuse, R21 ;  /* 0x000000152b2a7221 */ /* 0x040fe20000010100 */
[----:B------:R-:W-:Y:S01]  /*68e0*/  FADD.FTZ R22, -R43, R22 ;  /* 0x000000162b167221 */ /* 0x000fe20000010100 */
[----:B------:R-:W-:Y:S01]  /*68f0*/  FMUL.FTZ R20, R39, R20 ;  /* 0x0000001427147220 */ /* 0x000fe20000410000 */
[----:B------:R-:W-:-:S02]  /*6900*/  IMAD R33, R44, R33, RZ ;  /* 0x000000212c217224 */ /* 0x000fc400078e02ff */
[C---:B------:R-:W-:Y:S01]  /*6910*/  FMUL.FTZ R44, R39.reuse, R42 ;  /* 0x0000002a272c7220 */ /* 0x040fe20000410000 */
[----:B------:R-:W-:Y:S02]  /*6920*/  HADD2.F32 R40, -RZ, R40.H0_H0 ;  /* 0x20000028ff287230 */ /* 0x000fe40000004100 */
[----:B------:R-:W-:Y:S01]  /*6930*/  FFMA.FTZ R20, R20, R34, R35 ;  /* 0x0000002214147223 */ /* 0x000fe20000010023 */
[----:B------:R-:W-:Y:S02]  /*6940*/  HADD2.F32 R21, -RZ, R41.H0_H0 ;  /* 0x20000029ff157230 */ /* 0x000fe40000004100 */
[----:B------:R-:W-:Y:S01]  /*6950*/  FMUL.FTZ R41, R39, R22 ;  /* 0x0000001627297220 */ /* 0x000fe20000410000 */
[----:B------:R-:W-:Y:S02]  /*6960*/  HADD2.F32 R35, -RZ, R30.H1_H1 ;  /* 0x3000001eff237230 */ /* 0x000fe40000004100 */
[----:B------:R-:W-:Y:S01]  /*6970*/  FADD.FTZ R42, -R43, R23 ;  /* 0x000000172b2a7221 */ /* 0x000fe20000010100 */
[----:B------:R-:W-:-:S02]  /*6980*/  HADD2.F32 R34, -RZ, R25.H0_H0 ;  /* 0x20000019ff227230 */ /* 0x000fc40000004100 */
[----:B------:R-:W-:Y:S01]  /*6990*/  FFMA.FTZ R21, R44, R40, R21 ;  /* 0x000000282c157223 */ /* 0x000fe20000010015 */
[----:B------:R-:W-:Y:S01]  /*69a0*/  SHF.R.U32.HI R40, RZ, 0x10, R29 ;  /* 0x00000010ff287819 */ /* 0x000fe2000001161d */
[----:B------:R-:W-:Y:S01]  /*69b0*/  FADD.FTZ R44, -R43, R17 ;  /* 0x000000112b2c7221 */ /* 0x000fe20000010100 */
[----:B------:R-:W-:Y:S01]  /*69c0*/  SHF.R.U32.HI R23, RZ, 0x10, R25 ;  /* 0x00000010ff177819 */ /* 0x000fe20000011619 */
[----:B------:R-:W-:Y:S01]  /*69d0*/  FFMA.FTZ R22, R41, R35, R34 ;  /* 0x0000002329167223 */ /* 0x000fe20000010022 */
[----:B------:R-:W-:Y:S01]  /*69e0*/  SHF.R.U64 R17, R26, 0x10, R27 ;  /* 0x000000101a117819 */ /* 0x000fe2000000121b */
[----:B------:R-:W1:Y:S01]  /*69f0*/  LDC.64 R34, c[0x0][0x428] ;  /* 0x00010a00ff227b82 */ /* 0x000e620000000a00 */
[----:B------:R-:W-:Y:S01]  /*6a00*/  HADD2.F32 R48, -RZ, R40.H0_H0 ;  /* 0x20000028ff307230 */ /* 0x000fe20000004100 */
[----:B------:R-:W-:Y:S01]  /*6a10*/  SHF.R.S32.HI R40, RZ, 0x1f, R33 ;  /* 0x0000001fff287819 */ /* 0x000fe20000011421 */
[----:B0-----:R-:W-:Y:S02]  /*6a20*/  HADD2.F32 R50, -RZ, R23.H0_H0 ;  /* 0x20000017ff327230 */ /* 0x001fe40000004100 */
[----:B------:R-:W-:Y:S01]  /*6a30*/  FMUL.FTZ R23, R39, R42 ;  /* 0x0000002a27177220 */ /* 0x000fe20000410000 */
[----:B------:R-:W-:-:S02]  /*6a40*/  HADD2.F32 R17, -RZ, R17.H0_H0 ;  /* 0x20000011ff117230 */ /* 0x000fc40000004100 */
[----:B------:R-:W-:Y:S01]  /*6a50*/  FADD.FTZ R16, -R43, R16 ;  /* 0x000000102b107221 */ /* 0x000fe20000010100 */
[----:B------:R-:W-:Y:S01]  /*6a60*/  FMUL.FTZ R41, R39, R44 ;  /* 0x0000002c27297220 */ /* 0x000fe20000410000 */
[----:B------:R-:W-:Y:S01]  /*6a70*/  FFMA.FTZ R23, R23, R48, R50 ;  /* 0x0000003017177223 */ /* 0x000fe20000010032 */
[----:B------:R-:W-:Y:S01]  /*6a80*/  HADD2.F32 R48, -RZ, R47.H1_H1 ;  /* 0x3000002fff307230 */ /* 0x000fe20000004100 */
[----:B------:R-:W-:Y:S01]  /*6a90*/  LEA.HI R40, R40, R33, RZ, 0x2 ;  /* 0x0000002128287211 */ /* 0x000fe200078f10ff */
[----:B------:R-:W-:Y:S02]  /*6aa0*/  HADD2.F32 R42, -RZ, R31.H1_H1 ;  /* 0x3000001fff2a7230 */ /* 0x000fe40000004100 */
[C---:B------:R-:W-:Y:S01]  /*6ab0*/  FADD.FTZ R18, -R43.reuse, R18 ;  /* 0x000000122b127221 */ /* 0x040fe20000010100 */
[----:B------:R-:W-:Y:S02]  /*6ac0*/  HADD2.F32 R33, -RZ, R10.H0_H0 ;  /* 0x2000000aff217230 */ /* 0x000fe40000004100 */
[----:B------:R-:W-:Y:S01]  /*6ad0*/  FADD.FTZ R46, -R43, R19 ;  /* 0x000000132b2e7221 */ /* 0x000fe20000010100 */
[----:B------:R-:W-:Y:S01]  /*6ae0*/  FMUL.FTZ R16, R39, R16 ;  /* 0x0000001027107220 */ /* 0x000fe20000410000 */
[----:B------:R-:W-:Y:S01]  /*6af0*/  FFMA.FTZ R17, R41, R17, R48 ;  /* 0x0000001129117223 */ /* 0x000fe20000010030 */
[----:B------:R-:W-:Y:S01]  /*6b00*/  LEA.HI.SX32 R41, R40, R3, 0x1e ;  /* 0x0000000328297211 */ /* 0x000fe200078ff2ff */
[C---:B------:R-:W-:Y:S01]  /*6b10*/  FMUL.FTZ R18, R39.reuse, R18 ;  /* 0x0000001227127220 */ /* 0x040fe20000410000 */
[----:B------:R-:W-:Y:S01]  /*6b20*/  FMUL.FTZ R19, R39, R46 ;  /* 0x0000002e27137220 */ /* 0x000fe20000410000 */
[----:B------:R-:W-:Y:S01]  /*6b30*/  FFMA.FTZ R16, R16, R42, R33 ;  /* 0x0000002a10107223 */ /* 0x000fe20000010021 */
[----:B------:R-:W-:Y:S01]  /*6b40*/  HADD2.F32 R39, -RZ, R47.H0_H0 ;  /* 0x2000002fff277230 */ /* 0x000fe20000004100 */
[----:B------:R-:W-:Y:S01]  /*6b50*/  IADD3 R33, PT, PT, R41, 0x20, RZ ;  /* 0x0000002029217810 */ /* 0x000fe20007ffe0ff */
[----:B------:R-:W-:-:S02]  /*6b60*/  HADD2.F32 R43, -RZ, R11.H0_H0 ;  /* 0x2000000bff2b7230 */ /* 0x000fc40000004100 */
[--C-:B------:R-:W-:Y:S02]  /*6b70*/  HADD2.F32 R42, -RZ, R49.reuse.H0_H0 ;  /* 0x20000031ff2a7230 */ /* 0x100fe40000004100 */
[----:B------:R-:W-:Y:S02]  /*6b80*/  HADD2.F32 R44, -RZ, R49.H1_H1 ;  /* 0x30000031ff2c7230 */ /* 0x000fe40000004100 */
[----:B------:R-:W-:Y:S01]  /*6b90*/  FFMA.FTZ R18, R18, R39, R43 ;  /* 0x0000002712127223 */ /* 0x000fe2000001002b */
[----:B-1----:R-:W-:-:S04]  /*6ba0*/  IMAD.WIDE.U32 R40, R41, 0x10, R34 ;  /* 0x0000001029287825 */ /* 0x002fc800078e0022 */
[----:B------:R-:W-:Y:S01]  /*6bb0*/  FFMA.FTZ R19, R19, R42, R44 ;  /* 0x0000002a13137223 */ /* 0x000fe2000001002c */
[----:B------:R-:W-:Y:S01]  /*6bc0*/  IMAD.WIDE.U32 R34, R33, 0x10, R34 ;  /* 0x0000001021227825 */ /* 0x000fe200078e0022 */
[----:B------:R1:W-:Y:S04]  /*6bd0*/  STG.E.128 desc[UR8][R40.64], R20 ;  /* 0x0000001428007986 */ /* 0x0003e8000c101d08 */
[----:B------:R1:W-:Y:S02]  /*6be0*/  STG.E.128 desc[UR8][R34.64], R16 ;  /* 0x0000001022007986 */ /* 0x0003e4000c101d08 */
.L_x_7318:
[----:B------:R-:W-:Y:S05]  /*6bf0*/  BSYNC.RECONVERGENT B1 ;  /* 0x0000000000017941 */ /* 0x000fea0003800200 */
.L_x_7317:
[----:B-1----:R-:W1:Y:S02]  /*6c00*/  LDC.64 R16, c[0x0][0x380] ;  /* 0x0000e000ff107b82 */ /* 0x002e640000000a00 */
[----:B-1----:R-:W-:-:S05]  /*6c10*/  IMAD R4, R16, 0x4, R4 ;  /* 0x0000000410047824 */ /* 0x002fca00078e0204 */
[----:B------:R-:W-:-:S13]  /*6c20*/  ISETP.GE.AND P0, PT, R4, R17, PT ;  /* 0x000000110400720c */ /* 0x000fda0003f06270 */
[----:B------:R-:W-:Y:S05]  /*6c30*/  @!P0 BRA `(.L_x_7319) ;  /* 0xffffff9c00308947 */ /* 0x000fea000383ffff */
[----:B------:R-:W-:Y:S05]  /*6c40*/  BSYNC B0 ;  /* 0x0000000000007941 */ /* 0x000fea0003800000 */
.L_x_7199:
[----:B------:R-:W-:Y:S05]  /*6c50*/  EXIT ;  /* 0x000000000000794d */ /* 0x000fea0003800000 */
.L_x_7316:
[----:B0-----:R-:W-:Y:S01]  /*6c60*/  HFMA2 R39, -RZ, RZ, 0, 5.9604644775390625e-08 ;  /* 0x00000001ff277431 */ /* 0x001fe200000001ff */
[----:B------:R-:W-:Y:S01]  /*6c70*/  BSSY B1, `(.L_x_7320) ;  /* 0x0000006000017945 */ /* 0x000fe20003800000 */
[----:B------:R-:W-:Y:S01]  /*6c80*/  IMAD.MOV.U32 R40, RZ, RZ, 0x1f ;  /* 0x0000001fff287424 */ /* 0x000fe200078e00ff */
[----:B------:R-:W-:-:S07]  /*6c90*/  MOV R35, 0xffffffff ;  /* 0xffffffff00237802 */ /* 0x000fce0000000f00 */
[----:B------:R-:W-:Y:S05]  /*6ca0*/  WARPSYNC.COLLECTIVE R35, `(.L_x_7321) ;  /* 0x0000000023087348 */ /* 0x000fea0003c00000 */
[----:B------:R0:W1:Y:S02]  /*6cb0*/  SHFL.BFLY P2, R34, R42, R39, R40 ;  /* 0x0c0000272a227389 */ /* 0x0000640000040028 */
[----:B01----:R-:W-:Y:S05]  /*6cc0*/  ENDCOLLECTIVE ;  /* 0x000000000000791b */ /* 0x003fea0003800000 */
.L_x_7321:
[----:B------:R-:W-:Y:S05]  /*6cd0*/  BSYNC B1 ;  /* 0x0000000000017941 */ /* 0x000fea0003800000 */
.L_x_7320:
[----:B------:R-:W-:Y:S01]  /*6ce0*/  FADD.FTZ R45, R42, R34 ;  /* 0x000000222a2d7221 */ /* 0x000fe20000010000 */
[----:B------:R-:W-:Y:S02]  /*6cf0*/  HFMA2 R39, -RZ, RZ, 0, 1.1920928955078125e-07 ;  /* 0x00000002ff277431 */ /* 0x000fe400000001ff */
[----:B------:R-:W-:Y:S01]  /*6d00*/  IMAD.MOV.U32 R40, RZ, RZ, 0x1f ;  /* 0x0000001fff287424 */ /* 0x000fe200078e00ff */
[----:B------:R-:W-:Y:S01]  /*6d10*/  MOV R35, 0xffffffff ;  /* 0xffffffff00237802 */ /* 0x000fe20000000f00 */
[----:B------:R-:W-:Y:S01]  /*6d20*/  IMAD.MOV.U32 R42, RZ, RZ, R45 ;  /* 0x000000ffff2a7224 */ /* 0x000fe200078e002d */
[----:B------:R-:W0:Y:S06]  /*6d30*/  LDC R41, c[0x0][0x400] ;  /* 0x00010000ff297b82 */ /* 0x000e2c0000000800 */
[----:B0-----:R-:W-:Y:S05]  /*6d40*/  WARPSYNC.COLLECTIVE R35, `(.L_x_7322) ;  /* 0x0000000023087348 */ /* 0x001fea0003c00000 */
[----:B------:R1:W2:Y:S02]  /*6d50*/  SHFL.BFLY P2, R34, R42, R39, R40 ;  /* 0x0c0000272a227389 */ /* 0x0002a40000040028 */
[----:B012---:R-:W-:Y:S05]  /*6d60*/  ENDCOLLECTIVE ;  /* 0x000000000000791b */ /* 0x007fea0003800000 */
.L_x_7322:
[----:B------:R-:W-:Y:S02]  /*6d70*/  HFMA2 R39, -RZ, RZ, 0, 2.384185791015625e-07 ;  /* 0x00000004ff277431 */ /* 0x000fe400000001ff */
[----:B------:R-:W-:-:S04]  /*6d80*/  FADD.FTZ R46, R45, R34 ;  /* 0x000000222d2e7221 */ /* 0x000fc80000010000 */
[----:B------:R-:W-:-:S07]  /*6d90*/  IMAD.MOV.U32 R42, RZ, RZ, R46 ;  /* 0x000000ffff2a7224 */ /* 0x000fce00078e002e */
[----:B------:R-:W-:Y:S05]  /*6da0*/  WARPSYNC.COLLECTIVE R35, `(.L_x_7323) ;  /* 0x0000000023087348 */ /* 0x000fea0003c00000 */
[----:B------:R0:W1:Y:S02]  /*6db0*/  SHFL.BFLY P2, R34, R42, R39, R40 ;  /* 0x0c0000272a227389 */ /* 0x0000640000040028 */
[----:B01----:R-:W-:Y:S05]  /*6dc0*/  ENDCOLLECTIVE ;  /* 0x000000000000791b */ /* 0x003fea0003800000 */
.L_x_7323:
[----:B------:R-:W-:Y:S01]  /*6dd0*/  MOV R39, 0x8 ;  /* 0x0000000800277802 */ /* 0x000fe20000000f00 */
[----:B------:R-:W-:-:S04]  /*6de0*/  FADD.FTZ R48, R46, R34 ;  /* 0x000000222e307221 */ /* 0x000fc80000010000 */
[----:B------:R-:W-:-:S07]  /*6df0*/  IMAD.MOV.U32 R42, RZ, RZ, R48 ;  /* 0x000000ffff2a7224 */ /* 0x000fce00078e0030 */
[----:B------:R-:W-:Y:S05]  /*6e00*/  WARPSYNC.COLLECTIVE R35, `(.L_x_7324) ;  /* 0x0000000023087348 */ /* 0x000fea0003c00000 */
[----:B------:R0:W1:Y:S02]  /*6e10*/  SHFL.BFLY P2, R34, R42, R39, R40 ;  /* 0x0c0000272a227389 */ /* 0x0000640000040028 */
[----:B01----:R-:W-:Y:S05]  /*6e20*/  ENDCOLLECTIVE ;  /* 0x000000000000791b */ /* 0x003fea0003800000 */
.L_x_7324:
[----:B------:R-:W-:Y:S02]  /*6e30*/  HFMA2 R39, -RZ, RZ, 0, 9.5367431640625e-07 ;  /* 0x00000010ff277431 */ /* 0x000fe400000001ff */
[----:B------:R-:W-:-:S04]  /*6e40*/  FADD.FTZ R50, R48, R34 ;  /* 0x0000002230327221 */ /* 0x000fc80000010000 */
[----:B------:R-:W-:-:S07]  /*6e50*/  IMAD.MOV.U32 R42, RZ, RZ, R50 ;  /* 0x000000ffff2a7224 */ /* 0x000fce00078e0032 */
[----:B------:R-:W-:Y:S05]  /*6e60*/  WARPSYNC.COLLECTIVE R35, `(.L_x_7325) ;  /* 0x0000000023087348 */ /* 0x000fea0003c00000 */
[----:B------:R0:W1:Y:S02]  /*6e70*/  SHFL.BFLY P2, R34, R42, R39, R40 ;  /* 0x0c0000272a227389 */ /* 0x0000640000040028 */
[----:B01----:R-:W-:Y:S05]  /*6e80*/  ENDCOLLECTIVE ;  /* 0x000000000000791b */ /* 0x003fea0003800000 */
.L_x_7325:
[----:B------:R-:W-:Y:S02]  /*6e90*/  IMAD.MOV.U32 R39, RZ, RZ, 0x1 ;  /* 0x00000001ff277424 */ /* 0x000fe400078e00ff */
        /* <DEDUP_REMOVED lines=22> */
.L_x_7326:
[----:B------:R-:W-:Y:S02]  /*7000*/  HFMA2 R39, -RZ, RZ, 0, 1.1920928955078125e-07 ;  /* 0x00000002ff277431 */ /* 0x000fe400000001ff */
[----:B------:R-:W-:-:S04]  /*7010*/  FADD.FTZ R45, R42, R34 ;  /* 0x000000222a2d7221 */ /* 0x000fc80000010000 */
[----:B------:R-:W-:-:S07]  /*7020*/  IMAD.MOV.U32 R42, RZ, RZ, R45 ;  /* 0x000000ffff2a7224 */ /* 0x000fce00078e002d */
[----:B------:R-:W-:Y:S05]  /*7030*/  WARPSYNC.COLLECTIVE R35, `(.L_x_7327) ;  /* 0x0000000023087348 */ /* 0x000fea0003c00000 */
[----:B------:R0:W1:Y:S02]  /*7040*/  SHFL.BFLY P2, R34, R42, R39, R40 ;  /* 0x0c0000272a227389 */ /* 0x0000640000040028 */
[----:B01----:R-:W-:Y:S05]  /*7050*/  ENDCOLLECTIVE ;  /* 0x000000000000791b */ /* 0x003fea0003800000 */
.L_x_7327:
[----:B------:R-:W-:Y:S01]  /*7060*/  MOV R39, 0x4 ;  /* 0x0000000400277802 */ /* 0x000fe20000000f00 */
[----:B------:R-:W-:-:S04]  /*7070*/  FADD.FTZ R46, R45, R34 ;  /* 0x000000222d2e7221 */ /* 0x000fc80000010000 */
[----:B------:R-:W-:-:S07]  /*7080*/  IMAD.MOV.U32 R42, RZ, RZ, R46 ;  /* 0x000000ffff2a7224 */ /* 0x000fce00078e002e */
[----:B------:R-:W-:Y:S05]  /*7090*/  WARPSYNC.COLLECTIVE R35, `(.L_x_7328) ;  /* 0x0000000023087348 */ /* 0x000fea0003c00000 */
[----:B------:R0:W1:Y:S02]  /*70a0*/  SHFL.BFLY P2, R34, R42, R39, R40 ;  /* 0x0c0000272a227389 */ /* 0x0000640000040028 */
[----:B01----:R-:W-:Y:S05]  /*70b0*/  ENDCOLLECTIVE ;  /* 0x000000000000791b */ /* 0x003fea0003800000 */
.L_x_7328:
[----:B------:R-:W-:Y:S02]  /*70c0*/  HFMA2 R39, -RZ, RZ, 0, 4.76837158203125e-07 ;  /* 0x00000008ff277431 */ /* 0x000fe400000001ff */
[----:B------:R-:W-:-:S04]  /*70d0*/  FADD.FTZ R48, R46, R34 ;  /* 0x000000222e307221 */ /* 0x000fc80000010000 */
[----:B------:R-:W-:-:S07]  /*70e0*/  IMAD.MOV.U32 R42, RZ, RZ, R48 ;  /* 0x000000ffff2a7224 */ /* 0x000fce00078e0030 */
[----:B------:R-:W-:Y:S05]  /*70f0*/  WARPSYNC.COLLECTIVE R35, `(.L_x_7329) ;  /* 0x0000000023087348 */ /* 0x000fea0003c00000 */
[----:B------:R0:W1:Y:S02]  /*7100*/  SHFL.BFLY P2, R34, R42, R39, R40 ;  /* 0x0c0000272a227389 */ /* 0x0000640000040028 */
[----:B01----:R-:W-:Y:S05]  /*7110*/  ENDCOLLECTIVE ;  /* 0x000000000000791b */ /* 0x003fea0003800000 */
.L_x_7329:
[----:B------:R-:W-:Y:S01]  /*7120*/  MOV R39, 0x10 ;  /* 0x0000001000277802 */ /* 0x000fe20000000f00 */
[----:B------:R-:W-:-:S04]  /*7130*/  FADD.FTZ R50, R48, R34 ;  /* 0x0000002230327221 */ /* 0x000fc80000010000 */
[----:B------:R-:W-:-:S07]  /*7140*/  IMAD.MOV.U32 R42, RZ, RZ, R50 ;  /* 0x000000ffff2a7224 */ /* 0x000fce00078e0032 */
[----:B------:R-:W-:Y:S05]  /*7150*/  WARPSYNC.COLLECTIVE R35, `(.L_x_7330) ;  /* 0x0000000023087348 */ /* 0x000fea0003c00000 */
[----:B------:R0:W1:Y:S02]  /*7160*/  SHFL.BFLY P2, R34, R42, R39, R40 ;  /* 0x0c0000272a227389 */ /* 0x0000640000040028 */
[----:B01----:R-:W-:Y:S05]  /*7170*/  ENDCOLLECTIVE ;  /* 0x000000000000791b */ /* 0x003fea0003800000 */
.L_x_7330:
[----:B------:R-:W-:Y:S05]  /*7180*/  BRA `(.L_x_7331) ;  /* 0xfffffff400787947 */ /* 0x000fea000383ffff */
.L_x_7332:
        /* <DEDUP_REMOVED lines=15> */
.L_x_9174:


//--------------------- .text._ZN10layer_norm13ln_fwd_kernelINS_13Kernel_traitsI6__halfffffjLj256ELj1ELj4ELj1ELj16ENS_18Kernel_traits_baseILj256ES2_ffffjLj128EEEEELb1ELb1ELb0ELb0EEEvNS_9FwdParamsE --------------------------
	.section	.text._ZN10layer_norm13ln_fwd_kernelINS_13Kernel_traitsI6__halfffffjLj256ELj1ELj4ELj1ELj16ENS_18Kernel_traits_baseILj256ES2_ffffjLj128EEEEELb1ELb1ELb0ELb0EEEvNS_9FwdParamsE,"ax",@progbits
	.align	128
        .global         _ZN10layer_norm13ln_fwd_kernelINS_13Kernel_traitsI6__halfffffjLj256ELj1ELj4ELj1ELj16ENS_18Kernel_traits_baseILj256ES2_ffffjLj128EEEEELb1ELb1ELb0ELb0EEEvNS_9FwdParamsE
        .type           _ZN10layer_norm13ln_fwd_kernelINS_13Kernel_traitsI6__halfffffjLj256ELj1ELj4ELj1ELj16ENS_18Kernel_traits_baseILj256ES2_ffffjLj128EEEEELb1ELb1ELb0ELb0EEEvNS_9FwdParamsE,@function
        .size           _ZN10layer_norm13ln_fwd_kernelINS_13Kernel_traitsI6__halfffffjLj256ELj1ELj4ELj1ELj16ENS_18Kernel_traits_baseILj256ES2_ffffjLj128EEEEELb1ELb1ELb0ELb0EEEvNS_9FwdParamsE,(.L_x_9175 - _ZN10layer_norm13ln_fwd_kernelINS_13Kernel_traitsI6__halfffffjLj256ELj1ELj4ELj1ELj16ENS_18Kernel_traits_baseILj256ES2_ffffjLj128EEEEELb1ELb1ELb0ELb0EEEvNS_9FwdParamsE)
        .other          _ZN10layer_norm13ln_fwd_kernelINS_13Kernel_traitsI6__halfffffjLj256ELj1ELj4ELj1ELj16ENS_18Kernel_traits_baseILj256ES2_ffffjLj128EEEEELb1ELb1ELb0ELb0EEEvNS_9FwdParamsE,@"STO_CUDA_ENTRY STV_DEFAULT"
_ZN10layer_norm13ln_fwd_kernelINS_13Kernel_traitsI6__halfffffjLj256ELj1ELj4ELj1ELj16ENS_18Kernel_traits_baseILj256ES2_ffffjLj128EEEEELb1ELb1ELb0ELb0EEEvNS_9FwdParamsE:
.text._ZN10layer_norm13ln_fwd_kernelINS_13Kernel_traitsI6__halfffffjLj256ELj1ELj4ELj1ELj16ENS_18Kernel_traits_baseILj256ES2_ffffjLj128EEEEELb1ELb1ELb0ELb0EEEvNS_9FwdParamsE:
        /* <DEDUP_REMOVED lines=24> */
[----:B------:R-:W-:Y:S01]  /*0180*/  LOP3.LUT R21, R21, UR4, RZ, 0xfc, !PT ;  /* 0x0000000415157c12 */ /* 0x000fe2000f8efcff */
[----:B---3--:R-:W-:Y:S01]  /*0190*/  IMAD R23, R23, UR5, R22 ;  /* 0x0000000517177c24 */ /* 0x008fe2000f8e0216 */
[----:B--2---:R-:W-:Y:S02]  /*01a0*/  @P0 R2UR UR6, R2 ;  /* 0x00000000020602ca */ /* 0x004fe400000e0000 */
[----:B------:R-:W-:Y:S02]  /*01b0*/  @P0 R2UR UR7, R3 ;  /* 0x00000000030702ca */ /* 0x000fe400000e0000 */
[----:B0-----:R-:W-:Y:S02]  /*01c0*/  @P0 IADD3 R8, P1, PT, R4, R7, RZ ;  /* 0x0000000704080210 */ /* 0x001fe40007f3e0ff */
[----:B------:R-:W-:Y:S02]  /*01d0*/  LOP3.LUT R3, R22, 0x1f, RZ, 0xc, !PT ;  /* 0x0000001f16037812 */ /* 0x000fe400078e0cff */
[----:B------:R-:W-:-:S02]  /*01e0*/  @P0 IADD3.X R9, PT, PT, RZ, R5, RZ, P1, !PT ;  /* 0x00000005ff090210 */ /* 0x000fc40000ffe4ff */
[----:B------:R-:W-:Y:S02]  /*01f0*/  LEA.HI.SX32 R24, R0, R3, 0x1e ;  /* 0x0000000300187211 */ /* 0x000fe400078ff2ff */
        /* <DEDUP_REMOVED lines=37> */
.L_x_7336:
[----:B------:R-:W-:Y:S05]  /*0450*/  BSYNC.RECONVERGENT B1 ;  /* 0x0000000000017941 */ /* 0x000fea0003800200 */
.L_x_7335:
        /* <DEDUP_REMOVED lines=11> */
.L_x_7334:
        /* <DEDUP_REMOVED lines=18> */
.L_x_7337:
[----:B------:R-:W-:Y:S05]  /*0630*/  BSYNC.RECONVERGENT B0 ;  /* 0x0000000000007941 */ /* 0x000fea0003800200 */
.L_x_7333:
[----:B------:R-:W1:Y:S02]  /*0640*/  LDCU UR4, c[0x0][0x384] ;  /* 0x00007080ff0477ac */ /* 0x000e640008000800 */
[----:B-1----:R-:W-:-:S13]  /*0650*/  ISETP.GE.AND P0, PT, R21, UR4, PT ;  /* 0x0000000415007c0c */ /* 0x002fda000bf06270 */
[----:B------:R-:W-:Y:S05]  /*0660*/  @P0 EXIT ;  /* 0x000000000000094d */ /* 0x000fea0003800000 */
[C---:B------:R-:W-:Y:S01]  /*0670*/  IMAD.HI.U32 R9, R23.reuse, -0x326172a9, RZ ;  /* 0xcd9e8d5717097827 */ /* 0x040fe200078e00ff */
[----:B-----5:R-:W-:Y:S01]  /*0680*/  MOV R31, R7 ;  /* 0x00000007001f7202 */ /* 0x020fe20000000f00 */
[----:B------:R-:W1:Y:S01]  /*0690*/  LDCU.64 UR4, c[0x0][0x3e0] ;  /* 0x00007c00ff0477ac */ /* 0x000e620008000a00 */
[----:B------:R-:W-:Y:S01]  /*06a0*/  SHF.R.U64 R33, R6, 0x10, R7 ;  /* 0x0000001006217819 */ /* 0x000fe20000001207 */
[----:B0-----:R-:W-:Y:S01]  /*06b0*/  IMAD.HI.U32 R16, R20, -0x2daee0ad, RZ ;  /* 0xd2511f5314107827 */ /* 0x001fe200078e00ff */
[----:B------:R-:W-:Y:S01]  /*06c0*/  LOP3.LUT R9, R0, UR6, R9, 0x96, !PT ;  /* 0x0000000600097c12 */ /* 0x000fe2000f8e9609 */
[----:B------:R-:W-:Y:S01]  /*06d0*/  BSSY B0, `(.L_x_7338) ;  /* 0x0000632000007945 */ /* 0x000fe20003800000 */
[----:B------:R-:W-:Y:S01]  /*06e0*/  SHF.R.U32.HI R34, RZ, 0x10, R7 ;  /* 0x00000010ff227819 */ /* 0x000fe20000011607 */
[----:B------:R-:W-:Y:S01]  /*06f0*/  IMAD R18, R23, -0x326172a9, RZ ;  /* 0xcd9e8d5717127824 */ /* 0x000fe200078e02ff */
[----:B------:R-:W-:Y:S01]  /*0700*/  LOP3.LUT R16, R16, UR7, RZ, 0x3c, !PT ;  /* 0x0000000710107c12 */ /* 0x000fe2000f8e3cff */
[----:B------:R-:W-:Y:S01]  /*0710*/  IMAD R26, R20, -0x2daee0ad, RZ ;  /* 0xd2511f53141a7824 */ /* 0x000fe200078e02ff */
[----:B------:R-:W-:Y:S01]  /*0720*/  SHF.R.U64 R47, R12, 0x10, R13 ;  /* 0x000000100c2f7819 */ /* 0x000fe2000000120d */
[C---:B------:R-:W-:Y:S01]  /*0730*/  IMAD.HI.U32 R19, R9.reuse, -0x2daee0ad, RZ ;  /* 0xd2511f5309137827 */ /* 0x040fe200078e00ff */
[----:B------:R-:W-:Y:S01]  /*0740*/  SHF.R.U64 R43, R14, 0x10, R15 ;  /* 0x000000100e2b7819 */ /* 0x000fe2000000120f */
[----:B------:R-:W0:Y:S01]  /*0750*/  LDCU UR31, c[0x0][0x388] ;  /* 0x00007100ff1f77ac */ /* 0x000e220008000800 */
[----:B------:R-:W-:Y:S01]  /*0760*/  SHF.R.U64 R40, R10, 0x10, R11 ;  /* 0x000000100a287819 */ /* 0x000fe2000000120b */
[----:B------:R-:W-:Y:S01]  /*0770*/  IMAD.HI.U32 R17, R16, -0x326172a9, RZ ;  /* 0xcd9e8d5710117827 */ /* 0x000fe200078e00ff */
[----:B------:R-:W-:Y:S01]  /*0780*/  LOP3.LUT R19, R26, UR14, R19, 0x96, !PT ;  /* 0x0000000e1a137c12 */ /* 0x000fe2000f8e9613 */
[----:B------:R-:W2:Y:S01]  /*0790*/  LDCU UR12, c[0x0][0x448] ;  /* 0x00008900ff0c77ac */ /* 0x000ea20008000800 */
[----:B------:R-:W-:Y:S01]  /*07a0*/  SHF.R.U64 R36, R4, 0x10, R5 ;  /* 0x0000001004247819 */ /* 0x000fe20000001205 */
[----:B------:R-:W-:Y:S01]  /*07b0*/  IMAD R25, R16, -0x326172a9, RZ ;  /* 0xcd9e8d5710197824 */ /* 0x000fe200078e02ff */
[----:B------:R-:W-:Y:S01]  /*07c0*/  LOP3.LUT R17, R18, UR13, R17, 0x96, !PT ;  /* 0x0000000d12117c12 */ /* 0x000fe2000f8e9611 */
[----:B------:R-:W-:Y:S01]  /*07d0*/  IMAD R27, R9, -0x2daee0ad, RZ ;  /* 0xd2511f53091b7824 */ /* 0x000fe200078e02ff */
[----:B------:R-:W-:Y:S01]  /*07e0*/  MOV R9, R13 ;  /* 0x0000000d00097202 */ /* 0x000fe20000000f00 */
[----:B------:R-:W-:Y:S01]  /*07f0*/  IMAD.HI.U32 R16, R19, -0x326172a9, RZ ;  /* 0xcd9e8d5713107827 */ /* 0x000fe200078e00ff */
[----:B-1----:R-:W-:Y:S01]  /*0800*/  UISETP.NE.U32.AND UP0, UPT, UR4, URZ, UPT ;  /* 0x000000ff0400728c */ /* 0x002fe2000bf05070 */
[----:B------:R-:W-:Y:S01]  /*0810*/  SHF.R.U32.HI R35, RZ, 0x10, R5 ;  /* 0x00000010ff237819 */ /* 0x000fe20000011605 */
[----:B------:R-:W1:Y:S01]  /*0820*/  LDCU.U8 UR4, c[0x0][0x410] ;  /* 0x00008200ff0477ac */ /* 0x000e620008000000 */
[----:B------:R-:W-:Y:S01]  /*0830*/  IMAD.HI.U32 R18, R17, -0x2daee0ad, RZ ;  /* 0xd2511f5311127827 */ /* 0x000fe200078e00ff */
[----:B------:R-:W-:-:S02]  /*0840*/  LOP3.LUT R16, R25, UR15, R16, 0x96, !PT ;  /* 0x0000000f19107c12 */ /* 0x000fc4000f8e9610 */
[----:B------:R-:W-:Y:S01]  /*0850*/  SHF.R.U64 R39, R2, 0x10, R3 ;  /* 0x0000001002277819 */ /* 0x000fe20000001203 */
[----:B------:R-:W-:Y:S01]  /*0860*/  IMAD R26, R19, -0x326172a9, RZ ;  /* 0xcd9e8d57131a7824 */ /* 0x000fe200078e02ff */
[----:B------:R-:W-:Y:S01]  /*0870*/  LOP3.LUT R18, R27, UR16, R18, 0x96, !PT ;  /* 0x000000101b127c12 */ /* 0x000fe2000f8e9612 */
[----:B------:R-:W-:Y:S01]  /*0880*/  IMAD R28, R17, -0x2daee0ad, RZ ;  /* 0xd2511f53111c7824 */ /* 0x000fe200078e02ff */
[----:B------:R-:W-:Y:S01]  /*0890*/  LOP3.LUT R29, R8, 0x3, RZ, 0xc0, !PT ;  /* 0x00000003081d7812 */ /* 0x000fe200078ec0ff */
[----:B------:R-:W-:Y:S01]  /*08a0*/  IMAD.HI.U32 R19, R16, -0x2daee0ad, RZ ;  /* 0xd2511f5310137827 */ /* 0x000fe200078e00ff */
[----:B------:R-:W-:Y:S01]  /*08b0*/  UISETP.NE.AND.EX UP0, UPT, UR5, URZ, UPT, UP0 ;  /* 0x000000ff0500728c */ /* 0x000fe2000bf05300 */
[----:B------:R-:W3:Y:S02]  /*08c0*/  LDCU.64 UR10, c[0x0][0x3a0] ;  /* 0x00007400ff0a77ac */ /* 0x000ee40008000a00 */
[----:B------:R-:W-:Y:S01]  /*08d0*/  IMAD.HI.U32 R17, R18, -0x326172a9, RZ ;  /* 0xcd9e8d5712117827 */ /* 0x000fe200078e00ff */
[----:B------:R-:W-:-:S03]  /*08e0*/  LOP3.LUT R19, R28, UR18, R19, 0x96, !PT ;  /* 0x000000121c137c12 */ /* 0x000fc6000f8e9613 */
[----:B------:R-:W-:Y:S01]  /*08f0*/  IMAD R25, R18, -0x326172a9, RZ ;  /* 0xcd9e8d5712197824 */ /* 0x000fe200078e02ff */
[----:B------:R-:W-:Y:S01]  /*0900*/  LOP3.LUT R17, R26, UR17, R17, 0x96, !PT ;  /* 0x000000111a117c12 */ /* 0x000fe2000f8e9611 */
[----:B------:R-:W-:Y:S01]  /*0910*/  IMAD R27, R16, -0x2daee0ad, RZ ;  /* 0xd2511f53101b7824 */ /* 0x000fe200078e02ff */
[----:B-1----:R-:W-:Y:S01]  /*0920*/  UISETP.NE.AND UP2, UPT, UR4, URZ, UPT ;  /* 0x000000ff0400728c */ /* 0x002fe2000bf45270 */
[----:B------:R-:W-:-:S04]  /*0930*/  IMAD.HI.U32 R16, R19, -0x326172a9, RZ ;  /* 0xcd9e8d5713107827 */ /* 0x000fc800078e00ff */
[----:B------:R-:W-:Y:S01]  /*0940*/  IMAD.HI.U32 R18, R17, -0x2daee0ad, RZ ;  /* 0xd2511f5311127827 */ /* 0x000fe200078e00ff */
[----:B------:R-:W-:-:S03]  /*0950*/  LOP3.LUT R16, R25, UR19, R16, 0x96, !PT ;  /* 0x0000001319107c12 */ /* 0x000fc6000f8e9610 */
[----:B------:R-:W-:Y:S01]  /*0960*/  IMAD.MOV.U32 R32, RZ, RZ, R6 ;  /* 0x000000ffff207224 */ /* 0x000fe200078e0006 */
[----:B------:R-:W-:Y:S01]  /*0970*/  LOP3.LUT R18, R27, UR20, R18, 0x96, !PT ;  /* 0x000000141b127c12 */ /* 0x000fe2000f8e9612 */
[----:B------:R-:W-:Y:S02]  /*0980*/  IMAD R19, R19, -0x326172a9, RZ ;  /* 0xcd9e8d5713137824 */ /* 0x000fe400078e02ff */
[----:B------:R-:W-:Y:S02]  /*0990*/  IMAD R26, R17, -0x2daee0ad, RZ ;  /* 0xd2511f53111a7824 */ /* 0x000fe400078e02ff */
[----:B------:R-:W-:-:S04]  /*09a0*/  IMAD.HI.U32 R7, R16, -0x2daee0ad, RZ ;  /* 0xd2511f5310077827 */ /* 0x000fc800078e00ff */
[----:B------:R-:W-:Y:S01]  /*09b0*/  IMAD.HI.U32 R6, R18, -0x326172a9, RZ ;  /* 0xcd9e8d5712067827 */ /* 0x000fe200078e00ff */
[----:B------:R-:W-:-:S03]  /*09c0*/  LOP3.LUT R7, R26, UR22, R7, 0x96, !PT ;  /* 0x000000161a077c12 */ /* 0x000fc6000f8e9607 */
[----:B------:R-:W-:Y:S01]  /*09d0*/  IMAD.MOV.U32 R52, RZ, RZ, R12 ;  /* 0x000000ffff347224 */ /* 0x000fe200078e000c */
[----:B------:R-:W-:Y:S01]  /*09e0*/  LOP3.LUT R6, R19, UR21, R6, 0x96, !PT ;  /* 0x0000001513067c12 */ /* 0x000fe2000f8e9606 */
[----:B------:R-:W-:Y:S01]  /*09f0*/  IMAD.MOV.U32 R44, RZ, RZ, R14 ;  /* 0x000000ffff2c7224 */ /* 0x000fe200078e000e */
[----:B------:R-:W-:Y:S01]  /*0a00*/  SHF.R.U32.HI R12, RZ, 0x10, R13 ;  /* 0x00000010ff0c7819 */ /* 0x000fe2000001160d */
[----:B------:R-:W-:Y:S01]  /*0a10*/  IMAD.MOV.U32 R41, RZ, RZ, R10 ;  /* 0x000000ffff297224 */ /* 0x000fe200078e000a */
[----:B------:R-:W-:Y:S01]  /*0a20*/  MOV R13, R15 ;  /* 0x0000000f000d7202 */ /* 0x000fe20000000f00 */
[----:B------:R-:W-:Y:S01]  /*0a30*/  IMAD R18, R18, -0x326172a9, RZ ;  /* 0xcd9e8d5712127824 */ /* 0x000fe200078e02ff */
[----:B------:R-:W-:Y:S01]  /*0a40*/  SHF.R.U32.HI R14, RZ, 0x10, R15 ;  /* 0x00000010ff0e7819 */ /* 0x000fe2000001160f */
[----:B------:R-:W-:Y:S01]  /*0a50*/  IMAD R16, R16, -0x2daee0ad, RZ ;  /* 0xd2511f5310107824 */ /* 0x000fe200078e02ff */
[----:B------:R-:W-:Y:S01]  /*0a60*/  MOV R15, R11 ;  /* 0x0000000b000f7202 */ /* 0x000fe20000000f00 */
[----:B------:R-:W-:Y:S01]  /*0a70*/  HADD2.F32 R27, -RZ, R4.H0_H0 ;  /* 0x20000004ff1b7230 */ /* 0x000fe20000004100 */
[----:B------:R-:W-:Y:S01]  /*0a80*/  SHF.R.U32.HI R10, RZ, 0x10, R11 ;  /* 0x00000010ff0a7819 */ /* 0x000fe2000001160b */
[----:B------:R-:W-:Y:S01]  /*0a90*/  IMAD.HI.U32 R11, R6, -0x2daee0ad, RZ ;  /* 0xd2511f53060b7827 */ /* 0x000fe200078e00ff */
[----:B------:R-:W-:-:S02]  /*0aa0*/  PRMT R52, R9, 0x5410, R52 ;  /* 0x0000541009347816 */ /* 0x000fc40000000034 */
[----:B------:R-:W-:Y:S01]  /*0ab0*/  PRMT R44, R13, 0x5410, R44 ;  /* 0x000054100d2c7816 */ /* 0x000fe2000000002c */
[C---:B------:R-:W-:Y:S01]  /*0ac0*/  IMAD.HI.U32 R9, R7.reuse, -0x326172a9, RZ ;  /* 0xcd9e8d5707097827 */ /* 0x040fe200078e00ff */
[----:B------:R-:W-:Y:S02]  /*0ad0*/  LOP3.LUT R11, R16, UR24, R11, 0x96, !PT ;  /* 0x00000018100b7c12 */ /* 0x000fe4000f8e960b */
[----:B------:R-:W-:Y:S01]  /*0ae0*/  PRMT R47, R12, 0x5410, R47 ;  /* 0x000054100c2f7816 */ /* 0x000fe2000000002f */
[----:B------:R-:W-:Y:S01]  /*0af0*/  IMAD R13, R6, -0x2daee0ad, RZ ;  /* 0xd2511f53060d7824 */ /* 0x000fe200078e02ff */
[----:B------:R-:W-:Y:S01]  /*0b00*/  LOP3.LUT R9, R18, UR23, R9, 0x96, !PT ;  /* 0x0000001712097c12 */ /* 0x000fe2000f8e9609 */
[----:B------:R-:W-:Y:S01]  /*0b10*/  IMAD R7, R7, -0x326172a9, RZ ;  /* 0xcd9e8d5707077824 */ /* 0x000fe200078e02ff */
[----:B------:R-:W-:Y:S01]  /*0b20*/  PRMT R43, R14, 0x5410, R43 ;  /* 0x000054100e2b7816 */ /* 0x000fe2000000002b */
[----:B------:R-:W-:Y:S01]  /*0b30*/  IMAD.HI.U32 R6, R11, -0x326172a9, RZ ;  /* 0xcd9e8d570b067827 */ /* 0x000fe200078e00ff */
[----:B------:R-:W-:-:S02]  /*0b40*/  PRMT R41, R15, 0x5410, R41 ;  /* 0x000054100f297816 */ /* 0x000fc40000000029 */
[----:B------:R-:W-:Y:S01]  /*0b50*/  PRMT R40, R10, 0x5410, R40 ;  /* 0x000054100a287816 */ /* 0x000fe20000000028 */
[----:B------:R-:W-:Y:S01]  /*0b60*/  IMAD.HI.U32 R12, R9, -0x2daee0ad, RZ ;  /* 0xd2511f53090c7827 */ /* 0x000fe200078e00ff */
[----:B------:R-:W-:-:S03]  /*0b70*/  LOP3.LUT R6, R7, UR25, R6, 0x96, !PT ;  /* 0x0000001907067c12 */ /* 0x000fc6000f8e9606 */
[----:B------:R-:W-:Y:S01]  /*0b80*/  IMAD R14, R11, -0x326172a9, RZ ;  /* 0xcd9e8d570b0e7824 */ /* 0x000fe200078e02ff */
[----:B------:R-:W-:Y:S01]  /*0b90*/  LOP3.LUT R12, R13, UR26, R12, 0x96, !PT ;  /* 0x0000001a0d0c7c12 */ /* 0x000fe2000f8e960c */
[----:B------:R-:W-:Y:S02]  /*0ba0*/  IMAD R9, R9, -0x2daee0ad, RZ ;  /* 0xd2511f5309097824 */ /* 0x000fe400078e02ff */
[----:B------:R-:W-:-:S04]  /*0bb0*/  IMAD.HI.U32 R38, R6, -0x2daee0ad, RZ ;  /* 0xd2511f5306267827 */ /* 0x000fc800078e00ff */
[C---:B------:R-:W-:Y:S01]  /*0bc0*/  IMAD.HI.U32 R37, R12.reuse, -0x326172a9, RZ ;  /* 0xcd9e8d570c257827 */ /* 0x040fe200078e00ff */
[----:B------:R-:W-:Y:S02]  /*0bd0*/  LOP3.LUT R38, R9, UR28, R38, 0x96, !PT ;  /* 0x0000001c09267c12 */ /* 0x000fe4000f8e9626 */
[----:B------:R-:W-:Y:S01]  /*0be0*/  SHF.R.U32.HI R9, RZ, 0x10, R3 ;  /* 0x00000010ff097819 */ /* 0x000fe20000011603 */
[----:B------:R-:W-:Y:S01]  /*0bf0*/  IMAD R7, R12, -0x326172a9, RZ ;  /* 0xcd9e8d570c077824 */ /* 0x000fe200078e02ff */
[----:B------:R-:W-:Y:S01]  /*0c00*/  LOP3.LUT R37, R14, UR27, R37, 0x96, !PT ;  /* 0x0000001b0e257c12 */ /* 0x000fe2000f8e9625 */
[----:B------:R-:W-:Y:S01]  /*0c10*/  IMAD R6, R6, -0x2daee0ad, RZ ;  /* 0xd2511f5306067824 */ /* 0x000fe200078e02ff */
[----:B------:R-:W-:Y:S01]  /*0c20*/  PRMT R39, R39, 0x5410, R9 ;  /* 0x0000541027277816 */ /* 0x000fe20000000009 */
[----:B------:R-:W-:-:S04]  /*0c30*/  IMAD.HI.U32 R26, R38, -0x326172a9, RZ ;  /* 0xcd9e8d57261a7827 */ /* 0x000fc800078e00ff */
[----:B------:R-:W-:Y:S01]  /*0c40*/  IMAD.HI.U32 R25, R37, -0x2daee0ad, RZ ;  /* 0xd2511f5325197827 */ /* 0x000fe200078e00ff */
[----:B------:R-:W-:-:S03]  /*0c50*/  LOP3.LUT R26, R7, UR29, R26, 0x96, !PT ;  /* 0x0000001d071a7c12 */ /* 0x000fc6000f8e961a */
[----:B------:R-:W-:Y:S01]  /*0c60*/  HADD2.F32 R28, -RZ, R5.H0_H0 ;  /* 0x20000005ff1c7230 */ /* 0x000fe20000004100 */
[----:B------:R-:W-:Y:S01]  /*0c70*/  LOP3.LUT R25, R6, UR30, R25, 0x96, !PT ;  /* 0x0000001e06197c12 */ /* 0x000fe2000f8e9619 */
[----:B------:R-:W-:Y:S02]  /*0c80*/  IMAD.MOV.U32 R30, RZ, RZ, RZ ;  /* 0x000000ffff1e7224 */ /* 0x000fe400078e00ff */
[----:B------:R-:W-:Y:S02]  /*0c90*/  HADD2.F32 R32, -RZ, R32.H0_H0 ;  /* 0x20000020ff207230 */ /* 0x000fe40000004100 */
[----:B------:R-:W-:Y:S02]  /*0ca0*/  HADD2.F32 R31, -RZ, R31.H0_H0 ;  /* 0x2000001fff1f7230 */ /* 0x000fe40000004100 */
[----:B------:R-:W-:Y:S02]  /*0cb0*/  HADD2.F32 R33, -RZ, R33.H0_H0 ;  /* 0x20000021ff217230 */ /* 0x000fe40000004100 */
[----:B------:R-:W-:-:S02]  /*0cc0*/  HADD2.F32 R34, -RZ, R34.H0_H0 ;  /* 0x20000022ff227230 */ /* 0x000fc40000004100 */
[----:B------:R-:W-:Y:S02]  /*0cd0*/  HADD2.F32 R36, -RZ, R36.H0_H0 ;  /* 0x20000024ff247230 */ /* 0x000fe40000004100 */
[----:B------:R-:W-:Y:S02]  /*0ce0*/  HADD2.F32 R35, -RZ, R35.H0_H0 ;  /* 0x20000023ff237230 */ /* 0x000fe40000004100 */
[----:B------:R-:W-:Y:S02]  /*0cf0*/  IMAD R37, R37, -0x2daee0ad, RZ ;  /* 0xd2511f5325257824 */ /* 0x000fe400078e02ff */
[----:B0-23--:R-:W-:-:S07]  /*0d00*/  IMAD R38, R38, -0x326172a9, RZ ;  /* 0xcd9e8d5726267824 */ /* 0x00dfce00078e02ff */
.L_x_7431:
[----:B------:R-:W0:Y:S01]  /*0d10*/  @UP0 LDCU.64 UR4, c[0x0][0x3e0] ;  /* 0x00007c00ff0407ac */ /* 0x000e220008000a00 */
[----:B------:R-:W-:Y:S01]  /*0d20*/  PLOP3.LUT P0, PT, PT, PT, UP0, 0x80, 0x8 ;  /* 0x000000000008781c */ /* 0x000fe20003f0f008 */
[----:B------:R-:W-:Y:S01]  /*0d30*/  HFMA2 R18, -RZ, RZ, 0, 2.384185791015625e-07 ;  /* 0x00000004ff127431 */ /* 0x000fe200000001ff */
        /* <DEDUP_REMOVED lines=32> */
.L_x_9011:
[----:B------:R-:W-:Y:S05]  /*0f40*/  BRX R18 -0xf50                                     (*"BRANCH_TARGETS .L_x_9012,.L_x_9013,.L_x_9014"*) ;  /* 0xfffffff0122c7949 */ /* 0x000fea000383ffff */
.L_x_9014:
[----:B------:R-:W-:Y:S01]  /*0f50*/  IADD3 R45, PT, PT, R29, 0x1, RZ ;  /* 0x000000011d2d7810 */ /* 0x000fe20007ffe0ff */
[----:B------:R-:W-:Y:S01]  /*0f60*/  IMAD.MOV.U32 R18, RZ, RZ, R37 ;  /* 0x000000ffff127224 */ /* 0x000fe200078e0025 */
[----:B------:R-:W-:Y:S01]  /*0f70*/  MOV R46, R26 ;  /* 0x0000001a002e7202 */ /* 0x000fe20000000f00 */
[----:B------:R-:W-:Y:S06]  /*0f80*/  BRA `(.L_x_7343) ;  /* 0x0000000000f07947 */ /* 0x000fec0003800000 */
.L_x_9012:
[----:B------:R-:W-:Y:S01]  /*0f90*/  IMAD.MOV.U32 R18, RZ, RZ, R37 ;  /* 0x000000ffff127224 */ /* 0x000fe200078e0025 */
[----:B------:R-:W-:Y:S01]  /*0fa0*/  MOV R45, 0x3 ;  /* 0x00000003002d7802 */ /* 0x000fe20000000f00 */
[----:B------:R-:W-:Y:S01]  /*0fb0*/  IMAD.MOV.U32 R46, RZ, RZ, R25 ;  /* 0x000000ffff2e7224 */ /* 0x000fe200078e0019 */
[----:B------:R-:W-:Y:S06]  /*0fc0*/  BRA `(.L_x_7343) ;  /* 0x0000000000e07947 */ /* 0x000fec0003800000 */
.L_x_9013:
        /* <DEDUP_REMOVED lines=13> */
.L_x_7345:
[----:B------:R-:W-:Y:S05]  /*10a0*/  BSYNC.RECONVERGENT B3 ;  /* 0x0000000000037941 */ /* 0x000fea0003800200 */
.L_x_7344:
        /* <DEDUP_REMOVED lines=42> */
.L_x_7343:
[----:B------:R-:W-:Y:S05]  /*1350*/  BSYNC.RECONVERGENT B2 ;  /* 0x0000000000027941 */ /* 0x000fea0003800200 */
.L_x_7342:
[----:B------:R-:W0:Y:S01]  /*1360*/  LDC R17, c[0x0][0x408] ;  /* 0x00010200ff117b82 */ /* 0x000e220000000800 */
[----:B------:R-:W-:Y:S01]  /*1370*/  HFMA2 R37, -RZ, RZ, 0.1171875, 0 ;  /* 0x2f800000ff257431 */ /* 0x000fe200000001ff */
[----:B------:R-:W-:Y:S01]  /*1380*/  I2FP.F32.U32 R46, R46 ;  /* 0x0000002e002e7245 */ /* 0x000fe20000201000 */
[----:B-----5:R-:W-:Y:S01]  /*1390*/  FMUL.FTZ R8, R8, R16 ;  /* 0x0000001008087220 */ /* 0x020fe20000410000 */
[----:B------:R-:W-:Y:S01]  /*13a0*/  ISETP.NE.AND P1, PT, R45, 0x1, PT ;  /* 0x000000012d00780c */ /* 0x000fe20003f25270 */
[----:B------:R-:W-:Y:S01]  /*13b0*/  HADD2.F32 R29, -RZ, R52.H1_H1 ;  /* 0x30000034ff1d7230 */ /* 0x000fe20000004100 */
[----:B------:R-:W-:Y:S02]  /*13c0*/  BSSY.RECONVERGENT B2, `(.L_x_7346) ;  /* 0x000004c000027945 */ /* 0x000fe40003800200 */
[----:B------:R-:W1:Y:S01]  /*13d0*/  LDC R19, c[0x0][0x404] ;  /* 0x00010100ff137b82 */ /* 0x000e620000000800 */
[----:B------:R-:W-:Y:S01]  /*13e0*/  FFMA.FTZ R46, R46, R37, 1.1641532182693481445e-10 ;  /* 0x2f0000002e2e7423 */ /* 0x000fe20000010025 */
[----:B0-----:R-:W-:-:S04]  /*13f0*/  FMUL.FTZ R8, R8, R17 ;  /* 0x0000001108087220 */ /* 0x001fc80000410000 */
[----:B-1----:R-:W-:Y:S02]  /*1400*/  FSETP.GTU.FTZ.AND P0, PT, R46, R19, PT ;  /* 0x000000132e00720b */ /* 0x002fe40003f1c000 */
[----:B------:R-:W-:Y:S02]  /*1410*/  MOV R46, R38 ;  /* 0x00000026002e7202 */ /* 0x000fe40000000f00 */
[----:B------:R-:W-:Y:S02]  /*1420*/  FSEL R49, R8, RZ, !P0 ;  /* 0x000000ff08317208 */ /* 0x000fe40004000000 */
[----:B------:R-:W-:-:S03]  /*1430*/  PLOP3.LUT P0, PT, P0, PT, PT, 0x8, 0x80 ;  /* 0x000000000080781c */ /* 0x000fc6000070e170 */
[----:B------:R-:W-:Y:S01]  /*1440*/  FFMA.FTZ R8, R49, R29, R4 ;  /* 0x0000001d31087223 */ /* 0x000fe20000010004 */
[----:B------:R-:W-:Y:S01]  /*1450*/  IMAD.MOV.U32 R29, RZ, RZ, 0x2 ;  /* 0x00000002ff1d7424 */ /* 0x000fe200078e00ff */
[----:B------:R-:W-:Y:S08]  /*1460*/  @!P1 BRA `(.L_x_7347) ;  /* 0x0000000400049947 */ /* 0x000ff00003800000 */
        /* <DEDUP_REMOVED lines=8> */
.L_x_7348:
        /* <DEDUP_REMOVED lines=13> */
.L_x_7350:
[----:B------:R-:W-:Y:S05]  /*15c0*/  BSYNC.RECONVERGENT B3 ;  /* 0x0000000000037941 */ /* 0x000fea0003800200 */
.L_x_7349:
        /* <DEDUP_REMOVED lines=43> */
.L_x_7347:
[----:B------:R-:W-:Y:S05]  /*1880*/  BSYNC.RECONVERGENT B2 ;  /* 0x0000000000027941 */ /* 0x000fea0003800200 */
.L_x_7346:
[----:B------:R-:W-:Y:S01]  /*1890*/  I2FP.F32.U32 R46, R46 ;  /* 0x0000002e002e7245 */ /* 0x000fe20000201000 */
[----:B------:R-:W-:Y:S01]  /*18a0*/  FMUL.FTZ R48, R9, R16 ;  /* 0x0000001009307220 */ /* 0x000fe20000410000 */
[----:B------:R-:W-:Y:S01]  /*18b0*/  ISETP.NE.AND P2, PT, R29, 0x1, PT ;  /* 0x000000011d00780c */ /* 0x000fe20003f45270 */
[----:B------:R-:W-:Y:S01]  /*18c0*/  BSSY.RECONVERGENT B2, `(.L_x_7351) ;  /* 0x000004c000027945 */ /* 0x000fe20003800200 */
[----:B------:R-:W-:Y:S02]  /*18d0*/  HFMA2 R45, -RZ, RZ, 0, 1.1920928955078125e-07 ;  /* 0x00000002ff2d7431 */ /* 0x000fe400000001ff */
[----:B------:R-:W-:Y:S01]  /*18e0*/  FFMA.FTZ R46, R46, R37, 1.1641532182693481445e-10 ;  /* 0x2f0000002e2e7423 */ /* 0x000fe20000010025 */
[----:B------:R-:W-:-:S04]  /*18f0*/  FMUL.FTZ R48, R48, R17 ;  /* 0x0000001130307220 */ /* 0x000fc80000410000 */
[----:B------:R-:W-:Y:S01]  /*1900*/  FSETP.GTU.FTZ.AND P1, PT, R46, R19, PT ;  /* 0x000000132e00720b */ /* 0x000fe20003f3c000 */
[----:B------:R-:W-:-:S03]  /*1910*/  HADD2.F32 R46, -RZ, R47.H1_H1 ;  /* 0x3000002fff2e7230 */ /* 0x000fc60000004100 */
[----:B------:R-:W-:Y:S02]  /*1920*/  FSEL R48, R48, RZ, !P1 ;  /* 0x000000ff30307208 */ /* 0x000fe40004800000 */
[----:B------:R-:W-:-:S03]  /*1930*/  PLOP3.LUT P1, PT, P1, PT, PT, 0x8, 0x80 ;  /* 0x000000000080781c */ /* 0x000fc60000f2e170 */
[----:B------:R-:W-:Y:S01]  /*1940*/  FFMA.FTZ R9, R48, R46, R5 ;  /* 0x0000002e30097223 */ /* 0x000fe20000010005 */
        /* <DEDUP_REMOVED lines=10> */
.L_x_7353:
        /* <DEDUP_REMOVED lines=13> */
.L_x_7355:
[----:B------:R-:W-:Y:S05]  /*1ac0*/  BSYNC.RECONVERGENT B3 ;  /* 0x0000000000037941 */ /* 0x000fea0003800200 */
.L_x_7354:
        /* <DEDUP_REMOVED lines=43> */
.L_x_7352:
[----:B------:R-:W-:Y:S05]  /*1d80*/  BSYNC.RECONVERGENT B2 ;  /* 0x0000000000027941 */ /* 0x000fea0003800200 */
.L_x_7351:
[----:B------:R-:W-:Y:S01]  /*1d90*/  I2FP.F32.U32 R46, R46 ;  /* 0x0000002e002e7245 */ /* 0x000fe20000201000 */
[----:B------:R-:W-:Y:S01]  /*1da0*/  FMUL.FTZ R10, R10, R16 ;  /* 0x000000100a0a7220 */ /* 0x000fe20000410000 */
[----:B------:R-:W-:Y:S01]  /*1db0*/  ISETP.NE.AND P4, PT, R45, 0x1, PT ;  /* 0x000000012d00780c */ /* 0x000fe20003f85270 */
[----:B------:R-:W-:Y:S01]  /*1dc0*/  HADD2.F32 R29, -RZ, R52.H0_H0 ;  /* 0x20000034ff1d7230 */ /* 0x000fe20000004100 */
[----:B------:R-:W-:Y:S01]  /*1dd0*/  BSSY.RECONVERGENT B2, `(.L_x_7356) ;  /* 0x000004b000027945 */ /* 0x000fe20003800200 */
[----:B------:R-:W-:Y:S01]  /*1de0*/  FFMA.FTZ R46, R46, R37, 1.1641532182693481445e-10 ;  /* 0x2f0000002e2e7423 */ /* 0x000fe20000010025 */
[----:B------:R-:W-:-:S04]  /*1df0*/  FMUL.FTZ R10, R10, R17 ;  /* 0x000000110a0a7220 */ /* 0x000fc80000410000 */
[----:B------:R-:W-:Y:S02]  /*1e00*/  FSETP.GTU.FTZ.AND P2, PT, R46, R19, PT ;  /* 0x000000132e00720b */ /* 0x000fe40003f5c000 */
        /* <DEDUP_REMOVED lines=14> */
.L_x_7358:
        /* <DEDUP_REMOVED lines=13> */
.L_x_7360:
[----:B------:R-:W-:Y:S05]  /*1fc0*/  BSYNC.RECONVERGENT B3 ;  /* 0x0000000000037941 */ /* 0x000fea0003800200 */
.L_x_7359:
        /* <DEDUP_REMOVED lines=43> */
.L_x_7357:
[----:B------:R-:W-:Y:S05]  /*2280*/  BSYNC.RECONVERGENT B2 ;  /* 0x0000000000027941 */ /* 0x000fea0003800200 */
.L_x_7356:
[----:B------:R-:W-:Y:S01]  /*2290*/  I2FP.F32.U32 R46, R46 ;  /* 0x0000002e002e7245 */ /* 0x000fe20000201000 */
[----:B------:R-:W-:Y:S01]  /*22a0*/  FMUL.FTZ R48, R11, R16 ;  /* 0x000000100b307220 */ /* 0x000fe20000410000 */
[----:B------:R-:W-:-:S03]  /*22b0*/  HADD2.F32 R11, -RZ, R47.H0_H0 ;  /* 0x2000002fff0b7230 */ /* 0x000fc60000004100 */
[----:B------:R-:W-:Y:S01]  /*22c0*/  FFMA.FTZ R46, R46, R37, 1.1641532182693481445e-10 ;  /* 0x2f0000002e2e7423 */ /* 0x000fe20000010025 */
[----:B------:R-:W-:-:S04]  /*22d0*/  FMUL.FTZ R48, R48, R17 ;  /* 0x0000001130307220 */ /* 0x000fc80000410000 */
[----:B------:R-:W-:-:S04]  /*22e0*/  FSETP.GTU.FTZ.AND P5, PT, R46, R19, PT ;  /* 0x000000132e00720b */ /* 0x000fc80003fbc000 */
[----:B------:R-:W-:Y:S02]  /*22f0*/  FSEL R48, R48, RZ, !P5 ;  /* 0x000000ff30307208 */ /* 0x000fe40006800000 */
[----:B------:R-:W-:-:S03]  /*2300*/  PLOP3.LUT P4, PT, P5, PT, PT, 0x8, 0x80 ;  /* 0x000000000080781c */ /* 0x000fc60002f8e170 */
[----:B------:R-:W-:Y:S01]  /*2310*/  FFMA.FTZ R11, R48, R11, R7 ;  /* 0x0000000b300b7223 */ /* 0x000fe20000010007 */
[----:B------:R-:W-:Y:S09]  /*2320*/  BRA `(.L_x_7361) ;  /* 0x0000001400147947 */ /* 0x000ff20003800000 */
.L_x_7341:
        /* <DEDUP_REMOVED lines=16> */
.L_x_7364:
        /* <DEDUP_REMOVED lines=13> */
.L_x_7366:
[----:B------:R-:W-:Y:S05]  /*2500*/  BSYNC.RECONVERGENT B3 ;  /* 0x0000000000037941 */ /* 0x000fea0003800200 */
.L_x_7365:
        /* <DEDUP_REMOVED lines=41> */
[----:B------:R-:W-:-:S07]  /*27a0*/  LOP3.LUT R25, R48, UR30, R19, 0x96, !PT ;  /* 0x0000001e30197c12 */ /* 0x000fce000f8e9613 */
.L_x_7363:
[----:B------:R-:W-:Y:S05]  /*27b0*/  BSYNC.RECONVERGENT B2 ;  /* 0x0000000000027941 */ /* 0x000fea0003800200 */
.L_x_7362:
[----:B------:R-:W0:Y:S01]  /*27c0*/  LDC R17, c[0x0][0x408] ;  /* 0x00010200ff117b82 */ /* 0x000e220000000800 */
[----:B------:R-:W-:Y:S01]  /*27d0*/  I2FP.F32.U32 R46, R46 ;  /* 0x0000002e002e7245 */ /* 0x000fe20000201000 */
[----:B------:R-:W-:Y:S02]  /*27e0*/  IMAD.MOV.U32 R37, RZ, RZ, 0x2f800000 ;  /* 0x2f800000ff257424 */ /* 0x000fe400078e00ff */
[----:B-----5:R-:W-:Y:S01]  /*27f0*/  FMUL.FTZ R8, R8, R16 ;  /* 0x0000001008087220 */ /* 0x020fe20000410000 */
[----:B------:R-:W-:Y:S01]  /*2800*/  ISETP.NE.AND P1, PT, R45, 0x1, PT ;  /* 0x000000012d00780c */ /* 0x000fe20003f25270 */
[----:B------:R-:W-:Y:S01]  /*2810*/  BSSY.RECONVERGENT B2, `(.L_x_7367) ;  /* 0x000004d000027945 */ /* 0x000fe20003800200 */
[----:B------:R-:W-:Y:S01]  /*2820*/  FFMA.FTZ R46, R46, R37, 1.1641532182693481445e-10 ;  /* 0x2f0000002e2e7423 */ /* 0x000fe20000010025 */
[----:B------:R-:W1:Y:S01]  /*2830*/  LDC R19, c[0x0][0x404] ;  /* 0x00010100ff137b82 */ /* 0x000e620000000800 */
[----:B0-----:R-:W-:-:S03]  /*2840*/  FMUL.FTZ R8, R8, R17 ;  /* 0x0000001108087220 */ /* 0x001fc60000410000 */
[----:B-1----:R-:W-:Y:S01]  /*2850*/  FSETP.GTU.FTZ.AND P0, PT, R46, R19, PT ;  /* 0x000000132e00720b */ /* 0x002fe20003f1c000 */
[----:B------:R-:W-:-:S03]  /*2860*/  IMAD.MOV.U32 R46, RZ, RZ, R38 ;  /* 0x000000ffff2e7224 */ /* 0x000fc600078e0026 */
[----:B------:R-:W-:Y:S01]  /*2870*/  FSEL R29, R8, RZ, !P0 ;  /* 0x000000ff081d7208 */ /* 0x000fe20004000000 */
[----:B------:R-:W-:Y:S01]  /*2880*/  HADD2.F32 R8, -RZ, R52.H1_H1 ;  /* 0x30000034ff087230 */ /* 0x000fe20000004100 */
[----:B------:R-:W-:-:S04]  /*2890*/  PLOP3.LUT P0, PT, P0, PT, PT, 0x8, 0x80 ;  /* 0x000000000080781c */ /* 0x000fc8000070e170 */
[----:B------:R-:W-:Y:S01]  /*28a0*/  FMUL.FTZ R8, R29, R8 ;  /* 0x000000081d087220 */ /* 0x000fe20000410000 */
[----:B------:R-:W-:Y:S01]  /*28b0*/  HFMA2 R29, -RZ, RZ, 0, 1.1920928955078125e-07 ;  /* 0x00000002ff1d7431 */ /* 0x000fe200000001ff */
[----:B------:R-:W-:Y:S07]  /*28c0*/  @!P1 BRA `(.L_x_7368) ;  /* 0x0000000400049947 */ /* 0x000fee0003800000 */
        /* <DEDUP_REMOVED lines=8> */
.L_x_7369:
        /* <DEDUP_REMOVED lines=13> */
.L_x_7371:
[----:B------:R-:W-:Y:S05]  /*2a20*/  BSYNC.RECONVERGENT B3 ;  /* 0x0000000000037941 */ /* 0x000fea0003800200 */
.L_x_7370:
        /* <DEDUP_REMOVED lines=43> */
.L_x_7368:
[----:B------:R-:W-:Y:S05]  /*2ce0*/  BSYNC.RECONVERGENT B2 ;  /* 0x0000000000027941 */ /* 0x000fea0003800200 */
.L_x_7367:
[----:B------:R-:W-:Y:S01]  /*2cf0*/  I2FP.F32.U32 R46, R46 ;  /* 0x0000002e002e7245 */ /* 0x000fe20000201000 */
[----:B------:R-:W-:Y:S01]  /*2d00*/  FMUL.FTZ R48, R9, R16 ;  /* 0x0000001009307220 */ /* 0x000fe20000410000 */
[----:B------:R-:W-:Y:S01]  /*2d10*/  ISETP.NE.AND P2, PT, R29, 0x1, PT ;  /* 0x000000011d00780c */ /* 0x000fe20003f45270 */
[----:B------:R-:W-:Y:S01]  /*2d20*/  HADD2.F32 R9, -RZ, R47.H1_H1 ;  /* 0x3000002fff097230 */ /* 0x000fe20000004100 */
[----:B------:R-:W-:Y:S01]  /*2d30*/  BSSY.RECONVERGENT B2, `(.L_x_7372) ;  /* 0x000004b000027945 */ /* 0x000fe20003800200 */
[----:B------:R-:W-:Y:S01]  /*2d40*/  FFMA.FTZ R46, R46, R37, 1.1641532182693481445e-10 ;  /* 0x2f0000002e2e7423 */ /* 0x000fe20000010025 */
[----:B------:R-:W-:-:S04]  /*2d50*/  IMAD.MOV.U32 R45, RZ, RZ, 0x2 ;  /* 0x00000002ff2d7424 */ /* 0x000fc800078e00ff */
[----:B------:R-:W-:Y:S01]  /*2d60*/  FSETP.GTU.FTZ.AND P1, PT, R46, R19, PT ;  /* 0x000000132e00720b */ /* 0x000fe20003f3c000 */
[----:B------:R-:W-:-:S05]  /*2d70*/  FMUL.FTZ R46, R48, R17 ;  /* 0x00000011302e7220 */ /* 0x000fca0000410000 */
[----:B------:R-:W-:Y:S02]  /*2d80*/  FSEL R46, R46, RZ, !P1 ;  /* 0x000000ff2e2e7208 */ /* 0x000fe40004800000 */
[----:B------:R-:W-:-:S03]  /*2d90*/  PLOP3.LUT P1, PT, P1, PT, PT, 0x8, 0x80 ;  /* 0x000000000080781c */ /* 0x000fc60000f2e170 */
[----:B------:R-:W-:Y:S01]  /*2da0*/  FMUL.FTZ R9, R46, R9 ;  /* 0x000000092e097220 */ /* 0x000fe20000410000 */
[----:B------:R-:W-:Y:S01]  /*2db0*/  MOV R46, R38 ;  /* 0x00000026002e7202 */ /* 0x000fe20000000f00 */
        /* <DEDUP_REMOVED lines=9> */
.L_x_7374:
        /* <DEDUP_REMOVED lines=13> */
.L_x_7376:
[----:B------:R-:W-:Y:S05]  /*2f20*/  BSYNC.RECONVERGENT B3 ;  /* 0x0000000000037941 */ /* 0x000fea0003800200 */
.L_x_7375:
        /* <DEDUP_REMOVED lines=43> */
.L_x_7373:
[----:B------:R-:W-:Y:S05]  /*31e0*/  BSYNC.RECONVERGENT B2 ;  /* 0x0000000000027941 */ /* 0x000fea0003800200 */
.L_x_7372:
[----:B------:R-:W-:Y:S01]  /*31f0*/  I2FP.F32.U32 R46, R46 ;  /* 0x0000002e002e7245 */ /* 0x000fe20000201000 */
[----:B------:R-:W-:Y:S01]  /*3200*/  FMUL.FTZ R10, R10, R16 ;  /* 0x000000100a0a7220 */ /* 0x000fe20000410000 */
[----:B------:R-:W-:Y:S01]  /*3210*/  ISETP.NE.AND P4, PT, R45, 0x1, PT ;  /* 0x000000012d00780c */ /* 0x000fe20003f85270 */
[----:B------:R-:W-:Y:S02]  /*3220*/  BSSY.RECONVERGENT B2, `(.L_x_7377) ;  /* 0x000004c000027945 */ /* 0x000fe40003800200 */
[----:B------:R-:W-:Y:S01]  /*3230*/  FFMA.FTZ R46, R46, R37, 1.1641532182693481445e-10 ;  /* 0x2f0000002e2e7423 */ /* 0x000fe20000010025 */
[----:B------:R-:W-:-:S04]  /*3240*/  FMUL.FTZ R10, R10, R17 ;  /* 0x000000110a0a7220 */ /* 0x000fc80000410000 */
[----:B------:R-:W-:Y:S01]  /*3250*/  FSETP.GTU.FTZ.AND P2, PT, R46, R19, PT ;  /* 0x000000132e00720b */ /* 0x000fe20003f5c000 */
[----:B------:R-:W-:-:S03]  /*3260*/  IMAD.MOV.U32 R46, RZ, RZ, R38 ;  /* 0x000000ffff2e7224 */ /* 0x000fc600078e0026 */
[----:B------:R-:W-:Y:S01]  /*3270*/  FSEL R29, R10, RZ, !P2 ;  /* 0x000000ff0a1d7208 */ /* 0x000fe20005000000 */
[----:B------:R-:W-:Y:S01]  /*3280*/  HADD2.F32 R10, -RZ, R52.H0_H0 ;  /* 0x20000034ff0a7230 */ /* 0x000fe20000004100 */
        /* <DEDUP_REMOVED lines=12> */
.L_x_7379:
        /* <DEDUP_REMOVED lines=13> */
.L_x_7381:
[----:B------:R-:W-:Y:S05]  /*3420*/  BSYNC.RECONVERGENT B3 ;  /* 0x0000000000037941 */ /* 0x000fea0003800200 */
.L_x_7380:
        /* <DEDUP_REMOVED lines=43> */
.L_x_7378:
[----:B------:R-:W-:Y:S05]  /*36e0*/  BSYNC.RECONVERGENT B2 ;  /* 0x0000000000027941 */ /* 0x000fea0003800200 */
.L_x_7377:
[----:B------:R-:W-:Y:S01]  /*36f0*/  I2FP.F32.U32 R46, R46 ;  /* 0x0000002e002e7245 */ /* 0x000fe20000201000 */
[----:B------:R-:W-:-:S04]  /*3700*/  FMUL.FTZ R48, R11, R16 ;  /* 0x000000100b307220 */ /* 0x000fc80000410000 */
[----:B------:R-:W-:Y:S01]  /*3710*/  FFMA.FTZ R46, R46, R37, 1.1641532182693481445e-10 ;  /* 0x2f0000002e2e7423 */ /* 0x000fe20000010025 */
[----:B------:R-:W-:-:S04]  /*3720*/  FMUL.FTZ R11, R48, R17 ;  /* 0x00000011300b7220 */ /* 0x000fc80000410000 */
[----:B------:R-:W-:Y:S01]  /*3730*/  FSETP.GTU.FTZ.AND P5, PT, R46, R19, PT ;  /* 0x000000132e00720b */ /* 0x000fe20003fbc000 */
[----:B------:R-:W-:-:S03]  /*3740*/  HADD2.F32 R46, -RZ, R47.H0_H0 ;  /* 0x2000002fff2e7230 */ /* 0x000fc60000004100 */
[----:B------:R-:W-:Y:S02]  /*3750*/  FSEL R11, R11, RZ, !P5 ;  /* 0x000000ff0b0b7208 */ /* 0x000fe40006800000 */
[----:B------:R-:W-:-:S03]  /*3760*/  PLOP3.LUT P4, PT, P5, PT, PT, 0x8, 0x80 ;  /* 0x000000000080781c */ /* 0x000fc60002f8e170 */
[----:B------:R-:W-:-:S10]  /*3770*/  FMUL.FTZ R11, R11, R46 ;  /* 0x0000002e0b0b7220 */ /* 0x000fd40000410000 */
.L_x_7361:
[----:B------:R-:W0:Y:S01]  /*3780*/  LDC.64 R50, c[0x0][0x3a8] ;  /* 0x0000ea00ff327b82 */ /* 0x000e220000000a00 */
[----:B------:R-:W-:Y:S02]  /*3790*/  SEL R17, RZ, 0x1000000, !P4 ;  /* 0x01000000ff117807 */ /* 0x000fe40006000000 */
[----:B------:R-:W-:Y:S02]  /*37a0*/  SEL R46, RZ, 0x10000, !P2 ;  /* 0x00010000ff2e7807 */ /* 0x000fe40005000000 */
[----:B------:R-:W-:Y:S02]  /*37b0*/  SEL R19, RZ, 0x100, !P1 ;  /* 0x00000100ff137807 */ /* 0x000fe40004800000 */
[----:B------:R-:W-:Y:S01]  /*37c0*/  MOV R37, R18 ;  /* 0x0000001200257202 */ /* 0x000fe20000000f00 */
[----:B------:R-:W1:Y:S01]  /*37d0*/  LDC.64 R48, c[0x0][0x3b0] ;  /* 0x0000ec00ff307b82 */ /* 0x000e620000000a00 */
[----:B------:R-:W-:Y:S02]  /*37e0*/  IADD3 R17, PT, PT, R19, R17, R46 ;  /* 0x0000001113117210 */ /* 0x000fe40007ffe02e */
[----:B------:R-:W-:-:S05]  /*37f0*/  SEL R46, RZ, 0x1, !P0 ;  /* 0x00000001ff2e7807 */ /* 0x000fca0004000000 */
[----:B------:R-:W-:Y:S02]  /*3800*/  IMAD.IADD R46, R17, 0x1, R46 ;  /* 0x00000001112e7824 */ /* 0x000fe400078e022e */
[C---:B------:R-:W-:Y:S02]  /*3810*/  VIADD R17, R42.reuse, 0x20 ;  /* 0x000000202a117836 */ /* 0x040fe40000000000 */
[----:B0-----:R-:W-:-:S05]  /*3820*/  IMAD.WIDE.U32 R50, R42, 0x10, R50 ;  /* 0x000000102a327825 */ /* 0x001fca00078e0032 */
[----:B------:R0:W-:Y:S01]  /*3830*/  STG.E.128 desc[UR8][R50.64], R8 ;  /* 0x0000000832007986 */ /* 0x0001e2000c101d08 */
[----:B-1----:R-:W-:-:S05]  /*3840*/  IMAD.WIDE.U32 R48, R42, 0x4, R48 ;  /* 0x000000042a307825 */ /* 0x002fca00078e0030 */
[----:B------:R0:W-:Y:S02]  /*3850*/  STG.E desc[UR8][R48.64], R46 ;  /* 0x0000002e30007986 */ /* 0x0001e4000c101908 */
.L_x_7340:
[----:B------:R-:W-:Y:S05]  /*3860*/  BSYNC.RECONVERGENT B1 ;  /* 0x0000000000017941 */ /* 0x000fea0003800200 */
.L_x_7339:
        /* <DEDUP_REMOVED lines=12> */
[----:B------:R-:W-:Y:S01]  /*3930*/  ISETP.NE.AND P0, PT, R29, 0x1, PT ;  /* 0x000000011d00780c */ /* 0x000fe20003f05270 */
[----:B------:R-:W-:Y:S01]  /*3940*/  BSSY.RECONVERGENT B2, `(.L_x_7385) ;  /* 0x0000047000027945 */ /* 0x000fe20003800200 */
[----:B0-----:R-:W-:Y:S02]  /*3950*/  HFMA2 R46, -RZ, RZ, 0, 1.1920928955078125e-07 ;  /* 0x00000002ff2e7431 */ /* 0x001fe400000001ff */
[----:B------:R-:W-:Y:S01]  /*3960*/  IMAD.MOV.U32 R45, RZ, RZ, R38 ;  /* 0x000000ffff2d7224 */ /* 0x000fe200078e0026 */
[----:B-1----:R-:W-:-:S08]  /*3970*/  MOV R18, R37 ;  /* 0x0000002500127202 */ /* 0x002fd00000000f00 */
        /* <DEDUP_REMOVED lines=11> */
.L_x_7387:
        /* <DEDUP_REMOVED lines=13> */
.L_x_7389:
[----:B------:R-:W-:Y:S05]  /*3b00*/  BSYNC.RECONVERGENT B3 ;  /* 0x0000000000037941 */ /* 0x000fea0003800200 */
.L_x_7388:
        /* <DEDUP_REMOVED lines=42> */
.L_x_7386:
[----:B------:R-:W-:Y:S05]  /*3db0*/  BSYNC.RECONVERGENT B2 ;  /* 0x0000000000027941 */ /* 0x000fea0003800200 */
.L_x_7385:
[----:B------:R-:W0:Y:S01]  /*3dc0*/  LDC R37, c[0x0][0x408] ;  /* 0x00010200ff257b82 */ /* 0x000e220000000800 */
[----:B------:R-:W-:Y:S01]  /*3dd0*/  I2FP.F32.U32 R48, R45 ;  /* 0x0000002d00307245 */ /* 0x000fe20000201000 */
[----:B------:R-:W-:Y:S02]  /*3de0*/  IMAD.MOV.U32 R45, RZ, RZ, 0x2f800000 ;  /* 0x2f800000ff2d7424 */ /* 0x000fe400078e00ff */
[----:B-----5:R-:W-:Y:S01]  /*3df0*/  FMUL.FTZ R12, R12, R16 ;  /* 0x000000100c0c7220 */ /* 0x020fe20000410000 */
[----:B------:R-:W-:Y:S01]  /*3e00*/  ISETP.NE.AND P1, PT, R46, 0x1, PT ;  /* 0x000000012e00780c */ /* 0x000fe20003f25270 */
[----:B------:R-:W-:Y:S02]  /*3e10*/  HADD2.F32 R29, -RZ, R44.H1_H1 ;  /* 0x3000002cff1d7230 */ /* 0x000fe40000004100 */
[----:B------:R-:W-:Y:S01]  /*3e20*/  FFMA.FTZ R48, R48, R45, 1.1641532182693481445e-10 ;  /* 0x2f00000030307423 */ /* 0x000fe2000001002d */
[----:B------:R-:W-:Y:S01]  /*3e30*/  BSSY.RECONVERGENT B2, `(.L_x_7390) ;  /* 0x000004b000027945 */ /* 0x000fe20003800200 */
[----:B------:R-:W1:Y:S01]  /*3e40*/  LDC R19, c[0x0][0x404] ;  /* 0x00010100ff137b82 */ /* 0x000e620000000800 */
[----:B0-----:R-:W-:-:S02]  /*3e50*/  FMUL.FTZ R12, R12, R37 ;  /* 0x000000250c0c7220 */ /* 0x001fc40000410000 */
[----:B-1----:R-:W-:Y:S01]  /*3e60*/  FSETP.GTU.FTZ.AND P0, PT, R48, R19, PT ;  /* 0x000000133000720b */ /* 0x002fe20003f1c000 */
[----:B------:R-:W-:-:S03]  /*3e70*/  IMAD.MOV.U32 R48, RZ, RZ, R38 ;  /* 0x000000ffff307224 */ /* 0x000fc600078e0026 */
[----:B------:R-:W-:Y:S02]  /*3e80*/  FSEL R49, R12, RZ, !P0 ;  /* 0x000000ff0c317208 */ /* 0x000fe40004000000 */
[----:B------:R-:W-:-:S03]  /*3e90*/  PLOP3.LUT P4, PT, P0, PT, PT, 0x8, 0x80 ;  /* 0x000000000080781c */ /* 0x000fc6000078e170 */
[----:B------:R-:W-:Y:S01]  /*3ea0*/  FFMA.FTZ R12, R49, R29, R4 ;  /* 0x0000001d310c7223 */ /* 0x000fe20000010004 */
[----:B------:R-:W-:Y:S01]  /*3eb0*/  HFMA2 R29, -RZ, RZ, 0, 1.1920928955078125e-07 ;  /* 0x00000002ff1d7431 */ /* 0x000fe200000001ff */
        /* <DEDUP_REMOVED lines=9> */
.L_x_7392:
        /* <DEDUP_REMOVED lines=13> */
.L_x_7394:
[----:B------:R-:W-:Y:S05]  /*4020*/  BSYNC.RECONVERGENT B3 ;  /* 0x0000000000037941 */ /* 0x000fea0003800200 */
.L_x_7393:
        /* <DEDUP_REMOVED lines=37> */
[----:B------:R-:W-:Y:S01]  /*4280*/  LOP3.LUT R25, R54, UR30, R51, 0x96, !PT ;  /* 0x0000001e36197c12 */ /* 0x000fe2000f8e9633 */
[----:B------:R-:W-:-:S04]  /*4290*/  IMAD.WIDE.U32 R54, R26, -0x326172a9, RZ ;  /* 0xcd9e8d571a367825 */ /* 0x000fc800078e00ff */
[----:B------:R-:W-:Y:S01]  /*42a0*/  IMAD.MOV.U32 R38, RZ, RZ, R54 ;  /* 0x000000ffff267224 */ /* 0x000fe200078e0036 */
[----:B------:R-:W-:Y:S02]  /*42b0*/  LOP3.LUT R26, R48, UR29, R55, 0x96, !PT ;  /* 0x0000001d301a7c12 */ /* 0x000fe4000f8e9637 */
[----:B------:R-:W-:Y:S01]  /*42c0*/  MOV R48, R18 ;  /* 0x0000001200307202 */ /* 0x000fe20000000f00 */
[----:B------:R-:W-:-:S07]  /*42d0*/  IMAD.MOV.U32 R18, RZ, RZ, R50 ;  /* 0x000000ffff127224 */ /* 0x000fce00078e0032 */
.L_x_7391:
[----:B------:R-:W-:Y:S05]  /*42e0*/  BSYNC.RECONVERGENT B2 ;  /* 0x0000000000027941 */ /* 0x000fea0003800200 */
.L_x_7390:
[----:B------:R-:W-:Y:S01]  /*42f0*/  I2FP.F32.U32 R46, R48 ;  /* 0x00000030002e7245 */ /* 0x000fe20000201000 */
[----:B------:R-:W-:Y:S01]  /*4300*/  FMUL.FTZ R48, R13, R16 ;  /* 0x000000100d307220 */ /* 0x000fe20000410000 */
[----:B------:R-:W-:Y:S01]  /*4310*/  ISETP.NE.AND P1, PT, R29, 0x1, PT ;  /* 0x000000011d00780c */ /* 0x000fe20003f25270 */
[----:B------:R-:W-:Y:S02]  /*4320*/  BSSY.RECONVERGENT B2, `(.L_x_7395) ;  /* 0x000004c000027945 */ /* 0x000fe40003800200 */
[----:B------:R-:W-:Y:S01]  /*4330*/  FFMA.FTZ R46, R46, R45, 1.1641532182693481445e-10 ;  /* 0x2f0000002e2e7423 */ /* 0x000fe2000001002d */
[----:B------:R-:W-:-:S04]  /*4340*/  FMUL.FTZ R48, R48, R37 ;  /* 0x0000002530307220 */ /* 0x000fc80000410000 */
[----:B------:R-:W-:Y:S01]  /*4350*/  FSETP.GTU.FTZ.AND P0, PT, R46, R19, PT ;  /* 0x000000132e00720b */ /* 0x000fe20003f1c000 */
[----:B------:R-:W-:-:S03]  /*4360*/  HADD2.F32 R46, -RZ, R43.H1_H1 ;  /* 0x3000002bff2e7230 */ /* 0x000fc60000004100 */
[----:B------:R-:W-:Y:S02]  /*4370*/  FSEL R48, R48, RZ, !P0 ;  /* 0x000000ff30307208 */ /* 0x000fe40004000000 */
[----:B------:R-:W-:-:S03]  /*4380*/  PLOP3.LUT P0, PT, P0, PT, PT, 0x8, 0x80 ;  /* 0x000000000080781c */ /* 0x000fc6000070e170 */
[----:B------:R-:W-:Y:S01]  /*4390*/  FFMA.FTZ R13, R48, R46, R5 ;  /* 0x0000002e300d7223 */ /* 0x000fe20000010005 */
[----:B------:R-:W-:Y:S01]  /*43a0*/  IMAD.MOV.U32 R46, RZ, RZ, 0x2 ;  /* 0x00000002ff2e7424 */ /* 0x000fe200078e00ff */
[----:B------:R-:W-:Y:S01]  /*43b0*/  MOV R48, R38 ;  /* 0x0000002600307202 */ /* 0x000fe20000000f00 */
[----:B------:R-:W-:Y:S07]  /*43c0*/  @!P1 BRA `(.L_x_7396) ;  /* 0x0000000400049947 */ /* 0x000fee0003800000 */
        /* <DEDUP_REMOVED lines=8> */
.L_x_7397:
        /* <DEDUP_REMOVED lines=13> */
.L_x_7399:
[----:B------:R-:W-:Y:S05]  /*4520*/  BSYNC.RECONVERGENT B3 ;  /* 0x0000000000037941 */ /* 0x000fea0003800200 */
.L_x_7398:
        /* <DEDUP_REMOVED lines=38> */
[----:B------:R-:W-:-:S05]  /*4790*/  IMAD.WIDE.U32 R54, R26, -0x326172a9, RZ ;  /* 0xcd9e8d571a367825 */ /* 0x000fca00078e00ff */
[----:B------:R-:W-:Y:S01]  /*47a0*/  LOP3.LUT R26, R48, UR29, R55, 0x96, !PT ;  /* 0x0000001d301a7c12 */ /* 0x000fe2000f8e9637 */
[----:B------:R-:W-:Y:S01]  /*47b0*/  IMAD.MOV.U32 R48, RZ, RZ, R18 ;  /* 0x000000ffff307224 */ /* 0x000fe200078e0012 */
[----:B------:R-:W-:Y:S02]  /*47c0*/  MOV R38, R54 ;  /* 0x0000003600267202 */ /* 0x000fe40000000f00 */
[----:B------:R-:W-:-:S07]  /*47d0*/  MOV R18, R50 ;  /* 0x0000003200127202 */ /* 0x000fce0000000f00 */
.L_x_7396:
[----:B------:R-:W-:Y:S05]  /*47e0*/  BSYNC.RECONVERGENT B2 ;  /* 0x0000000000027941 */ /* 0x000fea0003800200 */
.L_x_7395:
[----:B------:R-:W-:Y:S01]  /*47f0*/  I2FP.F32.U32 R48, R48 ;  /* 0x0000003000307245 */ /* 0x000fe20000201000 */
[----:B------:R-:W-:Y:S01]  /*4800*/  FMUL.FTZ R14, R14, R16 ;  /* 0x000000100e0e7220 */ /* 0x000fe20000410000 */
[----:B------:R-:W-:Y:S01]  /*4810*/  ISETP.NE.AND P5, PT, R46, 0x1, PT ;  /* 0x000000012e00780c */ /* 0x000fe20003fa5270 */
[----:B------:R-:W-:Y:S01]  /*4820*/  HADD2.F32 R29, -RZ, R44.H0_H0 ;  /* 0x2000002cff1d7230 */ /* 0x000fe20000004100 */
[----:B------:R-:W-:Y:S01]  /*4830*/  BSSY.RECONVERGENT B2, `(.L_x_7400) ;  /* 0x000004b000027945 */ /* 0x000fe20003800200 */
[----:B------:R-:W-:Y:S01]  /*4840*/  FFMA.FTZ R48, R48, R45, 1.1641532182693481445e-10 ;  /* 0x2f00000030307423 */ /* 0x000fe2000001002d */
[----:B------:R-:W-:-:S04]  /*4850*/  FMUL.FTZ R14, R14, R37 ;  /* 0x000000250e0e7220 */ /* 0x000fc80000410000 */
[----:B------:R-:W-:Y:S01]  /*4860*/  FSETP.GTU.FTZ.AND P1, PT, R48, R19, PT ;  /* 0x000000133000720b */ /* 0x000fe20003f3c000 */
        /* <DEDUP_REMOVED lines=14> */
.L_x_7402:
        /* <DEDUP_REMOVED lines=13> */
.L_x_7404:
[----:B------:R-:W-:Y:S05]  /*4a20*/  BSYNC.RECONVERGENT B3 ;  /* 0x0000000000037941 */ /* 0x000fea0003800200 */
.L_x_7403:
        /* <DEDUP_REMOVED lines=43> */
.L_x_7401:
[----:B------:R-:W-:Y:S05]  /*4ce0*/  BSYNC.RECONVERGENT B2 ;  /* 0x0000000000027941 */ /* 0x000fea0003800200 */
.L_x_7400:
        /* <DEDUP_REMOVED lines=10> */
.L_x_7384:
[----:B------:R-:W-:Y:S01]  /*4d90*/  ISETP.NE.AND P0, PT, R29, 0x1, PT ;  /* 0x000000011d00780c */ /* 0x000fe20003f05270 */
[----:B------:R-:W-:Y:S01]  /*4da0*/  BSSY.RECONVERGENT B2, `(.L_x_7406) ;  /* 0x0000047000027945 */ /* 0x000fe20003800200 */
[----:B0-----:R-:W-:Y:S01]  /*4db0*/  IMAD.MOV.U32 R46, RZ, RZ, 0x2 ;  /* 0x00000002ff2e7424 */ /* 0x001fe200078e00ff */
[----:B------:R-:W-:Y:S01]  /*4dc0*/  MOV R45, R38 ;  /* 0x00000026002d7202 */ /* 0x000fe20000000f00 */
[----:B-1----:R-:W-:-:S09]  /*4dd0*/  IMAD.MOV.U32 R18, RZ, RZ, R37 ;  /* 0x000000ffff127224 */ /* 0x002fd200078e0025 */
        /* <DEDUP_REMOVED lines=11> */
.L_x_7408:
        /* <DEDUP_REMOVED lines=13> */
.L_x_7410:
[----:B------:R-:W-:Y:S05]  /*4f60*/  BSYNC.RECONVERGENT B3 ;  /* 0x0000000000037941 */ /* 0x000fea0003800200 */
.L_x_7409:
        /* <DEDUP_REMOVED lines=42> */
.L_x_7407:
[----:B------:R-:W-:Y:S05]  /*5210*/  BSYNC.RECONVERGENT B2 ;  /* 0x0000000000027941 */ /* 0x000fea0003800200 */
.L_x_7406:
[----:B------:R-:W0:Y:S01]  /*5220*/  LDC R37, c[0x0][0x408] ;  /* 0x00010200ff257b82 */ /* 0x000e220000000800 */
[----:B------:R-:W-:Y:S01]  /*5230*/  I2FP.F32.U32 R48, R45 ;  /* 0x0000002d00307245 */ /* 0x000fe20000201000 */
[----:B------:R-:W-:Y:S02]  /*5240*/  HFMA2 R45, -RZ, RZ, 0.1171875, 0 ;  /* 0x2f800000ff2d7431 */ /* 0x000fe400000001ff */
[----:B-----5:R-:W-:Y:S01]  /*5250*/  FMUL.FTZ R12, R12, R16 ;  /* 0x000000100c0c7220 */ /* 0x020fe20000410000 */
[----:B------:R-:W-:Y:S01]  /*5260*/  ISETP.NE.AND P1, PT, R46, 0x1, PT ;  /* 0x000000012e00780c */ /* 0x000fe20003f25270 */
[----:B------:R-:W-:Y:S02]  /*5270*/  BSSY.RECONVERGENT B2, `(.L_x_7411) ;  /* 0x000004d000027945 */ /* 0x000fe40003800200 */
[----:B------:R-:W1:Y:S01]  /*5280*/  LDC R19, c[0x0][0x404] ;  /* 0x00010100ff137b82 */ /* 0x000e620000000800 */
[----:B------:R-:W-:Y:S01]  /*5290*/  FFMA.FTZ R48, R48, R45, 1.1641532182693481445e-10 ;  /* 0x2f00000030307423 */ /* 0x000fe2000001002d */
[----:B0-----:R-:W-:-:S04]  /*52a0*/  FMUL.FTZ R12, R12, R37 ;  /* 0x000000250c0c7220 */ /* 0x001fc80000410000 */
[----:B-1----:R-:W-:Y:S02]  /*52b0*/  FSETP.GTU.FTZ.AND P0, PT, R48, R19, PT ;  /* 0x000000133000720b */ /* 0x002fe40003f1c000 */
[----:B------:R-:W-:Y:S02]  /*52c0*/  MOV R48, R38 ;  /* 0x0000002600307202 */ /* 0x000fe40000000f00 */
[----:B------:R-:W-:Y:S01]  /*52d0*/  FSEL R29, R12, RZ, !P0 ;  /* 0x000000ff0c1d7208 */ /* 0x000fe20004000000 */
[----:B------:R-:W-:Y:S01]  /*52e0*/  HADD2.F32 R12, -RZ, R44.H1_H1 ;  /* 0x3000002cff0c7230 */ /* 0x000fe20000004100 */
[----:B------:R-:W-:-:S04]  /*52f0*/  PLOP3.LUT P4, PT, P0, PT, PT, 0x8, 0x80 ;  /* 0x000000000080781c */ /* 0x000fc8000078e170 */
[----:B------:R-:W-:Y:S01]  /*5300*/  FMUL.FTZ R12, R12, R29 ;  /* 0x0000001d0c0c7220 */ /* 0x000fe20000410000 */
[----:B------:R-:W-:Y:S01]  /*5310*/  IMAD.MOV.U32 R29, RZ, RZ, 0x2 ;  /* 0x00000002ff1d7424 */ /* 0x000fe200078e00ff */
        /* <DEDUP_REMOVED lines=9> */
.L_x_7413:
        /* <DEDUP_REMOVED lines=13> */
.L_x_7415:
[----:B------:R-:W-:Y:S05]  /*5480*/  BSYNC.RECONVERGENT B3 ;  /* 0x0000000000037941 */ /* 0x000fea0003800200 */
.L_x_7414:
        /* <DEDUP_REMOVED lines=43> */
.L_x_7412:
[----:B------:R-:W-:Y:S05]  /*5740*/  BSYNC.RECONVERGENT B2 ;  /* 0x0000000000027941 */ /* 0x000fea0003800200 */
.L_x_7411:
[----:B------:R-:W-:Y:S01]  /*5750*/  I2FP.F32.U32 R46, R48 ;  /* 0x00000030002e7245 */ /* 0x000fe20000201000 */
[----:B------:R-:W-:Y:S01]  /*5760*/  FMUL.FTZ R48, R13, R16 ;  /* 0x000000100d307220 */ /* 0x000fe20000410000 */
[----:B------:R-:W-:Y:S01]  /*5770*/  ISETP.NE.AND P1, PT, R29, 0x1, PT ;  /* 0x000000011d00780c */ /* 0x000fe20003f25270 */
[----:B------:R-:W-:Y:S01]  /*5780*/  HADD2.F32 R13, -RZ, R43.H1_H1 ;  /* 0x3000002bff0d7230 */ /* 0x000fe20000004100 */
[----:B------:R-:W-:Y:S01]  /*5790*/  BSSY.RECONVERGENT B2, `(.L_x_7416) ;  /* 0x000004b000027945 */ /* 0x000fe20003800200 */
[----:B------:R-:W-:-:S05]  /*57a0*/  FFMA.FTZ R46, R46, R45, 1.1641532182693481445e-10 ;  /* 0x2f0000002e2e7423 */ /* 0x000fca000001002d */
[----:B------:R-:W-:Y:S01]  /*57b0*/  FSETP.GTU.FTZ.AND P0, PT, R46, R19, PT ;  /* 0x000000132e00720b */ /* 0x000fe20003f1c000 */
[----:B------:R-:W-:Y:S01]  /*57c0*/  FMUL.FTZ R46, R48, R37 ;  /* 0x00000025302e7220 */ /* 0x000fe20000410000 */
[----:B------:R-:W-:-:S04]  /*57d0*/  IMAD.MOV.U32 R48, RZ, RZ, R38 ;  /* 0x000000ffff307224 */ /* 0x000fc800078e0026 */
[----:B------:R-:W-:Y:S02]  /*57e0*/  FSEL R46, R46, RZ, !P0 ;  /* 0x000000ff2e2e7208 */ /* 0x000fe40004000000 */
[----:B------:R-:W-:-:S03]  /*57f0*/  PLOP3.LUT P0, PT, P0, PT, PT, 0x8, 0x80 ;  /* 0x000000000080781c */ /* 0x000fc6000070e170 */
[----:B------:R-:W-:Y:S01]  /*5800*/  FMUL.FTZ R13, R13, R46 ;  /* 0x0000002e0d0d7220 */ /* 0x000fe20000410000 */
        /* <DEDUP_REMOVED lines=10> */
.L_x_7418:
        /* <DEDUP_REMOVED lines=13> */
.L_x_7420:
[----:B------:R-:W-:Y:S05]  /*5980*/  BSYNC.RECONVERGENT B3 ;  /* 0x0000000000037941 */ /* 0x000fea0003800200 */
.L_x_7419:
        /* <DEDUP_REMOVED lines=43> */
.L_x_7417:
[----:B------:R-:W-:Y:S05]  /*5c40*/  BSYNC.RECONVERGENT B2 ;  /* 0x0000000000027941 */ /* 0x000fea0003800200 */
.L_x_7416:
[----:B------:R-:W-:Y:S01]  /*5c50*/  I2FP.F32.U32 R48, R48 ;  /* 0x0000003000307245 */ /* 0x000fe20000201000 */
[----:B------:R-:W-:Y:S01]  /*5c60*/  FMUL.FTZ R14, R14, R16 ;  /* 0x000000100e0e7220 */ /* 0x000fe20000410000 */
[----:B------:R-:W-:Y:S01]  /*5c70*/  ISETP.NE.AND P5, PT, R46, 0x1, PT ;  /* 0x000000012e00780c */ /* 0x000fe20003fa5270 */
[----:B------:R-:W-:Y:S02]  /*5c80*/  BSSY.RECONVERGENT B2, `(.L_x_7421) ;  /* 0x000004c000027945 */ /* 0x000fe40003800200 */
[----:B------:R-:W-:Y:S01]  /*5c90*/  FFMA.FTZ R48, R48, R45, 1.1641532182693481445e-10 ;  /* 0x2f00000030307423 */ /* 0x000fe2000001002d */
[----:B------:R-:W-:-:S04]  /*5ca0*/  FMUL.FTZ R14, R14, R37 ;  /* 0x000000250e0e7220 */ /* 0x000fc80000410000 */
[----:B------:R-:W-:Y:S02]  /*5cb0*/  FSETP.GTU.FTZ.AND P1, PT, R48, R19, PT ;  /* 0x000000133000720b */ /* 0x000fe40003f3c000 */
[----:B------:R-:W-:Y:S02]  /*5cc0*/  MOV R48, R38 ;  /* 0x0000002600307202 */ /* 0x000fe40000000f00 */
[----:B------:R-:W-:Y:S01]  /*5cd0*/  FSEL R29, R14, RZ, !P1 ;  /* 0x000000ff0e1d7208 */ /* 0x000fe20004800000 */
[----:B------:R-:W-:Y:S01]  /*5ce0*/  HADD2.F32 R14, -RZ, R44.H0_H0 ;  /* 0x2000002cff0e7230 */ /* 0x000fe20000004100 */
        /* <DEDUP_REMOVED lines=12> */
.L_x_7423:
        /* <DEDUP_REMOVED lines=13> */
.L_x_7425:
[----:B------:R-:W-:Y:S05]  /*5e80*/  BSYNC.RECONVERGENT B3 ;  /* 0x0000000000037941 */ /* 0x000fea0003800200 */
.L_x_7424:
        /* <DEDUP_REMOVED lines=43> */
.L_x_7422:
[----:B------:R-:W-:Y:S05]  /*6140*/  BSYNC.RECONVERGENT B2 ;  /* 0x0000000000027941 */ /* 0x000fea0003800200 */
.L_x_7421:
[----:B------:R-:W-:Y:S01]  /*6150*/  I2FP.F32.U32 R46, R48 ;  /* 0x00000030002e7245 */ /* 0x000fe20000201000 */
[----:B------:R-:W-:-:S04]  /*6160*/  FMUL.FTZ R16, R15, R16 ;  /* 0x000000100f107220 */ /* 0x000fc80000410000 */
[----:B------:R-:W-:Y:S01]  /*6170*/  FFMA.FTZ R46, R46, R45, 1.1641532182693481445e-10 ;  /* 0x2f0000002e2e7423 */ /* 0x000fe2000001002d */
[----:B------:R-:W-:Y:S01]  /*6180*/  FMUL.FTZ R15, R16, R37 ;  /* 0x00000025100f7220 */ /* 0x000fe20000410000 */
[----:B------:R-:W-:-:S03]  /*6190*/  HADD2.F32 R16, -RZ, R43.H0_H0 ;  /* 0x2000002bff107230 */ /* 0x000fc60000004100 */
[----:B------:R-:W-:-:S04]  /*61a0*/  FSETP.GTU.FTZ.AND P6, PT, R46, R19, PT ;  /* 0x000000132e00720b */ /* 0x000fc80003fdc000 */
[----:B------:R-:W-:Y:S02]  /*61b0*/  FSEL R15, R15, RZ, !P6 ;  /* 0x000000ff0f0f7208 */ /* 0x000fe40007000000 */
[----:B------:R-:W-:-:S03]  /*61c0*/  PLOP3.LUT P5, PT, P6, PT, PT, 0x8, 0x80 ;  /* 0x000000000080781c */ /* 0x000fc600037ae170 */
[----:B------:R-:W-:-:S10]  /*61d0*/  FMUL.FTZ R15, R16, R15 ;  /* 0x0000000f100f7220 */ /* 0x000fd40000410000 */
.L_x_7405:
[----:B------:R-:W0:Y:S01]  /*61e0*/  LDC.64 R50, c[0x0][0x3a8] ;  /* 0x0000ea00ff327b82 */ /* 0x000e220000000a00 */
[----:B------:R-:W-:Y:S02]  /*61f0*/  SEL R16, RZ, 0x1000000, !P5 ;  /* 0x01000000ff107807 */ /* 0x000fe40006800000 */
[----:B------:R-:W-:Y:S02]  /*6200*/  SEL R19, RZ, 0x10000, !P1 ;  /* 0x00010000ff137807 */ /* 0x000fe40004800000 */
[----:B------:R-:W-:-:S03]  /*6210*/  SEL R37, RZ, 0x100, !P0 ;  /* 0x00000100ff257807 */ /* 0x000fc60004000000 */
[----:B------:R-:W1:Y:S01]  /*6220*/  LDC.64 R48, c[0x0][0x3b0] ;  /* 0x0000ec00ff307b82 */ /* 0x000e620000000a00 */
[----:B------:R-:W-:Y:S01]  /*6230*/  IADD3 R16, PT, PT, R37, R16, R19 ;  /* 0x0000001025107210 */ /* 0x000fe20007ffe013 */
[----:B------:R-:W-:Y:S02]  /*6240*/  IMAD.MOV.U32 R37, RZ, RZ, R18 ;  /* 0x000000ffff257224 */ /* 0x000fe400078e0012 */
[----:B0-----:R-:W-:-:S05]  /*6250*/  IMAD.WIDE.U32 R50, R17, 0x10, R50 ;  /* 0x0000001011327825 */ /* 0x001fca00078e0032 */
[----:B------:R2:W-:Y:S01]  /*6260*/  STG.E.128 desc[UR8][R50.64], R12 ;  /* 0x0000000c32007986 */ /* 0x0005e2000c101d08 */
[----:B-1----:R-:W-:Y:S01]  /*6270*/  IMAD.WIDE.U32 R48, R17, 0x4, R48 ;  /* 0x0000000411307825 */ /* 0x002fe200078e0030 */
[----:B------:R-:W-:-:S04]  /*6280*/  SEL R17, RZ, 0x1, !P4 ;  /* 0x00000001ff117807 */ /* 0x000fc80006000000 */
[----:B------:R-:W-:-:S05]  /*6290*/  IADD3 R16, PT, PT, R16, R17, RZ ;  /* 0x0000001110107210 */ /* 0x000fca0007ffe0ff */
[----:B------:R2:W-:Y:S02]  /*62a0*/  STG.E desc[UR8][R48.64], R16 ;  /* 0x0000001030007986 */ /* 0x0005e4000c101908 */
.L_x_7383:
[----:B------:R-:W-:Y:S05]  /*62b0*/  BSYNC.RECONVERGENT B1 ;  /* 0x0000000000017941 */ /* 0x000fea0003800200 */
.L_x_7382:
[----:B--2--5:R-:W-:Y:S01]  /*62c0*/  FADD.FTZ R16, RZ, R8 ;  /* 0x00000008ff107221 */ /* 0x024fe20000010000 */
        /* <DEDUP_REMOVED lines=31> */
[----:B------:R-:W-:-:S05]  /*64c0*/  FFMA.FTZ R18, R19, R19, R18 ;  /* 0x0000001313127223 */ /* 0x000fca0000010012 */
[----:B------:R-:W-:Y:S01]  /*64d0*/  FSEL R53, R18, RZ, P3 ;  /* 0x000000ff12357208 */ /* 0x000fe20001800000 */
[----:B------:R-:W-:-:S04]  /*64e0*/  FADD.FTZ R18, R12, -R16 ;  /* 0x800000100c127221 */ /* 0x000fc80000010000 */
        /* <DEDUP_REMOVED lines=16> */
.L_x_7443:
[----:B-1----:R-:W-:Y:S01]  /*65f0*/  FADD.FTZ R46, R51, R46 ;  /* 0x0000002e332e7221 */ /* 0x002fe20000010000 */
[----:B------:R-:W-:Y:S01]  /*6600*/  FMUL.FTZ R18, R16, R16 ;  /* 0x0000001010127220 */ /* 0x000fe20000410000 */
[----:B------:R-:W-:Y:S01]  /*6610*/  PLOP3.LUT P0, PT, PT, PT, UP2, 0x40, 0x4 ;  /* 0x000000000004781c */ /* 0x000fe20003f0e828 */
[----:B0-----:R-:W0:Y:S01]  /*6620*/  @!P1 LDC.64 R50, c[0x0][0x3c0] ;  /* 0x0000f000ff329b82 */ /* 0x001e220000000a00 */
        /* <DEDUP_REMOVED lines=13> */
[--C-:B0-----:R-:W-:Y:S01]  /*6700*/  FADD.FTZ R49, R8, -R45.reuse ;  /* 0x8000002d08317221 */ /* 0x101fe20000010000 */
[----:B------:R-:W-:Y:S01]  /*6710*/  FADD.FTZ R17, R9, -R45 ;  /* 0x8000002d09117221 */ /* 0x000fe20000010000 */
[----:B------:R-:W-:Y:S02]  /*6720*/  HADD2.F32 R19, -RZ, R41.H1_H1 ;  /* 0x30000029ff137230 */ /* 0x000fe40000004100 */
[----:B------:R-:W-:Y:S02]  /*6730*/  HADD2.F32 R16, -RZ, R2.H0_H0 ;  /* 0x20000002ff107230 */ /* 0x000fe40000004100 */
[C---:B------:R-:W-:Y:S01]  /*6740*/  FMUL.FTZ R49, R46.reuse, R49 ;  /* 0x000000312e317220 */ /* 0x040fe20000410000 */
[----:B------:R-:W-:Y:S01]  /*6750*/  FMUL.FTZ R48, R46, R17 ;  /* 0x000000112e307220 */ /* 0x000fe20000410000 */
[----:B------:R-:W-:Y:S02]  /*6760*/  HADD2.F32 R18, -RZ, R40.H1_H1 ;  /* 0x30000028ff127230 */ /* 0x000fe40000004100 */
[----:B------:R-:W-:-:S02]  /*6770*/  HADD2.F32 R17, -RZ, R39.H0_H0 ;  /* 0x20000027ff117230 */ /* 0x000fc40000004100 */
[----:B------:R-:W-:Y:S01]  /*6780*/  FFMA.FTZ R16, R49, R19, R16 ;  /* 0x0000001331107223 */ /* 0x000fe20000010010 */
[----:B------:R-:W-:Y:S01]  /*6790*/  FADD.FTZ R19, R10, -R45 ;  /* 0x8000002d0a137221 */ /* 0x000fe20000010000 */
[----:B------:R-:W-:Y:S02]  /*67a0*/  HADD2.F32 R49, -RZ, R3.H0_H0 ;  /* 0x20000003ff317230 */ /* 0x000fe40000004100 */
[----:B------:R-:W-:Y:S01]  /*67b0*/  FFMA.FTZ R17, R48, R18, R17 ;  /* 0x0000001230117223 */ /* 0x000fe20000010011 */
[----:B------:R-:W-:Y:S01]  /*67c0*/  FMUL.FTZ R18, R46, R19 ;  /* 0x000000132e127220 */ /* 0x000fe20000410000 */
[----:B------:R-:W-:Y:S02]  /*67d0*/  HADD2.F32 R19, -RZ, R41.H0_H0 ;  /* 0x20000029ff137230 */ /* 0x000fe40000004100 */
[----:B------:R-:W-:Y:S02]  /*67e0*/  HADD2.F32 R48, -RZ, R40.H0_H0 ;  /* 0x20000028ff307230 */ /* 0x000fe40000004100 */
[----:B------:R-:W-:-:S02]  /*67f0*/  HADD2.F32 R50, -RZ, R39.H1_H1 ;  /* 0x30000027ff327230 */ /* 0x000fc40000004100 */
[----:B------:R-:W-:Y:S01]  /*6800*/  FFMA.FTZ R18, R18, R19, R49 ;  /* 0x0000001312127223 */ /* 0x000fe20000010031 */
[----:B------:R-:W-:-:S04]  /*6810*/  FADD.FTZ R19, R11, -R45 ;  /* 0x8000002d0b137221 */ /* 0x000fc80000010000 */
[----:B------:R-:W-:-:S04]  /*6820*/  FMUL.FTZ R19, R46, R19 ;  /* 0x000000132e137220 */ /* 0x000fc80000410000 */
[----:B------:R-:W-:Y:S02]  /*6830*/  FFMA.FTZ R19, R19, R48, R50 ;  /* 0x0000003013137223 */ /* 0x000fe40000010032 */
[----:B------:R-:W0:Y:S02]  /*6840*/  LDC.64 R48, c[0x0][0x428] ;  /* 0x00010a00ff307b82 */ /* 0x000e240000000a00 */
[C---:B0-----:R-:W-:Y:S01]  /*6850*/  IMAD.WIDE.U32 R48, R42.reuse, 0x10, R48 ;  /* 0x000000102a307825 */ /* 0x041fe200078e0030 */
[----:B------:R-:W-:-:S04]  /*6860*/  IADD3 R42, PT, PT, R42, 0x20, RZ ;  /* 0x000000202a2a7810 */ /* 0x000fc80007ffe0ff */
[----:B------:R1:W-:Y:S03]  /*6870*/  STG.E.128 desc[UR8][R48.64], R16 ;  /* 0x0000001030007986 */ /* 0x0003e6000c101d08 */
.L_x_7428:
[----:B------:R-:W-:Y:S05]  /*6880*/  BSYNC.RECONVERGENT B1 ;  /* 0x0000000000017941 */ /* 0x000fea0003800200 */
.L_x_7427:
        /* <DEDUP_REMOVED lines=17> */
.L_x_7430:
[----:B------:R-:W-:Y:S05]  /*69a0*/  BSYNC.RECONVERGENT B1 ;  /* 0x0000000000017941 */ /* 0x000fea0003800200 */
.L_x_7429:
[----:B012---:R-:W0:Y:S02]  /*69b0*/  LDC.64 R16, c[0x0][0x380] ;  /* 0x0000e000ff107b82 */ /* 0x007e240000000a00 */
[----:B0-----:R-:W-:-:S05]  /*69c0*/  IMAD R21, R16, 0x4, R21 ;  /* 0x0000000410157824 */ /* 0x001fca00078e0215 */
[----:B------:R-:W-:-:S13]  /*69d0*/  ISETP.GE.AND P0, PT, R21, R17, PT ;  /* 0x000000111500720c */ /* 0x000fda0003f06270 */
[----:B------:R-:W-:Y:S05]  /*69e0*/  @!P0 BRA `(.L_x_7431) ;  /* 0xffffffa000c88947 */ /* 0x000fea000383ffff */
[----:B------:R-:W-:Y:S05]  /*69f0*/  BSYNC B0 ;  /* 0x0000000000007941 */ /* 0x000fea0003800000 */
.L_x_7338:
[----:B------:R-:W-:Y:S05]  /*6a00*/  EXIT ;  /* 0x000000000000794d */ /* 0x000fea0003800000 */
.L_x_7426:
[----:B------:R-:W-:Y:S01]  /*6a10*/  HFMA2 R19, -RZ, RZ, 0, 1.847743988037109375e-06 ;  /* 0x0000001fff137431 */ /* 0x000fe200000001ff */
[----:B------:R-:W-:Y:S01]  /*6a20*/  BSSY B1, `(.L_x_7432) ;  /* 0x0000007000017945 */ /* 0x000fe20003800000 */
[----:B0-----:R-:W-:Y:S01]  /*6a30*/  MOV R48, R53 ;  /* 0x0000003500307202 */ /* 0x001fe20000000f00 */
[----:B------:R-:W-:Y:S02]  /*6a40*/  IMAD.MOV.U32 R45, RZ, RZ, 0x1 ;  /* 0x00000001ff2d7424 */ /* 0x000fe400078e00ff */
[----:B------:R-:W-:-:S07]  /*6a50*/  IMAD.MOV.U32 R18, RZ, RZ, -0x1 ;  /* 0xffffffffff127424 */ /* 0x000fce00078e00ff */
[----:B------:R-:W-:Y:S05]  /*6a60*/  WARPSYNC.COLLECTIVE R18, `(.L_x_7433) ;  /* 0x0000000012087348 */ /* 0x000fea0003c00000 */
[----:B------:R0:W1:Y:S02]  /*6a70*/  SHFL.BFLY P4, R46, R48, R45, R19 ;  /* 0x0c00002d302e7389 */ /* 0x0000640000080013 */
[----:B01----:R-:W-:Y:S05]  /*6a80*/  ENDCOLLECTIVE ;  /* 0x000000000000791b */ /* 0x003fea0003800000 */
.L_x_7433:
[----:B------:R-:W-:Y:S05]  /*6a90*/  BSYNC B1 ;  /* 0x0000000000017941 */ /* 0x000fea0003800000 */
.L_x_7432:
        /* <DEDUP_REMOVED lines=8> */
.L_x_7434:
[----:B------:R-:W-:Y:S02]  /*6b20*/  HFMA2 R45, -RZ, RZ, 0, 2.384185791015625e-07 ;  /* 0x00000004ff2d7431 */ /* 0x000fe400000001ff */
[----:B------:R-:W-:-:S04]  /*6b30*/  FADD.FTZ R51, R48, R46 ;  /* 0x0000002e30337221 */ /* 0x000fc80000010000 */
[----:B------:R-:W-:-:S07]  /*6b40*/  IMAD.MOV.U32 R48, RZ, RZ, R51 ;  /* 0x000000ffff307224 */ /* 0x000fce00078e0033 */
[----:B------:R-:W-:Y:S05]  /*6b50*/  WARPSYNC.COLLECTIVE R18, `(.L_x_7435) ;  /* 0x0000000012087348 */ /* 0x000fea0003c00000 */
[----:B------:R0:W1:Y:S02]  /*6b60*/  SHFL.BFLY P4, R46, R48, R45, R19 ;  /* 0x0c00002d302e7389 */ /* 0x0000640000080013 */
[----:B01----:R-:W-:Y:S05]  /*6b70*/  ENDCOLLECTIVE ;  /* 0x000000000000791b */ /* 0x003fea0003800000 */
.L_x_7435:
[----:B------:R-:W-:Y:S01]  /*6b80*/  MOV R45, 0x8 ;  /* 0x00000008002d7802 */ /* 0x000fe20000000f00 */
[----:B------:R-:W-:-:S04]  /*6b90*/  FADD.FTZ R50, R51, R46 ;  /* 0x0000002e33327221 */ /* 0x000fc80000010000 */
[----:B------:R-:W-:-:S07]  /*6ba0*/  IMAD.MOV.U32 R48, RZ, RZ, R50 ;  /* 0x000000ffff307224 */ /* 0x000fce00078e0032 */
[----:B------:R-:W-:Y:S05]  /*6bb0*/  WARPSYNC.COLLECTIVE R18, `(.L_x_7436) ;  /* 0x0000000012087348 */ /* 0x000fea0003c00000 */
[----:B------:R0:W1:Y:S02]  /*6bc0*/  SHFL.BFLY P4, R46, R48, R45, R19 ;  /* 0x0c00002d302e7389 */ /* 0x0000640000080013 */
[----:B01----:R-:W-:Y:S05]  /*6bd0*/  ENDCOLLECTIVE ;  /* 0x000000000000791b */ /* 0x003fea0003800000 */
.L_x_7436:
[----:B------:R-:W-:Y:S02]  /*6be0*/  HFMA2 R45, -RZ, RZ, 0, 9.5367431640625e-07 ;  /* 0x00000010ff2d7431 */ /* 0x000fe400000001ff */
[----:B------:R-:W-:-:S04]  /*6bf0*/  FADD.FTZ R49, R50, R46 ;  /* 0x0000002e32317221 */ /* 0x000fc80000010000 */
[----:B------:R-:W-:-:S07]  /*6c00*/  IMAD.MOV.U32 R48, RZ, RZ, R49 ;  /* 0x000000ffff307224 */ /* 0x000fce00078e0031 */
[----:B------:R-:W-:Y:S05]  /*6c10*/  WARPSYNC.COLLECTIVE R18, `(.L_x_7437) ;  /* 0x0000000012087348 */ /* 0x000fea0003c00000 */
[----:B------:R0:W1:Y:S02]  /*6c20*/  SHFL.BFLY P4, R46, R48, R45, R19 ;  /* 0x0c00002d302e7389 */ /* 0x0000640000080013 */
[----:B01----:R-:W-:Y:S05]  /*6c30*/  ENDCOLLECTIVE ;  /* 0x000000000000791b */ /* 0x003fea0003800000 */
.L_x_7437:
        /* <DEDUP_REMOVED lines=11> */
[----:B------:R-:W-:-:S05]  /*6cf0*/  FFMA.FTZ R46, R19, R19, R46 ;  /* 0x00000013132e7223 */ /* 0x000fca000001002e */
        /* <DEDUP_REMOVED lines=8> */
[----:B------:R-:W-:Y:S01]  /*6d80*/  IMAD.MOV.U32 R19, RZ, RZ, 0x1f ;  /* 0x0000001fff137424 */ /* 0x000fe200078e00ff */
[----:B------:R-:W-:Y:S02]  /*6d90*/  MOV R18, 0xffffffff ;  /* 0xffffffff00127802 */ /* 0x000fe40000000f00 */
[----:B------:R-:W-:-:S07]  /*6da0*/  IMAD.MOV.U32 R48, RZ, RZ, R53 ;  /* 0x000000ffff307224 */ /* 0x000fce00078e0035 */
[----:B------:R-:W-:Y:S05]  /*6db0*/  WARPSYNC.COLLECTIVE R18, `(.L_x_7438) ;  /* 0x0000000012087348 */ /* 0x000fea0003c00000 */
[----:B------:R0:W1:Y:S02]  /*6dc0*/  SHFL.BFLY P4, R46, R48, R45, R19 ;  /* 0x0c00002d302e7389 */ /* 0x0000640000080013 */
[----:B01----:R-:W-:Y:S05]  /*6dd0*/  ENDCOLLECTIVE ;  /* 0x000000000000791b */ /* 0x003fea0003800000 */
.L_x_7438:
[----:B------:R-:W-:Y:S02]  /*6de0*/  IMAD.MOV.U32 R45, RZ, RZ, 0x2 ;  /* 0x00000002ff2d7424 */ /* 0x000fe400078e00ff */
[----:B------:R-:W-:-:S07]  /*6df0*/  FADD.FTZ R48, R53, R46 ;  /* 0x0000002e35307221 */ /* 0x000fce0000010000 */
[----:B------:R-:W-:Y:S05]  /*6e00*/  WARPSYNC.COLLECTIVE R18, `(.L_x_7439) ;  /* 0x0000000012087348 */ /* 0x000fea0003c00000 */
[----:B------:R0:W1:Y:S02]  /*6e10*/  SHFL.BFLY P4, R46, R48, R45, R19 ;  /* 0x0c00002d302e7389 */ /* 0x0000640000080013 */
[----:B01----:R-:W-:Y:S05]  /*6e20*/  ENDCOLLECTIVE ;  /* 0x000000000000791b */ /* 0x003fea0003800000 */
.L_x_7439:
[----:B------:R-:W-:Y:S02]  /*6e30*/  IMAD.MOV.U32 R45, RZ, RZ, 0x4 ;  /* 0x00000004ff2d7424 */ /* 0x000fe400078e00ff */
[----:B------:R-:W-:-:S05]  /*6e40*/  FADD.FTZ R49, R48, R46 ;  /* 0x0000002e30317221 */ /* 0x000fca0000010000 */
[----:B------:R-:W-:-:S07]  /*6e50*/  MOV R48, R49 ;  /* 0x0000003100307202 */ /* 0x000fce0000000f00 */
[----:B------:R-:W-:Y:S05]  /*6e60*/  WARPSYNC.COLLECTIVE R18, `(.L_x_7440) ;  /* 0x0000000012087348 */ /* 0x000fea0003c00000 */
[----:B------:R0:W1:Y:S02]  /*6e70*/  SHFL.BFLY P4, R46, R48, R45, R19 ;  /* 0x0c00002d302e7389 */ /* 0x0000640000080013 */
[----:B01----:R-:W-:Y:S05]  /*6e80*/  ENDCOLLECTIVE ;  /* 0x000000000000791b */ /* 0x003fea0003800000 */
.L_x_7440:
[----:B------:R-:W-:Y:S02]  /*6e90*/  IMAD.MOV.U32 R45, RZ, RZ, 0x8 ;  /* 0x00000008ff2d7424 */ /* 0x000fe400078e00ff */
[----:B------:R-:W-:-:S05]  /*6ea0*/  FADD.FTZ R50, R49, R46 ;  /* 0x0000002e31327221 */ /* 0x000fca0000010000 */
[----:B------:R-:W-:-:S07]  /*6eb0*/  MOV R48, R50 ;  /* 0x0000003200307202 */ /* 0x000fce0000000f00 */
[----:B------:R-:W-:Y:S05]  /*6ec0*/  WARPSYNC.COLLECTIVE R18, `(.L_x_7441) ;  /* 0x0000000012087348 */ /* 0x000fea0003c00000 */
[----:B------:R0:W1:Y:S02]  /*6ed0*/  SHFL.BFLY P4, R46, R48, R45, R19 ;  /* 0x0c00002d302e7389 */ /* 0x0000640000080013 */
[----:B01----:R-:W-:Y:S05]  /*6ee0*/  ENDCOLLECTIVE ;  /* 0x000000000000791b */ /* 0x003fea0003800000 */
.L_x_7441:
[----:B------:R-:W-:Y:S02]  /*6ef0*/  IMAD.MOV.U32 R45, RZ, RZ, 0x10 ;  /* 0x00000010ff2d7424 */ /* 0x000fe400078e00ff */
[----:B------:R-:W-:-:S05]  /*6f00*/  FADD.FTZ R51, R50, R46 ;  /* 0x0000002e32337221 */ /* 0x000fca0000010000 */
[----:B------:R-:W-:-:S07]  /*6f10*/  MOV R48, R51 ;  /* 0x0000003300307202 */ /* 0x000fce0000000f00 */
[----:B------:R-:W-:Y:S05]  /*6f20*/  WARPSYNC.COLLECTIVE R18, `(.L_x_7442) ;  /* 0x0000000012087348 */ /* 0x000fea0003c00000 */
[----:B------:R0:W1:Y:S02]  /*6f30*/  SHFL.BFLY P4, R46, R48, R45, R19 ;  /* 0x0c00002d302e7389 */ /* 0x0000640000080013 */
[----:B01----:R-:W-:Y:S05]  /*6f40*/  ENDCOLLECTIVE ;  /* 0x000000000000791b */ /* 0x003fea0003800000 */
.L_x_7442:
[----:B------:R-:W-:Y:S05]  /*6f50*/  BRA `(.L_x_7443) ;  /* 0xfffffff400a47947 */ /* 0x000fea000383ffff */
.L_x_7444:
        /* <DEDUP_REMOVED lines=10> */
.L_x_9175:


//--------------------- .text._ZN10layer_norm13ln_fwd_kernelINS_13Kernel_traitsI6__halfffffjLj256ELj1ELj4ELj1ELj16ENS_18Kernel_traits_baseILj256ES2_ffffjLj128EEEEELb1ELb1ELb0ELb1EEEvNS_9FwdParamsE --------------------------
	.section	.text._ZN10layer_norm13ln_fwd_kernelINS_13Kernel_traitsI6__halfffffjLj256ELj1ELj4ELj1ELj16ENS_18Kernel_traits_baseILj256ES2_ffffjLj128EEEEELb1ELb1ELb0ELb1EEEvNS_9FwdParamsE,"ax",@progbits
	.align	128
        .global         _ZN10layer_norm13ln_fwd_kernelINS_13Kernel_traitsI6__halfffffjLj256ELj1ELj4ELj1ELj16ENS_18Kernel_traits_baseILj256ES2_ffffjLj128EEEEELb1ELb1ELb0ELb1EEEvNS_9FwdParamsE
        .type           _ZN10layer_norm13ln_fwd_kernelINS_13Kernel_traitsI6__halfffffjLj256ELj1ELj4ELj1ELj16ENS_18Kernel_traits_baseILj256ES2_ffffjLj128EEEEELb1ELb1ELb0ELb1EEEvNS_9FwdParamsE,@function
        .size           _ZN10layer_norm13ln_fwd_kernelINS_13Kernel_traitsI6__halfffffjLj256ELj1ELj4ELj1ELj16ENS_18Kernel_traits_baseILj256ES2_ffffjLj128EEEEELb1ELb1ELb0ELb1EEEvNS_9FwdParamsE,(.L_x_9176 - _ZN10layer_norm13ln_fwd_kernelINS_13Kernel_traitsI6__halfffffjLj256ELj1ELj4ELj1ELj16ENS_18Kernel_traits_baseILj256ES2_ffffjLj128EEEEELb1ELb1ELb0ELb1EEEvNS_9FwdParamsE)
        .other          _ZN10layer_norm13ln_fwd_kernelINS_13Kernel_traitsI6__halfffffjLj256ELj1ELj4ELj1ELj16ENS_18Kernel_traits_baseILj256ES2_ffffjLj128EEEEELb1ELb1ELb0ELb1EEEvNS_9FwdParamsE,@"STO_CUDA_ENTRY STV_DEFAULT"
_ZN10layer_norm13ln_fwd_kernelINS_13Kernel_traitsI6__halfffffjLj256ELj1ELj4ELj1ELj16ENS_18Kernel_traits_baseILj256ES2_ffffjLj128EEEEELb1ELb1ELb0ELb1EEEvNS_9FwdParamsE:
.text._ZN10layer_norm13ln_fwd_kernelINS_13Kernel_traitsI6__halfffffjLj256ELj1ELj4ELj1ELj16ENS_18Kernel_traits_baseILj256ES2_ffffjLj128EEEEELb1ELb1ELb0ELb1EEEvNS_9FwdParamsE:
[----:B------:R-:W-:Y:S01]  /*0000*/  LDC R1, c[0x0][0x37c] ;  /* 0x0000df00ff017b82 */ /* 0x000fe20000000800 */
[----:B------:R-:W0:Y:S01]  /*0010*/  S2R R0, SR_TID.X ;  /* 0x0000000000007919 */ /* 0x000e220000002100 */
[----:B------:R-:W1:Y:S06]  /*0020*/  LDCU.U8 UR4, c[0x0][0x464] ;  /* 0x00008c80ff0477ac */ /* 0x000e6c0008000000 */
[----:B------:R-:W2:Y:S01]  /*0030*/  LDC R2, c[0x0][0x458] ;  /* 0x00011600ff027b82 */ /* 0x000ea20000000800 */
[----:B------:R-:W3:Y:S01]  /*0040*/  LDCU.64 UR6, c[0x0][0x450] ;  /* 0x00008a00ff0677ac */ /* 0x000ee20008000a00 */
[----:B------:R-:W4:Y:S06]  /*0050*/  LDCU.64 UR8, c[0x0][0x358] ;  /* 0x00006b00ff0877ac */ /* 0x000f2c0008000a00 */
[----:B------:R-:W0:Y:S01]  /*0060*/  LDC R27, c[0x0][0x45c] ;  /* 0x00011700ff1b7b82 */ /* 0x000e220000000800 */
[----:B------:R-:W0:Y:S07]  /*0070*/  LDCU UR10, c[0x0][0x384] ;  /* 0x00007080ff0a77ac */ /* 0x000e2e0008000800 */
[----:B------:R-:W0:Y:S01]  /*0080*/  LDC.64 R4, c[0x0][0x3d0] ;  /* 0x0000f400ff047b82 */ /* 0x000e220000000a00 */
[----:B-1----:R-:W-:Y:S01]  /*0090*/  ISETP.NE.AND P1, PT, RZ, UR4, PT ;  /* 0x00000004ff007c0c */ /* 0x002fe2000bf25270 */
[----:B------:R-:W1:Y:S01]  /*00a0*/  LDCU.64 UR4, c[0x0][0x438] ;  /* 0x00008700ff0477ac */ /* 0x000e620008000a00 */
[----:B---3--:R-:W-:Y:S01]  /*00b0*/  MOV R6, UR6 ;  /* 0x0000000600067c02 */ /* 0x008fe20008000f00 */
[----:B------:R-:W-:-:S04]  /*00c0*/  IMAD.U32 R7, RZ, RZ, UR7 ;  /* 0x00000007ff077e24 */ /* 0x000fc8000f8e00ff */
[----:B------:R-:W3:Y:S06]  /*00d0*/  LDC.64 R16, c[0x0][0x3e8] ;  /* 0x0000fa00ff107b82 */ /* 0x000eec0000000a00 */
[----:B--2---:R-:W-:Y:S01]  /*00e0*/  @P1 MOV R8, R2 ;  /* 0x0000000200081202 */ /* 0x004fe20000000f00 */
[----:B----4-:R-:W2:Y:S01]  /*00f0*/  @P1 LDG.E.64 R6, desc[UR8][R6.64] ;  /* 0x0000000806061981 */ /* 0x010ea2000c1e1b00 */
[----:B0-----:R-:W-:Y:S01]  /*0100*/  @P1 IMAD.MOV.U32 R9, RZ, RZ, R27 ;  /* 0x000000ffff091224 */ /* 0x001fe200078e001b */
[----:B------:R-:W-:Y:S01]  /*0110*/  LOP3.LUT R3, R0, 0x1f, RZ, 0xc0, !PT ;  /* 0x0000001f00037812 */ /* 0x000fe200078ec0ff */
[----:B------:R-:W0:Y:S04]  /*0120*/  @P1 LDC R29, c[0x0][0x460] ;  /* 0x00011800ff1d1b82 */ /* 0x000e280000000800 */
[----:B------:R-:W0:Y:S01]  /*0130*/  @P1 LDG.E.64 R8, desc[UR8][R8.64] ;  /* 0x0000000808081981 */ /* 0x000e22000c1e1b00 */
[----:B------:R-:W-:-:S05]  /*0140*/  IMAD.WIDE.U32 R4, R3, 0x8, R4 ;  /* 0x0000000803047825 */ /* 0x000fca00078e0004 */
[----:B------:R-:W4:Y:S01]  /*0150*/  LDG.E.64 R20, desc[UR8][R4.64+0x100] ;  /* 0x0001000804147981 */ /* 0x000f22000c1e1b00 */
[----:B---3--:R-:W-:Y:S01]  /*0160*/  IMAD.WIDE.U32 R16, R3, 0x8, R16 ;  /* 0x0000000803107825 */ /* 0x008fe200078e0010 */
[----:B-1----:R-:W-:Y:S02]  /*0170*/  ISETP.NE.U32.AND P0, PT, RZ, UR4, PT ;  /* 0x00000004ff007c0c */ /* 0x002fe4000bf05070 */
[----:B------:R1:W5:Y:S04]  /*0180*/  LDG.E.64 R12, desc[UR8][R4.64] ;  /* 0x00000008040c7981 */ /* 0x000368000c1e1b00 */
[----:B------:R-:W3:Y:S04]  /*0190*/  LDG.E.64 R22, desc[UR8][R16.64+0x100] ;  /* 0x0001000810167981 */ /* 0x000ee8000c1e1b00 */
[----:B------:R-:W5:Y:S01]  /*01a0*/  LDG.E.64 R18, desc[UR8][R16.64] ;  /* 0x0000000810127981 */ /* 0x000f62000c1e1b00 */
[----:B------:R-:W-:Y:S01]  /*01b0*/  ISETP.NE.AND.EX P0, PT, RZ, UR5, PT, P0 ;  /* 0x00000005ff007c0c */ /* 0x000fe2000bf05300 */
[----:B------:R-:W1:Y:S02]  /*01c0*/  S2UR UR5, SR_CTAID.X ;  /* 0x00000000000579c3 */ /* 0x000e640000002500 */
[----:B-1----:R-:W-:-:S06]  /*01d0*/  SHF.R.U32.HI R4, RZ, 0x5, R0 ;  /* 0x00000005ff047819 */ /* 0x002fcc0000011600 */
[----:B------:R-:W1:Y:S08]  /*01e0*/  LDC R5, c[0x0][0x360] ;  /* 0x0000d800ff057b82 */ /* 0x000e700000000800 */
[----:B------:R-:W1:Y:S01]  /*01f0*/  @P0 LDC.64 R14, c[0x0][0x438] ;  /* 0x00010e00ff0e0b82 */ /* 0x000e620000000a00 */
[----:B------:R-:W-:-:S06]  /*0200*/  USHF.L.U32 UR4, UR5, 0x2, URZ ;  /* 0x0000000205047899 */ /* 0x000fcc00080006ff */
[----:B------:R-:W-:-:S04]  /*0210*/  LOP3.LUT R4, R4, UR4, RZ, 0xfc, !PT ;  /* 0x0000000404047c12 */ /* 0x000fc8000f8efcff */
[----:B------:R-:W-:Y:S01]  /*0220*/  ISETP.GE.AND P2, PT, R4, UR10, PT ;  /* 0x0000000a04007c0c */ /* 0x000fe2000bf46270 */
[----:B-1----:R-:W-:Y:S02]  /*0230*/  IMAD R0, R5, UR5, R0 ;  /* 0x0000000505007c24 */ /* 0x002fe4000f8e0200 */
[----:B------:R-:W-:-:S05]  /*0240*/  @P0 IMAD.WIDE.U32 R14, R3, 0x8, R14 ;  /* 0x00000008030e0825 */ /* 0x000fca00078e000e */
[----:B------:R-:W5:Y:S04]  /*0250*/  @P0 LDG.E.64 R10, desc[UR8][R14.64] ;  /* 0x000000080e0a0981 */ /* 0x000f68000c1e1b00 */
[----:B------:R3:W5:Y:S01]  /*0260*/  @P0 LDG.E.64 R24, desc[UR8][R14.64+0x100] ;  /* 0x000100080e180981 */ /* 0x000762000c1e1b00 */
[----:B--2---:R-:W-:Y:S02]  /*0270*/  @P1 R2UR UR6, R6 ;  /* 0x00000000060612ca */ /* 0x004fe400000e0000 */
[----:B------:R-:W-:Y:S02]  /*0280*/  @P1 R2UR UR7, R7 ;  /* 0x00000000070712ca */ /* 0x000fe400000e0000 */
[----:B0-----:R-:W-:-:S04]  /*0290*/  @P1 IADD3 R2, P3, PT, R8, R29, RZ ;  /* 0x0000001d08021210 */ /* 0x001fc80007f7e0ff */
[----:B------:R-:W-:Y:S01]  /*02a0*/  @P1 IADD3.X R27, PT, PT, RZ, R9, RZ, P3, !PT ;  /* 0x00000009ff1b1210 */ /* 0x000fe20001ffe4ff */
[----:B----4-:R-:W-:Y:S01]  /*02b0*/  @P0 IMAD.MOV.U32 R8, RZ, RZ, R20 ;  /* 0x000000ffff080224 */ /* 0x010fe200078e0014 */
[----:B------:R-:W-:Y:S01]  /*02c0*/  @P0 MOV R9, R21 ;  /* 0x0000001500090202 */ /* 0x000fe20000000f00 */
[----:B---3--:R-:W-:Y:S01]  /*02d0*/  @P0 IMAD.MOV.U32 R14, RZ, RZ, R22 ;  /* 0x000000ffff0e0224 */ /* 0x008fe200078e0016 */
[----:B------:R-:W-:Y:S01]  /*02e0*/  @P0 MOV R15, R23 ;  /* 0x00000017000f0202 */ /* 0x000fe20000000f00 */
[----:B------:R-:W-:Y:S06]  /*02f0*/  @P2 EXIT ;  /* 0x000000000000294d */ /* 0x000fec0003800000 */
[--C-:B------:R-:W-:Y:S01]  /*0300*/  SHF.R.U64 R5, R2, 0x2, R27.reuse ;  /* 0x0000000202057819 */ /* 0x100fe2000000121b */
[----:B------:R-:W-:Y:S01]  /*0310*/  IMAD.MOV.U32 R6, RZ, RZ, R0 ;  /* 0x000000ffff067224 */ /* 0x000fe200078e0000 */
[----:B------:R-:W-:Y:S01]  /*0320*/  SHF.R.U32.HI R7, RZ, 0x2, R27 ;  /* 0x00000002ff077819 */ /* 0x000fe2000001161b */
[----:B------:R-:W-:Y:S01]  /*0330*/  @!P0 IMAD.MOV.U32 R8, RZ, RZ, R20 ;  /* 0x000000ffff088224 */ /* 0x000fe200078e0014 */
[----:B------:R-:W-:Y:S01]  /*0340*/  @!P0 MOV R9, R21 ;  /* 0x0000001500098202 */ /* 0x000fe20000000f00 */
[----:B------:R-:W-:Y:S01]  /*0350*/  IMAD.HI.U32 R0, R6, -0x326172a9, RZ ;  /* 0xcd9e8d5706007827 */ /* 0x000fe200078e00ff */
[----:B------:R-:W-:Y:S01]  /*0360*/  @!P0 MOV R14, R22 ;  /* 0x00000016000e8202 */ /* 0x000fe20000000f00 */
[----:B------:R-:W-:Y:S01]  /*0370*/  UIADD3 UR15, UPT, UPT, UR7, -0x4498517b, URZ ;  /* 0xbb67ae85070f7890 */ /* 0x000fe2000fffe0ff */
[----:B-----5:R-:W-:Y:S01]  /*0380*/  MOV R56, R18 ;  /* 0x0000001200387202 */ /* 0x020fe20000000f00 */
[----:B------:R-:W-:Y:S01]  /*0390*/  IMAD.HI.U32 R16, R5, -0x2daee0ad, RZ ;  /* 0xd2511f5305107827 */ /* 0x000fe200078e00ff */
[----:B------:R-:W-:Y:S01]  /*03a0*/  LOP3.LUT R20, R7, UR6, R0, 0x96, !PT ;  /* 0x0000000607147c12 */ /* 0x000fe2000f8e9600 */
[----:B------:R-:W-:Y:S01]  /*03b0*/  UIADD3 UR14, UPT, UPT, UR6, -0x61c88647, URZ ;  /* 0x9e3779b9060e7890 */ /* 0x000fe2000fffe0ff */
[----:B------:R-:W-:Y:S01]  /*03c0*/  SHF.R.U64 R57, R18, 0x10, R19 ;  /* 0x0000001012397819 */ /* 0x000fe20000001213 */
[----:B------:R-:W-:Y:S01]  /*03d0*/  @!P0 IMAD.MOV.U32 R15, RZ, RZ, R23 ;  /* 0x000000ffff0f8224 */ /* 0x000fe200078e0017 */
[----:B------:R-:W-:Y:S01]  /*03e0*/  LOP3.LUT R21, R16, UR7, RZ, 0x3c, !PT ;  /* 0x0000000710157c12 */ /* 0x000fe2000f8e3cff */
[----:B------:R-:W-:Y:S01]  /*03f0*/  IMAD R27, R5, -0x2daee0ad, RZ ;  /* 0xd2511f53051b7824 */ /* 0x000fe200078e02ff */
[----:B------:R-:W-:Y:S01]  /*0400*/  UIADD3 UR16, UPT, UPT, UR6, 0x3c6ef372, URZ ;  /* 0x3c6ef37206107890 */ /* 0x000fe2000fffe0ff */
[----:B------:R-:W-:Y:S01]  /*0410*/  IMAD.HI.U32 R22, R20, -0x2daee0ad, RZ ;  /* 0xd2511f5314167827 */ /* 0x000fe200078e00ff */
[----:B------:R-:W-:Y:S01]  /*0420*/  SHF.R.U32.HI R0, RZ, 0x10, R19 ;  /* 0x00000010ff007819 */ /* 0x000fe20000011613 */
[----:B------:R-:W-:Y:S01]  /*0430*/  UIADD3 UR17, UPT, UPT, UR7, 0x76cf5d0a, URZ ;  /* 0x76cf5d0a07117890 */ /* 0x000fe2000fffe0ff */
[----:B------:R-:W-:Y:S01]  /*0440*/  MOV R59, R14 ;  /* 0x0000000e003b7202 */ /* 0x000fe20000000f00 */
[----:B------:R-:W-:Y:S01]  /*0450*/  IMAD R23, R6, -0x326172a9, RZ ;  /* 0xcd9e8d5706177824 */ /* 0x000fe200078e02ff */
[----:B------:R-:W-:Y:S01]  /*0460*/  LOP3.LUT R22, R27, UR15, R22, 0x96, !PT ;  /* 0x0000000f1b167c12 */ /* 0x000fe2000f8e9616 */
[----:B------:R-:W-:Y:S01]  /*0470*/  IMAD.HI.U32 R16, R21, -0x326172a9, RZ ;  /* 0xcd9e8d5715107827 */ /* 0x000fe200078e00ff */
[--C-:B------:R-:W-:Y:S01]  /*0480*/  SHF.R.U64 R61, R14, 0x10, R15.reuse ;  /* 0x000000100e3d7819 */ /* 0x100fe2000000120f */
[----:B------:R-:W-:Y:S01]  /*0490*/  UIADD3 UR19, UPT, UPT, UR7, 0x32370b8f, URZ ;  /* 0x32370b8f07137890 */ /* 0x000fe2000fffe0ff */
[----:B------:R-:W-:Y:S01]  /*04a0*/  SHF.R.U32.HI R14, RZ, 0x10, R15 ;  /* 0x00000010ff0e7819 */ /* 0x000fe2000001160f */
[----:B------:R-:W-:Y:S01]  /*04b0*/  IMAD.MOV.U32 R17, RZ, RZ, R19 ;  /* 0x000000ffff117224 */ /* 0x000fe200078e0013 */
[----:B------:R-:W-:Y:S01]  /*04c0*/  LOP3.LUT R23, R23, UR14, R16, 0x96, !PT ;  /* 0x0000000e17177c12 */ /* 0x000fe2000f8e9610 */
[----:B------:R-:W-:Y:S01]  /*04d0*/  IMAD R21, R21, -0x326172a9, RZ ;  /* 0xcd9e8d5715157824 */ /* 0x000fe200078e02ff */
[----:B------:R-:W-:Y:S01]  /*04e0*/  UIADD3 UR18, UPT, UPT, UR6, -0x255992d5, URZ ;  /* 0xdaa66d2b06127890 */ /* 0x000fe2000fffe0ff */
[----:B------:R-:W-:Y:S01]  /*04f0*/  IMAD.HI.U32 R18, R22, -0x326172a9, RZ ;  /* 0xcd9e8d5716127827 */ /* 0x000fe200078e00ff */
[----:B------:R-:W-:Y:S01]  /*0500*/  UIADD3 UR20, UPT, UPT, UR6, 0x78dde6e4, URZ ;  /* 0x78dde6e406147890 */ /* 0x000fe2000fffe0ff */
[----:B------:R-:W-:Y:S01]  /*0510*/  MOV R31, R8 ;  /* 0x00000008001f7202 */ /* 0x000fe20000000f00 */
[----:B------:R-:W-:Y:S01]  /*0520*/  UIADD3 UR21, UPT, UPT, UR7, -0x126145ec, URZ ;  /* 0xed9eba1407157890 */ /* 0x000fe2000fffe0ff */
[----:B------:R-:W-:Y:S01]  /*0530*/  IMAD R20, R20, -0x2daee0ad, RZ ;  /* 0xd2511f5314147824 */ /* 0x000fe200078e02ff */
[----:B------:R-:W-:Y:S01]  /*0540*/  LOP3.LUT R18, R21, UR16, R18, 0x96, !PT ;  /* 0x0000001015127c12 */ /* 0x000fe2000f8e9612 */
[C---:B------:R-:W-:Y:S01]  /*0550*/  IMAD.HI.U32 R19, R23.reuse, -0x2daee0ad, RZ ;  /* 0xd2511f5317137827 */ /* 0x040fe200078e00ff */
[----:B------:R-:W-:Y:S01]  /*0560*/  SHF.R.U64 R33, R8, 0x10, R9 ;  /* 0x0000001008217819 */ /* 0x000fe20000001209 */
[----:B------:R-:W-:Y:S01]  /*0570*/  UIADD3 UR23, UPT, UPT, UR7, -0x56f99767, URZ ;  /* 0xa906689907177890 */ /* 0x000fe2000fffe0ff */
[----:B------:R-:W-:Y:S01]  /*0580*/  MOV R27, R12 ;  /* 0x0000000c001b7202 */ /* 0x000fe20000000f00 */
[----:B------:R-:W-:Y:S01]  /*0590*/  IMAD.MOV.U32 R16, RZ, RZ, R15 ;  /* 0x000000ffff107224 */ /* 0x000fe200078e000f */
[----:B------:R-:W-:Y:S01]  /*05a0*/  LOP3.LUT R19, R20, UR17, R19, 0x96, !PT ;  /* 0x0000001114137c12 */ /* 0x000fe2000f8e9613 */
[----:B------:R-:W-:Y:S01]  /*05b0*/  IMAD R23, R23, -0x2daee0ad, RZ ;  /* 0xd2511f5317177824 */ /* 0x000fe200078e02ff */
[--C-:B------:R-:W-:Y:S01]  /*05c0*/  SHF.R.U64 R29, R12, 0x10, R13.reuse ;  /* 0x000000100c1d7819 */ /* 0x100fe2000000120d */
[----:B------:R-:W-:Y:S01]  /*05d0*/  IMAD.HI.U32 R20, R18, -0x2daee0ad, RZ ;  /* 0xd2511f5312147827 */ /* 0x000fe200078e00ff */
[----:B------:R-:W-:Y:S01]  /*05e0*/  SHF.R.U32.HI R30, RZ, 0x10, R13 ;  /* 0x00000010ff1e7819 */ /* 0x000fe2000001160d */
[----:B------:R-:W-:Y:S01]  /*05f0*/  UIADD3 UR22, UPT, UPT, UR6, 0x1715609d, URZ ;  /* 0x1715609d06167890 */ /* 0x000fe2000fffe0ff */
[----:B------:R-:W-:Y:S01]  /*0600*/  SHF.R.U32.HI R38, RZ, 0x10, R9 ;  /* 0x00000010ff267819 */ /* 0x000fe20000011609 */
[----:B------:R-:W-:Y:S01]  /*0610*/  IMAD R22, R22, -0x326172a9, RZ ;  /* 0xcd9e8d5716167824 */ /* 0x000fe200078e02ff */
[----:B------:R-:W-:Y:S01]  /*0620*/  LOP3.LUT R20, R23, UR19, R20, 0x96, !PT ;  /* 0x0000001317147c12 */ /* 0x000fe2000f8e9614 */
[----:B------:R-:W-:Y:S01]  /*0630*/  IMAD.HI.U32 R15, R19, -0x326172a9, RZ ;  /* 0xcd9e8d57130f7827 */ /* 0x000fe200078e00ff */
[----:B------:R-:W-:Y:S01]  /*0640*/  PRMT R56, R56, 0x5410, R17 ;  /* 0x0000541038387816 */ /* 0x000fe20000000011 */
[----:B------:R-:W-:Y:S01]  /*0650*/  UIADD3 UR24, UPT, UPT, UR6, -0x4ab325aa, URZ ;  /* 0xb54cda5606187890 */ /* 0x000fe2000fffe0ff */
[----:B------:R-:W-:Y:S01]  /*0660*/  PRMT R57, R57, 0x5410, R0 ;  /* 0x0000541039397816 */ /* 0x000fe20000000000 */
[----:B------:R-:W-:Y:S01]  /*0670*/  IMAD.MOV.U32 R28, RZ, RZ, R13 ;  /* 0x000000ffff1c7224 */ /* 0x000fe200078e000d */
[----:B------:R-:W-:Y:S01]  /*0680*/  LOP3.LUT R15, R22, UR18, R15, 0x96, !PT ;  /* 0x00000012160f7c12 */ /* 0x000fe2000f8e960f */
[----:B------:R-:W-:Y:S01]  /*0690*/  IMAD R19, R19, -0x326172a9, RZ ;  /* 0xcd9e8d5713137824 */ /* 0x000fe200078e02ff */
[----:B------:R-:W-:Y:S01]  /*06a0*/  UIADD3 UR25, UPT, UPT, UR7, 0x646e171e, URZ ;  /* 0x646e171e07197890 */ /* 0x000fe2000fffe0ff */
[----:B------:R-:W-:Y:S01]  /*06b0*/  IMAD.HI.U32 R8, R20, -0x326172a9, RZ ;  /* 0xcd9e8d5714087827 */ /* 0x000fe200078e00ff */
[----:B------:R-:W0:Y:S01]  /*06c0*/  LDCU.64 UR4, c[0x0][0x3e0] ;  /* 0x00007c00ff0477ac */ /* 0x000e220008000a00 */
[----:B------:R-:W-:-:S02]  /*06d0*/  @!P0 CS2R R10, SRZ ;  /* 0x00000000000a8805 */ /* 0x000fc4000001ff00 */
[----:B------:R-:W-:Y:S01]  /*06e0*/  @!P0 CS2R R24, SRZ ;  /* 0x0000000000188805 */ /* 0x000fe2000001ff00 */
[----:B------:R-:W-:Y:S01]  /*06f0*/  IMAD R13, R18, -0x2daee0ad, RZ ;  /* 0xd2511f53120d7824 */ /* 0x000fe200078e02ff */
[----:B------:R-:W-:Y:S01]  /*0700*/  LOP3.LUT R8, R19, UR20, R8, 0x96, !PT ;  /* 0x0000001413087c12 */ /* 0x000fe2000f8e9608 */
[----:B------:R-:W-:Y:S01]  /*0710*/  IMAD.HI.U32 R12, R15, -0x2daee0ad, RZ ;  /* 0xd2511f530f0c7827 */ /* 0x000fe200078e00ff */
[----:B------:R-:W-:Y:S01]  /*0720*/  UIADD3 UR27, UPT, UPT, UR7, 0x1fd5c5a3, URZ ;  /* 0x1fd5c5a3071b7890 */ /* 0x000fe2000fffe0ff */
[----:B------:R-:W-:Y:S01]  /*0730*/  SHF.R.U64 R40, R10, 0x10, R11 ;  /* 0x000000100a287819 */ /* 0x000fe2000000120b */
[----:B------:R-:W-:Y:S01]  /*0740*/  UIADD3 UR26, UPT, UPT, UR6, 0x5384540f, URZ ;  /* 0x5384540f061a7890 */ /* 0x000fe2000fffe0ff */
[----:B------:R-:W-:Y:S01]  /*0750*/  IMAD.MOV.U32 R32, RZ, RZ, R9 ;  /* 0x000000ffff207224 */ /* 0x000fe200078e0009 */
[----:B------:R-:W-:Y:S01]  /*0760*/  LOP3.LUT R12, R13, UR21, R12, 0x96, !PT ;  /* 0x000000150d0c7c12 */ /* 0x000fe2000f8e960c */
[----:B------:R-:W-:Y:S01]  /*0770*/  IMAD R18, R15, -0x2daee0ad, RZ ;  /* 0xd2511f530f127824 */ /* 0x000fe200078e02ff */
[----:B------:R-:W-:Y:S01]  /*0780*/  UIADD3 UR28, UPT, UPT, UR6, -0xe443238, URZ ;  /* 0xf1bbcdc8061c7890 */ /* 0x000fe2000fffe0ff */
[----:B------:R-:W-:Y:S01]  /*0790*/  IMAD.HI.U32 R13, R8, -0x2daee0ad, RZ ;  /* 0xd2511f53080d7827 */ /* 0x000fe200078e00ff */
[----:B------:R-:W-:Y:S01]  /*07a0*/  UIADD3 UR29, UPT, UPT, UR7, -0x24c28bd8, URZ ;  /* 0xdb3d7428071d7890 */ /* 0x000fe2000fffe0ff */
[----:B------:R-:W-:Y:S01]  /*07b0*/  SHF.R.U32.HI R39, RZ, 0x10, R11 ;  /* 0x00000010ff277819 */ /* 0x000fe2000001160b */
[----:B------:R-:W-:Y:S01]  /*07c0*/  UIADD3 UR31, UPT, UPT, UR7, -0x695add53, URZ ;  /* 0x96a522ad071f7890 */ /* 0x000fe2000fffe0ff */
        /* <DEDUP_REMOVED lines=9> */
[----:B------:R-:W-:Y:S01]  /*0860*/  UIADD3 UR30, UPT, UPT, UR6, -0x700cb87f, URZ ;  /* 0x8ff34781061e7890 */ /* 0x000fe2000fffe0ff */
[----:B------:R-:W-:-:S02]  /*0870*/  SHF.R.U32.HI R41, RZ, 0x10, R25 ;  /* 0x00000010ff297819 */ /* 0x000fc40000011619 */
[----:B------:R-:W-:Y:S02]  /*0880*/  HFMA2 R26, -RZ, RZ, 0, 0 ;  /* 0x00000000ff1a7431 */ /* 0x000fe400000001ff */
[----:B------:R-:W-:Y:S01]  /*0890*/  IMAD R17, R8, -0x2daee0ad, RZ ;  /* 0xd2511f5308117824 */ /* 0x000fe200078e02ff */
[----:B------:R-:W-:Y:S01]  /*08a0*/  LOP3.LUT R12, R15, UR24, R12, 0x96, !PT ;  /* 0x000000180f0c7c12 */ /* 0x000fe2000f8e960c */
[C---:B------:R-:W-:Y:S01]  /*08b0*/  IMAD.HI.U32 R8, R9.reuse, -0x2daee0ad, RZ ;  /* 0xd2511f5309087827 */ /* 0x040fe200078e00ff */
[----:B------:R-:W-:Y:S01]  /*08c0*/  BSSY B0, `(.L_x_7445) ;  /* 0x00005d6000007945 */ /* 0x000fe20003800000 */
[----:B------:R-:W-:Y:S01]  /*08d0*/  LOP3.LUT R43, R2, 0x3, RZ, 0xc0, !PT ;  /* 0x00000003022b7812 */ /* 0x000fe200078ec0ff */
[----:B------:R-:W-:Y:S01]  /*08e0*/  UISETP.NE.AND.EX UP0, UPT, UR5, URZ, UPT, UP0 ;  /* 0x000000ff0500728c */ /* 0x000fe2000bf05300 */
[----:B------:R-:W-:Y:S01]  /*08f0*/  IMAD R20, R9, -0x2daee0ad, RZ ;  /* 0xd2511f5309147824 */ /* 0x000fe200078e02ff */
[----:B------:R-:W-:Y:S01]  /*0900*/  LOP3.LUT R8, R17, UR25, R8, 0x96, !PT ;  /* 0x0000001911087c12 */ /* 0x000fe2000f8e9608 */
[----:B------:R-:W-:Y:S01]  /*0910*/  IMAD.HI.U32 R15, R12, -0x2daee0ad, RZ ;  /* 0xd2511f530c0f7827 */ /* 0x000fe200078e00ff */
[----:B------:R-:W-:Y:S01]  /*0920*/  PRMT R59, R59, 0x5410, R16 ;  /* 0x000054103b3b7816 */ /* 0x000fe20000000010 */
[----:B------:R-:W1:Y:S01]  /*0930*/  LDCU UR32, c[0x0][0x404] ;  /* 0x00008080ff2077ac */ /* 0x000e620008000800 */
[----:B------:R-:W-:Y:S01]  /*0940*/  PRMT R61, R61, 0x5410, R14 ;  /* 0x000054103d3d7816 */ /* 0x000fe2000000000e */
[----:B------:R-:W-:Y:S01]  /*0950*/  IMAD R18, R13, -0x326172a9, RZ ;  /* 0xcd9e8d570d127824 */ /* 0x000fe200078e02ff */
[----:B------:R-:W-:Y:S01]  /*0960*/  LOP3.LUT R15, R20, UR27, R15, 0x96, !PT ;  /* 0x0000001b140f7c12 */ /* 0x000fe2000f8e960f */
[C---:B------:R-:W-:Y:S01]  /*0970*/  IMAD.HI.U32 R9, R8.reuse, -0x326172a9, RZ ;  /* 0xcd9e8d5708097827 */ /* 0x040fe200078e00ff */
[----:B------:R-:W2:Y:S03]  /*0980*/  LDCU UR33, c[0x0][0x408] ;  /* 0x00008100ff2177ac */ /* 0x000ea60008000800 */
[----:B------:R-:W-:Y:S01]  /*0990*/  IMAD R13, R8, -0x326172a9, RZ ;  /* 0xcd9e8d57080d7824 */ /* 0x000fe200078e02ff */
[----:B------:R-:W-:Y:S01]  /*09a0*/  LOP3.LUT R9, R18, UR26, R9, 0x96, !PT ;  /* 0x0000001a12097c12 */ /* 0x000fe2000f8e9609 */
[----:B------:R-:W-:Y:S01]  /*09b0*/  IMAD.HI.U32 R8, R15, -0x326172a9, RZ ;  /* 0xcd9e8d570f087827 */ /* 0x000fe200078e00ff */
[----:B------:R-:W3:Y:S03]  /*09c0*/  LDCU UR12, c[0x0][0x388] ;  /* 0x00007100ff0c77ac */ /* 0x000ee60008000800 */
[----:B------:R-:W-:Y:S01]  /*09d0*/  IMAD R17, R12, -0x2daee0ad, RZ ;  /* 0xd2511f530c117824 */ /* 0x000fe200078e02ff */
[----:B------:R-:W-:Y:S01]  /*09e0*/  LOP3.LUT R8, R13, UR28, R8, 0x96, !PT ;  /* 0x0000001c0d087c12 */ /* 0x000fe2000f8e9608 */
[C---:B------:R-:W-:Y:S01]  /*09f0*/  IMAD.HI.U32 R0, R9.reuse, -0x2daee0ad, RZ ;  /* 0xd2511f5309007827 */ /* 0x040fe200078e00ff */
[----:B------:R-:W4:Y:S03]  /*0a00*/  LDCU UR13, c[0x0][0x448] ;  /* 0x00008900ff0d77ac */ /* 0x000f260008000800 */
[----:B------:R-:W-:Y:S01]  /*0a10*/  IMAD R9, R9, -0x2daee0ad, RZ ;  /* 0xd2511f5309097824 */ /* 0x000fe200078e02ff */
[----:B------:R-:W-:Y:S01]  /*0a20*/  LOP3.LUT R17, R17, UR29, R0, 0x96, !PT ;  /* 0x0000001d11117c12 */ /* 0x000fe2000f8e9600 */
[----:B------:R-:W-:Y:S01]  /*0a30*/  IMAD.HI.U32 R0, R8, -0x2daee0ad, RZ ;  /* 0xd2511f5308007827 */ /* 0x000fe200078e00ff */
[----:B------:R-:W1:Y:S03]  /*0a40*/  LDCU.64 UR10, c[0x0][0x3a0] ;  /* 0x00007400ff0a77ac */ /* 0x000e660008000a00 */
[----:B------:R-:W-:Y:S01]  /*0a50*/  IMAD R15, R15, -0x326172a9, RZ ;  /* 0xcd9e8d570f0f7824 */ /* 0x000fe200078e02ff */
[----:B------:R-:W-:Y:S01]  /*0a60*/  LOP3.LUT R0, R9, UR31, R0, 0x96, !PT ;  /* 0x0000001f09007c12 */ /* 0x000fe2000f8e9600 */
[----:B------:R-:W-:Y:S01]  /*0a70*/  IMAD.HI.U32 R12, R17, -0x326172a9, RZ ;  /* 0xcd9e8d57110c7827 */ /* 0x000fe200078e00ff */
[----:B0-----:R-:W-:-:S03]  /*0a80*/  UISETP.NE.AND UP1, UPT, UR4, URZ, UPT ;  /* 0x000000ff0400728c */ /* 0x001fc6000bf25270 */
[----:B------:R-:W-:Y:S01]  /*0a90*/  HADD2.F32 R10, -RZ, R10.H0_H0 ;  /* 0x2000000aff0a7230 */ /* 0x000fe20000004100 */
[----:B------:R-:W-:Y:S01]  /*0aa0*/  LOP3.LUT R9, R15, UR30, R12, 0x96, !PT ;  /* 0x0000001e0f097c12 */ /* 0x000fe2000f8e960c */
        /* <DEDUP_REMOVED lines=15> */
[----:B------:R-:W-:Y:S02]  /*0ba0*/  IMAD R8, R8, -0x2daee0ad, RZ ;  /* 0xd2511f5308087824 */ /* 0x000fe400078e02ff */
[----:B-1234-:R-:W-:-:S07]  /*0bb0*/  IMAD R2, R17, -0x326172a9, RZ ;  /* 0xcd9e8d5711027824 */ /* 0x01efce00078e02ff */
.L_x_7530:
[----:B------:R-:W0:Y:S01]  /*0bc0*/  LDC.64 R20, c[0x0][0x390] ;  /* 0x0000e400ff147b82 */ /* 0x000e220000000a00 */
[----:B------:R-:W-:Y:S01]  /*0bd0*/  IMAD R12, R4, UR12, RZ ;  /* 0x0000000c040c7c24 */ /* 0x000fe2000f8e02ff */
[----:B------:R-:W1:Y:S01]  /*0be0*/  @UP0 LDCU.64 UR4, c[0x0][0x3e0] ;  /* 0x00007c00ff0407ac */ /* 0x000e620008000a00 */
[----:B------:R-:W-:Y:S01]  /*0bf0*/  PLOP3.LUT P0, PT, PT, PT, UP0, 0x80, 0x8 ;  /* 0x000000000008781c */ /* 0x000fe20003f0f008 */
[----:B------:R-:W-:Y:S01]  /*0c00*/  IMAD.MOV.U32 R23, RZ, RZ, 0x4 ;  /* 0x00000004ff177424 */ /* 0x000fe200078e00ff */
[----:B------:R-:W-:Y:S02]  /*0c10*/  PLOP3.LUT P1, PT, PT, PT, UP0, 0x80, 0x8 ;  /* 0x000000000008781c */ /* 0x000fe40003f2f008 */
[----:B------:R-:W-:Y:S02]  /*0c20*/  SHF.R.S32.HI R13, RZ, 0x1f, R12 ;  /* 0x0000001fff0d7819 */ /* 0x000fe4000001140c */
[----:B------:R-:W-:Y:S02]  /*0c30*/  MOV R50, 0x3f800000 ;  /* 0x3f80000000327802 */ /* 0x000fe40000000f00 */
[----:B------:R-:W-:-:S04]  /*0c40*/  LEA.HI R12, R13, R12, RZ, 0x2 ;  /* 0x0000000c0d0c7211 */ /* 0x000fc800078f10ff */
[----:B------:R-:W-:Y:S01]  /*0c50*/  LEA.HI.SX32 R51, R12, R3, 0x1e ;  /* 0x000000030c337211 */ /* 0x000fe200078ff2ff */
[----:B-1----:R-:W-:-:S04]  /*0c60*/  @P0 IMAD.WIDE R22, R4, R23, UR4 ;  /* 0x0000000404160e25 */ /* 0x002fc8000f8e0217 */
[----:B0-----:R-:W-:Y:S01]  /*0c70*/  IMAD.WIDE.U32 R12, R51, 0x10, R20 ;  /* 0x00000010330c7825 */ /* 0x001fe200078e0014 */
[----:B------:R0:W5:Y:S05]  /*0c80*/  @P1 LDG.E R50, desc[UR8][R22.64] ;  /* 0x0000000816321981 */ /* 0x00016a000c1e1900 */
[----:B------:R-:W5:Y:S01]  /*0c90*/  LDG.E.128 R12, desc[UR8][R12.64] ;  /* 0x000000080c0c7981 */ /* 0x000f62000c1e1d00 */
[----:B------:R-:W-:Y:S01]  /*0ca0*/  ISETP.NE.U32.AND P0, PT, RZ, UR10, PT ;  /* 0x0000000aff007c0c */ /* 0x000fe2000bf05070 */
[----:B------:R-:W-:-:S03]  /*0cb0*/  IMAD.MOV.U32 R52, RZ, RZ, 0x2f800000 ;  /* 0x2f800000ff347424 */ /* 0x000fc600078e00ff */
[----:B------:R-:W-:-:S13]  /*0cc0*/  ISETP.NE.AND.EX P0, PT, RZ, UR11, PT, P0 ;  /* 0x0000000bff007c0c */ /* 0x000fda000bf05300 */
[----:B0-----:R-:W-:Y:S05]  /*0cd0*/  @!P0 BRA `(.L_x_7446) ;  /* 0x0000001400308947 */ /* 0x001fea0003800000 */
[----:B------:R-:W0:Y:S02]  /*0ce0*/  LDC.64 R16, c[0x0][0x3a0] ;  /* 0x0000e800ff107b82 */ /* 0x000e240000000a00 */
[----:B0-----:R-:W-:-:S06]  /*0cf0*/  IMAD.WIDE.U32 R16, R51, 0x10, R16 ;  /* 0x0000001033107825 */ /* 0x001fcc00078e0010 */
[----:B------:R-:W5:Y:S01]  /*0d00*/  LDG.E.128 R16, desc[UR8][R16.64] ;  /* 0x0000000810107981 */ /* 0x000f62000c1e1d00 */
[----:B------:R-:W-:Y:S01]  /*0d10*/  ISETP.NE.AND P1, PT, R43, 0x1, PT ;  /* 0x000000012b00780c */ /* 0x000fe20003f25270 */
[----:B------:R-:W-:Y:S01]  /*0d20*/  BSSY.RECONVERGENT B1, `(.L_x_7447) ;  /* 0x000004b000017945 */ /* 0x000fe20003800200 */
[----:B------:R-:W-:Y:S01]  /*0d30*/  MOV R22, 0x2 ;  /* 0x0000000200167802 */ /* 0x000fe20000000f00 */
[----:B------:R-:W-:Y:S01]  /*0d40*/  IMAD.MOV.U32 R23, RZ, RZ, R2 ;  /* 0x000000ffff177224 */ /* 0x000fe200078e0002 */
[----:B------:R-:W-:-:S09]  /*0d50*/  MOV R44, R8 ;  /* 0x00000008002c7202 */ /* 0x000fd20000000f00 */
[----:B------:R-:W-:Y:S05]  /*0d60*/  @!P1 BRA `(.L_x_7448) ;  /* 0x0000000400189947 */ /* 0x000fea0003800000 */
[----:B------:R-:W-:-:S05]  /*0d70*/  IMAD.MOV.U32 R22, RZ, RZ, 0x2 ;  /* 0x00000002ff167424 */ /* 0x000fca00078e00ff */
[----:B------:R-:W-:-:S04]  /*0d80*/  VIADDMNMX.U32 R22, R43, 0xfffffffe, R22, PT ;  /* 0xfffffffe2b167846 */ /* 0x000fc80003800016 */
[----:B------:R-:W-:-:S04]  /*0d90*/  SHF.L.U32 R34, R22, 0x2, RZ ;  /* 0x0000000216227819 */ /* 0x000fc800000006ff */
[----:B------:R-:W0:Y:S02]  /*0da0*/  LDC R22, c[0x2][R34] ;  /* 0x0080000022167b82 */ /* 0x000e240000000800 */
[----:B0-----:R-:W-:-:S04]  /*0db0*/  SHF.R.S32.HI R23, RZ, 0x1f, R22 ;  /* 0x0000001fff177819 */ /* 0x001fc80000011416 */
.L_x_9015:
[----:B------:R-:W-:Y:S05]  /*0dc0*/  BRX R22 -0xdd0                                     (*"BRANCH_TARGETS .L_x_9016,.L_x_9017,.L_x_9018"*) ;  /* 0xfffffff0168c7949 */ /* 0x000fea000383ffff */
.L_x_9018:
[----:B------:R-:W-:Y:S01]  /*0dd0*/  VIADD R22, R43, 0x1 ;  /* 0x000000012b167836 */ /* 0x000fe20000000000 */
[----:B------:R-:W-:Y:S01]  /*0de0*/  MOV R44, R8 ;  /* 0x00000008002c7202 */ /* 0x000fe20000000f00 */
[----:B------:R-:W-:Y:S01]  /*0df0*/  IMAD.MOV.U32 R23, RZ, RZ, R9 ;  /* 0x000000ffff177224 */ /* 0x000fe200078e0009 */
[----:B------:R-:W-:Y:S06]  /*0e00*/  BRA `(.L_x_7448) ;  /* 0x0000000000f07947 */ /* 0x000fec0003800000 */
.L_x_9016:
[----:B------:R-:W-:Y:S01]  /*0e10*/  MOV R44, R8 ;  /* 0x00000008002c7202 */ /* 0x000fe20000000f00 */
[----:B------:R-:W-:Y:S01]  /*0e20*/  IMAD.MOV.U32 R22, RZ, RZ, 0x3 ;  /* 0x00000003ff167424 */ /* 0x000fe200078e00ff */
[----:B------:R-:W-:Y:S01]  /*0e30*/  MOV R23, R0 ;  /* 0x0000000000177202 */ /* 0x000fe20000000f00 */
[----:B------:R-:W-:Y:S06]  /*0e40*/  BRA `(.L_x_7448) ;  /* 0x0000000000e07947 */ /* 0x000fec0003800000 */
.L_x_9017:
        /* <DEDUP_REMOVED lines=13> */
.L_x_7450:
[----:B------:R-:W-:Y:S05]  /*0f20*/  BSYNC.RECONVERGENT B2 ;  /* 0x0000000000027941 */ /* 0x000fea0003800200 */
.L_x_7449:
        /* <DEDUP_REMOVED lines=42> */
.L_x_7448:
[----:B------:R-:W-:Y:S05]  /*11d0*/  BSYNC.RECONVERGENT B1 ;  /* 0x0000000000017941 */ /* 0x000fea0003800200 */
.L_x_7447:
[----:B------:R-:W-:Y:S01]  /*11e0*/  I2FP.F32.U32 R23, R23 ;  /* 0x0000001700177245 */ /* 0x000fe20000201000 */
[----:B-----5:R-:W-:Y:S01]  /*11f0*/  FMUL.FTZ R12, R12, R50 ;  /* 0x000000320c0c7220 */ /* 0x020fe20000410000 */
[----:B------:R-:W-:Y:S01]  /*1200*/  IMAD.U32 R53, RZ, RZ, UR33 ;  /* 0x00000021ff357e24 */ /* 0x000fe2000f8e00ff */
[----:B------:R-:W-:Y:S01]  /*1210*/  ISETP.NE.AND P2, PT, R22, 0x1, PT ;  /* 0x000000011600780c */ /* 0x000fe20003f45270 */
[----:B------:R-:W-:Y:S02]  /*1220*/  HADD2.F32 R8, -RZ, R56.H0_H0 ;  /* 0x20000038ff087230 */ /* 0x000fe40000004100 */
[----:B------:R-:W-:Y:S01]  /*1230*/  FFMA.FTZ R23, R23, R52, 1.1641532182693481445e-10 ;  /* 0x2f00000017177423 */ /* 0x000fe20000010034 */
[----:B------:R-:W-:Y:S01]  /*1240*/  MOV R54, UR32 ;  /* 0x0000002000367c02 */ /* 0x000fe20008000f00 */
[----:B------:R-:W-:Y:S01]  /*1250*/  FMUL.FTZ R12, R12, R53 ;  /* 0x000000350c0c7220 */ /* 0x000fe20000410000 */
[----:B------:R-:W-:Y:S01]  /*1260*/  BSSY.RECONVERGENT B1, `(.L_x_7451) ;  /* 0x0000049000017945 */ /* 0x000fe20003800200 */
[----:B------:R-:W-:Y:S01]  /*1270*/  IMAD.MOV.U32 R34, RZ, RZ, 0x2 ;  /* 0x00000002ff227424 */ /* 0x000fe200078e00ff */
[----:B------:R-:W-:-:S04]  /*1280*/  FSETP.GTU.FTZ.AND P1, PT, R23, R54, PT ;  /* 0x000000361700720b */ /* 0x000fc80003f3c000 */
[----:B------:R-:W-:Y:S02]  /*1290*/  FSEL R23, R12, RZ, !P1 ;  /* 0x000000ff0c177208 */ /* 0x000fe40004800000 */
[----:B------:R-:W-:-:S03]  /*12a0*/  PLOP3.LUT P1, PT, P1, PT, PT, 0x8, 0x80 ;  /* 0x000000000080781c */ /* 0x000fc60000f2e170 */
[----:B------:R-:W-:Y:S01]  /*12b0*/  FFMA.FTZ R12, R23, R8, R16 ;  /* 0x00000008170c7223 */ /* 0x000fe20000010010 */
        /* <DEDUP_REMOVED lines=10> */
.L_x_7453:
        /* <DEDUP_REMOVED lines=13> */
.L_x_7455:
[----:B------:R-:W-:Y:S05]  /*1430*/  BSYNC.RECONVERGENT B2 ;  /* 0x0000000000027941 */ /* 0x000fea0003800200 */
.L_x_7454:
        /* <DEDUP_REMOVED lines=43> */
.L_x_7452:
[----:B------:R-:W-:Y:S05]  /*16f0*/  BSYNC.RECONVERGENT B1 ;  /* 0x0000000000017941 */ /* 0x000fea0003800200 */
.L_x_7451:
[----:B------:R-:W-:Y:S01]  /*1700*/  I2FP.F32.U32 R23, R8 ;  /* 0x0000000800177245 */ /* 0x000fe20000201000 */
[----:B------:R-:W-:Y:S01]  /*1710*/  FMUL.FTZ R8, R13, R50 ;  /* 0x000000320d087220 */ /* 0x000fe20000410000 */
[----:B------:R-:W-:Y:S01]  /*1720*/  ISETP.NE.AND P3, PT, R34, 0x1, PT ;  /* 0x000000012200780c */ /* 0x000fe20003f65270 */
[----:B------:R-:W-:Y:S01]  /*1730*/  HADD2.F32 R13, -RZ, R57.H0_H0 ;  /* 0x20000039ff0d7230 */ /* 0x000fe20000004100 */
[----:B------:R-:W-:Y:S01]  /*1740*/  BSSY.RECONVERGENT B1, `(.L_x_7456) ;  /* 0x000004b000017945 */ /* 0x000fe20003800200 */
[----:B------:R-:W-:Y:S01]  /*1750*/  FFMA.FTZ R23, R23, R52, 1.1641532182693481445e-10 ;  /* 0x2f00000017177423 */ /* 0x000fe20000010034 */
[----:B------:R-:W-:Y:S01]  /*1760*/  FMUL.FTZ R8, R8, R53 ;  /* 0x0000003508087220 */ /* 0x000fe20000410000 */
[----:B------:R-:W-:-:S03]  /*1770*/  HFMA2 R22, -RZ, RZ, 0, 1.1920928955078125e-07 ;  /* 0x00000002ff167431 */ /* 0x000fc600000001ff */
[----:B------:R-:W-:-:S04]  /*1780*/  FSETP.GTU.FTZ.AND P2, PT, R23, R54, PT ;  /* 0x000000361700720b */ /* 0x000fc80003f5c000 */
        /* <DEDUP_REMOVED lines=13> */
.L_x_7458:
        /* <DEDUP_REMOVED lines=13> */
.L_x_7460:
[----:B------:R-:W-:Y:S05]  /*1930*/  BSYNC.RECONVERGENT B2 ;  /* 0x0000000000027941 */ /* 0x000fea0003800200 */
.L_x_7459:
        /* <DEDUP_REMOVED lines=43> */
.L_x_7457:
[----:B------:R-:W-:Y:S05]  /*1bf0*/  BSYNC.RECONVERGENT B1 ;  /* 0x0000000000017941 */ /* 0x000fea0003800200 */
.L_x_7456:
[----:B------:R-:W-:Y:S01]  /*1c00*/  I2FP.F32.U32 R23, R8 ;  /* 0x0000000800177245 */ /* 0x000fe20000201000 */
[----:B------:R-:W-:Y:S01]  /*1c10*/  FMUL.FTZ R14, R14, R50 ;  /* 0x000000320e0e7220 */ /* 0x000fe20000410000 */
[----:B------:R-:W-:Y:S01]  /*1c20*/  ISETP.NE.AND P4, PT, R22, 0x1, PT ;  /* 0x000000011600780c */ /* 0x000fe20003f85270 */
[----:B------:R-:W-:Y:S01]  /*1c30*/  HADD2.F32 R8, -RZ, R56.H1_H1 ;  /* 0x30000038ff087230 */ /* 0x000fe20000004100 */
[----:B------:R-:W-:Y:S01]  /*1c40*/  BSSY.RECONVERGENT B1, `(.L_x_7461) ;  /* 0x000004b000017945 */ /* 0x000fe20003800200 */
[----:B------:R-:W-:Y:S01]  /*1c50*/  FFMA.FTZ R23, R23, R52, 1.1641532182693481445e-10 ;  /* 0x2f00000017177423 */ /* 0x000fe20000010034 */
[----:B------:R-:W-:Y:S01]  /*1c60*/  FMUL.FTZ R14, R14, R53 ;  /* 0x000000350e0e7220 */ /* 0x000fe20000410000 */
[----:B------:R-:W-:-:S03]  /*1c70*/  IMAD.MOV.U32 R43, RZ, RZ, 0x2 ;  /* 0x00000002ff2b7424 */ /* 0x000fc600078e00ff */
        /* <DEDUP_REMOVED lines=14> */
.L_x_7463:
        /* <DEDUP_REMOVED lines=13> */
.L_x_7465:
[----:B------:R-:W-:Y:S05]  /*1e30*/  BSYNC.RECONVERGENT B2 ;  /* 0x0000000000027941 */ /* 0x000fea0003800200 */
.L_x_7464:
        /* <DEDUP_REMOVED lines=43> */
.L_x_7462:
[----:B------:R-:W-:Y:S05]  /*20f0*/  BSYNC.RECONVERGENT B1 ;  /* 0x0000000000017941 */ /* 0x000fea0003800200 */
.L_x_7461:
[----:B------:R-:W-:Y:S01]  /*2100*/  I2FP.F32.U32 R23, R8 ;  /* 0x0000000800177245 */ /* 0x000fe20000201000 */
[----:B------:R-:W-:Y:S01]  /*2110*/  FMUL.FTZ R8, R15, R50 ;  /* 0x000000320f087220 */ /* 0x000fe20000410000 */
[----:B------:R-:W-:-:S03]  /*2120*/  HADD2.F32 R15, -RZ, R57.H1_H1 ;  /* 0x30000039ff0f7230 */ /* 0x000fc60000004100 */
[----:B------:R-:W-:Y:S01]  /*2130*/  FFMA.FTZ R23, R23, R52, 1.1641532182693481445e-10 ;  /* 0x2f00000017177423 */ /* 0x000fe20000010034 */
[----:B------:R-:W-:-:S04]  /*2140*/  FMUL.FTZ R8, R8, R53 ;  /* 0x0000003508087220 */ /* 0x000fc80000410000 */
[----:B------:R-:W-:-:S04]  /*2150*/  FSETP.GTU.FTZ.AND P5, PT, R23, R54, PT ;  /* 0x000000361700720b */ /* 0x000fc80003fbc000 */
[----:B------:R-:W-:Y:S02]  /*2160*/  FSEL R8, R8, RZ, !P5 ;  /* 0x000000ff08087208 */ /* 0x000fe40006800000 */
[----:B------:R-:W-:-:S03]  /*2170*/  PLOP3.LUT P4, PT, P5, PT, PT, 0x8, 0x80 ;  /* 0x000000000080781c */ /* 0x000fc60002f8e170 */
[----:B------:R-:W-:Y:S01]  /*2180*/  FFMA.FTZ R15, R8, R15, R19 ;  /* 0x0000000f080f7223 */ /* 0x000fe20000010013 */
[----:B------:R-:W-:Y:S09]  /*2190*/  BRA `(.L_x_7466) ;  /* 0x0000001400107947 */ /* 0x000ff20003800000 */
.L_x_7446:
        /* <DEDUP_REMOVED lines=16> */
.L_x_7469:
        /* <DEDUP_REMOVED lines=13> */
.L_x_7471:
[----:B------:R-:W-:Y:S05]  /*2370*/  BSYNC.RECONVERGENT B2 ;  /* 0x0000000000027941 */ /* 0x000fea0003800200 */
.L_x_7470:
        /* <DEDUP_REMOVED lines=40> */
[----:B------:R-:W-:Y:S01]  /*2600*/  LOP3.LUT R0, R22, UR31, R45, 0x96, !PT ;  /* 0x0000001f16007c12 */ /* 0x000fe2000f8e962d */
[----:B------:R-:W-:-:S07]  /*2610*/  IMAD.MOV.U32 R22, RZ, RZ, R8 ;  /* 0x000000ffff167224 */ /* 0x000fce00078e0008 */
.L_x_7468:
[----:B------:R-:W-:Y:S05]  /*2620*/  BSYNC.RECONVERGENT B1 ;  /* 0x0000000000017941 */ /* 0x000fea0003800200 */
.L_x_7467:
[----:B------:R-:W-:Y:S01]  /*2630*/  I2FP.F32.U32 R23, R22 ;  /* 0x0000001600177245 */ /* 0x000fe20000201000 */
[----:B-----5:R-:W-:Y:S01]  /*2640*/  FMUL.FTZ R12, R12, R50 ;  /* 0x000000320c0c7220 */ /* 0x020fe20000410000 */
[----:B------:R-:W-:Y:S01]  /*2650*/  ISETP.NE.AND P2, PT, R34, 0x1, PT ;  /* 0x000000012200780c */ /* 0x000fe20003f45270 */
[----:B------:R-:W-:Y:S01]  /*2660*/  IMAD.U32 R53, RZ, RZ, UR33 ;  /* 0x00000021ff357e24 */ /* 0x000fe2000f8e00ff */
[----:B------:R-:W-:Y:S01]  /*2670*/  MOV R54, UR32 ;  /* 0x0000002000367c02 */ /* 0x000fe20008000f00 */
[----:B------:R-:W-:Y:S01]  /*2680*/  FFMA.FTZ R23, R23, R52, 1.1641532182693481445e-10 ;  /* 0x2f00000017177423 */ /* 0x000fe20000010034 */
[----:B------:R-:W-:Y:S01]  /*2690*/  BSSY.RECONVERGENT B1, `(.L_x_7472) ;  /* 0x000004b000017945 */ /* 0x000fe20003800200 */
[----:B------:R-:W-:Y:S01]  /*26a0*/  FMUL.FTZ R12, R12, R53 ;  /* 0x000000350c0c7220 */ /* 0x000fe20000410000 */
[----:B------:R-:W-:Y:S01]  /*26b0*/  IMAD.MOV.U32 R35, RZ, RZ, 0x2 ;  /* 0x00000002ff237424 */ /* 0x000fe200078e00ff */
[----:B------:R-:W-:Y:S02]  /*26c0*/  MOV R8, R2 ;  /* 0x0000000200087202 */ /* 0x000fe40000000f00 */
[----:B------:R-:W-:Y:S01]  /*26d0*/  FSETP.GTU.FTZ.AND P1, PT, R23, R54, PT ;  /* 0x000000361700720b */ /* 0x000fe20003f3c000 */
[----:B------:R-:W-:-:S03]  /*26e0*/  HADD2.F32 R23, -RZ, R56.H0_H0 ;  /* 0x20000038ff177230 */ /* 0x000fc60000004100 */
[----:B------:R-:W-:Y:S02]  /*26f0*/  FSEL R12, R12, RZ, !P1 ;  /* 0x000000ff0c0c7208 */ /* 0x000fe40004800000 */
[----:B------:R-:W-:-:S03]  /*2700*/  PLOP3.LUT P1, PT, P1, PT, PT, 0x8, 0x80 ;  /* 0x000000000080781c */ /* 0x000fc60000f2e170 */
        /* <DEDUP_REMOVED lines=10> */
.L_x_7474:
        /* <DEDUP_REMOVED lines=13> */
.L_x_7476:
[----:B------:R-:W-:Y:S05]  /*2880*/  BSYNC.RECONVERGENT B2 ;  /* 0x0000000000027941 */ /* 0x000fea0003800200 */
.L_x_7475:
        /* <DEDUP_REMOVED lines=43> */
.L_x_7473:
[----:B------:R-:W-:Y:S05]  /*2b40*/  BSYNC.RECONVERGENT B1 ;  /* 0x0000000000017941 */ /* 0x000fea0003800200 */
.L_x_7472:
[----:B------:R-:W-:Y:S01]  /*2b50*/  I2FP.F32.U32 R23, R8 ;  /* 0x0000000800177245 */ /* 0x000fe20000201000 */
[----:B------:R-:W-:Y:S01]  /*2b60*/  FMUL.FTZ R8, R13, R50 ;  /* 0x000000320d087220 */ /* 0x000fe20000410000 */
[----:B------:R-:W-:Y:S01]  /*2b70*/  ISETP.NE.AND P3, PT, R35, 0x1, PT ;  /* 0x000000012300780c */ /* 0x000fe20003f65270 */
[----:B------:R-:W-:Y:S01]  /*2b80*/  HADD2.F32 R22, -RZ, R57.H0_H0 ;  /* 0x20000039ff167230 */ /* 0x000fe20000004100 */
[----:B------:R-:W-:Y:S01]  /*2b90*/  BSSY.RECONVERGENT B1, `(.L_x_7477) ;  /* 0x000004b000017945 */ /* 0x000fe20003800200 */
[----:B------:R-:W-:Y:S01]  /*2ba0*/  FFMA.FTZ R23, R23, R52, 1.1641532182693481445e-10 ;  /* 0x2f00000017177423 */ /* 0x000fe20000010034 */
[----:B------:R-:W-:-:S04]  /*2bb0*/  FMUL.FTZ R8, R8, R53 ;  /* 0x0000003508087220 */ /* 0x000fc80000410000 */
[----:B------:R-:W-:-:S04]  /*2bc0*/  FSETP.GTU.FTZ.AND P2, PT, R23, R54, PT ;  /* 0x000000361700720b */ /* 0x000fc80003f5c000 */
[----:B------:R-:W-:Y:S01]  /*2bd0*/  FSEL R13, R8, RZ, !P2 ;  /* 0x000000ff080d7208 */ /* 0x000fe20005000000 */
[----:B------:R-:W-:Y:S01]  /*2be0*/  IMAD.MOV.U32 R8, RZ, RZ, R2 ;  /* 0x000000ffff087224 */ /* 0x000fe200078e0002 */
        /* <DEDUP_REMOVED lines=12> */
.L_x_7479:
        /* <DEDUP_REMOVED lines=13> */
.L_x_7481:
[----:B------:R-:W-:Y:S05]  /*2d80*/  BSYNC.RECONVERGENT B2 ;  /* 0x0000000000027941 */ /* 0x000fea0003800200 */
.L_x_7480:
        /* <DEDUP_REMOVED lines=43> */
.L_x_7478:
[----:B------:R-:W-:Y:S05]  /*3040*/  BSYNC.RECONVERGENT B1 ;  /* 0x0000000000017941 */ /* 0x000fea0003800200 */
.L_x_7477:
        /* <DEDUP_REMOVED lines=8> */
[----:B------:R-:W-:Y:S01]  /*30d0*/  FSETP.GTU.FTZ.AND P3, PT, R23, R54, PT ;  /* 0x000000361700720b */ /* 0x000fe20003f7c000 */
[----:B------:R-:W-:-:S03]  /*30e0*/  HADD2.F32 R23, -RZ, R56.H1_H1 ;  /* 0x30000038ff177230 */ /* 0x000fc60000004100 */
        /* <DEDUP_REMOVED lines=12> */
.L_x_7484:
        /* <DEDUP_REMOVED lines=13> */
.L_x_7486:
[----:B------:R-:W-:Y:S05]  /*3280*/  BSYNC.RECONVERGENT B2 ;  /* 0x0000000000027941 */ /* 0x000fea0003800200 */
.L_x_7485:
        /* <DEDUP_REMOVED lines=43> */
.L_x_7483:
[----:B------:R-:W-:Y:S05]  /*3540*/  BSYNC.RECONVERGENT B1 ;  /* 0x0000000000017941 */ /* 0x000fea0003800200 */
.L_x_7482:
        /* <DEDUP_REMOVED lines=8> */
[----:B------:R-:W-:-:S10]  /*35d0*/  FMUL.FTZ R15, R15, R22 ;  /* 0x000000160f0f7220 */ /* 0x000fd40000410000 */
.L_x_7466:
[----:B------:R-:W0:Y:S01]  /*35e0*/  LDC.64 R34, c[0x0][0x3a8] ;  /* 0x0000ea00ff227b82 */ /* 0x000e220000000a00 */
[----:B------:R-:W-:Y:S01]  /*35f0*/  SEL R8, RZ, 0x1000000, !P4 ;  /* 0x01000000ff087807 */ /* 0x000fe20006000000 */
[----:B------:R-:W-:Y:S01]  /*3600*/  VIADD R55, R51, 0x20 ;  /* 0x0000002033377836 */ /* 0x000fe20000000000 */
[----:B------:R-:W-:Y:S02]  /*3610*/  SEL R45, RZ, 0x10000, !P3 ;  /* 0x00010000ff2d7807 */ /* 0x000fe40005800000 */
[----:B------:R-:W-:Y:S01]  /*3620*/  SEL R46, RZ, 0x100, !P2 ;  /* 0x00000100ff2e7807 */ /* 0x000fe20005000000 */
[----:B------:R-:W-:Y:S02]  /*3630*/  IMAD.WIDE.U32 R20, R55, 0x10, R20 ;  /* 0x0000001037147825 */ /* 0x000fe400078e0014 */
[----:B------:R-:W1:Y:S01]  /*3640*/  LDC.64 R36, c[0x0][0x3b0] ;  /* 0x0000ec00ff247b82 */ /* 0x000e620000000a00 */
[----:B------:R-:W-:Y:S02]  /*3650*/  IADD3 R8, PT, PT, R46, R8, R45 ;  /* 0x000000082e087210 */ /* 0x000fe40007ffe02d */
[----:B------:R-:W-:-:S04]  /*3660*/  SEL R45, RZ, 0x1, !P1 ;  /* 0x00000001ff2d7807 */ /* 0x000fc80004800000 */
[----:B------:R-:W-:Y:S01]  /*3670*/  IADD3 R45, PT, PT, R8, R45, RZ ;  /* 0x0000002d082d7210 */ /* 0x000fe20007ffe0ff */
[----:B------:R-:W2:Y:S01]  /*3680*/  @P0 LDC.64 R22, c[0x0][0x3a0] ;  /* 0x0000e800ff160b82 */ /* 0x000ea20000000a00 */
[----:B0-----:R-:W-:-:S05]  /*3690*/  IMAD.WIDE.U32 R46, R51, 0x10, R34 ;  /* 0x00000010332e7825 */ /* 0x001fca00078e0022 */
[----:B------:R1:W-:Y:S01]  /*36a0*/  STG.E.128 desc[UR8][R46.64], R12 ;  /* 0x0000000c2e007986 */ /* 0x0003e2000c101d08 */
[----:B--2---:R-:W-:-:S04]  /*36b0*/  @P0 IMAD.WIDE.U32 R48, R55, 0x10, R22 ;  /* 0x0000001037300825 */ /* 0x004fc800078e0016 */
[----:B-1----:R-:W-:-:S05]  /*36c0*/  IMAD.WIDE.U32 R46, R51, 0x4, R36 ;  /* 0x00000004332e7825 */ /* 0x002fca00078e0024 */
[----:B------:R0:W-:Y:S04]  /*36d0*/  STG.E desc[UR8][R46.64], R45 ;  /* 0x0000002d2e007986 */ /* 0x0001e8000c101908 */
[----:B------:R0:W5:Y:S04]  /*36e0*/  @P0 LDG.E.128 R16, desc[UR8][R48.64] ;  /* 0x0000000830100981 */ /* 0x000168000c1e1d00 */
[----:B------:R-:W5:Y:S01]  /*36f0*/  LDG.E.128 R20, desc[UR8][R20.64] ;  /* 0x0000000814147981 */ /* 0x000f62000c1e1d00 */
        /* <DEDUP_REMOVED lines=12> */
[--C-:B------:R-:W-:Y:S01]  /*37c0*/  @!P0 IMAD.MOV.U32 R8, RZ, RZ, R44.reuse ;  /* 0x000000ffff088224 */ /* 0x100fe200078e002c */
[----:B------:R-:W-:Y:S01]  /*37d0*/  @P0 IADD3 R46, PT, PT, R43, 0x1, RZ ;  /* 0x000000012b2e0810 */ /* 0x000fe20007ffe0ff */
[----:B------:R-:W-:Y:S01]  /*37e0*/  @P0 IMAD.MOV.U32 R8, RZ, RZ, R44 ;  /* 0x000000ffff080224 */ /* 0x000fe200078e002c */
[----:B------:R-:W-:Y:S01]  /*37f0*/  @P0 MOV R45, R9 ;  /* 0x00000009002d0202 */ /* 0x000fe20000000f00 */
[----:B------:R-:W-:Y:S06]  /*3800*/  BRA `(.L_x_7489) ;  /* 0x0000000000e47947 */ /* 0x000fec0003800000 */
.L_x_7490:
        /* <DEDUP_REMOVED lines=13> */
.L_x_7492:
[----:B------:R-:W-:Y:S05]  /*38e0*/  BSYNC.RECONVERGENT B2 ;  /* 0x0000000000027941 */ /* 0x000fea0003800200 */
.L_x_7491:
        /* <DEDUP_REMOVED lines=41> */
[----:B------:R-:W-:Y:S02]  /*3b80*/  IMAD.MOV.U32 R8, RZ, RZ, R46 ;  /* 0x000000ffff087224 */ /* 0x000fe400078e002e */
[----:B------:R-:W-:-:S07]  /*3b90*/  IMAD.MOV.U32 R46, RZ, RZ, RZ ;  /* 0x000000ffff2e7224 */ /* 0x000fce00078e00ff */
.L_x_7489:
[----:B------:R-:W-:Y:S05]  /*3ba0*/  BSYNC.RECONVERGENT B1 ;  /* 0x0000000000017941 */ /* 0x000fea0003800200 */
.L_x_7488:
[----:B------:R-:W-:Y:S01]  /*3bb0*/  I2FP.F32.U32 R43, R45 ;  /* 0x0000002d002b7245 */ /* 0x000fe20000201000 */
[----:B-----5:R-:W-:Y:S01]  /*3bc0*/  FMUL.FTZ R20, R20, R50 ;  /* 0x0000003214147220 */ /* 0x020fe20000410000 */
[----:B------:R-:W-:Y:S01]  /*3bd0*/  ISETP.NE.AND P1, PT, R46, 0x1, PT ;  /* 0x000000012e00780c */ /* 0x000fe20003f25270 */
[----:B------:R-:W-:Y:S01]  /*3be0*/  HADD2.F32 R44, -RZ, R59.H0_H0 ;  /* 0x2000003bff2c7230 */ /* 0x000fe20000004100 */
[----:B------:R-:W-:Y:S01]  /*3bf0*/  BSSY.RECONVERGENT B1, `(.L_x_7493) ;  /* 0x000004b000017945 */ /* 0x000fe20003800200 */
[----:B------:R-:W-:Y:S01]  /*3c00*/  FFMA.FTZ R43, R43, R52, 1.1641532182693481445e-10 ;  /* 0x2f0000002b2b7423 */ /* 0x000fe20000010034 */
[----:B------:R-:W-:-:S04]  /*3c10*/  FMUL.FTZ R20, R20, R53 ;  /* 0x0000003514147220 */ /* 0x000fc80000410000 */
[----:B------:R-:W-:-:S04]  /*3c20*/  FSETP.GTU.FTZ.AND P0, PT, R43, R54, PT ;  /* 0x000000362b00720b */ /* 0x000fc80003f1c000 */
[----:B------:R-:W-:Y:S02]  /*3c30*/  FSEL R43, R20, RZ, !P0 ;  /* 0x000000ff142b7208 */ /* 0x000fe40004000000 */
[----:B------:R-:W-:-:S03]  /*3c40*/  PLOP3.LUT P0, PT, P0, PT, PT, 0x8, 0x80 ;  /* 0x000000000080781c */ /* 0x000fc6000070e170 */
[----:B------:R-:W-:Y:S01]  /*3c50*/  FFMA.FTZ R20, R43, R44, R16 ;  /* 0x0000002c2b147223 */ /* 0x000fe20000010010 */
        /* <DEDUP_REMOVED lines=11> */
.L_x_7495:
        /* <DEDUP_REMOVED lines=13> */
.L_x_7497:
[----:B------:R-:W-:Y:S05]  /*3de0*/  BSYNC.RECONVERGENT B2 ;  /* 0x0000000000027941 */ /* 0x000fea0003800200 */
.L_x_7496:
        /* <DEDUP_REMOVED lines=40> */
[----:B------:R-:W-:Y:S02]  /*4070*/  IMAD.MOV.U32 R8, RZ, RZ, R44 ;  /* 0x000000ffff087224 */ /* 0x000fe400078e002c */
[----:B------:R-:W-:Y:S01]  /*4080*/  HFMA2 R44, -RZ, RZ, 0, 0 ;  /* 0x00000000ff2c7431 */ /* 0x000fe200000001ff */
[----:B------:R-:W-:-:S07]  /*4090*/  LOP3.LUT R0, R46, UR31, R45, 0x96, !PT ;  /* 0x0000001f2e007c12 */ /* 0x000fce000f8e962d */
.L_x_7494:
[----:B------:R-:W-:Y:S05]  /*40a0*/  BSYNC.RECONVERGENT B1 ;  /* 0x0000000000017941 */ /* 0x000fea0003800200 */
.L_x_7493:
[----:B------:R-:W-:Y:S01]  /*40b0*/  I2FP.F32.U32 R43, R43 ;  /* 0x0000002b002b7245 */ /* 0x000fe20000201000 */
[----:B------:R-:W-:Y:S01]  /*40c0*/  FMUL.FTZ R46, R21, R50 ;  /* 0x00000032152e7220 */ /* 0x000fe20000410000 */
[----:B------:R-:W-:Y:S01]  /*40d0*/  ISETP.NE.AND P2, PT, R44, 0x1, PT ;  /* 0x000000012c00780c */ /* 0x000fe20003f45270 */
[----:B------:R-:W-:Y:S01]  /*40e0*/  HADD2.F32 R21, -RZ, R61.H0_H0 ;  /* 0x2000003dff157230 */ /* 0x000fe20000004100 */
[----:B------:R-:W-:Y:S01]  /*40f0*/  BSSY.RECONVERGENT B1, `(.L_x_7498) ;  /* 0x000004b000017945 */ /* 0x000fe20003800200 */
[----:B------:R-:W-:Y:S01]  /*4100*/  FFMA.FTZ R43, R43, R52, 1.1641532182693481445e-10 ;  /* 0x2f0000002b2b7423 */ /* 0x000fe20000010034 */
[----:B------:R-:W-:Y:S01]  /*4110*/  FMUL.FTZ R46, R46, R53 ;  /* 0x000000352e2e7220 */ /* 0x000fe20000410000 */
[----:B------:R-:W-:-:S03]  /*4120*/  IMAD.MOV.U32 R45, RZ, RZ, 0x2 ;  /* 0x00000002ff2d7424 */ /* 0x000fc600078e00ff */
[----:B------:R-:W-:Y:S02]  /*4130*/  FSETP.GTU.FTZ.AND P1, PT, R43, R54, PT ;  /* 0x000000362b00720b */ /* 0x000fe40003f3c000 */
[----:B------:R-:W-:Y:S02]  /*4140*/  MOV R43, R2 ;  /* 0x00000002002b7202 */ /* 0x000fe40000000f00 */
[----:B------:R-:W-:Y:S02]  /*4150*/  FSEL R46, R46, RZ, !P1 ;  /* 0x000000ff2e2e7208 */ /* 0x000fe40004800000 */
[----:B------:R-:W-:-:S03]  /*4160*/  PLOP3.LUT P1, PT, P1, PT, PT, 0x8, 0x80 ;  /* 0x000000000080781c */ /* 0x000fc60000f2e170 */
[----:B------:R-:W-:Y:S01]  /*4170*/  FFMA.FTZ R21, R46, R21, R17 ;  /* 0x000000152e157223 */ /* 0x000fe20000010011 */
        /* <DEDUP_REMOVED lines=9> */
.L_x_7500:
        /* <DEDUP_REMOVED lines=13> */
.L_x_7502:
[----:B------:R-:W-:Y:S05]  /*42e0*/  BSYNC.RECONVERGENT B2 ;  /* 0x0000000000027941 */ /* 0x000fea0003800200 */
.L_x_7501:
        /* <DEDUP_REMOVED lines=41> */
[----:B------:R-:W-:Y:S01]  /*4580*/  IMAD.MOV.U32 R45, RZ, RZ, RZ ;  /* 0x000000ffff2d7224 */ /* 0x000fe200078e00ff */
[----:B------:R-:W-:-:S07]  /*4590*/  MOV R8, R44 ;  /* 0x0000002c00087202 */ /* 0x000fce0000000f00 */
.L_x_7499:
[----:B------:R-:W-:Y:S05]  /*45a0*/  BSYNC.RECONVERGENT B1 ;  /* 0x0000000000017941 */ /* 0x000fea0003800200 */
.L_x_7498:
[----:B------:R-:W-:Y:S01]  /*45b0*/  I2FP.F32.U32 R43, R43 ;  /* 0x0000002b002b7245 */ /* 0x000fe20000201000 */
[----:B------:R-:W-:Y:S01]  /*45c0*/  FMUL.FTZ R22, R22, R50 ;  /* 0x0000003216167220 */ /* 0x000fe20000410000 */
[----:B------:R-:W-:Y:S01]  /*45d0*/  ISETP.NE.AND P3, PT, R45, 0x1, PT ;  /* 0x000000012d00780c */ /* 0x000fe20003f65270 */
[----:B------:R-:W-:Y:S01]  /*45e0*/  HADD2.F32 R44, -RZ, R59.H1_H1 ;  /* 0x3000003bff2c7230 */ /* 0x000fe20000004100 */
[----:B------:R-:W-:Y:S01]  /*45f0*/  BSSY.RECONVERGENT B1, `(.L_x_7503) ;  /* 0x000004b000017945 */ /* 0x000fe20003800200 */
[----:B------:R-:W-:Y:S01]  /*4600*/  FFMA.FTZ R43, R43, R52, 1.1641532182693481445e-10 ;  /* 0x2f0000002b2b7423 */ /* 0x000fe20000010034 */
[----:B------:R-:W-:Y:S01]  /*4610*/  FMUL.FTZ R22, R22, R53 ;  /* 0x0000003516167220 */ /* 0x000fe20000410000 */
[----:B------:R-:W-:-:S03]  /*4620*/  IMAD.MOV.U32 R46, RZ, RZ, R2 ;  /* 0x000000ffff2e7224 */ /* 0x000fc600078e0002 */
[----:B------:R-:W-:-:S04]  /*4630*/  FSETP.GTU.FTZ.AND P2, PT, R43, R54, PT ;  /* 0x000000362b00720b */ /* 0x000fc80003f5c000 */
        /* <DEDUP_REMOVED lines=13> */
.L_x_7505:
        /* <DEDUP_REMOVED lines=13> */
.L_x_7507:
[----:B------:R-:W-:Y:S05]  /*47e0*/  BSYNC.RECONVERGENT B2 ;  /* 0x0000000000027941 */ /* 0x000fea0003800200 */
.L_x_7506:
        /* <DEDUP_REMOVED lines=43> */
.L_x_7504:
[----:B------:R-:W-:Y:S05]  /*4aa0*/  BSYNC.RECONVERGENT B1 ;  /* 0x0000000000017941 */ /* 0x000fea0003800200 */
.L_x_7503:
        /* <DEDUP_REMOVED lines=10> */
.L_x_7487:
        /* <DEDUP_REMOVED lines=16> */
.L_x_7511:
        /* <DEDUP_REMOVED lines=13> */
.L_x_7513:
[----:B------:R-:W-:Y:S05]  /*4d20*/  BSYNC.RECONVERGENT B2 ;  /* 0x0000000000027941 */ /* 0x000fea0003800200 */
.L_x_7512:
        /* <DEDUP_REMOVED lines=42> */
[----:B------:R-:W-:-:S07]  /*4fd0*/  HFMA2 R46, -RZ, RZ, 0, 0 ;  /* 0x00000000ff2e7431 */ /* 0x000fce00000001ff */
.L_x_7510:
[----:B------:R-:W-:Y:S05]  /*4fe0*/  BSYNC.RECONVERGENT B1 ;  /* 0x0000000000017941 */ /* 0x000fea0003800200 */
.L_x_7509:
[----:B------:R-:W-:Y:S01]  /*4ff0*/  I2FP.F32.U32 R43, R45 ;  /* 0x0000002d002b7245 */ /* 0x000fe20000201000 */
[----:B-----5:R-:W-:Y:S01]  /*5000*/  FMUL.FTZ R20, R20, R50 ;  /* 0x0000003214147220 */ /* 0x020fe20000410000 */
[----:B------:R-:W-:Y:S01]  /*5010*/  ISETP.NE.AND P1, PT, R46, 0x1, PT ;  /* 0x000000012e00780c */ /* 0x000fe20003f25270 */
[----:B------:R-:W-:Y:S01]  /*5020*/  BSSY.RECONVERGENT B1, `(.L_x_7514) ;  /* 0x000004c000017945 */ /* 0x000fe20003800200 */
[----:B------:R-:W-:Y:S02]  /*5030*/  IMAD.MOV.U32 R44, RZ, RZ, 0x2 ;  /* 0x00000002ff2c7424 */ /* 0x000fe400078e00ff */
[----:B------:R-:W-:Y:S01]  /*5040*/  FFMA.FTZ R43, R43, R52, 1.1641532182693481445e-10 ;  /* 0x2f0000002b2b7423 */ /* 0x000fe20000010034 */
[----:B------:R-:W-:-:S04]  /*5050*/  FMUL.FTZ R20, R20, R53 ;  /* 0x0000003514147220 */ /* 0x000fc80000410000 */
[----:B------:R-:W-:Y:S01]  /*5060*/  FSETP.GTU.FTZ.AND P0, PT, R43, R54, PT ;  /* 0x000000362b00720b */ /* 0x000fe20003f1c000 */
[----:B------:R-:W-:-:S03]  /*5070*/  HADD2.F32 R43, -RZ, R59.H0_H0 ;  /* 0x2000003bff2b7230 */ /* 0x000fc60000004100 */
        /* <DEDUP_REMOVED lines=13> */
.L_x_7516:
        /* <DEDUP_REMOVED lines=13> */
.L_x_7518:
[----:B------:R-:W-:Y:S05]  /*5220*/  BSYNC.RECONVERGENT B2 ;  /* 0x0000000000027941 */ /* 0x000fea0003800200 */
.L_x_7517:
        /* <DEDUP_REMOVED lines=43> */
.L_x_7515:
[----:B------:R-:W-:Y:S05]  /*54e0*/  BSYNC.RECONVERGENT B1 ;  /* 0x0000000000017941 */ /* 0x000fea0003800200 */
.L_x_7514:
[----:B------:R-:W-:Y:S01]  /*54f0*/  I2FP.F32.U32 R43, R43 ;  /* 0x0000002b002b7245 */ /* 0x000fe20000201000 */
[----:B------:R-:W-:Y:S01]  /*5500*/  FMUL.FTZ R46, R21, R50 ;  /* 0x00000032152e7220 */ /* 0x000fe20000410000 */
[----:B------:R-:W-:Y:S01]  /*5510*/  ISETP.NE.AND P2, PT, R44, 0x1, PT ;  /* 0x000000012c00780c */ /* 0x000fe20003f45270 */
[----:B------:R-:W-:Y:S01]  /*5520*/  BSSY.RECONVERGENT B1, `(.L_x_7519) ;  /* 0x000004c000017945 */ /* 0x000fe20003800200 */
[----:B------:R-:W-:Y:S02]  /*5530*/  HFMA2 R45, -RZ, RZ, 0, 1.1920928955078125e-07 ;  /* 0x00000002ff2d7431 */ /* 0x000fe400000001ff */
[----:B------:R-:W-:Y:S01]  /*5540*/  FFMA.FTZ R43, R43, R52, 1.1641532182693481445e-10 ;  /* 0x2f0000002b2b7423 */ /* 0x000fe20000010034 */
[----:B------:R-:W-:Y:S01]  /*5550*/  FMUL.FTZ R21, R46, R53 ;  /* 0x000000352e157220 */ /* 0x000fe20000410000 */
[----:B------:R-:W-:-:S03]  /*5560*/  HADD2.F32 R46, -RZ, R61.H0_H0 ;  /* 0x2000003dff2e7230 */ /* 0x000fc60000004100 */
[----:B------:R-:W-:Y:S01]  /*5570*/  FSETP.GTU.FTZ.AND P1, PT, R43, R54, PT ;  /* 0x000000362b00720b */ /* 0x000fe20003f3c000 */
[----:B------:R-:W-:-:S03]  /*5580*/  IMAD.MOV.U32 R43, RZ, RZ, R2 ;  /* 0x000000ffff2b7224 */ /* 0x000fc600078e0002 */
[----:B------:R-:W-:Y:S02]  /*5590*/  FSEL R21, R21, RZ, !P1 ;  /* 0x000000ff15157208 */ /* 0x000fe40004800000 */
[----:B------:R-:W-:-:S03]  /*55a0*/  PLOP3.LUT P1, PT, P1, PT, PT, 0x8, 0x80 ;  /* 0x000000000080781c */ /* 0x000fc60000f2e170 */
        /* <DEDUP_REMOVED lines=10> */
.L_x_7521:
        /* <DEDUP_REMOVED lines=13> */
.L_x_7523:
[----:B------:R-:W-:Y:S05]  /*5720*/  BSYNC.RECONVERGENT B2 ;  /* 0x0000000000027941 */ /* 0x000fea0003800200 */
.L_x_7522:
        /* <DEDUP_REMOVED lines=40> */
[----:B------:R-:W-:Y:S01]  /*59b0*/  IMAD.MOV.U32 R8, RZ, RZ, R44 ;  /* 0x000000ffff087224 */ /* 0x000fe200078e002c */
[----:B------:R-:W-:Y:S01]  /*59c0*/  LOP3.LUT R0, R46, UR31, R45, 0x96, !PT ;  /* 0x0000001f2e007c12 */ /* 0x000fe2000f8e962d */
[----:B------:R-:W-:-:S07]  /*59d0*/  HFMA2 R45, -RZ, RZ, 0, 0 ;  /* 0x00000000ff2d7431 */ /* 0x000fce00000001ff */
.L_x_7520:
[----:B------:R-:W-:Y:S05]  /*59e0*/  BSYNC.RECONVERGENT B1 ;  /* 0x0000000000017941 */ /* 0x000fea0003800200 */
.L_x_7519:
[----:B------:R-:W-:Y:S01]  /*59f0*/  I2FP.F32.U32 R43, R43 ;  /* 0x0000002b002b7245 */ /* 0x000fe20000201000 */
[----:B------:R-:W-:Y:S01]  /*5a00*/  FMUL.FTZ R22, R22, R50 ;  /* 0x0000003216167220 */ /* 0x000fe20000410000 */
[----:B------:R-:W-:Y:S01]  /*5a10*/  ISETP.NE.AND P3, PT, R45, 0x1, PT ;  /* 0x000000012d00780c */ /* 0x000fe20003f65270 */
[----:B------:R-:W-:Y:S01]  /*5a20*/  BSSY.RECONVERGENT B1, `(.L_x_7524) ;  /* 0x000004c000017945 */ /* 0x000fe20003800200 */
[----:B------:R-:W-:Y:S01]  /*5a30*/  MOV R46, R2 ;  /* 0x00000002002e7202 */ /* 0x000fe20000000f00 */
[----:B------:R-:W-:Y:S01]  /*5a40*/  FFMA.FTZ R43, R43, R52, 1.1641532182693481445e-10 ;  /* 0x2f0000002b2b7423 */ /* 0x000fe20000010034 */
[----:B------:R-:W-:-:S04]  /*5a50*/  FMUL.FTZ R22, R22, R53 ;  /* 0x0000003516167220 */ /* 0x000fc80000410000 */
[----:B------:R-:W-:Y:S01]  /*5a60*/  FSETP.GTU.FTZ.AND P2, PT, R43, R54, PT ;  /* 0x000000362b00720b */ /* 0x000fe20003f5c000 */
[----:B------:R-:W-:-:S03]  /*5a70*/  HADD2.F32 R43, -RZ, R59.H1_H1 ;  /* 0x3000003bff2b7230 */ /* 0x000fc60000004100 */
[----:B------:R-:W-:Y:S02]  /*5a80*/  FSEL R22, R22, RZ, !P2 ;  /* 0x000000ff16167208 */ /* 0x000fe40005000000 */
[----:B------:R-:W-:-:S03]  /*5a90*/  PLOP3.LUT P2, PT, P2, PT, PT, 0x8, 0x80 ;  /* 0x000000000080781c */ /* 0x000fc6000174e170 */
[----:B------:R-:W-:Y:S01]  /*5aa0*/  FMUL.FTZ R22, R43, R22 ;  /* 0x000000162b167220 */ /* 0x000fe20000410000 */
[----:B------:R-:W-:Y:S01]  /*5ab0*/  IMAD.MOV.U32 R43, RZ, RZ, 0x2 ;  /* 0x00000002ff2b7424 */ /* 0x000fe200078e00ff */
        /* <DEDUP_REMOVED lines=9> */
.L_x_7526:
        /* <DEDUP_REMOVED lines=13> */
.L_x_7528:
[----:B------:R-:W-:Y:S05]  /*5c20*/  BSYNC.RECONVERGENT B2 ;  /* 0x0000000000027941 */ /* 0x000fea0003800200 */
.L_x_7527:
        /* <DEDUP_REMOVED lines=43> */
.L_x_7525:
[----:B------:R-:W-:Y:S05]  /*5ee0*/  BSYNC.RECONVERGENT B1 ;  /* 0x0000000000017941 */ /* 0x000fea0003800200 */
.L_x_7524:
        /* <DEDUP_REMOVED lines=9> */
.L_x_7508:
        /* <DEDUP_REMOVED lines=58> */
.L_x_7542:
[----:B-1----:R-:W-:Y:S01]  /*6320*/  FADD.FTZ R34, R50, R34 ;  /* 0x0000002232227221 */ /* 0x002fe20000010000 */
[----:B------:R-:W-:Y:S01]  /*6330*/  FMUL.FTZ R36, R48, R48 ;  /* 0x0000003030247220 */ /* 0x000fe20000410000 */
[----:B------:R-:W-:Y:S01]  /*6340*/  PLOP3.LUT P1, PT, PT, PT, UP1, 0x40, 0x4 ;  /* 0x000000000004781c */ /* 0x000fe20003f2e818 */
[----:B------:R-:W1:Y:S01]  /*6350*/  @!P0 LDC.64 R44, c[0x0][0x3c0] ;  /* 0x0000f000ff2c8b82 */ /* 0x000e620000000a00 */
[----:B------:R-:W-:Y:S02]  /*6360*/  FFMA.FTZ R46, R34, R35, UR13 ;  /* 0x0000000d222e7e23 */ /* 0x000fe40008010023 */
[----:B------:R-:W-:Y:S02]  /*6370*/  FSEL R47, R36, RZ, !P1 ;  /* 0x000000ff242f7208 */ /* 0x000fe40004800000 */
[----:B------:R-:W-:-:S03]  /*6380*/  PLOP3.LUT P1, PT, PT, PT, UP1, 0x40, 0x4 ;  /* 0x000000000004781c */ /* 0x000fc60003f2e818 */
[----:B------:R-:W2:Y:S01]  /*6390*/  LDC.64 R34, c[0x0][0x428] ;  /* 0x00010a00ff227b82 */ /* 0x000ea20000000a00 */
[----:B------:R-:W-:Y:S01]  /*63a0*/  FADD.FTZ R49, R46, R47 ;  /* 0x0000002f2e317221 */ /* 0x000fe20000010000 */
[----:B------:R-:W-:-:S05]  /*63b0*/  FSEL R60, R48, RZ, P1 ;  /* 0x000000ff303c7208 */ /* 0x000fca0000800000 */
[----:B------:R-:W3:Y:S01]  /*63c0*/  MUFU.RSQ R49, R49 ;  /* 0x0000003100317308 */ /* 0x000ee20000001400 */
[----:B------:R-:W4:Y:S01]  /*63d0*/  @!P0 LDC.64 R36, c[0x0][0x3c8] ;  /* 0x0000f200ff248b82 */ /* 0x000f220000000a00 */
        /* <DEDUP_REMOVED lines=8> */
[----:B-1----:R-:W-:-:S05]  /*6460*/  @!P0 IMAD.WIDE R44, R4, 0x4, R44 ;  /* 0x00000004042c8825 */ /* 0x002fca00078e022c */
[----:B------:R1:W-:Y:S01]  /*6470*/  @!P0 STG.E desc[UR8][R44.64], R48 ;  /* 0x000000302c008986 */ /* 0x0003e2000c101908 */
[----:B--2---:R-:W-:-:S04]  /*6480*/  IMAD.WIDE.U32 R46, R51, 0x10, R34 ;  /* 0x00000010332e7825 */ /* 0x004fc800078e0022 */
[C---:B---3--:R-:W-:Y:S01]  /*6490*/  FMUL.FTZ R13, R49.reuse, R12 ;  /* 0x0000000c310d7220 */ /* 0x048fe20000410000 */
[C---:B------:R-:W-:Y:S01]  /*64a0*/  FMUL.FTZ R15, R49.reuse, R52 ;  /* 0x00000034310f7220 */ /* 0x040fe20000410000 */
[----:B------:R-:W-:Y:S01]  /*64b0*/  FMUL.FTZ R21, R49, R20 ;  /* 0x0000001431157220 */ /* 0x000fe20000410000 */
[----:B0-----:R-:W-:-:S04]  /*64c0*/  IMAD.WIDE.U32 R50, R55, 0x10, R34 ;  /* 0x0000001037327825 */ /* 0x001fc800078e0022 */
[C---:B------:R-:W-:Y:S01]  /*64d0*/  FMUL.FTZ R14, R49.reuse, R14 ;  /* 0x0000000e310e7220 */ /* 0x040fe20000410000 */
[----:B------:R-:W0:Y:S01]  /*64e0*/  LDC.64 R34, c[0x0][0x380] ;  /* 0x0000e000ff227b82 */ /* 0x000e220000000a00 */
[C---:B------:R-:W-:Y:S01]  /*64f0*/  FMUL.FTZ R54, R49.reuse, R54 ;  /* 0x0000003631367220 */ /* 0x040fe20000410000 */
[C---:B------:R-:W-:Y:S01]  /*6500*/  FMUL.FTZ R23, R49.reuse, R58 ;  /* 0x0000003a31177220 */ /* 0x040fe20000410000 */
[C---:B------:R-:W-:Y:S01]  /*6510*/  FMUL.FTZ R22, R49.reuse, R22 ;  /* 0x0000001631167220 */ /* 0x040fe20000410000 */
[----:B------:R-:W-:Y:S01]  /*6520*/  FMUL.FTZ R60, R49, R60 ;  /* 0x0000003c313c7220 */ /* 0x000fe20000410000 */
[----:B------:R-:W-:Y:S01]  /*6530*/  FFMA.FTZ R12, R13, R27, R10 ;  /* 0x0000001b0d0c7223 */ /* 0x000fe2000001000a */
[----:B----4-:R-:W-:-:S04]  /*6540*/  @!P0 IMAD.WIDE R36, R4, 0x4, R36 ;  /* 0x0000000404248825 */ /* 0x010fc800078e0224 */
[----:B------:R-:W-:Y:S01]  /*6550*/  FFMA.FTZ R13, R15, R29, R40 ;  /* 0x0000001d0f0d7223 */ /* 0x000fe20000010028 */
        /* <DEDUP_REMOVED lines=9> */
[----:B0-----:R-:W-:-:S05]  /*65f0*/  IMAD R4, R34, 0x4, R4 ;  /* 0x0000000422047824 */ /* 0x001fca00078e0204 */
[----:B------:R-:W-:-:S13]  /*6600*/  ISETP.GE.AND P0, PT, R4, R35, PT ;  /* 0x000000230400720c */ /* 0x000fda0003f06270 */
[----:B-1----:R-:W-:Y:S05]  /*6610*/  @!P0 BRA `(.L_x_7530) ;  /* 0xffffffa400688947 */ /* 0x002fea000383ffff */
[----:B------:R-:W-:Y:S05]  /*6620*/  BSYNC B0 ;  /* 0x0000000000007941 */ /* 0x000fea0003800000 */
.L_x_7445:
[----:B------:R-:W-:Y:S05]  /*6630*/  EXIT ;  /* 0x000000000000794d */ /* 0x000fea0003800000 */
.L_x_7529:
        /* <DEDUP_REMOVED lines=8> */
.L_x_7532:
[----:B------:R-:W-:Y:S05]  /*66c0*/  BSYNC B1 ;  /* 0x0000000000017941 */ /* 0x000fea0003800000 */
.L_x_7531:
        /* <DEDUP_REMOVED lines=9> */
.L_x_7533:
[----:B------:R-:W-:Y:S02]  /*6760*/  HFMA2 R44, -RZ, RZ, 0, 2.384185791015625e-07 ;  /* 0x00000004ff2c7431 */ /* 0x000fe400000001ff */
[----:B------:R-:W-:-:S05]  /*6770*/  FADD.FTZ R47, R45, R34 ;  /* 0x000000222d2f7221 */ /* 0x000fca0000010000 */
[----:B------:R-:W-:-:S07]  /*6780*/  MOV R53, R47 ;  /* 0x0000002f00357202 */ /* 0x000fce0000000f00 */
[----:B------:R-:W-:Y:S05]  /*6790*/  WARPSYNC.COLLECTIVE R36, `(.L_x_7534) ;  /* 0x0000000024087348 */ /* 0x000fea0003c00000 */
[----:B------:R0:W1:Y:S02]  /*67a0*/  SHFL.BFLY P1, R34, R53, R44, R37 ;  /* 0x0c00002c35227389 */ /* 0x0000640000020025 */
[----:B01----:R-:W-:Y:S05]  /*67b0*/  ENDCOLLECTIVE ;  /* 0x000000000000791b */ /* 0x003fea0003800000 */
.L_x_7534:
[----:B------:R-:W-:Y:S01]  /*67c0*/  MOV R44, 0x8 ;  /* 0x00000008002c7802 */ /* 0x000fe20000000f00 */
[----:B------:R-:W-:-:S04]  /*67d0*/  FADD.FTZ R49, R47, R34 ;  /* 0x000000222f317221 */ /* 0x000fc80000010000 */
[----:B------:R-:W-:-:S07]  /*67e0*/  IMAD.MOV.U32 R53, RZ, RZ, R49 ;  /* 0x000000ffff357224 */ /* 0x000fce00078e0031 */
[----:B------:R-:W-:Y:S05]  /*67f0*/  WARPSYNC.COLLECTIVE R36, `(.L_x_7535) ;  /* 0x0000000024087348 */ /* 0x000fea0003c00000 */
[----:B------:R0:W1:Y:S02]  /*6800*/  SHFL.BFLY P1, R34, R53, R44, R37 ;  /* 0x0c00002c35227389 */ /* 0x0000640000020025 */
[----:B01----:R-:W-:Y:S05]  /*6810*/  ENDCOLLECTIVE ;  /* 0x000000000000791b */ /* 0x003fea0003800000 */
.L_x_7535:
[----:B------:R-:W-:Y:S02]  /*6820*/  IMAD.MOV.U32 R44, RZ, RZ, 0x10 ;  /* 0x00000010ff2c7424 */ /* 0x000fe400078e00ff */
[----:B------:R-:W-:-:S05]  /*6830*/  FADD.FTZ R50, R49, R34 ;  /* 0x0000002231327221 */ /* 0x000fca0000010000 */
[----:B------:R-:W-:-:S07]  /*6840*/  MOV R53, R50 ;  /* 0x0000003200357202 */ /* 0x000fce0000000f00 */
[----:B------:R-:W-:Y:S05]  /*6850*/  WARPSYNC.COLLECTIVE R36, `(.L_x_7536) ;  /* 0x0000000024087348 */ /* 0x000fea0003c00000 */
[----:B------:R0:W1:Y:S02]  /*6860*/  SHFL.BFLY P1, R34, R53, R44, R37 ;  /* 0x0c00002c35227389 */ /* 0x0000640000020025 */
[----:B01----:R-:W-:Y:S05]  /*6870*/  ENDCOLLECTIVE ;  /* 0x000000000000791b */ /* 0x003fea0003800000 */
.L_x_7536:
        /* <DEDUP_REMOVED lines=24> */
.L_x_7537:
[----:B------:R-:W-:Y:S02]  /*6a00*/  HFMA2 R44, -RZ, RZ, 0, 1.1920928955078125e-07 ;  /* 0x00000002ff2c7431 */ /* 0x000fe400000001ff */
[----:B------:R-:W-:-:S05]  /*6a10*/  FADD.FTZ R46, R45, R34 ;  /* 0x000000222d2e7221 */ /* 0x000fca0000010000 */
[----:B------:R-:W-:-:S07]  /*6a20*/  MOV R53, R46 ;  /* 0x0000002e00357202 */ /* 0x000fce0000000f00 */
[----:B------:R-:W-:Y:S05]  /*6a30*/  WARPSYNC.COLLECTIVE R36, `(.L_x_7538) ;  /* 0x0000000024087348 */ /* 0x000fea0003c00000 */
[----:B------:R0:W1:Y:S02]  /*6a40*/  SHFL.BFLY P1, R34, R53, R44, R37 ;  /* 0x0c00002c35227389 */ /* 0x0000640000020025 */
[----:B01----:R-:W-:Y:S05]  /*6a50*/  ENDCOLLECTIVE ;  /* 0x000000000000791b */ /* 0x003fea0003800000 */
.L_x_7538:
[----:B------:R-:W-:Y:S01]  /*6a60*/  MOV R44, 0x4 ;  /* 0x00000004002c7802 */ /* 0x000fe20000000f00 */
[----:B------:R-:W-:-:S04]  /*6a70*/  FADD.FTZ R47, R46, R34 ;  /* 0x000000222e2f7221 */ /* 0x000fc80000010000 */
[----:B------:R-:W-:-:S07]  /*6a80*/  IMAD.MOV.U32 R53, RZ, RZ, R47 ;  /* 0x000000ffff357224 */ /* 0x000fce00078e002f */
[----:B------:R-:W-:Y:S05]  /*6a90*/  WARPSYNC.COLLECTIVE R36, `(.L_x_7539) ;  /* 0x0000000024087348 */ /* 0x000fea0003c00000 */
[----:B------:R0:W1:Y:S02]  /*6aa0*/  SHFL.BFLY P1, R34, R53, R44, R37 ;  /* 0x0c00002c35227389 */ /* 0x0000640000020025 */
[----:B01----:R-:W-:Y:S05]  /*6ab0*/  ENDCOLLECTIVE ;  /* 0x000000000000791b */ /* 0x003fea0003800000 */
.L_x_7539:
[----:B------:R-:W-:Y:S02]  /*6ac0*/  IMAD.MOV.U32 R44, RZ, RZ, 0x8 ;  /* 0x00000008ff2c7424 */ /* 0x000fe400078e00ff */
[----:B------:R-:W-:-:S05]  /*6ad0*/  FADD.FTZ R49, R47, R34 ;  /* 0x000000222f317221 */ /* 0x000fca0000010000 */
[----:B------:R-:W-:-:S07]  /*6ae0*/  MOV R53, R49 ;  /* 0x0000003100357202 */ /* 0x000fce0000000f00 */
[----:B------:R-:W-:Y:S05]  /*6af0*/  WARPSYNC.COLLECTIVE R36, `(.L_x_7540) ;  /* 0x0000000024087348 */ /* 0x000fea0003c00000 */
[----:B------:R0:W1:Y:S02]  /*6b00*/  SHFL.BFLY P1, R34, R53, R44, R37 ;  /* 0x0c00002c35227389 */ /* 0x0000640000020025 */
[----:B01----:R-:W-:Y:S05]  /*6b10*/  ENDCOLLECTIVE ;  /* 0x000000000000791b */ /* 0x003fea0003800000 */
.L_x_7540:
[----:B------:R-:W-:Y:S02]  /*6b20*/  HFMA2 R44, -RZ, RZ, 0, 9.5367431640625e-07 ;  /* 0x00000010ff2c7431 */ /* 0x000fe400000001ff */
[----:B------:R-:W-:-:S05]  /*6b30*/  FADD.FTZ R50, R49, R34 ;  /* 0x0000002231327221 */ /* 0x000fca0000010000 */
[----:B------:R-:W-:-:S07]  /*6b40*/  MOV R53, R50 ;  /* 0x0000003200357202 */ /* 0x000fce0000000f00 */
[----:B------:R-:W-:Y:S05]  /*6b50*/  WARPSYNC.COLLECTIVE R36, `(.L_x_7541) ;  /* 0x0000000024087348 */ /* 0x000fea0003c00000 */
[----:B------:R0:W1:Y:S02]  /*6b60*/  SHFL.BFLY P1, R34, R53, R44, R37 ;  /* 0x0c00002c35227389 */ /* 0x0000640000020025 */
[----:B01----:R-:W-:Y:S05]  /*6b70*/  ENDCOLLECTIVE ;  /* 0x000000000000791b */ /* 0x003fea0003800000 */
.L_x_7541:
[----:B------:R-:W-:Y:S05]  /*6b80*/  BRA `(.L_x_7542) ;  /* 0xfffffff400e47947 */ /* 0x000fea000383ffff */
.L_x_7543:
        /* <DEDUP_REMOVED lines=15> */
.L_x_9176:


//--------------------- .text._ZN10layer_norm13ln_fwd_kernelINS_13Kernel_traitsI6__halfffffjLj256ELj1ELj4ELj1ELj16ENS_18Kernel_traits_baseILj256ES2_ffffjLj128EEEEELb1ELb1ELb1ELb0EEEvNS_9FwdParamsE --------------------------
	.section	.text._ZN10layer_norm13ln_fwd_kernelINS_13Kernel_traitsI6__halfffffjLj256ELj1ELj4ELj1ELj16ENS_18Kernel_traits_baseILj256ES2_ffffjLj128EEEEELb1ELb1ELb1ELb0EEEvNS_9FwdParamsE,"ax",@progbits
	.align	128
        .global         _ZN10layer_norm13ln_fwd_kernelINS_13Kernel_traitsI6__halfffffjLj256ELj1ELj4ELj1ELj16ENS_18Kernel_traits_baseILj256ES2_ffffjLj128EEEEELb1ELb1ELb1ELb0EEEvNS_9FwdParamsE
        .type           _ZN10layer_norm13ln_fwd_kernelINS_13Kernel_traitsI6__halfffffjLj256ELj1ELj4ELj1ELj16ENS_18Kernel_traits_baseILj256ES2_ffffjLj128EEEEELb1ELb1ELb1ELb0EEEvNS_9FwdParamsE,@function
        .size           _ZN10layer_norm13ln_fwd_kernelINS_13Kernel_traitsI6__halfffffjLj256ELj1ELj4ELj1ELj16ENS_18Kernel_traits_baseILj256ES2_ffffjLj128EEEEELb1ELb1ELb1ELb0EEEvNS_9FwdParamsE,(.L_x_9177 - _ZN10layer_norm13ln_fwd_kernelINS_13Kernel_traitsI6__halfffffjLj256ELj1ELj4ELj1ELj16ENS_18Kernel_traits_baseILj256ES2_ffffjLj128EEEEELb1ELb1ELb1ELb0EEEvNS_9FwdParamsE)
        .other          _ZN10layer_norm13ln_fwd_kernelINS_13Kernel_traitsI6__halfffffjLj256ELj1ELj4ELj1ELj16ENS_18Kernel_traits_baseILj256ES2_ffffjLj128EEEEELb1ELb1ELb1ELb0EEEvNS_9FwdParamsE,@"STO_CUDA_ENTRY STV_DEFAULT"
_ZN10layer_norm13ln_fwd_kernelINS_13Kernel_traitsI6__halfffffjLj256ELj1ELj4ELj1ELj16ENS_18Kernel_traits_baseILj256ES2_ffffjLj128EEEEELb1ELb1ELb1ELb0EEEvNS_9FwdParamsE:
.text._ZN10layer_norm13ln_fwd_kernelINS_13Kernel_traitsI6__halfffffjLj256ELj1ELj4ELj1ELj16ENS_18Kernel_traits_baseILj256ES2_ffffjLj128EEEEELb1ELb1ELb1ELb0EEEvNS_9FwdParamsE:
        /* <DEDUP_REMOVED lines=69> */
.L_x_7547:
[----:B------:R-:W-:Y:S05]  /*0450*/  BSYNC.RECONVERGENT B1 ;  /* 0x0000000000017941 */ /* 0x000fea0003800200 */
.L_x_7546:
        /* <DEDUP_REMOVED lines=11> */
.L_x_7545:
[C---:B------:R-:W-:Y:S01]  /*0510*/  ISETP.GE.U32.AND P1, PT, R28.reuse, 0x40, PT ;  /* 0x000000401c00780c */ /* 0x040fe20003f26070 */
[----:B------:R-:W-:Y:S01]  /*0520*/  IMAD.MOV.U32 R7, RZ, RZ, R26 ;  /* 0x000000ffff077224 */ /* 0x000fe200078e001a */
[----:B------:R-:W-:-:S11]  /*0530*/  ISETP.GE.U32.AND P0, PT, R28, 0x20, PT ;  /* 0x000000201c00780c */ /* 0x000fd60003f06070 */
        /* <DEDUP_REMOVED lines=15> */
.L_x_7548:
[----:B------:R-:W-:Y:S05]  /*0630*/  BSYNC.RECONVERGENT B0 ;  /* 0x0000000000007941 */ /* 0x000fea0003800200 */
.L_x_7544:
[----:B------:R-:W1:Y:S02]  /*0640*/  LDCU UR4, c[0x0][0x384] ;  /* 0x00007080ff0477ac */ /* 0x000e640008000800 */
[----:B-1----:R-:W-:-:S13]  /*0650*/  ISETP.GE.AND P0, PT, R25, UR4, PT ;  /* 0x0000000419007c0c */ /* 0x002fda000bf06270 */
[----:B------:R-:W-:Y:S05]  /*0660*/  @P0 EXIT ;  /* 0x000000000000094d */ /* 0x000fea0003800000 */
[C---:B------:R-:W-:Y:S01]  /*0670*/  IMAD.HI.U32 R7, R27.reuse, -0x326172a9, RZ ;  /* 0xcd9e8d571b077827 */ /* 0x040fe200078e00ff */
[----:B-----5:R-:W-:Y:S01]  /*0680*/  SHF.R.U64 R48, R12, 0x10, R13 ;  /* 0x000000100c307819 */ /* 0x020fe2000000120d */
[----:B------:R-:W-:Y:S01]  /*0690*/  BSSY B0, `(.L_x_7549) ;  /* 0x00006ba000007945 */ /* 0x000fe20003800000 */
[----:B------:R-:W-:Y:S01]  /*06a0*/  MOV R29, R12 ;  /* 0x0000000c001d7202 */ /* 0x000fe20000000f00 */
[----:B0-----:R-:W-:Y:S01]  /*06b0*/  IMAD.HI.U32 R16, R24, -0x2daee0ad, RZ ;  /* 0xd2511f5318107827 */ /* 0x001fe200078e00ff */
[----:B------:R-:W-:Y:S01]  /*06c0*/  LOP3.LUT R7, R0, UR6, R7, 0x96, !PT ;  /* 0x0000000600077c12 */ /* 0x000fe2000f8e9607 */
[----:B------:R-:W0:Y:S01]  /*06d0*/  LDCU UR10, c[0x0][0x404] ;  /* 0x00008080ff0a77ac */ /* 0x000e220008000800 */
[----:B------:R-:W-:Y:S01]  /*06e0*/  MOV R12, R15 ;  /* 0x0000000f000c7202 */ /* 0x000fe20000000f00 */
[----:B------:R-:W-:Y:S01]  /*06f0*/  IMAD R18, R27, -0x326172a9, RZ ;  /* 0xcd9e8d571b127824 */ /* 0x000fe200078e02ff */
[----:B------:R-:W-:Y:S01]  /*0700*/  LOP3.LUT R16, R16, UR7, RZ, 0x3c, !PT ;  /* 0x0000000710107c12 */ /* 0x000fe2000f8e3cff */
[----:B------:R-:W-:Y:S01]  /*0710*/  IMAD R20, R24, -0x2daee0ad, RZ ;  /* 0xd2511f5318147824 */ /* 0x000fe200078e02ff */
[--C-:B------:R-:W-:Y:S01]  /*0720*/  SHF.R.U64 R46, R14, 0x10, R15.reuse ;  /* 0x000000100e2e7819 */ /* 0x100fe2000000120f */
[C---:B------:R-:W-:Y:S01]  /*0730*/  IMAD.HI.U32 R19, R7.reuse, -0x2daee0ad, RZ ;  /* 0xd2511f5307137827 */ /* 0x040fe200078e00ff */
[----:B------:R-:W-:Y:S01]  /*0740*/  SHF.R.U32.HI R45, RZ, 0x10, R15 ;  /* 0x00000010ff2d7819 */ /* 0x000fe2000001160f */
[----:B------:R-:W1:Y:S01]  /*0750*/  LDCU.U8 UR11, c[0x0][0x410] ;  /* 0x00008200ff0b77ac */ /* 0x000e620008000000 */
[----:B------:R-:W-:Y:S01]  /*0760*/  SHF.R.U64 R59, R10, 0x10, R11 ;  /* 0x000000100a3b7819 */ /* 0x000fe2000000120b */
[----:B------:R-:W-:Y:S01]  /*0770*/  IMAD.HI.U32 R17, R16, -0x326172a9, RZ ;  /* 0xcd9e8d5710117827 */ /* 0x000fe200078e00ff */
[----:B------:R-:W-:Y:S01]  /*0780*/  LOP3.LUT R19, R20, UR16, R19, 0x96, !PT ;  /* 0x0000001014137c12 */ /* 0x000fe2000f8e9613 */
[----:B------:R-:W2:Y:S01]  /*0790*/  LDCU UR14, c[0x0][0x448] ;  /* 0x00008900ff0e77ac */ /* 0x000ea20008000800 */
[----:B------:R-:W-:Y:S01]  /*07a0*/  MOV R36, R8 ;  /* 0x0000000800247202 */ /* 0x000fe20000000f00 */
[----:B------:R-:W-:Y:S01]  /*07b0*/  IMAD R21, R16, -0x326172a9, RZ ;  /* 0xcd9e8d5710157824 */ /* 0x000fe200078e02ff */
[----:B------:R-:W-:Y:S01]  /*07c0*/  LOP3.LUT R17, R18, UR15, R17, 0x96, !PT ;  /* 0x0000000f12117c12 */ /* 0x000fe2000f8e9611 */
[----:B------:R-:W-:Y:S01]  /*07d0*/  IMAD R23, R7, -0x2daee0ad, RZ ;  /* 0xd2511f5307177824 */ /* 0x000fe200078e02ff */
[----:B------:R-:W-:Y:S01]  /*07e0*/  SHF.R.U32.HI R7, RZ, 0x10, R13 ;  /* 0x00000010ff077819 */ /* 0x000fe2000001160d */
[----:B------:R-:W-:Y:S01]  /*07f0*/  IMAD.HI.U32 R16, R19, -0x326172a9, RZ ;  /* 0xcd9e8d5713107827 */ /* 0x000fe200078e00ff */
[--C-:B------:R-:W-:Y:S01]  /*0800*/  SHF.R.U64 R37, R8, 0x10, R9.reuse ;  /* 0x0000001008257819 */ /* 0x100fe20000001209 */
[----:B------:R-:W3:Y:S01]  /*0810*/  LDCU.64 UR12, c[0x0][0x408] ;  /* 0x00008100ff0c77ac */ /* 0x000ee20008000a00 */
[----:B------:R-:W-:Y:S01]  /*0820*/  SHF.R.U32.HI R38, RZ, 0x10, R9 ;  /* 0x00000010ff267819 */ /* 0x000fe20000011609 */
[----:B------:R-:W-:Y:S01]  /*0830*/  IMAD.HI.U32 R18, R17, -0x2daee0ad, RZ ;  /* 0xd2511f5311127827 */ /* 0x000fe200078e00ff */
[----:B------:R-:W-:Y:S01]  /*0840*/  LOP3.LUT R16, R21, UR17, R16, 0x96, !PT ;  /* 0x0000001115107c12 */ /* 0x000fe2000f8e9610 */
[----:B------:R-:W4:Y:S01]  /*0850*/  LDCU.64 UR4, c[0x0][0x3a0] ;  /* 0x00007400ff0477ac */ /* 0x000f220008000a00 */
[----:B------:R-:W-:Y:S01]  /*0860*/  PRMT R48, R7, 0x5410, R48 ;  /* 0x0000541007307816 */ /* 0x000fe20000000030 */
[----:B------:R-:W-:Y:S01]  /*0870*/  IMAD.MOV.U32 R49, RZ, RZ, R13 ;  /* 0x000000ffff317224 */ /* 0x000fe200078e000d */
[----:B------:R-:W-:Y:S01]  /*0880*/  LOP3.LUT R18, R23, UR18, R18, 0x96, !PT ;  /* 0x0000001217127c12 */ /* 0x000fe2000f8e9612 */
[----:B------:R-:W-:Y:S01]  /*0890*/  IMAD R22, R17, -0x2daee0ad, RZ ;  /* 0xd2511f5311167824 */ /* 0x000fe200078e02ff */
[----:B------:R-:W-:Y:S01]  /*08a0*/  SHF.R.U64 R40, R4, 0x10, R5 ;  /* 0x0000001004287819 */ /* 0x000fe20000001205 */
[----:B------:R-:W-:Y:S01]  /*08b0*/  IMAD R20, R19, -0x326172a9, RZ ;  /* 0xcd9e8d5713147824 */ /* 0x000fe200078e02ff */
[----:B------:R-:W-:Y:S01]  /*08c0*/  PRMT R49, R49, 0x5410, R29 ;  /* 0x0000541031317816 */ /* 0x000fe2000000001d */
[----:B------:R-:W-:Y:S01]  /*08d0*/  IMAD.HI.U32 R17, R16, -0x2daee0ad, RZ ;  /* 0xd2511f5310117827 */ /* 0x000fe200078e00ff */
[----:B------:R-:W-:-:S02]  /*08e0*/  SHF.R.U32.HI R39, RZ, 0x10, R5 ;  /* 0x00000010ff277819 */ /* 0x000fc40000011605 */
[----:B------:R-:W-:Y:S01]  /*08f0*/  SHF.R.U64 R60, R2, 0x10, R3 ;  /* 0x00000010023c7819 */ /* 0x000fe20000001203 */
[----:B------:R-:W-:Y:S01]  /*0900*/  IMAD.HI.U32 R13, R18, -0x326172a9, RZ ;  /* 0xcd9e8d57120d7827 */ /* 0x000fe200078e00ff */
[----:B------:R-:W-:Y:S02]  /*0910*/  LOP3.LUT R17, R22, UR20, R17, 0x96, !PT ;  /* 0x0000001416117c12 */ /* 0x000fe4000f8e9611 */
[----:B------:R-:W-:Y:S01]  /*0920*/  PRMT R46, R46, 0x5410, R46 ;  /* 0x000054102e2e7816 */ /* 0x000fe2000000002e */
[----:B------:R-:W-:Y:S01]  /*0930*/  IMAD.MOV.U32 R47, RZ, RZ, R14 ;  /* 0x000000ffff2f7224 */ /* 0x000fe200078e000e */
[----:B------:R-:W-:Y:S01]  /*0940*/  LOP3.LUT R13, R20, UR19, R13, 0x96, !PT ;  /* 0x00000013140d7c12 */ /* 0x000fe2000f8e960d */
[----:B------:R-:W-:Y:S01]  /*0950*/  IMAD R19, R16, -0x2daee0ad, RZ ;  /* 0xd2511f5310137824 */ /* 0x000fe200078e02ff */
[----:B------:R-:W-:Y:S01]  /*0960*/  PRMT R45, R45, 0x5410, R45 ;  /* 0x000054102d2d7816 */ /* 0x000fe2000000002d */
[----:B------:R-:W-:Y:S01]  /*0970*/  IMAD R15, R18, -0x326172a9, RZ ;  /* 0xcd9e8d57120f7824 */ /* 0x000fe200078e02ff */
[----:B------:R-:W-:Y:S01]  /*0980*/  PRMT R47, R12, 0x5410, R47 ;  /* 0x000054100c2f7816 */ /* 0x000fe2000000002f */
[----:B------:R-:W-:Y:S01]  /*0990*/  IMAD.HI.U32 R14, R17, -0x326172a9, RZ ;  /* 0xcd9e8d57110e7827 */ /* 0x000fe200078e00ff */
[----:B------:R-:W-:-:S03]  /*09a0*/  LOP3.LUT R33, R6, 0x3, RZ, 0xc0, !PT ;  /* 0x0000000306217812 */ /* 0x000fc600078ec0ff */
[----:B------:R-:W-:Y:S01]  /*09b0*/  IMAD.HI.U32 R16, R13, -0x2daee0ad, RZ ;  /* 0xd2511f530d107827 */ /* 0x000fe200078e00ff */
[----:B------:R-:W-:-:S03]  /*09c0*/  LOP3.LUT R14, R15, UR21, R14, 0x96, !PT ;  /* 0x000000150f0e7c12 */ /* 0x000fc6000f8e960e */
[----:B------:R-:W-:Y:S01]  /*09d0*/  IMAD.MOV.U32 R43, RZ, RZ, R10 ;  /* 0x000000ffff2b7224 */ /* 0x000fe200078e000a */
[----:B------:R-:W-:Y:S01]  /*09e0*/  LOP3.LUT R16, R19, UR22, R16, 0x96, !PT ;  /* 0x0000001613107c12 */ /* 0x000fe2000f8e9610 */
[--C-:B------:R-:W-:Y:S01]  /*09f0*/  IMAD.MOV.U32 R41, RZ, RZ, R11.reuse ;  /* 0x000000ffff297224 */ /* 0x100fe200078e000b */
[----:B------:R-:W-:Y:S01]  /*0a00*/  SHF.R.U32.HI R10, RZ, 0x10, R11 ;  /* 0x00000010ff0a7819 */ /* 0x000fe2000001160b */
[----:B------:R-:W-:Y:S01]  /*0a10*/  IMAD R20, R13, -0x2daee0ad, RZ ;  /* 0xd2511f530d147824 */ /* 0x000fe200078e02ff */
[----:B------:R-:W-:Y:S01]  /*0a20*/  PRMT R43, R43, 0x5410, R43 ;  /* 0x000054102b2b7816 */ /* 0x000fe2000000002b */
[----:B------:R-:W-:Y:S01]  /*0a30*/  IMAD R18, R17, -0x326172a9, RZ ;  /* 0xcd9e8d5711127824 */ /* 0x000fe200078e02ff */
[----:B------:R-:W-:Y:S01]  /*0a40*/  PRMT R59, R59, 0x5410, R10 ;  /* 0x000054103b3b7816 */ /* 0x000fe2000000000a */
[----:B------:R-:W-:Y:S01]  /*0a50*/  IMAD.HI.U32 R13, R14, -0x2daee0ad, RZ ;  /* 0xd2511f530e0d7827 */ /* 0x000fe200078e00ff */
[----:B------:R-:W-:-:S03]  /*0a60*/  PRMT R41, R41, 0x5410, R41 ;  /* 0x0000541029297816 */ /* 0x000fc60000000029 */
        /* <DEDUP_REMOVED lines=40> */
[----:B01234-:R-:W-:-:S07]  /*0cf0*/  IMAD R44, R12, -0x326172a9, RZ ;  /* 0xcd9e8d570c2c7824 */ /* 0x01ffce00078e02ff */
.L_x_7673:
[----:B------:R-:W0:Y:S08]  /*0d00*/  LDC.64 R20, c[0x0][0x3f0] ;  /* 0x0000fc00ff147b82 */ /* 0x000e300000000a00 */
[----:B------:R-:W1:Y:S01]  /*0d10*/  LDC.64 R22, c[0x0][0x3f8] ;  /* 0x0000fe00ff167b82 */ /* 0x000e620000000a00 */
[----:B0-----:R-:W-:-:S05]  /*0d20*/  IMAD.WIDE R56, R25, 0x4, R20 ;  /* 0x0000000419387825 */ /* 0x001fca00078e0214 */
[----:B------:R-:W2:Y:S01]  /*0d30*/  LDG.E R20, desc[UR8][R56.64] ;  /* 0x0000000838147981 */ /* 0x000ea2000c1e1900 */
[C---:B-1----:R-:W-:Y:S02]  /*0d40*/  IMAD.WIDE R54, R25.reuse, 0x4, R22 ;  /* 0x0000000419367825 */ /* 0x042fe400078e0216 */
[----:B------:R-:W0:Y:S03]  /*0d50*/  LDC R22, c[0x0][0x388] ;  /* 0x0000e200ff167b82 */ /* 0x000e260000000800 */
[----:B------:R1:W5:Y:S01]  /*0d60*/  LDG.E R21, desc[UR8][R54.64] ;  /* 0x0000000836157981 */ /* 0x000362000c1e1900 */
[----:B------:R-:W-:Y:S01]  /*0d70*/  ISETP.GE.U32.AND P1, PT, R28, 0x20, PT ;  /* 0x000000201c00780c */ /* 0x000fe20003f26070 */
[----:B------:R-:W-:Y:S01]  /*0d80*/  BSSY.RECONVERGENT B1, `(.L_x_7550) ;  /* 0x00002ed000017945 */ /* 0x000fe20003800200 */
[----:B0-----:R-:W-:-:S05]  /*0d90*/  IMAD R52, R25, R22, RZ ;  /* 0x0000001619347224 */ /* 0x001fca00078e02ff */
[----:B------:R-:W-:-:S04]  /*0da0*/  SHF.R.S32.HI R23, RZ, 0x1f, R52 ;  /* 0x0000001fff177819 */ /* 0x000fc80000011434 */
[----:B------:R-:W-:-:S04]  /*0db0*/  LEA.HI R23, R23, R52, RZ, 0x2 ;  /* 0x0000003417177211 */ /* 0x000fc800078f10ff */
[----:B------:R-:W-:Y:S02]  /*0dc0*/  LEA.HI.SX32 R52, R23, R26, 0x1e ;  /* 0x0000001a17347211 */ /* 0x000fe400078ff2ff */
[----:B--2---:R-:W-:-:S13]  /*0dd0*/  ISETP.GE.AND P2, PT, R20, 0x1, PT ;  /* 0x000000011400780c */ /* 0x004fda0003f46270 */
[----:B------:R-:W-:-:S05]  /*0de0*/  @P2 IADD3 R51, PT, PT, R20, -0x1, RZ ;  /* 0xffffffff14332810 */ /* 0x000fca0007ffe0ff */
[----:B------:R-:W-:-:S05]  /*0df0*/  @P2 IMAD R51, R51, R22, RZ ;  /* 0x0000001633332224 */ /* 0x000fca00078e02ff */
[----:B------:R-:W-:-:S04]  /*0e00*/  @P2 SHF.R.S32.HI R50, RZ, 0x1f, R51 ;  /* 0x0000001fff322819 */ /* 0x000fc80000011433 */
[----:B------:R-:W-:Y:S01]  /*0e10*/  @P2 LEA.HI R53, R50, R51, RZ, 0x2 ;  /* 0x0000003332352211 */ /* 0x000fe200078f10ff */
[----:B------:R-:W-:-:S03]  /*0e20*/  IMAD.MOV.U32 R51, RZ, RZ, RZ ;  /* 0x000000ffff337224 */ /* 0x000fc600078e00ff */
[----:B------:R-:W-:Y:S01]  /*0e30*/  @P2 LEA.HI.SX32 R51, R53, R26, 0x1e ;  /* 0x0000001a35332211 */ /* 0x000fe200078ff2ff */
[----:B-1----:R-:W-:Y:S06]  /*0e40*/  @!P1 BRA `(.L_x_7551) ;  /* 0x0000002c00809947 */ /* 0x002fec0003800000 */
[----:B------:R-:W-:Y:S04]  /*0e50*/  BSSY.RECONVERGENT B2, `(.L_x_7552) ;  /* 0x0000005000027945 */ /* 0x000fe80003800200 */
[----:B------:R-:W-:Y:S05]  /*0e60*/  @!P2 BRA `(.L_x_7553) ;  /* 0x00000000000ca947 */ /* 0x000fea0003800000 */
[----:B------:R-:W0:Y:S02]  /*0e70*/  LDC.64 R4, c[0x0][0x390] ;  /* 0x0000e400ff047b82 */ /* 0x000e240000000a00 */
[----:B0-----:R-:W-:-:S06]  /*0e80*/  IMAD.WIDE.U32 R4, R51, 0x10, R4 ;  /* 0x0000001033047825 */ /* 0x001fcc00078e0004 */
[----:B------:R-:W5:Y:S02]  /*0e90*/  LDG.E.128 R4, desc[UR8][R4.64] ;  /* 0x0000000804047981 */ /* 0x000f64000c1e1d00 */
.L_x_7553:
[----:B------:R-:W-:Y:S05]  /*0ea0*/  BSYNC.RECONVERGENT B2 ;  /* 0x0000000000027941 */ /* 0x000fea0003800200 */
.L_x_7552:
[----:B------:R-:W-:Y:S01]  /*0eb0*/  UISETP.NE.U32.AND UP0, UPT, UR4, URZ, UPT ;  /* 0x000000ff0400728c */ /* 0x000fe2000bf05070 */
[----:B------:R-:W-:Y:S03]  /*0ec0*/  BSSY.RECONVERGENT B2, `(.L_x_7554) ;  /* 0x00002c4000027945 */ /* 0x000fe60003800200 */
[----:B------:R-:W-:-:S09]  /*0ed0*/  UISETP.NE.AND.EX UP0, UPT, UR5, URZ, UPT, UP0 ;  /* 0x000000ff0500728c */ /* 0x000fd2000bf05300 */
[----:B------:R-:W-:Y:S05]  /*0ee0*/  BRA.U !UP0, `(.L_x_7555) ;  /* 0x00000015088c7547 */ /* 0x000fea000b800000 */
[----:B------:R-:W0:Y:S02]  /*0ef0*/  LDC.64 R8, c[0x0][0x3a0] ;  /* 0x0000e800ff087b82 */ /* 0x000e240000000a00 */
[----:B0-----:R-:W-:-:S06]  /*0f00*/  IMAD.WIDE.U32 R8, R52, 0x10, R8 ;  /* 0x0000001034087825 */ /* 0x001fcc00078e0008 */
[----:B------:R-:W2:Y:S01]  /*0f10*/  LDG.E.128 R8, desc[UR8][R8.64] ;  /* 0x0000000808087981 */ /* 0x000ea2000c1e1d00 */
[----:B------:R-:W-:Y:S01]  /*0f20*/  ISETP.GT.AND P0, PT, R20, RZ, PT ;  /* 0x000000ff1400720c */ /* 0x000fe20003f04270 */
[----:B------:R-:W-:-:S12]  /*0f30*/  BSSY.RECONVERGENT B3, `(.L_x_7556) ;  /* 0x000005a000037945 */ /* 0x000fd80003800200 */
[----:B------:R-:W-:Y:S01]  /*0f40*/  @!P0 IMAD.MOV.U32 R14, RZ, RZ, R33 ;  /* 0x000000ffff0e8224 */ /* 0x000fe200078e0021 */
[----:B------:R-:W-:Y:S01]  /*0f50*/  @!P0 MOV R50, R42 ;  /* 0x0000002a00328202 */ /* 0x000fe20000000f00 */
[----:B--2---:R-:W-:Y:S01]  /*0f60*/  @!P0 IMAD.MOV.U32 R12, RZ, RZ, R8 ;  /* 0x000000ffff0c8224 */ /* 0x004fe200078e0008 */
        /* <DEDUP_REMOVED lines=17> */
.L_x_7560:
        /* <DEDUP_REMOVED lines=13> */
.L_x_7562:
[----:B------:R-:W-:Y:S05]  /*1150*/  BSYNC.RECONVERGENT B5 ;  /* 0x0000000000057941 */ /* 0x000fea0003800200 */
.L_x_7561:
        /* <DEDUP_REMOVED lines=41> */
[----:B------:R-:W-:Y:S02]  /*13f0*/  HFMA2 R14, -RZ, RZ, 0, 0 ;  /* 0x00000000ff0e7431 */ /* 0x000fe400000001ff */
[----:B------:R-:W-:-:S07]  /*1400*/  IMAD.MOV.U32 R12, RZ, RZ, R42 ;  /* 0x000000ffff0c7224 */ /* 0x000fce00078e002a */
.L_x_7559:
[----:B------:R-:W-:Y:S05]  /*1410*/  BSYNC.RECONVERGENT B4 ;  /* 0x0000000000047941 */ /* 0x000fea0003800200 */
.L_x_7558:
[----:B------:R-:W-:Y:S01]  /*1420*/  I2FP.F32.U32 R12, R12 ;  /* 0x0000000c000c7245 */ /* 0x000fe20000201000 */
[----:B------:R-:W-:Y:S02]  /*1430*/  IMAD.MOV.U32 R15, RZ, RZ, 0x2f800000 ;  /* 0x2f800000ff0f7424 */ /* 0x000fe400078e00ff */
[----:B-----5:R-:W-:Y:S02]  /*1440*/  FMUL.FTZ R13, R4, UR13 ;  /* 0x0000000d040d7c20 */ /* 0x020fe40008410000 */
[----:B------:R-:W-:Y:S02]  /*1450*/  FFMA.FTZ R12, R12, R15, 1.1641532182693481445e-10 ;  /* 0x2f0000000c0c7423 */ /* 0x000fe4000001000f */
[----:B------:R-:W-:-:S03]  /*1460*/  FMUL.FTZ R13, R13, UR12 ;  /* 0x0000000c0d0d7c20 */ /* 0x000fc60008410000 */
[----:B------:R-:W-:Y:S01]  /*1470*/  FSETP.GTU.FTZ.AND P3, PT, R12, UR10, PT ;  /* 0x0000000a0c007c0b */ /* 0x000fe2000bf7c000 */
[----:B------:R-:W-:-:S03]  /*1480*/  HADD2.F32 R12, -RZ, R49.H1_H1 ;  /* 0x30000031ff0c7230 */ /* 0x000fc60000004100 */
[----:B------:R-:W-:Y:S02]  /*1490*/  FSEL R15, R13, RZ, !P3 ;  /* 0x000000ff0d0f7208 */ /* 0x000fe40005800000 */
[----:B------:R-:W-:-:S03]  /*14a0*/  SEL R13, RZ, 0x1, P3 ;  /* 0x00000001ff0d7807 */ /* 0x000fc60001800000 */
[----:B------:R-:W-:Y:S01]  /*14b0*/  FFMA.FTZ R12, R15, R12, R8 ;  /* 0x0000000c0f0c7223 */ /* 0x000fe20000010008 */
[----:B------:R-:W-:-:S07]  /*14c0*/  PRMT R41, R13, 0x7610, R41 ;  /* 0x000076100d297816 */ /* 0x000fce0000000029 */
.L_x_7557:
[----:B------:R-:W-:Y:S05]  /*14d0*/  BSYNC.RECONVERGENT B3 ;  /* 0x0000000000037941 */ /* 0x000fea0003800200 */
.L_x_7556:
[----:B------:R-:W-:Y:S01]  /*14e0*/  BSSY.RECONVERGENT B3, `(.L_x_7563) ;  /* 0x0000056000037945 */ /* 0x000fe20003800200 */
[----:B------:R-:W-:Y:S01]  /*14f0*/  IMAD.MOV.U32 R15, RZ, RZ, R14 ;  /* 0x000000ffff0f7224 */ /* 0x000fe200078e000e */
[----:B------:R-:W-:Y:S02]  /*1500*/  MOV R13, R9 ;  /* 0x00000009000d7202 */ /* 0x000fe40000000f00 */
[----:B------:R-:W-:Y:S05]  /*1510*/  @!P0 BRA `(.L_x_7564) ;  /* 0x0000000400488947 */ /* 0x000fea0003800000 */
[----:B------:R-:W-:Y:S01]  /*1520*/  ISETP.NE.AND P3, PT, R14, 0x1, PT ;  /* 0x000000010e00780c */ /* 0x000fe20003f65270 */
[----:B------:R-:W-:Y:S01]  /*1530*/  BSSY.RECONVERGENT B4, `(.L_x_7565) ;  /* 0x0000045000047945 */ /* 0x000fe20003800200 */
[----:B------:R-:W-:Y:S02]  /*1540*/  IMAD.MOV.U32 R15, RZ, RZ, 0x2 ;  /* 0x00000002ff0f7424 */ /* 0x000fe400078e00ff */
[----:B------:R-:W-:-:S09]  /*1550*/  IMAD.MOV.U32 R13, RZ, RZ, R44 ;  /* 0x000000ffff0d7224 */ /* 0x000fd200078e002c */
[----:B------:R-:W-:Y:S05]  /*1560*/  @!P3 BRA `(.L_x_7566) ;  /* 0x000000040004b947 */ /* 0x000fea0003800000 */
[----:B------:R-:W-:-:S13]  /*1570*/  ISETP.NE.AND P3, PT, R14, 0x3, PT ;  /* 0x000000030e00780c */ /* 0x000fda0003f65270 */
[----:B------:R-:W-:Y:S05]  /*1580*/  @!P3 BRA `(.L_x_7567) ;  /* 0x000000000018b947 */ /* 0x000fea0003800000 */
[----:B------:R-:W-:-:S13]  /*1590*/  ISETP.NE.AND P3, PT, R14, 0x2, PT ;  /* 0x000000020e00780c */ /* 0x000fda0003f65270 */
[----:B------:R-:W-:Y:S01]  /*15a0*/  @!P3 MOV R15, 0x3 ;  /* 0x00000003000fb802 */ /* 0x000fe20000000f00 */
[----:B------:R-:W-:Y:S01]  /*15b0*/  @!P3 IMAD.MOV.U32 R13, RZ, RZ, R29 ;  /* 0x000000ffff0db224 */ /* 0x000fe200078e001d */
[----:B------:R-:W-:Y:S01]  /*15c0*/  @P3 MOV R13, R30 ;  /* 0x0000001e000d3202 */ /* 0x000fe20000000f00 */
[----:B------:R-:W-:Y:S01]  /*15d0*/  @P3 VIADD R15, R14, 0x1 ;  /* 0x000000010e0f3836 */ /* 0x000fe20000000000 */
[----:B------:R-:W-:Y:S06]  /*15e0*/  BRA `(.L_x_7566) ;  /* 0x0000000000e47947 */ /* 0x000fec0003800000 */
.L_x_7567:
        /* <DEDUP_REMOVED lines=13> */
.L_x_7569:
[----:B------:R-:W-:Y:S05]  /*16c0*/  BSYNC.RECONVERGENT B5 ;  /* 0x0000000000057941 */ /* 0x000fea0003800200 */
.L_x_7568:
        /* <DEDUP_REMOVED lines=41> */
[----:B------:R-:W-:Y:S02]  /*1960*/  IMAD.MOV.U32 R50, RZ, RZ, R14 ;  /* 0x000000ffff327224 */ /* 0x000fe400078e000e */
[----:B------:R-:W-:-:S07]  /*1970*/  IMAD.MOV.U32 R15, RZ, RZ, RZ ;  /* 0x000000ffff0f7224 */ /* 0x000fce00078e00ff */
.L_x_7566:
[----:B------:R-:W-:Y:S05]  /*1980*/  BSYNC.RECONVERGENT B4 ;  /* 0x0000000000047941 */ /* 0x000fea0003800200 */
.L_x_7565:
[----:B------:R-:W-:Y:S01]  /*1990*/  HFMA2 R42, -RZ, RZ, 0.1171875, 0 ;  /* 0x2f800000ff2a7431 */ /* 0x000fe200000001ff */
[----:B------:R-:W-:Y:S01]  /*19a0*/  I2FP.F32.U32 R13, R13 ;  /* 0x0000000d000d7245 */ /* 0x000fe20000201000 */
[----:B-----5:R-:W-:-:S04]  /*19b0*/  FMUL.FTZ R14, R5, UR13 ;  /* 0x0000000d050e7c20 */ /* 0x020fc80008410000 */
[----:B------:R-:W-:Y:S01]  /*19c0*/  FMUL.FTZ R14, R14, UR12 ;  /* 0x0000000c0e0e7c20 */ /* 0x000fe20008410000 */
[----:B------:R-:W-:-:S05]  /*19d0*/  FFMA.FTZ R13, R13, R42, 1.1641532182693481445e-10 ;  /* 0x2f0000000d0d7423 */ /* 0x000fca000001002a */
[----:B------:R-:W-:Y:S01]  /*19e0*/  FSETP.GTU.FTZ.AND P3, PT, R13, UR10, PT ;  /* 0x0000000a0d007c0b */ /* 0x000fe2000bf7c000 */
[----:B------:R-:W-:-:S03]  /*19f0*/  HADD2.F32 R13, -RZ, R48.H1_H1 ;  /* 0x30000030ff0d7230 */ /* 0x000fc60000004100 */
[----:B------:R-:W-:Y:S02]  /*1a00*/  FSEL R42, R14, RZ, !P3 ;  /* 0x000000ff0e2a7208 */ /* 0x000fe40005800000 */
[----:B------:R-:W-:-:S03]  /*1a10*/  SEL R14, RZ, 0x1, P3 ;  /* 0x00000001ff0e7807 */ /* 0x000fc60001800000 */
[----:B------:R-:W-:Y:S01]  /*1a20*/  FFMA.FTZ R13, R42, R13, R9 ;  /* 0x0000000d2a0d7223 */ /* 0x000fe20000010009 */
[----:B------:R-:W-:-:S07]  /*1a30*/  PRMT R43, R14, 0x7610, R43 ;  /* 0x000076100e2b7816 */ /* 0x000fce000000002b */
.L_x_7564:
[----:B------:R-:W-:Y:S05]  /*1a40*/  BSYNC.RECONVERGENT B3 ;  /* 0x0000000000037941 */ /* 0x000fea0003800200 */
.L_x_7563:
[----:B------:R-:W-:Y:S01]  /*1a50*/  BSSY.RECONVERGENT B3, `(.L_x_7570) ;  /* 0x0000056000037945 */ /* 0x000fe20003800200 */
[----:B------:R-:W-:Y:S01]  /*1a60*/  IMAD.MOV.U32 R23, RZ, RZ, R15 ;  /* 0x000000ffff177224 */ /* 0x000fe200078e000f */
[----:B------:R-:W-:Y:S02]  /*1a70*/  MOV R14, R10 ;  /* 0x0000000a000e7202 */ /* 0x000fe40000000f00 */
        /* <DEDUP_REMOVED lines=14> */
.L_x_7574:
        /* <DEDUP_REMOVED lines=13> */
.L_x_7576:
[----:B------:R-:W-:Y:S05]  /*1c30*/  BSYNC.RECONVERGENT B5 ;  /* 0x0000000000057941 */ /* 0x000fea0003800200 */
.L_x_7575:
        /* <DEDUP_REMOVED lines=43> */
.L_x_7573:
[----:B------:R-:W-:Y:S05]  /*1ef0*/  BSYNC.RECONVERGENT B4 ;  /* 0x0000000000047941 */ /* 0x000fea0003800200 */
.L_x_7572:
[----:B------:R-:W-:Y:S01]  /*1f00*/  HFMA2 R42, -RZ, RZ, 0.1171875, 0 ;  /* 0x2f800000ff2a7431 */ /* 0x000fe200000001ff */
[----:B------:R-:W-:Y:S01]  /*1f10*/  I2FP.F32.U32 R15, R14 ;  /* 0x0000000e000f7245 */ /* 0x000fe20000201000 */
[----:B-----5:R-:W-:-:S04]  /*1f20*/  FMUL.FTZ R14, R6, UR13 ;  /* 0x0000000d060e7c20 */ /* 0x020fc80008410000 */
[----:B------:R-:W-:Y:S01]  /*1f30*/  FMUL.FTZ R14, R14, UR12 ;  /* 0x0000000c0e0e7c20 */ /* 0x000fe20008410000 */
[----:B------:R-:W-:-:S05]  /*1f40*/  FFMA.FTZ R15, R15, R42, 1.1641532182693481445e-10 ;  /* 0x2f0000000f0f7423 */ /* 0x000fca000001002a */
[----:B------:R-:W-:Y:S01]  /*1f50*/  FSETP.GTU.FTZ.AND P3, PT, R15, UR10, PT ;  /* 0x0000000a0f007c0b */ /* 0x000fe2000bf7c000 */
[----:B------:R-:W-:-:S03]  /*1f60*/  HADD2.F32 R15, -RZ, R49.H0_H0 ;  /* 0x20000031ff0f7230 */ /* 0x000fc60000004100 */
[----:B------:R-:W-:Y:S02]  /*1f70*/  FSEL R53, R14, RZ, !P3 ;  /* 0x000000ff0e357208 */ /* 0x000fe40005800000 */
[----:B------:R-:W-:-:S03]  /*1f80*/  SEL R33, RZ, 0x1, P3 ;  /* 0x00000001ff217807 */ /* 0x000fc60001800000 */
[----:B------:R-:W-:Y:S01]  /*1f90*/  FFMA.FTZ R14, R53, R15, R10 ;  /* 0x0000000f350e7223 */ /* 0x000fe2000001000a */
[----:B------:R-:W-:-:S07]  /*1fa0*/  PRMT R45, R33, 0x7610, R45 ;  /* 0x00007610212d7816 */ /* 0x000fce000000002d */
.L_x_7571:
[----:B------:R-:W-:Y:S05]  /*1fb0*/  BSYNC.RECONVERGENT B3 ;  /* 0x0000000000037941 */ /* 0x000fea0003800200 */
.L_x_7570:
[----:B------:R-:W-:Y:S01]  /*1fc0*/  IMAD.MOV.U32 R33, RZ, RZ, R23 ;  /* 0x000000ffff217224 */ /* 0x000fe200078e0017 */
[----:B------:R-:W-:Y:S01]  /*1fd0*/  MOV R15, R11 ;  /* 0x0000000b000f7202 */ /* 0x000fe20000000f00 */
        /* <DEDUP_REMOVED lines=14> */
.L_x_7580:
        /* <DEDUP_REMOVED lines=13> */
.L_x_7582:
[----:B------:R-:W-:Y:S05]  /*2190*/  BSYNC.RECONVERGENT B4 ;  /* 0x0000000000047941 */ /* 0x000fea0003800200 */
.L_x_7581:
        /* <DEDUP_REMOVED lines=43> */
.L_x_7579:
[----:B------:R-:W-:Y:S05]  /*2450*/  BSYNC.RECONVERGENT B3 ;  /* 0x0000000000037941 */ /* 0x000fea0003800200 */
.L_x_7578:
[----:B------:R-:W-:Y:S01]  /*2460*/  HFMA2 R42, -RZ, RZ, 0.1171875, 0 ;  /* 0x2f800000ff2a7431 */ /* 0x000fe200000001ff */
[----:B------:R-:W-:Y:S01]  /*2470*/  I2FP.F32.U32 R15, R15 ;  /* 0x0000000f000f7245 */ /* 0x000fe20000201000 */
[----:B-----5:R-:W-:-:S04]  /*2480*/  FMUL.FTZ R54, R7, UR13 ;  /* 0x0000000d07367c20 */ /* 0x020fc80008410000 */
[----:B------:R-:W-:Y:S01]  /*2490*/  FMUL.FTZ R54, R54, UR12 ;  /* 0x0000000c36367c20 */ /* 0x000fe20008410000 */
[----:B------:R-:W-:Y:S01]  /*24a0*/  FFMA.FTZ R15, R15, R42, 1.1641532182693481445e-10 ;  /* 0x2f0000000f0f7423 */ /* 0x000fe2000001002a */
[----:B------:R-:W-:-:S04]  /*24b0*/  HADD2.F32 R42, -RZ, R48.H0_H0 ;  /* 0x20000030ff2a7230 */ /* 0x000fc80000004100 */
[----:B------:R-:W-:-:S04]  /*24c0*/  FSETP.GTU.FTZ.AND P0, PT, R15, UR10, PT ;  /* 0x0000000a0f007c0b */ /* 0x000fc8000bf1c000 */
[----:B------:R-:W-:Y:S02]  /*24d0*/  FSEL R54, R54, RZ, !P0 ;  /* 0x000000ff36367208 */ /* 0x000fe40004000000 */
[----:B------:R-:W-:-:S03]  /*24e0*/  SEL R23, RZ, 0x1, P0 ;  /* 0x00000001ff177807 */ /* 0x000fc60000000000 */
[----:B------:R-:W-:Y:S01]  /*24f0*/  FFMA.FTZ R15, R54, R42, R11 ;  /* 0x0000002a360f7223 */ /* 0x000fe2000001000b */
[----:B------:R-:W-:Y:S01]  /*2500*/  PRMT R46, R23, 0x7610, R46 ;  /* 0x00007610172e7816 */ /* 0x000fe2000000002e */
[----:B------:R-:W-:Y:S06]  /*2510*/  BRA `(.L_x_7577) ;  /* 0x0000001400787947 */ /* 0x000fec0003800000 */
.L_x_7555:
        /* <DEDUP_REMOVED lines=21> */
.L_x_7587:
        /* <DEDUP_REMOVED lines=13> */
.L_x_7589:
[----:B------:R-:W-:Y:S05]  /*2740*/  BSYNC.RECONVERGENT B5 ;  /* 0x0000000000057941 */ /* 0x000fea0003800200 */
.L_x_7588:
        /* <DEDUP_REMOVED lines=43> */
.L_x_7586:
[----:B------:R-:W-:Y:S05]  /*2a00*/  BSYNC.RECONVERGENT B4 ;  /* 0x0000000000047941 */ /* 0x000fea0003800200 */
.L_x_7585:
[----:B------:R-:W-:Y:S01]  /*2a10*/  HFMA2 R13, -RZ, RZ, 0.1171875, 0 ;  /* 0x2f800000ff0d7431 */ /* 0x000fe200000001ff */
[----:B------:R-:W-:Y:S01]  /*2a20*/  I2FP.F32.U32 R12, R12 ;  /* 0x0000000c000c7245 */ /* 0x000fe20000201000 */
[----:B-----5:R-:W-:Y:S01]  /*2a30*/  FMUL.FTZ R15, R4, UR13 ;  /* 0x0000000d040f7c20 */ /* 0x020fe20008410000 */
[----:B------:R-:W-:-:S03]  /*2a40*/  HADD2.F32 R23, -RZ, R49.H1_H1 ;  /* 0x30000031ff177230 */ /* 0x000fc60000004100 */
[----:B------:R-:W-:Y:S01]  /*2a50*/  FMUL.FTZ R15, R15, UR12 ;  /* 0x0000000c0f0f7c20 */ /* 0x000fe20008410000 */
[----:B------:R-:W-:-:S05]  /*2a60*/  FFMA.FTZ R12, R12, R13, 1.1641532182693481445e-10 ;  /* 0x2f0000000c0c7423 */ /* 0x000fca000001000d */
[----:B------:R-:W-:-:S04]  /*2a70*/  FSETP.GTU.FTZ.AND P0, PT, R12, UR10, PT ;  /* 0x0000000a0c007c0b */ /* 0x000fc8000bf1c000 */
[----:B------:R-:W-:Y:S02]  /*2a80*/  FSEL R12, R15, RZ, !P0 ;  /* 0x000000ff0f0c7208 */ /* 0x000fe40004000000 */
[----:B------:R-:W-:-:S03]  /*2a90*/  SEL R13, RZ, 0x1, P0 ;  /* 0x00000001ff0d7807 */ /* 0x000fc60000000000 */
[----:B------:R-:W-:Y:S01]  /*2aa0*/  FMUL.FTZ R12, R12, R23 ;  /* 0x000000170c0c7220 */ /* 0x000fe20000410000 */
[----:B------:R-:W-:-:S07]  /*2ab0*/  PRMT R41, R13, 0x7610, R41 ;  /* 0x000076100d297816 */ /* 0x000fce0000000029 */
.L_x_7584:
[----:B------:R-:W-:Y:S05]  /*2ac0*/  BSYNC.RECONVERGENT B3 ;  /* 0x0000000000037941 */ /* 0x000fea0003800200 */
.L_x_7583:
        /* <DEDUP_REMOVED lines=17> */
.L_x_7594:
        /* <DEDUP_REMOVED lines=13> */
.L_x_7596:
[----:B------:R-:W-:Y:S05]  /*2cb0*/  BSYNC.RECONVERGENT B5 ;  /* 0x0000000000057941 */ /* 0x000fea0003800200 */
.L_x_7595:
        /* <DEDUP_REMOVED lines=43> */
.L_x_7593:
[----:B------:R-:W-:Y:S05]  /*2f70*/  BSYNC.RECONVERGENT B4 ;  /* 0x0000000000047941 */ /* 0x000fea0003800200 */
.L_x_7592:
        /* <DEDUP_REMOVED lines=11> */
.L_x_7591:
[----:B------:R-:W-:Y:S05]  /*3030*/  BSYNC.RECONVERGENT B3 ;  /* 0x0000000000037941 */ /* 0x000fea0003800200 */
.L_x_7590:
        /* <DEDUP_REMOVED lines=17> */
.L_x_7601:
        /* <DEDUP_REMOVED lines=13> */
.L_x_7603:
[----:B------:R-:W-:Y:S05]  /*3220*/  BSYNC.RECONVERGENT B5 ;  /* 0x0000000000057941 */ /* 0x000fea0003800200 */
.L_x_7602:
        /* <DEDUP_REMOVED lines=43> */
.L_x_7600:
[----:B------:R-:W-:Y:S05]  /*34e0*/  BSYNC.RECONVERGENT B4 ;  /* 0x0000000000047941 */ /* 0x000fea0003800200 */
.L_x_7599:
[----:B------:R-:W-:Y:S01]  /*34f0*/  HFMA2 R42, -RZ, RZ, 0.1171875, 0 ;  /* 0x2f800000ff2a7431 */ /* 0x000fe200000001ff */
[----:B------:R-:W-:Y:S01]  /*3500*/  I2FP.F32.U32 R15, R14 ;  /* 0x0000000e000f7245 */ /* 0x000fe20000201000 */
[----:B-----5:R-:W-:-:S04]  /*3510*/  FMUL.FTZ R14, R6, UR13 ;  /* 0x0000000d060e7c20 */ /* 0x020fc80008410000 */
[----:B------:R-:W-:Y:S01]  /*3520*/  FMUL.FTZ R33, R14, UR12 ;  /* 0x0000000c0e217c20 */ /* 0x000fe20008410000 */
[----:B------:R-:W-:Y:S02]  /*3530*/  HADD2.F32 R14, -RZ, R49.H0_H0 ;  /* 0x20000031ff0e7230 */ /* 0x000fe40000004100 */
[----:B------:R-:W-:-:S05]  /*3540*/  FFMA.FTZ R15, R15, R42, 1.1641532182693481445e-10 ;  /* 0x2f0000000f0f7423 */ /* 0x000fca000001002a */
[----:B------:R-:W-:-:S04]  /*3550*/  FSETP.GTU.FTZ.AND P0, PT, R15, UR10, PT ;  /* 0x0000000a0f007c0b */ /* 0x000fc8000bf1c000 */
[----:B------:R-:W-:Y:S02]  /*3560*/  FSEL R33, R33, RZ, !P0 ;  /* 0x000000ff21217208 */ /* 0x000fe40004000000 */
[----:B------:R-:W-:-:S03]  /*3570*/  SEL R15, RZ, 0x1, P0 ;  /* 0x00000001ff0f7807 */ /* 0x000fc60000000000 */
[----:B------:R-:W-:Y:S01]  /*3580*/  FMUL.FTZ R14, R33, R14 ;  /* 0x0000000e210e7220 */ /* 0x000fe20000410000 */
[----:B------:R-:W-:-:S07]  /*3590*/  PRMT R45, R15, 0x7610, R45 ;  /* 0x000076100f2d7816 */ /* 0x000fce000000002d */
.L_x_7598:
[----:B------:R-:W-:Y:S05]  /*35a0*/  BSYNC.RECONVERGENT B3 ;  /* 0x0000000000037941 */ /* 0x000fea0003800200 */
.L_x_7597:
        /* <DEDUP_REMOVED lines=16> */
.L_x_7606:
        /* <DEDUP_REMOVED lines=13> */
.L_x_7608:
[----:B------:R-:W-:Y:S05]  /*3780*/  BSYNC.RECONVERGENT B4 ;  /* 0x0000000000047941 */ /* 0x000fea0003800200 */
.L_x_7607:
        /* <DEDUP_REMOVED lines=43> */
.L_x_7605:
[----:B------:R-:W-:Y:S05]  /*3a40*/  BSYNC.RECONVERGENT B3 ;  /* 0x0000000000037941 */ /* 0x000fea0003800200 */
.L_x_7604:
[----:B------:R-:W-:Y:S01]  /*3a50*/  HFMA2 R42, -RZ, RZ, 0.1171875, 0 ;  /* 0x2f800000ff2a7431 */ /* 0x000fe200000001ff */
[----:B------:R-:W-:-:S05]  /*3a60*/  I2FP.F32.U32 R15, R15 ;  /* 0x0000000f000f7245 */ /* 0x000fca0000201000 */
[----:B------:R-:W-:Y:S01]  /*3a70*/  FFMA.FTZ R15, R15, R42, 1.1641532182693481445e-10 ;  /* 0x2f0000000f0f7423 */ /* 0x000fe2000001002a */
[----:B-----5:R-:W-:-:S04]  /*3a80*/  FMUL.FTZ R42, R7, UR13 ;  /* 0x0000000d072a7c20 */ /* 0x020fc80008410000 */
[----:B------:R-:W-:Y:S01]  /*3a90*/  FMUL.FTZ R42, R42, UR12 ;  /* 0x0000000c2a2a7c20 */ /* 0x000fe20008410000 */
[----:B------:R-:W-:Y:S01]  /*3aa0*/  FSETP.GTU.FTZ.AND P0, PT, R15, UR10, PT ;  /* 0x0000000a0f007c0b */ /* 0x000fe2000bf1c000 */
[----:B------:R-:W-:-:S03]  /*3ab0*/  HADD2.F32 R15, -RZ, R48.H0_H0 ;  /* 0x20000030ff0f7230 */ /* 0x000fc60000004100 */
[----:B------:R-:W-:Y:S02]  /*3ac0*/  FSEL R42, R42, RZ, !P0 ;  /* 0x000000ff2a2a7208 */ /* 0x000fe40004000000 */
[----:B------:R-:W-:-:S03]  /*3ad0*/  SEL R23, RZ, 0x1, P0 ;  /* 0x00000001ff177807 */ /* 0x000fc60000000000 */
[----:B------:R-:W-:Y:S01]  /*3ae0*/  FMUL.FTZ R15, R42, R15 ;  /* 0x0000000f2a0f7220 */ /* 0x000fe20000410000 */
[----:B------:R-:W-:-:S07]  /*3af0*/  PRMT R46, R23, 0x7610, R46 ;  /* 0x00007610172e7816 */ /* 0x000fce000000002e */
.L_x_7577:
[----:B------:R-:W-:Y:S05]  /*3b00*/  BSYNC.RECONVERGENT B2 ;  /* 0x0000000000027941 */ /* 0x000fea0003800200 */
.L_x_7554:
[----:B------:R-:W0:Y:S01]  /*3b10*/  LDC.64 R54, c[0x0][0x3a8] ;  /* 0x0000ea00ff367b82 */ /* 0x000e220000000a00 */
[----:B------:R-:W-:Y:S01]  /*3b20*/  BSSY.RECONVERGENT B2, `(.L_x_7609) ;  /* 0x0000010000027945 */ /* 0x000fe20003800200 */
[----:B------:R-:W-:Y:S02]  /*3b30*/  IMAD.MOV.U32 R42, RZ, RZ, R50 ;  /* 0x000000ffff2a7224 */ /* 0x000fe400078e0032 */
[----:B0-----:R-:W-:-:S05]  /*3b40*/  IMAD.WIDE.U32 R54, R52, 0x10, R54 ;  /* 0x0000001034367825 */ /* 0x001fca00078e0036 */
[----:B------:R0:W-:Y:S01]  /*3b50*/  STG.E.128 desc[UR8][R54.64], R12 ;  /* 0x0000000c36007986 */ /* 0x0001e2000c101d08 */
[----:B------:R-:W-:Y:S05]  /*3b60*/  @!P2 BRA `(.L_x_7610) ;  /* 0x00000000002ca947 */ /* 0x000fea0003800000 */
[----:B0-----:R-:W0:Y:S01]  /*3b70*/  LDC.64 R54, c[0x0][0x3b0] ;  /* 0x0000ec00ff367b82 */ /* 0x001e220000000a00 */
[----:B------:R-:W-:Y:S02]  /*3b80*/  SHF.L.U32 R50, R45, 0x10, RZ ;  /* 0x000000102d327819 */ /* 0x000fe400000006ff */
[----:B------:R-:W-:Y:S02]  /*3b90*/  LOP3.LUT R23, R46, 0xffff, RZ, 0xc0, !PT ;  /* 0x0000ffff2e177812 */ /* 0x000fe400078ec0ff */
[----:B------:R-:W-:-:S05]  /*3ba0*/  LOP3.LUT R50, R50, 0xff0000, RZ, 0xc0, !PT ;  /* 0x00ff000032327812 */ /* 0x000fca00078ec0ff */
[----:B------:R-:W-:Y:S01]  /*3bb0*/  IMAD R50, R23, 0x1000000, R50 ;  /* 0x0100000017327824 */ /* 0x000fe200078e0232 */
[----:B------:R-:W-:-:S04]  /*3bc0*/  LOP3.LUT R23, R43, 0xff, RZ, 0xc0, !PT ;  /* 0x000000ff2b177812 */ /* 0x000fc800078ec0ff */
[----:B------:R-:W-:Y:S02]  /*3bd0*/  LEA R23, R23, R50, 0x8 ;  /* 0x0000003217177211 */ /* 0x000fe400078e40ff */
[----:B------:R-:W-:-:S05]  /*3be0*/  LOP3.LUT R50, R41, 0xff, RZ, 0xc0, !PT ;  /* 0x000000ff29327812 */ /* 0x000fca00078ec0ff */
[----:B------:R-:W-:Y:S02]  /*3bf0*/  IMAD.IADD R23, R23, 0x1, R50 ;  /* 0x0000000117177824 */ /* 0x000fe400078e0232 */
[----:B0-----:R-:W-:-:S05]  /*3c00*/  IMAD.WIDE.U32 R54, R51, 0x4, R54 ;  /* 0x0000000433367825 */ /* 0x001fca00078e0036 */
[----:B------:R1:W-:Y:S02]  /*3c10*/  STG.E desc[UR8][R54.64], R23 ;  /* 0x0000001736007986 */ /* 0x0003e4000c101908 */
.L_x_7610:
[----:B------:R-:W-:Y:S05]  /*3c20*/  BSYNC.RECONVERGENT B2 ;  /* 0x0000000000027941 */ /* 0x000fea0003800200 */
.L_x_7609:
[----:B------:R-:W-:Y:S01]  /*3c30*/  IADD3 R52, PT, PT, R52, 0x20, RZ ;  /* 0x0000002034347810 */ /* 0x000fe20007ffe0ff */
[----:B------:R-:W-:-:S07]  /*3c40*/  VIADD R51, R51, 0x20 ;  /* 0x0000002033337836 */ /* 0x000fce0000000000 */
.L_x_7551:
[----:B------:R-:W-:Y:S05]  /*3c50*/  BSYNC.RECONVERGENT B1 ;  /* 0x0000000000017941 */ /* 0x000fea0003800200 */
.L_x_7550:
[----:B------:R-:W-:Y:S01]  /*3c60*/  ISETP.GE.U32.AND P3, PT, R28, 0x40, PT ;  /* 0x000000401c00780c */ /* 0x000fe20003f66070 */
[----:B------:R-:W-:-:S12]  /*3c70*/  BSSY.RECONVERGENT B2, `(.L_x_7611) ;  /* 0x00002e2000027945 */ /* 0x000fd80003800200 */
[----:B------:R-:W-:Y:S05]  /*3c80*/  @!P3 BRA `(.L_x_7612) ;  /* 0x0000002c0080b947 */ /* 0x000fea0003800000 */
[----:B------:R-:W-:Y:S01]  /*3c90*/  ISETP.NE.U32.AND P0, PT, RZ, UR4, PT ;  /* 0x00000004ff007c0c */ /* 0x000fe2000bf05070 */
[----:B------:R-:W2:Y:S03]  /*3ca0*/  @P2 LDC.64 R18, c[0x0][0x390] ;  /* 0x0000e400ff122b82 */ /* 0x000ea60000000a00 */
[----:B------:R-:W-:-:S13]  /*3cb0*/  ISETP.NE.AND.EX P0, PT, RZ, UR5, PT, P0 ;  /* 0x00000005ff007c0c */ /* 0x000fda000bf05300 */
[----:B------:R-:W3:Y:S01]  /*3cc0*/  @P0 LDC.64 R16, c[0x0][0x3a0] ;  /* 0x0000e800ff100b82 */ /* 0x000ee20000000a00 */
[----:B--2---:R-:W-:-:S05]  /*3cd0*/  @P2 IMAD.WIDE.U32 R18, R51, 0x10, R18 ;  /* 0x0000001033122825 */ /* 0x004fca00078e0012 */
[----:B-----5:R2:W5:Y:S01]  /*3ce0*/  @P2 LDG.E.128 R4, desc[UR8][R18.64] ;  /* 0x0000000812042981 */ /* 0x020562000c1e1d00 */
[----:B---3--:R-:W-:-:S05]  /*3cf0*/  @P0 IMAD.WIDE.U32 R16, R52, 0x10, R16 ;  /* 0x0000001034100825 */ /* 0x008fca00078e0010 */
[----:B------:R2:W5:Y:S01]  /*3d00*/  @P0 LDG.E.128 R8, desc[UR8][R16.64] ;  /* 0x0000000810080981 */ /* 0x000562000c1e1d00 */
[----:B------:R-:W-:Y:S04]  /*3d10*/  BSSY.RECONVERGENT B1, `(.L_x_7613) ;  /* 0x00002c8000017945 */ /* 0x000fe80003800200 */
[----:B------:R-:W-:Y:S05]  /*3d20*/  @!P0 BRA `(.L_x_7614) ;  /* 0x0000001400908947 */ /* 0x000fea0003800000 */
[----:B------:R-:W-:Y:S01]  /*3d30*/  ISETP.GT.AND P0, PT, R20, RZ, PT ;  /* 0x000000ff1400720c */ /* 0x000fe20003f04270 */
[----:B------:R-:W-:Y:S01]  /*3d40*/  BSSY.RECONVERGENT B3, `(.L_x_7615) ;  /* 0x000005a000037945 */ /* 0x000fe20003800200 */
[----:B--2---:R-:W-:Y:S01]  /*3d50*/  MOV R18, R33 ;  /* 0x0000002100127202 */ /* 0x004fe20000000f00 */
[----:B------:R-:W-:Y:S01]  /*3d60*/  IMAD.MOV.U32 R50, RZ, RZ, R42 ;  /* 0x000000ffff327224 */ /* 0x000fe200078e002a */
[----:B-----5:R-:W-:-:S09]  /*3d70*/  MOV R16, R8 ;  /* 0x0000000800107202 */ /* 0x020fd20000000f00 */
        /* <DEDUP_REMOVED lines=17> */
.L_x_7619:
        /* <DEDUP_REMOVED lines=13> */
.L_x_7621:
[----:B------:R-:W-:Y:S05]  /*3f60*/  BSYNC.RECONVERGENT B5 ;  /* 0x0000000000057941 */ /* 0x000fea0003800200 */
.L_x_7620:
[----:B------:R-:W-:Y:S01]  /*3f70*/  IMAD.WIDE.U32 R18, R27, -0x326172a9, RZ ;  /* 0xcd9e8d571b127825 */ /* 0x000fe200078e00ff */
[----:B------:R-:W-:-:S04]  /*3f80*/  LOP3.LUT R16, R34, UR7, R57, 0x96, !PT ;  /* 0x0000000722107c12 */ /* 0x000fc8000f8e9639 */
[----:B01----:R-:W-:Y:S01]  /*3f90*/  LOP3.LUT R54, R0, UR6, R19, 0x96, !PT ;  /* 0x0000000600367c12 */ /* 0x003fe2000f8e9613 */
        /* <DEDUP_REMOVED lines=40> */
.L_x_7618:
[----:B------:R-:W-:Y:S05]  /*4220*/  BSYNC.RECONVERGENT B4 ;  /* 0x0000000000047941 */ /* 0x000fea0003800200 */
.L_x_7617:
[----:B------:R-:W-:Y:S01]  /*4230*/  I2FP.F32.U32 R16, R16 ;  /* 0x0000001000107245 */ /* 0x000fe20000201000 */
[----:B------:R-:W-:Y:S02]  /*4240*/  IMAD.MOV.U32 R17, RZ, RZ, 0x2f800000 ;  /* 0x2f800000ff117424 */ /* 0x000fe400078e00ff */
[----:B------:R-:W-:Y:S02]  /*4250*/  FMUL.FTZ R19, R4, UR13 ;  /* 0x0000000d04137c20 */ /* 0x000fe40008410000 */
        /* <DEDUP_REMOVED lines=8> */
.L_x_7616:
[----:B------:R-:W-:Y:S05]  /*42e0*/  BSYNC.RECONVERGENT B3 ;  /* 0x0000000000037941 */ /* 0x000fea0003800200 */
.L_x_7615:
[----:B------:R-:W-:Y:S01]  /*42f0*/  BSSY.RECONVERGENT B3, `(.L_x_7622) ;  /* 0x0000056000037945 */ /* 0x000fe20003800200 */
[----:B------:R-:W-:Y:S01]  /*4300*/  MOV R19, R18 ;  /* 0x0000001200137202 */ /* 0x000fe20000000f00 */
[----:B------:R-:W-:Y:S02]  /*4310*/  IMAD.MOV.U32 R17, RZ, RZ, R9 ;  /* 0x000000ffff117224 */ /* 0x000fe400078e0009 */
        /* <DEDUP_REMOVED lines=14> */
.L_x_7626:
        /* <DEDUP_REMOVED lines=13> */
.L_x_7628:
[----:B------:R-:W-:Y:S05]  /*44d0*/  BSYNC.RECONVERGENT B5 ;  /* 0x0000000000057941 */ /* 0x000fea0003800200 */
.L_x_7627:
[----:B01----:R-:W-:Y:S01]  /*44e0*/  IMAD.WIDE.U32 R54, R27, -0x326172a9, RZ ;  /* 0xcd9e8d571b367825 */ /* 0x003fe200078e00ff */
        /* <DEDUP_REMOVED lines=42> */
.L_x_7625:
[----:B------:R-:W-:Y:S05]  /*4790*/  BSYNC.RECONVERGENT B4 ;  /* 0x0000000000047941 */ /* 0x000fea0003800200 */
.L_x_7624:
        /* <DEDUP_REMOVED lines=11> */
.L_x_7623:
[----:B------:R-:W-:Y:S05]  /*4850*/  BSYNC.RECONVERGENT B3 ;  /* 0x0000000000037941 */ /* 0x000fea0003800200 */
.L_x_7622:
[----:B------:R-:W-:Y:S01]  /*4860*/  BSSY.RECONVERGENT B3, `(.L_x_7629) ;  /* 0x0000056000037945 */ /* 0x000fe20003800200 */
[----:B------:R-:W-:Y:S01]  /*4870*/  MOV R20, R19 ;  /* 0x0000001300147202 */ /* 0x000fe20000000f00 */
[----:B------:R-:W-:Y:S02]  /*4880*/  IMAD.MOV.U32 R18, RZ, RZ, R10 ;  /* 0x000000ffff127224 */ /* 0x000fe400078e000a */
[----:B------:R-:W-:Y:S05]  /*4890*/  @!P0 BRA `(.L_x_7630) ;  /* 0x0000000400488947 */ /* 0x000fea0003800000 */
[----:B------:R-:W-:Y:S01]  /*48a0*/  ISETP.NE.AND P4, PT, R19, 0x1, PT ;  /* 0x000000011300780c */ /* 0x000fe20003f85270 */
[----:B------:R-:W-:Y:S01]  /*48b0*/  BSSY.RECONVERGENT B4, `(.L_x_7631) ;  /* 0x0000045000047945 */ /* 0x000fe20003800200 */
[----:B------:R-:W-:Y:S02]  /*48c0*/  HFMA2 R20, -RZ, RZ, 0, 1.1920928955078125e-07 ;  /* 0x00000002ff147431 */ /* 0x000fe400000001ff */
[----:B-1----:R-:W-:-:S09]  /*48d0*/  IMAD.MOV.U32 R23, RZ, RZ, R44 ;  /* 0x000000ffff177224 */ /* 0x002fd200078e002c */
        /* <DEDUP_REMOVED lines=9> */
.L_x_7633:
        /* <DEDUP_REMOVED lines=13> */
.L_x_7635:
[----:B------:R-:W-:Y:S05]  /*4a40*/  BSYNC.RECONVERGENT B5 ;  /* 0x0000000000057941 */ /* 0x000fea0003800200 */
.L_x_7634:
[----:B0-----:R-:W-:Y:S01]  /*4a50*/  IMAD.WIDE.U32 R54, R27, -0x326172a9, RZ ;  /* 0xcd9e8d571b367825 */ /* 0x001fe200078e00ff */
        /* <DEDUP_REMOVED lines=42> */
.L_x_7632:
[----:B------:R-:W-:Y:S05]  /*4d00*/  BSYNC.RECONVERGENT B4 ;  /* 0x0000000000047941 */ /* 0x000fea0003800200 */
.L_x_7631:
[----:B------:R-:W-:Y:S01]  /*4d10*/  I2FP.F32.U32 R18, R23 ;  /* 0x0000001700127245 */ /* 0x000fe20000201000 */
[----:B------:R-:W-:Y:S02]  /*4d20*/  IMAD.MOV.U32 R19, RZ, RZ, 0x2f800000 ;  /* 0x2f800000ff137424 */ /* 0x000fe400078e00ff */
[----:B------:R-:W-:Y:S02]  /*4d30*/  FMUL.FTZ R23, R6, UR13 ;  /* 0x0000000d06177c20 */ /* 0x000fe40008410000 */
[----:B------:R-:W-:Y:S02]  /*4d40*/  FFMA.FTZ R18, R18, R19, 1.1641532182693481445e-10 ;  /* 0x2f00000012127423 */ /* 0x000fe40000010013 */
[----:B------:R-:W-:-:S03]  /*4d50*/  FMUL.FTZ R23, R23, UR12 ;  /* 0x0000000c17177c20 */ /* 0x000fc60008410000 */
[----:B------:R-:W-:Y:S01]  /*4d60*/  FSETP.GTU.FTZ.AND P4, PT, R18, UR10, PT ;  /* 0x0000000a12007c0b */ /* 0x000fe2000bf9c000 */
[----:B------:R-:W-:-:S03]  /*4d70*/  HADD2.F32 R18, -RZ, R47.H0_H0 ;  /* 0x2000002fff127230 */ /* 0x000fc60000004100 */
[----:B------:R-:W-:Y:S02]  /*4d80*/  FSEL R23, R23, RZ, !P4 ;  /* 0x000000ff17177208 */ /* 0x000fe40006000000 */
[----:B------:R-:W-:-:S03]  /*4d90*/  SEL R19, RZ, 0x1, P4 ;  /* 0x00000001ff137807 */ /* 0x000fc60002000000 */
[----:B------:R-:W-:Y:S01]  /*4da0*/  FFMA.FTZ R18, R23, R18, R10 ;  /* 0x0000001217127223 */ /* 0x000fe2000001000a */
[----:B------:R-:W-:-:S07]  /*4db0*/  PRMT R45, R19, 0x7610, R45 ;  /* 0x00007610132d7816 */ /* 0x000fce000000002d */
.L_x_7630:
[----:B------:R-:W-:Y:S05]  /*4dc0*/  BSYNC.RECONVERGENT B3 ;  /* 0x0000000000037941 */ /* 0x000fea0003800200 */
.L_x_7629:
[----:B------:R-:W-:Y:S01]  /*4dd0*/  MOV R33, R20 ;  /* 0x0000001400217202 */ /* 0x000fe20000000f00 */
[----:B------:R-:W-:Y:S01]  /*4de0*/  IMAD.MOV.U32 R42, RZ, RZ, R50 ;  /* 0x000000ffff2a7224 */ /* 0x000fe200078e0032 */
[----:B------:R-:W-:Y:S01]  /*4df0*/  MOV R19, R11 ;  /* 0x0000000b00137202 */ /* 0x000fe20000000f00 */
        /* <DEDUP_REMOVED lines=17> */
.L_x_7639:
        /* <DEDUP_REMOVED lines=13> */
.L_x_7641:
[----:B------:R-:W-:Y:S05]  /*4fe0*/  BSYNC.RECONVERGENT B4 ;  /* 0x0000000000047941 */ /* 0x000fea0003800200 */
.L_x_7640:
[----:B------:R-:W-:Y:S01]  /*4ff0*/  IMAD.WIDE.U32 R64, R27, -0x326172a9, RZ ;  /* 0xcd9e8d571b407825 */ /* 0x000fe200078e00ff */
[----:B------:R-:W-:-:S03]  /*5000*/  LOP3.LUT R62, R34, UR7, R57, 0x96, !PT ;  /* 0x00000007223e7c12 */ /* 0x000fc6000f8e9639 */
[----:B------:R-:W-:Y:S02]  /*5010*/  HFMA2 R33, -RZ, RZ, 0, 0 ;  /* 0x00000000ff217431 */ /* 0x000fe400000001ff */
[----:B------:R-:W-:Y:S01]  /*5020*/  IMAD.MOV.U32 R19, RZ, RZ, R50 ;  /* 0x000000ffff137224 */ /* 0x000fe200078e0032 */
        /* <DEDUP_REMOVED lines=39> */
.L_x_7638:
[----:B------:R-:W-:Y:S05]  /*52a0*/  BSYNC.RECONVERGENT B3 ;  /* 0x0000000000037941 */ /* 0x000fea0003800200 */
.L_x_7637:
[----:B------:R-:W-:Y:S01]  /*52b0*/  I2FP.F32.U32 R20, R19 ;  /* 0x0000001300147245 */ /* 0x000fe20000201000 */
[----:B-1----:R-:W-:Y:S02]  /*52c0*/  IMAD.MOV.U32 R23, RZ, RZ, 0x2f800000 ;  /* 0x2f800000ff177424 */ /* 0x002fe400078e00ff */
[----:B------:R-:W-:Y:S01]  /*52d0*/  FMUL.FTZ R19, R7, UR13 ;  /* 0x0000000d07137c20 */ /* 0x000fe20008410000 */
[----:B------:R-:W-:Y:S02]  /*52e0*/  HADD2.F32 R50, -RZ, R45.H1_H1 ;  /* 0x3000002dff327230 */ /* 0x000fe40000004100 */
[----:B------:R-:W-:Y:S01]  /*52f0*/  FFMA.FTZ R20, R20, R23, 1.1641532182693481445e-10 ;  /* 0x2f00000014147423 */ /* 0x000fe20000010017 */
[----:B------:R-:W-:-:S04]  /*5300*/  FMUL.FTZ R19, R19, UR12 ;  /* 0x0000000c13137c20 */ /* 0x000fc80008410000 */
[----:B------:R-:W-:-:S04]  /*5310*/  FSETP.GTU.FTZ.AND P0, PT, R20, UR10, PT ;  /* 0x0000000a14007c0b */ /* 0x000fc8000bf1c000 */
[----:B0-----:R-:W-:Y:S02]  /*5320*/  FSEL R54, R19, RZ, !P0 ;  /* 0x000000ff13367208 */ /* 0x001fe40004000000 */
[----:B------:R-:W-:-:S03]  /*5330*/  SEL R20, RZ, 0x1, P0 ;  /* 0x00000001ff147807 */ /* 0x000fc60000000000 */
[----:B------:R-:W-:Y:S01]  /*5340*/  FFMA.FTZ R19, R54, R50, R11 ;  /* 0x0000003236137223 */ /* 0x000fe2000001000b */
[----:B------:R-:W-:Y:S01]  /*5350*/  PRMT R46, R20, 0x7610, R46 ;  /* 0x00007610142e7816 */ /* 0x000fe2000000002e */
[----:B------:R-:W-:Y:S06]  /*5360*/  BRA `(.L_x_7636) ;  /* 0x0000001400887947 */ /* 0x000fec0003800000 */
.L_x_7614:
[----:B------:R-:W-:Y:S01]  /*5370*/  BSSY.RECONVERGENT B3, `(.L_x_7642) ;  /* 0x000005a000037945 */ /* 0x000fe20003800200 */
[----:B--2---:R-:W-:Y:S01]  /*5380*/  HFMA2 R16, -RZ, RZ, 0, 0 ;  /* 0x00000000ff107431 */ /* 0x004fe200000001ff */
        /* <DEDUP_REMOVED lines=19> */
.L_x_7646:
        /* <DEDUP_REMOVED lines=13> */
.L_x_7648:
[----:B------:R-:W-:Y:S05]  /*5590*/  BSYNC.RECONVERGENT B5 ;  /* 0x0000000000057941 */ /* 0x000fea0003800200 */
.L_x_7647:
        /* <DEDUP_REMOVED lines=43> */
.L_x_7645:
[----:B------:R-:W-:Y:S05]  /*5850*/  BSYNC.RECONVERGENT B4 ;  /* 0x0000000000047941 */ /* 0x000fea0003800200 */
.L_x_7644:
[----:B------:R-:W-:Y:S01]  /*5860*/  I2FP.F32.U32 R16, R16 ;  /* 0x0000001000107245 */ /* 0x000fe20000201000 */
[----:B------:R-:W-:Y:S02]  /*5870*/  IMAD.MOV.U32 R17, RZ, RZ, 0x2f800000 ;  /* 0x2f800000ff117424 */ /* 0x000fe400078e00ff */
[----:B-----5:R-:W-:Y:S01]  /*5880*/  FMUL.FTZ R19, R4, UR13 ;  /* 0x0000000d04137c20 */ /* 0x020fe20008410000 */
[----:B-1----:R-:W-:Y:S02]  /*5890*/  HADD2.F32 R23, -RZ, R47.H1_H1 ;  /* 0x3000002fff177230 */ /* 0x002fe40000004100 */
[----:B------:R-:W-:Y:S01]  /*58a0*/  FFMA.FTZ R16, R16, R17, 1.1641532182693481445e-10 ;  /* 0x2f00000010107423 */ /* 0x000fe20000010011 */
[----:B------:R-:W-:-:S04]  /*58b0*/  FMUL.FTZ R19, R19, UR12 ;  /* 0x0000000c13137c20 */ /* 0x000fc80008410000 */
[----:B------:R-:W-:-:S04]  /*58c0*/  FSETP.GTU.FTZ.AND P0, PT, R16, UR10, PT ;  /* 0x0000000a10007c0b */ /* 0x000fc8000bf1c000 */
[----:B------:R-:W-:Y:S02]  /*58d0*/  FSEL R16, R19, RZ, !P0 ;  /* 0x000000ff13107208 */ /* 0x000fe40004000000 */
[----:B------:R-:W-:-:S03]  /*58e0*/  SEL R17, RZ, 0x1, P0 ;  /* 0x00000001ff117807 */ /* 0x000fc60000000000 */
[----:B------:R-:W-:Y:S01]  /*58f0*/  FMUL.FTZ R16, R23, R16 ;  /* 0x0000001017107220 */ /* 0x000fe20000410000 */
[----:B------:R-:W-:-:S07]  /*5900*/  PRMT R41, R17, 0x7610, R41 ;  /* 0x0000761011297816 */ /* 0x000fce0000000029 */
.L_x_7643:
[----:B------:R-:W-:Y:S05]  /*5910*/  BSYNC.RECONVERGENT B3 ;  /* 0x0000000000037941 */ /* 0x000fea0003800200 */
.L_x_7642:
        /* <DEDUP_REMOVED lines=17> */
.L_x_7653:
        /* <DEDUP_REMOVED lines=13> */
.L_x_7655:
[----:B------:R-:W-:Y:S05]  /*5b00*/  BSYNC.RECONVERGENT B5 ;  /* 0x0000000000057941 */ /* 0x000fea0003800200 */
.L_x_7654:
        /* <DEDUP_REMOVED lines=43> */
.L_x_7652:
[----:B------:R-:W-:Y:S05]  /*5dc0*/  BSYNC.RECONVERGENT B4 ;  /* 0x0000000000047941 */ /* 0x000fea0003800200 */
.L_x_7651:
[----:B------:R-:W-:Y:S01]  /*5dd0*/  I2FP.F32.U32 R17, R17 ;  /* 0x0000001100117245 */ /* 0x000fe20000201000 */
[----:B------:R-:W-:Y:S02]  /*5de0*/  IMAD.MOV.U32 R18, RZ, RZ, 0x2f800000 ;  /* 0x2f800000ff127424 */ /* 0x000fe400078e00ff */
[----:B-----5:R-:W-:Y:S01]  /*5df0*/  FMUL.FTZ R20, R5, UR13 ;  /* 0x0000000d05147c20 */ /* 0x020fe20008410000 */
[----:B------:R-:W-:Y:S02]  /*5e00*/  HADD2.F32 R42, -RZ, R46.H1_H1 ;  /* 0x3000002eff2a7230 */ /* 0x000fe40000004100 */
[----:B------:R-:W-:Y:S01]  /*5e10*/  FFMA.FTZ R17, R17, R18, 1.1641532182693481445e-10 ;  /* 0x2f00000011117423 */ /* 0x000fe20000010012 */
[----:B------:R-:W-:-:S04]  /*5e20*/  FMUL.FTZ R20, R20, UR12 ;  /* 0x0000000c14147c20 */ /* 0x000fc80008410000 */
[----:B------:R-:W-:-:S04]  /*5e30*/  FSETP.GTU.FTZ.AND P0, PT, R17, UR10, PT ;  /* 0x0000000a11007c0b */ /* 0x000fc8000bf1c000 */
[----:B------:R-:W-:Y:S02]  /*5e40*/  FSEL R17, R20, RZ, !P0 ;  /* 0x000000ff14117208 */ /* 0x000fe40004000000 */
[----:B------:R-:W-:-:S03]  /*5e50*/  SEL R18, RZ, 0x1, P0 ;  /* 0x00000001ff127807 */ /* 0x000fc60000000000 */
[----:B------:R-:W-:Y:S01]  /*5e60*/  FMUL.FTZ R17, R42, R17 ;  /* 0x000000112a117220 */ /* 0x000fe20000410000 */
[----:B------:R-:W-:-:S07]  /*5e70*/  PRMT R43, R18, 0x7610, R43 ;  /* 0x00007610122b7816 */ /* 0x000fce000000002b */
.L_x_7650:
[----:B------:R-:W-:Y:S05]  /*5e80*/  BSYNC.RECONVERGENT B3 ;  /* 0x0000000000037941 */ /* 0x000fea0003800200 */
.L_x_7649:
[----:B------:R-:W-:Y:S01]  /*5e90*/  BSSY.RECONVERGENT B3, `(.L_x_7656) ;  /* 0x0000056000037945 */ /* 0x000fe20003800200 */
[----:B------:R-:W-:Y:S01]  /*5ea0*/  MOV R20, R19 ;  /* 0x0000001300147202 */ /* 0x000fe20000000f00 */
[----:B------:R-:W-:Y:S02]  /*5eb0*/  IMAD.MOV.U32 R18, RZ, RZ, RZ ;  /* 0x000000ffff127224 */ /* 0x000fe400078e00ff */
        /* <DEDUP_REMOVED lines=14> */
.L_x_7660:
        /* <DEDUP_REMOVED lines=13> */
.L_x_7662:
[----:B------:R-:W-:Y:S05]  /*6070*/  BSYNC.RECONVERGENT B5 ;  /* 0x0000000000057941 */ /* 0x000fea0003800200 */
.L_x_7661:
        /* <DEDUP_REMOVED lines=43> */
.L_x_7659:
[----:B------:R-:W-:Y:S05]  /*6330*/  BSYNC.RECONVERGENT B4 ;  /* 0x0000000000047941 */ /* 0x000fea0003800200 */
.L_x_7658:
[----:B------:R-:W-:Y:S01]  /*6340*/  I2FP.F32.U32 R18, R23 ;  /* 0x0000001700127245 */ /* 0x000fe20000201000 */
[----:B------:R-:W-:Y:S02]  /*6350*/  IMAD.MOV.U32 R19, RZ, RZ, 0x2f800000 ;  /* 0x2f800000ff137424 */ /* 0x000fe400078e00ff */
[----:B-----5:R-:W-:Y:S01]  /*6360*/  FMUL.FTZ R23, R6, UR13 ;  /* 0x0000000d06177c20 */ /* 0x020fe20008410000 */
[----:B------:R-:W-:Y:S02]  /*6370*/  HADD2.F32 R33, -RZ, R47.H0_H0 ;  /* 0x2000002fff217230 */ /* 0x000fe40000004100 */
[----:B------:R-:W-:Y:S01]  /*6380*/  FFMA.FTZ R18, R18, R19, 1.1641532182693481445e-10 ;  /* 0x2f00000012127423 */ /* 0x000fe20000010013 */
[----:B------:R-:W-:-:S04]  /*6390*/  FMUL.FTZ R23, R23, UR12 ;  /* 0x0000000c17177c20 */ /* 0x000fc80008410000 */
[----:B------:R-:W-:-:S04]  /*63a0*/  FSETP.GTU.FTZ.AND P0, PT, R18, UR10, PT ;  /* 0x0000000a12007c0b */ /* 0x000fc8000bf1c000 */
[----:B------:R-:W-:Y:S02]  /*63b0*/  FSEL R18, R23, RZ, !P0 ;  /* 0x000000ff17127208 */ /* 0x000fe40004000000 */
[----:B------:R-:W-:-:S03]  /*63c0*/  SEL R19, RZ, 0x1, P0 ;  /* 0x00000001ff137807 */ /* 0x000fc60000000000 */
[----:B------:R-:W-:Y:S01]  /*63d0*/  FMUL.FTZ R18, R33, R18 ;  /* 0x0000001221127220 */ /* 0x000fe20000410000 */
[----:B------:R-:W-:-:S07]  /*63e0*/  PRMT R45, R19, 0x7610, R45 ;  /* 0x00007610132d7816 */ /* 0x000fce000000002d */
.L_x_7657:
[----:B------:R-:W-:Y:S05]  /*63f0*/  BSYNC.RECONVERGENT B3 ;  /* 0x0000000000037941 */ /* 0x000fea0003800200 */
.L_x_7656:
[----:B------:R-:W-:Y:S01]  /*6400*/  HFMA2 R19, -RZ, RZ, 0, 0 ;  /* 0x00000000ff137431 */ /* 0x000fe200000001ff */
        /* <DEDUP_REMOVED lines=19> */
.L_x_7665:
        /* <DEDUP_REMOVED lines=13> */
.L_x_7667:
[----:B------:R-:W-:Y:S05]  /*6610*/  BSYNC.RECONVERGENT B4 ;  /* 0x0000000000047941 */ /* 0x000fea0003800200 */
.L_x_7666:
        /* <DEDUP_REMOVED lines=43> */
.L_x_7664:
[----:B------:R-:W-:Y:S05]  /*68d0*/  BSYNC.RECONVERGENT B3 ;  /* 0x0000000000037941 */ /* 0x000fea0003800200 */
.L_x_7663:
[----:B------:R-:W-:Y:S01]  /*68e0*/  I2FP.F32.U32 R20, R19 ;  /* 0x0000001300147245 */ /* 0x000fe20000201000 */
[----:B-1----:R-:W-:Y:S02]  /*68f0*/  IMAD.MOV.U32 R23, RZ, RZ, 0x2f800000 ;  /* 0x2f800000ff177424 */ /* 0x002fe400078e00ff */
[----:B-----5:R-:W-:Y:S02]  /*6900*/  FMUL.FTZ R19, R7, UR13 ;  /* 0x0000000d07137c20 */ /* 0x020fe40008410000 */
[----:B------:R-:W-:Y:S02]  /*6910*/  FFMA.FTZ R20, R20, R23, 1.1641532182693481445e-10 ;  /* 0x2f00000014147423 */ /* 0x000fe40000010017 */
[----:B------:R-:W-:Y:S01]  /*6920*/  FMUL.FTZ R50, R19, UR12 ;  /* 0x0000000c13327c20 */ /* 0x000fe20008410000 */
[----:B------:R-:W-:Y:S02]  /*6930*/  HADD2.F32 R19, -RZ, R45.H1_H1 ;  /* 0x3000002dff137230 */ /* 0x000fe40000004100 */
[----:B------:R-:W-:-:S04]  /*6940*/  FSETP.GTU.FTZ.AND P0, PT, R20, UR10, PT ;  /* 0x0000000a14007c0b */ /* 0x000fc8000bf1c000 */
[----:B------:R-:W-:Y:S02]  /*6950*/  FSEL R50, R50, RZ, !P0 ;  /* 0x000000ff32327208 */ /* 0x000fe40004000000 */
[----:B------:R-:W-:-:S03]  /*6960*/  SEL R20, RZ, 0x1, P0 ;  /* 0x00000001ff147807 */ /* 0x000fc60000000000 */
[----:B------:R-:W-:Y:S01]  /*6970*/  FMUL.FTZ R19, R19, R50 ;  /* 0x0000003213137220 */ /* 0x000fe20000410000 */
[----:B------:R-:W-:-:S07]  /*6980*/  PRMT R46, R20, 0x7610, R46 ;  /* 0x00007610142e7816 */ /* 0x000fce000000002e */
.L_x_7636:
[----:B------:R-:W-:Y:S05]  /*6990*/  BSYNC.RECONVERGENT B1 ;  /* 0x0000000000017941 */ /* 0x000fea0003800200 */
.L_x_7613:
[----:B01----:R-:W0:Y:S02]  /*69a0*/  LDC.64 R54, c[0x0][0x3a8] ;  /* 0x0000ea00ff367b82 */ /* 0x003e240000000a00 */
[----:B0-----:R-:W-:-:S05]  /*69b0*/  IMAD.WIDE.U32 R54, R52, 0x10, R54 ;  /* 0x0000001034367825 */ /* 0x001fca00078e0036 */
[----:B------:R2:W-:Y:S01]  /*69c0*/  STG.E.128 desc[UR8][R54.64], R16 ;  /* 0x0000001036007986 */ /* 0x0005e2000c101d08 */
[----:B------:R-:W-:Y:S05]  /*69d0*/  @!P2 BRA `(.L_x_7612) ;  /* 0x00000000002ca947 */ /* 0x000fea0003800000 */
[----:B------:R-:W0:Y:S01]  /*69e0*/  LDC.64 R52, c[0x0][0x3b0] ;  /* 0x0000ec00ff347b82 */ /* 0x000e220000000a00 */
        /* <DEDUP_REMOVED lines=10> */
.L_x_7612:
[----:B------:R-:W-:Y:S05]  /*6a90*/  BSYNC.RECONVERGENT B2 ;  /* 0x0000000000027941 */ /* 0x000fea0003800200 */
.L_x_7611:
[----:B------:R-:W-:Y:S01]  /*6aa0*/  FADD.FTZ R20, RZ, R12 ;  /* 0x0000000cff147221 */ /* 0x000fe20000010000 */
[----:B------:R-:W-:Y:S01]  /*6ab0*/  ISETP.GT.U32.AND P0, PT, R28, 0x3f, PT ;  /* 0x0000003f1c00780c */ /* 0x000fe20003f04070 */
[----:B------:R-:W-:Y:S01]  /*6ac0*/  UMOV UR33, 0xffffffff ;  /* 0xffffffff00217882 */ /* 0x000fe20000000000 */
[----:B------:R-:W-:Y:S01]  /*6ad0*/  ISETP.NE.AND P2, PT, R26, RZ, PT ;  /* 0x000000ff1a00720c */ /* 0x000fe20003f45270 */
[----:B-1-3--:R-:W-:-:S04]  /*6ae0*/  FADD.FTZ R23, R13, R20 ;  /* 0x000000140d177221 */ /* 0x00afc80000010000 */
        /* <DEDUP_REMOVED lines=8> */
[----:B------:R-:W1:Y:S01]  /*6b70*/  SHFL.BFLY PT, R53, R61, 0x1, 0x1f ;  /* 0x0c201f003d357f89 */ /* 0x000e6200000e0000 */
[----:B------:R-:W3:Y:S01]  /*6b80*/  LDC R23, c[0x0][0x400] ;  /* 0x00010000ff177b82 */ /* 0x000ee20000000800 */
[----:B-1----:R-:W-:-:S05]  /*6b90*/  FADD.FTZ R61, R61, R53 ;  /* 0x000000353d3d7221 */ /* 0x002fca0000010000 */
[----:B------:R-:W0:Y:S02]  /*6ba0*/  SHFL.BFLY PT, R53, R61, 0x2, 0x1f ;  /* 0x0c401f003d357f89 */ /* 0x000e2400000e0000 */
[----:B0-2---:R-:W-:-:S05]  /*6bb0*/  FADD.FTZ R55, R61, R53 ;  /* 0x000000353d377221 */ /* 0x005fca0000010000 */
[----:B------:R-:W0:Y:S02]  /*6bc0*/  SHFL.BFLY PT, R53, R55, 0x4, 0x1f ;  /* 0x0c801f0037357f89 */ /* 0x000e2400000e0000 */
[----:B0-----:R-:W-:-:S05]  /*6bd0*/  FADD.FTZ R56, R55, R53 ;  /* 0x0000003537387221 */ /* 0x001fca0000010000 */
[----:B------:R-:W0:Y:S02]  /*6be0*/  SHFL.BFLY PT, R53, R56, 0x8, 0x1f ;  /* 0x0d001f0038357f89 */ /* 0x000e2400000e0000 */
[----:B0-----:R-:W-:-:S05]  /*6bf0*/  FADD.FTZ R54, R56, R53 ;  /* 0x0000003538367221 */ /* 0x001fca0000010000 */
[----:B------:R-:W0:Y:S02]  /*6c00*/  SHFL.BFLY PT, R53, R54, 0x10, 0x1f ;  /* 0x0e001f0036357f89 */ /* 0x000e2400000e0000 */
[----:B0-----:R-:W-:-:S04]  /*6c10*/  FADD.FTZ R20, R54, R53 ;  /* 0x0000003536147221 */ /* 0x001fc80000010000 */
[----:B---3--:R-:W-:-:S04]  /*6c20*/  FMUL.FTZ R20, R20, R23 ;  /* 0x0000001714147220 */ /* 0x008fc80000410000 */
        /* <DEDUP_REMOVED lines=26> */
.L_x_7685:
        /* <DEDUP_REMOVED lines=10> */
[----:B0-----:R-:W-:-:S04]  /*6e70*/  @!P2 IMAD.WIDE R54, R25, 0x4, R54 ;  /* 0x000000041936a825 */ /* 0x001fc800078e0236 */
[----:B-1----:R-:W-:-:S05]  /*6e80*/  @!P2 IMAD.WIDE R52, R25, 0x4, R52 ;  /* 0x000000041934a825 */ /* 0x002fca00078e0234 */
[----:B------:R0:W-:Y:S04]  /*6e90*/  @!P2 STG.E desc[UR8][R52.64], R20 ;  /* 0x000000143400a986 */ /* 0x0001e8000c101908 */
[----:B--2---:R0:W-:Y:S01]  /*6ea0*/  @!P2 STG.E desc[UR8][R54.64], R50 ;  /* 0x000000323600a986 */ /* 0x0041e2000c101908 */
[----:B-----5:R-:W-:-:S13]  /*6eb0*/  ISETP.GE.AND P2, PT, R21, 0x1, PT ;  /* 0x000000011500780c */ /* 0x020fda0003f46270 */
[----:B0-----:R-:W-:Y:S05]  /*6ec0*/  @!P2 BRA `(.L_x_7670) ;  /* 0x0000000000c4a947 */ /* 0x001fea0003800000 */
[----:B------:R-:W-:Y:S01]  /*6ed0*/  IADD3 R21, PT, PT, R21, -0x1, RZ ;  /* 0xffffffff15157810 */ /* 0x000fe20007ffe0ff */
[----:B------:R-:W-:Y:S01]  /*6ee0*/  BSSY.RECONVERGENT B2, `(.L_x_7671) ;  /* 0x000001f000027945 */ /* 0x000fe20003800200 */
[----:B------:R-:W-:-:S03]  /*6ef0*/  FSEL R51, R20, RZ, !P0 ;  /* 0x000000ff14337208 */ /* 0x000fc60004000000 */
[----:B------:R-:W-:-:S05]  /*6f00*/  IMAD R21, R21, R22, RZ ;  /* 0x0000001615157224 */ /* 0x000fca00078e02ff */
[----:B------:R-:W-:-:S04]  /*6f10*/  SHF.R.S32.HI R22, RZ, 0x1f, R21 ;  /* 0x0000001fff167819 */ /* 0x000fc80000011415 */
[----:B------:R-:W-:-:S04]  /*6f20*/  LEA.HI R21, R22, R21, RZ, 0x2 ;  /* 0x0000001516157211 */ /* 0x000fc800078f10ff */
[----:B------:R-:W-:Y:S01]  /*6f30*/  LEA.HI.SX32 R52, R21, R26, 0x1e ;  /* 0x0000001a15347211 */ /* 0x000fe200078ff2ff */
[----:B------:R-:W-:Y:S06]  /*6f40*/  @!P1 BRA `(.L_x_7672) ;  /* 0x0000000000609947 */ /* 0x000fec0003800000 */
[--C-:B------:R-:W-:Y:S01]  /*6f50*/  FADD.FTZ R21, R12, -R51.reuse ;  /* 0x800000330c157221 */ /* 0x100fe20000010000 */
[----:B------:R-:W-:Y:S02]  /*6f60*/  HADD2.F32 R20, -RZ, R43.H1_H1 ;  /* 0x3000002bff147230 */ /* 0x000fe40000004100 */
[----:B------:R-:W-:Y:S02]  /*6f70*/  HADD2.F32 R23, -RZ, R2.H0_H0 ;  /* 0x20000002ff177230 */ /* 0x000fe40000004100 */
[----:B------:R-:W-:Y:S01]  /*6f80*/  FMUL.FTZ R22, R50, R21 ;  /* 0x0000001532167220 */ /* 0x000fe20000410000 */
[----:B------:R-:W-:Y:S01]  /*6f90*/  FADD.FTZ R21, R13, -R51 ;  /* 0x800000330d157221 */ /* 0x000fe20000010000 */
[----:B------:R-:W-:Y:S02]  /*6fa0*/  HADD2.F32 R54, -RZ, R60.H0_H0 ;  /* 0x2000003cff367230 */ /* 0x000fe40000004100 */
[----:B------:R-:W-:Y:S01]  /*6fb0*/  FFMA.FTZ R20, R22, R20, R23 ;  /* 0x0000001416147223 */ /* 0x000fe20000010017 */
[----:B------:R-:W-:-:S02]  /*6fc0*/  HADD2.F32 R22, -RZ, R59.H0_H0 ;  /* 0x2000003bff167230 */ /* 0x000fc40000004100 */
[----:B------:R-:W-:Y:S01]  /*6fd0*/  FMUL.FTZ R21, R50, R21 ;  /* 0x0000001532157220 */ /* 0x000fe20000410000 */
[----:B------:R-:W-:Y:S01]  /*6fe0*/  FADD.FTZ R23, R14, -R51 ;  /* 0x800000330e177221 */ /* 0x000fe20000010000 */
[----:B------:R-:W-:Y:S02]  /*6ff0*/  HADD2.F32 R53, -RZ, R3.H0_H0 ;  /* 0x20000003ff357230 */ /* 0x000fe40000004100 */
[----:B------:R-:W-:Y:S01]  /*7000*/  FFMA.FTZ R21, R21, R22, R54 ;  /* 0x0000001615157223 */ /* 0x000fe20000010036 */
[----:B------:R-:W-:Y:S01]  /*7010*/  FMUL.FTZ R22, R50, R23 ;  /* 0x0000001732167220 */ /* 0x000fe20000410000 */
[----:B------:R-:W-:Y:S02]  /*7020*/  HADD2.F32 R23, -RZ, R41.H1_H1 ;  /* 0x30000029ff177230 */ /* 0x000fe40000004100 */
[----:B------:R-:W-:Y:S02]  /*7030*/  HADD2.F32 R54, -RZ, R59.H1_H1 ;  /* 0x3000003bff367230 */ /* 0x000fe40000004100 */
[----:B------:R-:W-:-:S02]  /*7040*/  HADD2.F32 R56, -RZ, R60.H1_H1 ;  /* 0x3000003cff387230 */ /* 0x000fc40000004100 */
[----:B------:R-:W-:Y:S01]  /*7050*/  FFMA.FTZ R22, R22, R23, R53 ;  /* 0x0000001716167223 */ /* 0x000fe20000010035 */
[----:B------:R-:W-:-:S04]  /*7060*/  FADD.FTZ R23, R15, -R51 ;  /* 0x800000330f177221 */ /* 0x000fc80000010000 */
[----:B------:R-:W-:-:S04]  /*7070*/  FMUL.FTZ R23, R50, R23 ;  /* 0x0000001732177220 */ /* 0x000fc80000410000 */
[----:B------:R-:W-:Y:S02]  /*7080*/  FFMA.FTZ R23, R23, R54, R56 ;  /* 0x0000003617177223 */ /* 0x000fe40000010038 */
[----:B------:R-:W0:Y:S02]  /*7090*/  LDC.64 R54, c[0x0][0x428] ;  /* 0x00010a00ff367b82 */ /* 0x000e240000000a00 */
[----:B0-----:R-:W-:-:S04]  /*70a0*/  IMAD.WIDE.U32 R54, R52, 0x10, R54 ;  /* 0x0000001034367825 */ /* 0x001fc800078e0036 */
[----:B------:R-:W-:Y:S01]  /*70b0*/  VIADD R52, R52, 0x20 ;  /* 0x0000002034347836 */ /* 0x000fe20000000000 */
[----:B------:R0:W-:Y:S06]  /*70c0*/  STG.E.128 desc[UR8][R54.64], R20 ;  /* 0x0000001436007986 */ /* 0x0001ec000c101d08 */
.L_x_7672:
[----:B------:R-:W-:Y:S05]  /*70d0*/  BSYNC.RECONVERGENT B2 ;  /* 0x0000000000027941 */ /* 0x000fea0003800200 */
.L_x_7671:
        /* <DEDUP_REMOVED lines=16> */
.L_x_7670:
[----:B------:R-:W-:Y:S05]  /*71e0*/  BSYNC.RECONVERGENT B1 ;  /* 0x0000000000017941 */ /* 0x000fea0003800200 */
.L_x_7669:
[----:B01----:R-:W0:Y:S02]  /*71f0*/  LDC.64 R20, c[0x0][0x380] ;  /* 0x0000e000ff147b82 */ /* 0x003e240000000a00 */
[----:B0-----:R-:W-:-:S04]  /*7200*/  LEA R25, R20, R25, 0x2 ;  /* 0x0000001914197211 */ /* 0x001fc800078e10ff */
[----:B------:R-:W-:-:S13]  /*7210*/  ISETP.GE.AND P0, PT, R25, R21, PT ;  /* 0x000000151900720c */ /* 0x000fda0003f06270 */
[----:B------:R-:W-:Y:S05]  /*7220*/  @!P0 BRA `(.L_x_7673) ;  /* 0xffffff9800b48947 */ /* 0x000fea000383ffff */
[----:B------:R-:W-:Y:S05]  /*7230*/  BSYNC B0 ;  /* 0x0000000000007941 */ /* 0x000fea0003800000 */
.L_x_7549:
[----:B------:R-:W-:Y:S05]  /*7240*/  EXIT ;  /* 0x000000000000794d */ /* 0x000fea0003800000 */
.L_x_7668:
[----:B------:R-:W-:Y:S01]  /*7250*/  HFMA2 R51, -RZ, RZ, 0, 1.847743988037109375e-06 ;  /* 0x0000001fff337431 */ /* 0x000fe200000001ff */
[----:B------:R-:W-:Y:S01]  /*7260*/  BSSY B1, `(.L_x_7674) ;  /* 0x0000006000017945 */ /* 0x000fe20003800000 */
[----:B------:R-:W-:Y:S02]  /*7270*/  IMAD.MOV.U32 R52, RZ, RZ, 0x1 ;  /* 0x00000001ff347424 */ /* 0x000fe400078e00ff */
[----:B------:R-:W-:-:S07]  /*7280*/  IMAD.MOV.U32 R50, RZ, RZ, -0x1 ;  /* 0xffffffffff327424 */ /* 0x000fce00078e00ff */
[----:B0-2--5:R-:W-:Y:S05]  /*7290*/  WARPSYNC.COLLECTIVE R50, `(.L_x_7675) ;  /* 0x0000000032087348 */ /* 0x025fea0003c00000 */
[----:B------:R1:W3:Y:S02]  /*72a0*/  SHFL.BFLY P4, R53, R61, R52, R51 ;  /* 0x0c0000343d357389 */ /* 0x0002e40000080033 */
[----:B0123-5:R-:W-:Y:S05]  /*72b0*/  ENDCOLLECTIVE ;  /* 0x000000000000791b */ /* 0x02ffea0003800000 */
.L_x_7675:
[----:B------:R-:W-:Y:S05]  /*72c0*/  BSYNC B1 ;  /* 0x0000000000017941 */ /* 0x000fea0003800000 */
.L_x_7674:
        /* <DEDUP_REMOVED lines=8> */
.L_x_7676:
[----:B------:R-:W-:Y:S02]  /*7350*/  HFMA2 R52, -RZ, RZ, 0, 2.384185791015625e-07 ;  /* 0x00000004ff347431 */ /* 0x000fe400000001ff */
[----:B------:R-:W-:-:S04]  /*7360*/  FADD.FTZ R55, R61, R53 ;  /* 0x000000353d377221 */ /* 0x000fc80000010000 */
[----:B------:R-:W-:-:S07]  /*7370*/  IMAD.MOV.U32 R61, RZ, RZ, R55 ;  /* 0x000000ffff3d7224 */ /* 0x000fce00078e0037 */
[----:B------:R-:W-:Y:S05]  /*7380*/  WARPSYNC.COLLECTIVE R50, `(.L_x_7677) ;  /* 0x0000000032087348 */ /* 0x000fea0003c00000 */
[----:B------:R0:W1:Y:S02]  /*7390*/  SHFL.BFLY P4, R53, R61, R52, R51 ;  /* 0x0c0000343d357389 */ /* 0x0000640000080033 */
[----:B01----:R-:W-:Y:S05]  /*73a0*/  ENDCOLLECTIVE ;  /* 0x000000000000791b */ /* 0x003fea0003800000 */
.L_x_7677:
[----:B------:R-:W-:Y:S01]  /*73b0*/  MOV R52, 0x8 ;  /* 0x0000000800347802 */ /* 0x000fe20000000f00 */
[----:B------:R-:W-:-:S04]  /*73c0*/  FADD.FTZ R56, R55, R53 ;  /* 0x0000003537387221 */ /* 0x000fc80000010000 */
[----:B------:R-:W-:-:S07]  /*73d0*/  IMAD.MOV.U32 R61, RZ, RZ, R56 ;  /* 0x000000ffff3d7224 */ /* 0x000fce00078e0038 */
[----:B------:R-:W-:Y:S05]  /*73e0*/  WARPSYNC.COLLECTIVE R50, `(.L_x_7678) ;  /* 0x0000000032087348 */ /* 0x000fea0003c00000 */
[----:B------:R0:W1:Y:S02]  /*73f0*/  SHFL.BFLY P4, R53, R61, R52, R51 ;  /* 0x0c0000343d357389 */ /* 0x0000640000080033 */
[----:B01----:R-:W-:Y:S05]  /*7400*/  ENDCOLLECTIVE ;  /* 0x000000000000791b */ /* 0x003fea0003800000 */
.L_x_7678:
[----:B------:R-:W-:Y:S02]  /*7410*/  HFMA2 R52, -RZ, RZ, 0, 9.5367431640625e-07 ;  /* 0x00000010ff347431 */ /* 0x000fe400000001ff */
[----:B------:R-:W-:-:S04]  /*7420*/  FADD.FTZ R54, R56, R53 ;  /* 0x0000003538367221 */ /* 0x000fc80000010000 */
[----:B------:R-:W-:-:S07]  /*7430*/  IMAD.MOV.U32 R61, RZ, RZ, R54 ;  /* 0x000000ffff3d7224 */ /* 0x000fce00078e0036 */
[----:B------:R-:W-:Y:S05]  /*7440*/  WARPSYNC.COLLECTIVE R50, `(.L_x_7679) ;  /* 0x0000000032087348 */ /* 0x000fea0003c00000 */
[----:B------:R0:W1:Y:S02]  /*7450*/  SHFL.BFLY P4, R53, R61, R52, R51 ;  /* 0x0c0000343d357389 */ /* 0x0000640000080033 */
[----:B01----:R-:W-:Y:S05]  /*7460*/  ENDCOLLECTIVE ;  /* 0x000000000000791b */ /* 0x003fea0003800000 */
.L_x_7679:
        /* <DEDUP_REMOVED lines=26> */
.L_x_7680:
[----:B------:R-:W-:Y:S02]  /*7610*/  HFMA2 R52, -RZ, RZ, 0, 1.1920928955078125e-07 ;  /* 0x00000002ff347431 */ /* 0x000fe400000001ff */
[----:B------:R-:W-:-:S04]  /*7620*/  FADD.FTZ R55, R54, R53 ;  /* 0x0000003536377221 */ /* 0x000fc80000010000 */
[----:B------:R-:W-:-:S07]  /*7630*/  IMAD.MOV.U32 R61, RZ, RZ, R55 ;  /* 0x000000ffff3d7224 */ /* 0x000fce00078e0037 */
[----:B------:R-:W-:Y:S05]  /*7640*/  WARPSYNC.COLLECTIVE R50, `(.L_x_7681) ;  /* 0x0000000032087348 */ /* 0x000fea0003c00000 */
[----:B------:R0:W1:Y:S02]  /*7650*/  SHFL.BFLY P4, R53, R61, R52, R51 ;  /* 0x0c0000343d357389 */ /* 0x0000640000080033 */
[----:B01----:R-:W-:Y:S05]  /*7660*/  ENDCOLLECTIVE ;  /* 0x000000000000791b */ /* 0x003fea0003800000 */
.L_x_7681:
[----:B------:R-:W-:Y:S01]  /*7670*/  MOV R52, 0x4 ;  /* 0x0000000400347802 */ /* 0x000fe20000000f00 */
[----:B------:R-:W-:-:S04]  /*7680*/  FADD.FTZ R56, R55, R53 ;  /* 0x0000003537387221 */ /* 0x000fc80000010000 */
[----:B------:R-:W-:-:S07]  /*7690*/  IMAD.MOV.U32 R61, RZ, RZ, R56 ;  /* 0x000000ffff3d7224 */ /* 0x000fce00078e0038 */
[----:B------:R-:W-:Y:S05]  /*76a0*/  WARPSYNC.COLLECTIVE R50, `(.L_x_7682) ;  /* 0x0000000032087348 */ /* 0x000fea0003c00000 */
[----:B------:R0:W1:Y:S02]  /*76b0*/  SHFL.BFLY P4, R53, R61, R52, R51 ;  /* 0x0c0000343d357389 */ /* 0x0000640000080033 */
[----:B01----:R-:W-:Y:S05]  /*76c0*/  ENDCOLLECTIVE ;  /* 0x000000000000791b */ /* 0x003fea0003800000 */
.L_x_7682:
[----:B------:R-:W-:Y:S02]  /*76d0*/  HFMA2 R52, -RZ, RZ, 0, 4.76837158203125e-07 ;  /* 0x00000008ff347431 */ /* 0x000fe400000001ff */
[----:B------:R-:W-:-:S04]  /*76e0*/  FADD.FTZ R57, R56, R53 ;  /* 0x0000003538397221 */ /* 0x000fc80000010000 */
[----:B------:R-:W-:-:S07]  /*76f0*/  IMAD.MOV.U32 R61, RZ, RZ, R57 ;  /* 0x000000ffff3d7224 */ /* 0x000fce00078e0039 */
[----:B------:R-:W-:Y:S05]  /*7700*/  WARPSYNC.COLLECTIVE R50, `(.L_x_7683) ;  /* 0x0000000032087348 */ /* 0x000fea0003c00000 */
[----:B------:R0:W1:Y:S02]  /*7710*/  SHFL.BFLY P4, R53, R61, R52, R51 ;  /* 0x0c0000343d357389 */ /* 0x0000640000080033 */
[----:B01----:R-:W-:Y:S05]  /*7720*/  ENDCOLLECTIVE ;  /* 0x000000000000791b */ /* 0x003fea0003800000 */
.L_x_7683:
[----:B------:R-:W-:Y:S01]  /*7730*/  MOV R52, 0x10 ;  /* 0x0000001000347802 */ /* 0x000fe20000000f00 */
[----:B------:R-:W-:-:S04]  /*7740*/  FADD.FTZ R58, R57, R53 ;  /* 0x00000035393a7221 */ /* 0x000fc80000010000 */
[----:B------:R-:W-:-:S07]  /*7750*/  IMAD.MOV.U32 R61, RZ, RZ, R58 ;  /* 0x000000ffff3d7224 */ /* 0x000fce00078e003a */
[----:B------:R-:W-:Y:S05]  /*7760*/  WARPSYNC.COLLECTIVE R50, `(.L_x_7684) ;  /* 0x0000000032087348 */ /* 0x000fea0003c00000 */
[----:B------:R0:W1:Y:S02]  /*7770*/  SHFL.BFLY P4, R53, R61, R52, R51 ;  /* 0x0c0000343d357389 */ /* 0x0000640000080033 */
[----:B01----:R-:W-:Y:S05]  /*7780*/  ENDCOLLECTIVE ;  /* 0x000000000000791b */ /* 0x003fea0003800000 */
.L_x_7684:
[----:B------:R-:W-:Y:S05]  /*7790*/  BRA `(.L_x_7685) ;  /* 0xfffffff4008c7947 */ /* 0x000fea000383ffff */
.L_x_7686:
        /* <DEDUP_REMOVED lines=14> */
.L_x_9177:


//--------------------- .text._ZN10layer_norm13ln_fwd_kernelINS_13Kernel_traitsI6__halfffffjLj256ELj1ELj4ELj1ELj16ENS_18Kernel_traits_baseILj256ES2_ffffjLj128EEEEELb1ELb1ELb1ELb1EEEvNS_9FwdParamsE --------------------------
	.section	.text._ZN10layer_norm13ln_fwd_kernelINS_13Kernel_traitsI6__halfffffjLj256ELj1ELj4ELj1ELj16ENS_18Kernel_traits_baseILj256ES2_ffffjLj128EEEEELb1ELb1ELb1ELb1EEEvNS_9FwdParamsE,"ax",@progbits
	.align	128
        .global         _ZN10layer_norm13ln_fwd_kernelINS_13Kernel_traitsI6__halfffffjLj256ELj1ELj4ELj1ELj16ENS_18Kernel_traits_baseILj256ES2_ffffjLj128EEEEELb1ELb1ELb1ELb1EEEvNS_9FwdParamsE
        .type           _ZN10layer_norm13ln_fwd_kernelINS_13Kernel_traitsI6__halfffffjLj256ELj1ELj4ELj1ELj16ENS_18Kernel_traits_baseILj256ES2_ffffjLj128EEEEELb1ELb1ELb1ELb1EEEvNS_9FwdParamsE,@function
        .size           _ZN10layer_norm13ln_fwd_kernelINS_13Kernel_traitsI6__halfffffjLj256ELj1ELj4ELj1ELj16ENS_18Kernel_traits_baseILj256ES2_ffffjLj128EEEEELb1ELb1ELb1ELb1EEEvNS_9FwdParamsE,(.L_x_9178 - _ZN10layer_norm13ln_fwd_kernelINS_13Kernel_traitsI6__halfffffjLj256ELj1ELj4ELj1ELj16ENS_18Kernel_traits_baseILj256ES2_ffffjLj128EEEEELb1ELb1ELb1ELb1EEEvNS_9FwdParamsE)
        .other          _ZN10layer_norm13ln_fwd_kernelINS_13Kernel_traitsI6__halfffffjLj256ELj1ELj4ELj1ELj16ENS_18Kernel_traits_baseILj256ES2_ffffjLj128EEEEELb1ELb1ELb1ELb1EEEvNS_9FwdParamsE,@"STO_CUDA_ENTRY STV_DEFAULT"
_ZN10layer_norm13ln_fwd_kernelINS_13Kernel_traitsI6__halfffffjLj256ELj1ELj4ELj1ELj16ENS_18Kernel_traits_baseILj256ES2_ffffjLj128EEEEELb1ELb1ELb1ELb1EEEvNS_9FwdParamsE:
.text._ZN10layer_norm13ln_fwd_kernelINS_13Kernel_traitsI6__halfffffjLj256ELj1ELj4ELj1ELj16ENS_18Kernel_traits_baseILj256ES2_ffffjLj128EEEEELb1ELb1ELb1ELb1EEEvNS_9FwdParamsE:
[----:B------:R-:W-:Y:S01]  /*0000*/  LDC R1, c[0x0][0x37c] ;  /* 0x0000df00ff017b82 */ /* 0x000fe20000000800 */
[----:B------:R-:W0:Y:S07]  /*0010*/  LDCU.U8 UR4, c[0x0][0x464] ;  /* 0x00008c80ff0477ac */ /* 0x000e2e0008000000 */
[----:B------:R-:W1:Y:S01]  /*0020*/  LDC R33, c[0x0][0x45c] ;  /* 0x00011700ff217b82 */ /* 0x000e620000000800 */
[----:B------:R-:W2:Y:S01]  /*0030*/  S2R R29, SR_TID.X ;  /* 0x00000000001d7919 */ /* 0x000ea20000002100 */
[----:B------:R-:W3:Y:S01]  /*0040*/  LDCU.64 UR6, c[0x0][0x450] ;  /* 0x00008a00ff0677ac */ /* 0x000ee20008000a00 */
[----:B------:R-:W4:Y:S05]  /*0050*/  LDCU.64 UR8, c[0x0][0x358] ;  /* 0x00006b00ff0877ac */ /* 0x000f2a0008000a00 */
[----:B------:R-:W2:Y:S01]  /*0060*/  LDC R4, c[0x0][0x458] ;  /* 0x00011600ff047b82 */ /* 0x000ea20000000800 */
[----:B------:R-:W2:Y:S07]  /*0070*/  LDCU UR10, c[0x0][0x384] ;  /* 0x00007080ff0a77ac */ /* 0x000eae0008000800 */
[----:B------:R-:W2:Y:S01]  /*0080*/  LDC.64 R10, c[0x0][0x3d0] ;  /* 0x0000f400ff0a7b82 */ /* 0x000ea20000000a00 */
[----:B0-----:R-:W-:Y:S01]  /*0090*/  ISETP.NE.AND P1, PT, RZ, UR4, PT ;  /* 0x00000004ff007c0c */ /* 0x001fe2000bf25270 */
[----:B------:R-:W0:Y:S01]  /*00a0*/  LDCU.64 UR4, c[0x0][0x438] ;  /* 0x00008700ff0477ac */ /* 0x000e220008000a00 */
[----:B---3--:R-:W-:-:S02]  /*00b0*/  IMAD.U32 R6, RZ, RZ, UR6 ;  /* 0x00000006ff067e24 */ /* 0x008fc4000f8e00ff */
[----:B------:R-:W-:-:S03]  /*00c0*/  IMAD.U32 R7, RZ, RZ, UR7 ;  /* 0x00000007ff077e24 */ /* 0x000fc6000f8e00ff */
[----:B------:R-:W3:Y:S06]  /*00d0*/  LDC.64 R16, c[0x0][0x3e8] ;  /* 0x0000fa00ff107b82 */ /* 0x000eec0000000a00 */
[----:B-1----:R-:W-:Y:S01]  /*00e0*/  @P1 MOV R5, R33 ;  /* 0x0000002100051202 */ /* 0x002fe20000000f00 */
[----:B----4-:R-:W4:Y:S01]  /*00f0*/  @P1 LDG.E.64 R6, desc[UR8][R6.64] ;  /* 0x0000000806061981 */ /* 0x010f22000c1e1b00 */
[----:B--2---:R-:W-:-:S03]  /*0100*/  LOP3.LUT R0, R29, 0x1f, RZ, 0xc0, !PT ;  /* 0x0000001f1d007812 */ /* 0x004fc600078ec0ff */
[----:B------:R1:W2:Y:S02]  /*0110*/  @P1 LDG.E.64 R8, desc[UR8][R4.64] ;  /* 0x0000000804081981 */ /* 0x0002a4000c1e1b00 */
[----:B------:R-:W-:-:S05]  /*0120*/  IMAD.WIDE.U32 R10, R0, 0x8, R10 ;  /* 0x00000008000a7825 */ /* 0x000fca00078e000a */
[----:B------:R-:W4:Y:S01]  /*0130*/  LDG.E.64 R14, desc[UR8][R10.64] ;  /* 0x000000080a0e7981 */ /* 0x000f22000c1e1b00 */
[----:B0-----:R-:W-:Y:S01]  /*0140*/  ISETP.NE.U32.AND P0, PT, RZ, UR4, PT ;  /* 0x00000004ff007c0c */ /* 0x001fe2000bf05070 */
[----:B-1----:R-:W2:Y:S01]  /*0150*/  @P1 LDC R5, c[0x0][0x460] ;  /* 0x00011800ff051b82 */ /* 0x002ea20000000800 */
[----:B---3--:R-:W-:-:S05]  /*0160*/  IMAD.WIDE.U32 R16, R0, 0x8, R16 ;  /* 0x0000000800107825 */ /* 0x008fca00078e0010 */
[----:B------:R-:W3:Y:S04]  /*0170*/  LDG.E.64 R18, desc[UR8][R16.64] ;  /* 0x0000000810127981 */ /* 0x000ee8000c1e1b00 */
[----:B------:R-:W3:Y:S04]  /*0180*/  LDG.E.64 R22, desc[UR8][R16.64+0x100] ;  /* 0x0001000810167981 */ /* 0x000ee8000c1e1b00 */
[----:B------:R-:W5:Y:S01]  /*0190*/  LDG.E.64 R10, desc[UR8][R10.64+0x100] ;  /* 0x000100080a0a7981 */ /* 0x000f62000c1e1b00 */
[----:B------:R-:W-:Y:S01]  /*01a0*/  ISETP.NE.AND.EX P0, PT, RZ, UR5, PT, P0 ;  /* 0x00000005ff007c0c */ /* 0x000fe2000bf05300 */
[----:B------:R-:W0:Y:S01]  /*01b0*/  S2UR UR5, SR_CTAID.X ;  /* 0x00000000000579c3 */ /* 0x000e220000002500 */
[----:B------:R-:W-:-:S07]  /*01c0*/  SHF.R.U32.HI R28, RZ, 0x5, R29 ;  /* 0x00000005ff1c7819 */ /* 0x000fce000001161d */
[----:B------:R-:W1:Y:S08]  /*01d0*/  LDC R24, c[0x0][0x360] ;  /* 0x0000d800ff187b82 */ /* 0x000e700000000800 */
[----:B------:R-:W1:Y:S01]  /*01e0*/  @P0 LDC.64 R12, c[0x0][0x438] ;  /* 0x00010e00ff0c0b82 */ /* 0x000e620000000a00 */
[----:B0-----:R-:W-:-:S06]  /*01f0*/  USHF.L.U32 UR4, UR5, 0x2, URZ ;  /* 0x0000000205047899 */ /* 0x001fcc00080006ff */
[----:B------:R-:W-:Y:S01]  /*0200*/  LOP3.LUT R28, R28, UR4, RZ, 0xfc, !PT ;  /* 0x000000041c1c7c12 */ /* 0x000fe2000f8efcff */
[----:B-1----:R-:W-:Y:S02]  /*0210*/  IMAD R29, R24, UR5, R29 ;  /* 0x00000005181d7c24 */ /* 0x002fe4000f8e021d */
[----:B------:R-:W-:-:S05]  /*0220*/  @P0 IMAD.WIDE.U32 R12, R0, 0x8, R12 ;  /* 0x00000008000c0825 */ /* 0x000fca00078e000c */
[----:B------:R-:W5:Y:S04]  /*0230*/  @P0 LDG.E.64 R20, desc[UR8][R12.64] ;  /* 0x000000080c140981 */ /* 0x000f68000c1e1b00 */
[----:B------:R0:W5:Y:S01]  /*0240*/  @P0 LDG.E.64 R2, desc[UR8][R12.64+0x100] ;  /* 0x000100080c020981 */ /* 0x000162000c1e1b00 */
[----:B--2---:R-:W-:Y:S02]  /*0250*/  @P1 IADD3 R4, P2, PT, R8, R5, RZ ;  /* 0x0000000508041210 */ /* 0x004fe40007f5e0ff */
[----:B----4-:R-:W-:Y:S02]  /*0260*/  @P1 R2UR UR6, R6 ;  /* 0x00000000060612ca */ /* 0x010fe400000e0000 */
[----:B------:R-:W-:Y:S01]  /*0270*/  @P1 R2UR UR7, R7 ;  /* 0x00000000070712ca */ /* 0x000fe200000e0000 */
[----:B------:R-:W-:Y:S01]  /*0280*/  @P1 IMAD.X R33, RZ, RZ, R9, P2 ;  /* 0x000000ffff211224 */ /* 0x000fe200010e0609 */
[----:B------:R-:W-:Y:S01]  /*0290*/  ISETP.GE.AND P1, PT, R28, UR10, PT ;  /* 0x0000000a1c007c0c */ /* 0x000fe2000bf26270 */
[--C-:B------:R-:W-:Y:S01]  /*02a0*/  @P0 IMAD.MOV.U32 R6, RZ, RZ, R14.reuse ;  /* 0x000000ffff060224 */ /* 0x100fe200078e000e */
[-C--:B------:R-:W-:Y:S01]  /*02b0*/  @P0 MOV R7, R15.reuse ;  /* 0x0000000f00070202 */ /* 0x080fe20000000f00 */
[----:B------:R-:W-:Y:S01]  /*02c0*/  @!P0 IMAD.MOV.U32 R6, RZ, RZ, R14 ;  /* 0x000000ffff068224 */ /* 0x000fe200078e000e */
[----:B------:R-:W-:Y:S01]  /*02d0*/  @!P0 MOV R7, R15 ;  /* 0x0000000f00078202 */ /* 0x000fe20000000f00 */
[----:B---3--:R-:W-:-:S02]  /*02e0*/  @P0 IMAD.MOV.U32 R8, RZ, RZ, R18 ;  /* 0x000000ffff080224 */ /* 0x008fc400078e0012 */
[----:B------:R-:W-:Y:S01]  /*02f0*/  @P0 IMAD.MOV.U32 R9, RZ, RZ, R19 ;  /* 0x000000ffff090224 */ /* 0x000fe200078e0013 */
[-C--:B0-----:R-:W-:Y:S01]  /*0300*/  @P0 MOV R12, R22.reuse ;  /* 0x00000016000c0202 */ /* 0x081fe20000000f00 */
[----:B------:R-:W-:Y:S01]  /*0310*/  @P0 IMAD.MOV.U32 R13, RZ, RZ, R23 ;  /* 0x000000ffff0d0224 */ /* 0x000fe200078e0017 */
[----:B------:R-:W-:Y:S01]  /*0320*/  @!P0 MOV R12, R22 ;  /* 0x00000016000c8202 */ /* 0x000fe20000000f00 */
[----:B------:R-:W-:Y:S02]  /*0330*/  @!P0 IMAD.MOV.U32 R8, RZ, RZ, R18 ;  /* 0x000000ffff088224 */ /* 0x000fe400078e0012 */
[----:B------:R-:W-:Y:S02]  /*0340*/  @!P0 IMAD.MOV.U32 R9, RZ, RZ, R19 ;  /* 0x000000ffff098224 */ /* 0x000fe400078e0013 */
[----:B------:R-:W-:Y:S01]  /*0350*/  @!P0 IMAD.MOV.U32 R13, RZ, RZ, R23 ;  /* 0x000000ffff0d8224 */ /* 0x000fe200078e0017 */
[----:B------:R-:W-:Y:S06]  /*0360*/  @P1 EXIT ;  /* 0x000000000000194d */ /* 0x000fec0003800000 */
[----:B------:R-:W-:Y:S01]  /*0370*/  SHF.R.U64 R31, R4, 0x2, R33 ;  /* 0x00000002041f7819 */ /* 0x000fe20000001221 */
[----:B------:R-:W-:Y:S01]  /*0380*/  IMAD.MOV.U32 R30, RZ, RZ, R8 ;  /* 0x000000ffff1e7224 */ /* 0x000fe200078e0008 */
[----:B------:R-:W-:Y:S01]  /*0390*/  MOV R14, R9 ;  /* 0x00000009000e7202 */ /* 0x000fe20000000f00 */
[----:B------:R-:W-:Y:S01]  /*03a0*/  IMAD.MOV.U32 R38, RZ, RZ, R7 ;  /* 0x000000ffff267224 */ /* 0x000fe200078e0007 */
[--C-:B------:R-:W-:Y:S01]  /*03b0*/  SHF.R.U64 R32, R8, 0x10, R9.reuse ;  /* 0x0000001008207819 */ /* 0x100fe20000001209 */
[----:B------:R-:W-:Y:S01]  /*03c0*/  IMAD.HI.U32 R8, R29, -0x326172a9, RZ ;  /* 0xcd9e8d571d087827 */ /* 0x000fe200078e00ff */
[----:B------:R-:W-:Y:S01]  /*03d0*/  SHF.R.U32.HI R16, RZ, 0x10, R9 ;  /* 0x00000010ff107819 */ /* 0x000fe20000011609 */
[----:B------:R-:W-:Y:S01]  /*03e0*/  UIADD3 UR15, UPT, UPT, UR6, -0x61c88647, URZ ;  /* 0x9e3779b9060f7890 */ /* 0x000fe2000fffe0ff */
[----:B------:R-:W-:Y:S01]  /*03f0*/  SHF.R.U32.HI R33, RZ, 0x2, R33 ;  /* 0x00000002ff217819 */ /* 0x000fe20000011621 */
[----:B------:R-:W-:Y:S01]  /*0400*/  IMAD.HI.U32 R9, R31, -0x2daee0ad, RZ ;  /* 0xd2511f531f097827 */ /* 0x000fe200078e00ff */
[----:B------:R-:W-:Y:S01]  /*0410*/  MOV R37, R6 ;  /* 0x0000000600257202 */ /* 0x000fe20000000f00 */
[----:B------:R-:W-:Y:S01]  /*0420*/  UIADD3 UR16, UPT, UPT, UR7, -0x4498517b, URZ ;  /* 0xbb67ae8507107890 */ /* 0x000fe2000fffe0ff */
[----:B------:R-:W-:Y:S01]  /*0430*/  LOP3.LUT R8, R33, UR6, R8, 0x96, !PT ;  /* 0x0000000621087c12 */ /* 0x000fe2000f8e9608 */
[----:B------:R-:W-:Y:S01]  /*0440*/  IMAD.MOV.U32 R34, RZ, RZ, R12 ;  /* 0x000000ffff227224 */ /* 0x000fe200078e000c */
[----:B------:R-:W-:Y:S01]  /*0450*/  LOP3.LUT R9, R9, UR7, RZ, 0x3c, !PT ;  /* 0x0000000709097c12 */ /* 0x000fe2000f8e3cff */
[----:B------:R-:W-:Y:S01]  /*0460*/  IMAD.MOV.U32 R15, RZ, RZ, R13 ;  /* 0x000000ffff0f7224 */ /* 0x000fe200078e000d */
[--C-:B------:R-:W-:Y:S01]  /*0470*/  SHF.R.U64 R39, R6, 0x10, R7.reuse ;  /* 0x0000001006277819 */ /* 0x100fe20000001207 */
[----:B-----5:R-:W-:Y:S01]  /*0480*/  IMAD.MOV.U32 R6, RZ, RZ, R10 ;  /* 0x000000ffff067224 */ /* 0x020fe200078e000a */
[----:B------:R-:W-:Y:S01]  /*0490*/  SHF.R.U32.HI R44, RZ, 0x10, R7 ;  /* 0x00000010ff2c7819 */ /* 0x000fe20000011607 */
[----:B------:R-:W-:Y:S01]  /*04a0*/  UIADD3 UR17, UPT, UPT, UR6, 0x3c6ef372, URZ ;  /* 0x3c6ef37206117890 */ /* 0x000fe2000fffe0ff */
[--C-:B------:R-:W-:Y:S01]  /*04b0*/  SHF.R.U64 R35, R12, 0x10, R13.reuse ;  /* 0x000000100c237819 */ /* 0x100fe2000000120d */
[----:B------:R-:W-:Y:S01]  /*04c0*/  IMAD.HI.U32 R12, R8, -0x2daee0ad, RZ ;  /* 0xd2511f53080c7827 */ /* 0x000fe200078e00ff */
[----:B------:R-:W-:Y:S01]  /*04d0*/  SHF.R.U32.HI R17, RZ, 0x10, R13 ;  /* 0x00000010ff117819 */ /* 0x000fe2000001160d */
[----:B------:R-:W-:Y:S01]  /*04e0*/  UIADD3 UR18, UPT, UPT, UR7, 0x76cf5d0a, URZ ;  /* 0x76cf5d0a07127890 */ /* 0x000fe2000fffe0ff */
[----:B------:R-:W-:Y:S01]  /*04f0*/  MOV R7, R11 ;  /* 0x0000000b00077202 */ /* 0x000fe20000000f00 */
[----:B------:R-:W-:Y:S01]  /*0500*/  IMAD R13, R31, -0x2daee0ad, RZ ;  /* 0xd2511f531f0d7824 */ /* 0x000fe200078e02ff */
[--C-:B------:R-:W-:Y:S01]  /*0510*/  SHF.R.U64 R5, R10, 0x10, R11.reuse ;  /* 0x000000100a057819 */ /* 0x100fe2000000120b */
[----:B------:R-:W-:Y:S01]  /*0520*/  IMAD.HI.U32 R10, R9, -0x326172a9, RZ ;  /* 0xcd9e8d57090a7827 */ /* 0x000fe200078e00ff */
[----:B------:R-:W-:Y:S01]  /*0530*/  SHF.R.U32.HI R48, RZ, 0x10, R11 ;  /* 0x00000010ff307819 */ /* 0x000fe2000001160b */
[----:B------:R-:W-:Y:S01]  /*0540*/  UIADD3 UR19, UPT, UPT, UR6, -0x255992d5, URZ ;  /* 0xdaa66d2b06137890 */ /* 0x000fe2000fffe0ff */
[----:B------:R-:W-:Y:S01]  /*0550*/  LOP3.LUT R12, R13, UR16, R12, 0x96, !PT ;  /* 0x000000100d0c7c12 */ /* 0x000fe2000f8e960c */
[----:B------:R-:W-:Y:S01]  /*0560*/  IMAD R11, R29, -0x326172a9, RZ ;  /* 0xcd9e8d571d0b7824 */ /* 0x000fe200078e02ff */
[----:B------:R-:W-:Y:S01]  /*0570*/  PRMT R30, R30, 0x5410, R14 ;  /* 0x000054101e1e7816 */ /* 0x000fe2000000000e */
[----:B------:R-:W-:Y:S01]  /*0580*/  IMAD R14, R9, -0x326172a9, RZ ;  /* 0xcd9e8d57090e7824 */ /* 0x000fe200078e02ff */
[----:B------:R-:W-:Y:S01]  /*0590*/  UIADD3 UR20, UPT, UPT, UR7, 0x32370b8f, URZ ;  /* 0x32370b8f07147890 */ /* 0x000fe2000fffe0ff */
[----:B------:R-:W-:Y:S01]  /*05a0*/  IMAD.HI.U32 R9, R12, -0x326172a9, RZ ;  /* 0xcd9e8d570c097827 */ /* 0x000fe200078e00ff */
[----:B------:R-:W-:Y:S01]  /*05b0*/  LOP3.LUT R10, R11, UR15, R10, 0x96, !PT ;  /* 0x0000000f0b0a7c12 */ /* 0x000fe2000f8e960a */
[----:B------:R-:W-:Y:S01]  /*05c0*/  UIADD3 UR21, UPT, UPT, UR6, 0x78dde6e4, URZ ;  /* 0x78dde6e406157890 */ /* 0x000fe2000fffe0ff */
[----:B------:R-:W-:Y:S01]  /*05d0*/  PRMT R44, R44, 0x5410, R6 ;  /* 0x000054102c2c7816 */ /* 0x000fe20000000006 */
[----:B------:R-:W-:Y:S01]  /*05e0*/  IMAD R11, R8, -0x2daee0ad, RZ ;  /* 0xd2511f53080b7824 */ /* 0x000fe200078e02ff */
[----:B------:R-:W-:Y:S01]  /*05f0*/  LOP3.LUT R9, R14, UR17, R9, 0x96, !PT ;  /* 0x000000110e097c12 */ /* 0x000fe2000f8e9609 */
[C---:B------:R-:W-:Y:S01]  /*0600*/  IMAD.HI.U32 R8, R10.reuse, -0x2daee0ad, RZ ;  /* 0xd2511f530a087827 */ /* 0x040fe200078e00ff */
[----:B------:R-:W-:Y:S01]  /*0610*/  UIADD3 UR22, UPT, UPT, UR7, -0x126145ec, URZ ;  /* 0xed9eba1407167890 */ /* 0x000fe2000fffe0ff */
[----:B------:R-:W-:Y:S01]  /*0620*/  PRMT R46, R7, 0x5410, R5 ;  /* 0x00005410072e7816 */ /* 0x000fe20000000005 */
[----:B------:R-:W-:Y:S01]  /*0630*/  UIADD3 UR23, UPT, UPT, UR6, 0x1715609d, URZ ;  /* 0x1715609d06177890 */ /* 0x000fe2000fffe0ff */
[----:B------:R-:W-:Y:S01]  /*0640*/  IMAD R14, R10, -0x2daee0ad, RZ ;  /* 0xd2511f530a0e7824 */ /* 0x000fe200078e02ff */
[----:B------:R-:W-:Y:S01]  /*0650*/  LOP3.LUT R8, R11, UR18, R8, 0x96, !PT ;  /* 0x000000120b087c12 */ /* 0x000fe2000f8e9608 */
[C---:B------:R-:W-:Y:S01]  /*0660*/  IMAD.HI.U32 R13, R9.reuse, -0x2daee0ad, RZ ;  /* 0xd2511f53090d7827 */ /* 0x040fe200078e00ff */
[----:B------:R-:W-:Y:S01]  /*0670*/  UIADD3 UR24, UPT, UPT, UR7, -0x56f99767, URZ ;  /* 0xa906689907187890 */ /* 0x000fe2000fffe0ff */
[----:B------:R-:W-:Y:S01]  /*0680*/  @!P0 CS2R R20, SRZ ;  /* 0x0000000000148805 */ /* 0x000fe2000001ff00 */
[----:B------:R-:W-:Y:S01]  /*0690*/  UIADD3 UR25, UPT, UPT, UR6, -0x4ab325aa, URZ ;  /* 0xb54cda5606197890 */ /* 0x000fe2000fffe0ff */
[----:B------:R-:W-:Y:S01]  /*06a0*/  IMAD R11, R12, -0x326172a9, RZ ;  /* 0xcd9e8d570c0b7824 */ /* 0x000fe200078e02ff */
[----:B------:R-:W-:Y:S01]  /*06b0*/  LOP3.LUT R13, R14, UR20, R13, 0x96, !PT ;  /* 0x000000140e0d7c12 */ /* 0x000fe2000f8e960d */
[C---:B------:R-:W-:Y:S01]  /*06c0*/  IMAD.HI.U32 R10, R8.reuse, -0x326172a9, RZ ;  /* 0xcd9e8d57080a7827 */ /* 0x040fe200078e00ff */
[----:B------:R-:W-:Y:S01]  /*06d0*/  UIADD3 UR26, UPT, UPT, UR7, 0x646e171e, URZ ;  /* 0x646e171e071a7890 */ /* 0x000fe2000fffe0ff */
[----:B------:R-:W-:Y:S01]  /*06e0*/  @!P0 CS2R R2, SRZ ;  /* 0x0000000000028805 */ /* 0x000fe2000001ff00 */
        /* <DEDUP_REMOVED lines=9> */
[C---:B------:R-:W-:Y:S01]  /*0780*/  IMAD.HI.U32 R9, R10.reuse, -0x2daee0ad, RZ ;  /* 0xd2511f530a097827 */ /* 0x040fe200078e00ff */
[----:B------:R-:W-:Y:S01]  /*0790*/  LOP3.LUT R8, R11, UR21, R8, 0x96, !PT ;  /* 0x000000150b087c12 */ /* 0x000fe2000f8e9608 */
[----:B------:R-:W-:Y:S01]  /*07a0*/  UIADD3 UR31, UPT, UPT, UR6, -0x700cb87f, URZ ;  /* 0x8ff34781061f7890 */ /* 0x000fe2000fffe0ff */
[----:B------:R-:W-:Y:S01]  /*07b0*/  BSSY B0, `(.L_x_7687) ;  /* 0x000066b000007945 */ /* 0x000fe20003800000 */
[----:B------:R-:W-:Y:S01]  /*07c0*/  IMAD R11, R10, -0x2daee0ad, RZ ;  /* 0xd2511f530a0b7824 */ /* 0x000fe200078e02ff */
[----:B------:R-:W-:Y:S01]  /*07d0*/  LOP3.LUT R9, R12, UR22, R9, 0x96, !PT ;  /* 0x000000160c097c12 */ /* 0x000fe2000f8e9609 */
[----:B------:R-:W-:Y:S01]  /*07e0*/  IMAD.HI.U32 R10, R8, -0x2daee0ad, RZ ;  /* 0xd2511f53080a7827 */ /* 0x000fe200078e00ff */
[----:B------:R-:W-:Y:S01]  /*07f0*/  UIADD3 UR32, UPT, UPT, UR7, -0x695add53, URZ ;  /* 0x96a522ad07207890 */ /* 0x000fe2000fffe0ff */
[----:B------:R-:W-:Y:S01]  /*0800*/  PRMT R32, R32, 0x5410, R16 ;  /* 0x0000541020207816 */ /* 0x000fe20000000010 */
[----:B------:R-:W0:Y:S01]  /*0810*/  LDCU UR10, c[0x0][0x404] ;  /* 0x00008080ff0a77ac */ /* 0x000e220008000800 */
[----:B------:R-:W-:Y:S01]  /*0820*/  IMAD R13, R13, -0x326172a9, RZ ;  /* 0xcd9e8d570d0d7824 */ /* 0x000fe200078e02ff */
[----:B------:R-:W-:Y:S01]  /*0830*/  LOP3.LUT R10, R11, UR24, R10, 0x96, !PT ;  /* 0x000000180b0a7c12 */ /* 0x000fe2000f8e960a */
        /* <DEDUP_REMOVED lines=12> */
[C---:B------:R-:W-:Y:S01]  /*0900*/  IMAD.HI.U32 R7, R6.reuse, -0x2daee0ad, RZ ;  /* 0xd2511f5306077827 */ /* 0x040fe200078e00ff */
[----:B------:R-:W-:Y:S01]  /*0910*/  PRMT R39, R39, 0x5410, R39 ;  /* 0x0000541027277816 */ /* 0x000fe20000000027 */
[----:B------:R-:W3:Y:S01]  /*0920*/  LDCU.64 UR12, c[0x0][0x408] ;  /* 0x00008100ff0c77ac */ /* 0x000ee20008000a00 */
[----:B------:R-:W-:Y:S01]  /*0930*/  SHF.R.U32.HI R57, RZ, 0x10, R3 ;  /* 0x00000010ff397819 */ /* 0x000fe20000011603 */
[----:B------:R-:W-:Y:S01]  /*0940*/  IMAD R11, R6, -0x2daee0ad, RZ ;  /* 0xd2511f53060b7824 */ /* 0x000fe200078e02ff */
[----:B------:R-:W-:Y:S01]  /*0950*/  LOP3.LUT R7, R8, UR26, R7, 0x96, !PT ;  /* 0x0000001a08077c12 */ /* 0x000fe2000f8e9607 */
[----:B------:R-:W-:Y:S01]  /*0960*/  IMAD R9, R10, -0x326172a9, RZ ;  /* 0xcd9e8d570a097824 */ /* 0x000fe200078e02ff */
[----:B------:R-:W-:Y:S01]  /*0970*/  LOP3.LUT R43, R4, 0x3, RZ, 0xc0, !PT ;  /* 0x00000003042b7812 */ /* 0x000fe200078ec0ff */
[----:B------:R-:W-:Y:S01]  /*0980*/  IMAD.HI.U32 R8, R5, -0x2daee0ad, RZ ;  /* 0xd2511f5305087827 */ /* 0x000fe200078e00ff */
[----:B------:R-:W4:Y:S03]  /*0990*/  LDCU.64 UR4, c[0x0][0x3a0] ;  /* 0x00007400ff0477ac */ /* 0x000f260008000a00 */
[----:B------:R-:W-:Y:S01]  /*09a0*/  IMAD.HI.U32 R6, R7, -0x326172a9, RZ ;  /* 0xcd9e8d5707067827 */ /* 0x000fe200078e00ff */
[----:B------:R-:W-:-:S03]  /*09b0*/  LOP3.LUT R8, R11, UR28, R8, 0x96, !PT ;  /* 0x0000001c0b087c12 */ /* 0x000fc6000f8e9608 */
[----:B------:R-:W-:Y:S01]  /*09c0*/  IMAD R10, R7, -0x326172a9, RZ ;  /* 0xcd9e8d57070a7824 */ /* 0x000fe200078e02ff */
[----:B------:R-:W-:Y:S01]  /*09d0*/  LOP3.LUT R6, R9, UR27, R6, 0x96, !PT ;  /* 0x0000001b09067c12 */ /* 0x000fe2000f8e9606 */
[----:B------:R-:W-:Y:S01]  /*09e0*/  IMAD R12, R5, -0x2daee0ad, RZ ;  /* 0xd2511f53050c7824 */ /* 0x000fe200078e02ff */
[----:B------:R-:W-:Y:S01]  /*09f0*/  SHF.R.U64 R9, R20, 0x10, R21 ;  /* 0x0000001014097819 */ /* 0x000fe20000001215 */
[----:B------:R-:W-:-:S03]  /*0a00*/  IMAD.HI.U32 R7, R8, -0x326172a9, RZ ;  /* 0xcd9e8d5708077827 */ /* 0x000fc600078e00ff */
[----:B------:R-:W-:Y:S01]  /*0a10*/  PRMT R48, R48, 0x5410, R9 ;  /* 0x0000541030307816 */ /* 0x000fe20000000009 */
[----:B------:R-:W-:Y:S01]  /*0a20*/  IMAD.HI.U32 R5, R6, -0x2daee0ad, RZ ;  /* 0xd2511f5306057827 */ /* 0x000fe200078e00ff */
[----:B------:R-:W-:Y:S02]  /*0a30*/  LOP3.LUT R7, R10, UR29, R7, 0x96, !PT ;  /* 0x0000001d0a077c12 */ /* 0x000fe4000f8e9607 */
[----:B------:R-:W-:Y:S01]  /*0a40*/  SHF.R.U64 R10, R2, 0x10, R3 ;  /* 0x00000010020a7819 */ /* 0x000fe20000001203 */
        /* <DEDUP_REMOVED lines=9> */
[----:B------:R-:W-:Y:S02]  /*0ae0*/  IMAD R40, R7, -0x2daee0ad, RZ ;  /* 0xd2511f5307287824 */ /* 0x000fe400078e02ff */
[----:B01234-:R-:W-:-:S07]  /*0af0*/  IMAD R26, R5, -0x326172a9, RZ ;  /* 0xcd9e8d57051a7824 */ /* 0x01ffce00078e02ff */
.L_x_7805:
[----:B0-----:R-:W0:Y:S08]  /*0b00*/  LDC.64 R12, c[0x0][0x3f0] ;  /* 0x0000fc00ff0c7b82 */ /* 0x001e300000000a00 */
[----:B------:R-:W1:Y:S08]  /*0b10*/  LDC R41, c[0x0][0x388] ;  /* 0x0000e200ff297b82 */ /* 0x000e700000000800 */
[----:B------:R-:W2:Y:S01]  /*0b20*/  LDC.64 R16, c[0x0][0x3f8] ;  /* 0x0000fe00ff107b82 */ /* 0x000ea20000000a00 */
[----:B0-----:R-:W-:-:S06]  /*0b30*/  IMAD.WIDE R14, R28, 0x4, R12 ;  /* 0x000000041c0e7825 */ /* 0x001fcc00078e020c */
[----:B------:R-:W3:Y:S01]  /*0b40*/  LDG.E R15, desc[UR8][R14.64] ;  /* 0x000000080e0f7981 */ /* 0x000ee2000c1e1900 */
[----:B------:R-:W-:Y:S02]  /*0b50*/  HFMA2 R45, -RZ, RZ, 0, 0 ;  /* 0x00000000ff2d7431 */ /* 0x000fe400000001ff */
[----:B--2---:R-:W-:-:S05]  /*0b60*/  IMAD.WIDE R16, R28, 0x4, R16 ;  /* 0x000000041c107825 */ /* 0x004fca00078e0210 */
[----:B-----5:R0:W5:Y:S01]  /*0b70*/  LDG.E R42, desc[UR8][R16.64] ;  /* 0x00000008102a7981 */ /* 0x020162000c1e1900 */
[----:B---3--:R-:W-:-:S13]  /*0b80*/  ISETP.GE.AND P1, PT, R15, 0x1, PT ;  /* 0x000000010f00780c */ /* 0x008fda0003f26270 */
[----:B------:R-:W2:Y:S01]  /*0b90*/  @P1 LDC.64 R12, c[0x0][0x390] ;  /* 0x0000e400ff0c1b82 */ /* 0x000ea20000000a00 */
[----:B------:R-:W-:-:S04]  /*0ba0*/  @P1 VIADD R18, R15, 0xffffffff ;  /* 0xffffffff0f121836 */ /* 0x000fc80000000000 */
[----:B-1----:R-:W-:-:S05]  /*0bb0*/  @P1 IMAD R18, R18, R41, RZ ;  /* 0x0000002912121224 */ /* 0x002fca00078e02ff */
[----:B------:R-:W-:-:S04]  /*0bc0*/  @P1 SHF.R.S32.HI R19, RZ, 0x1f, R18 ;  /* 0x0000001fff131819 */ /* 0x000fc80000011412 */
[----:B------:R-:W-:-:S04]  /*0bd0*/  @P1 LEA.HI R19, R19, R18, RZ, 0x2 ;  /* 0x0000001213131211 */ /* 0x000fc800078f10ff */
        /* <DEDUP_REMOVED lines=14> */
[----:B------:R-:W-:Y:S01]  /*0cc0*/  ISETP.GT.AND P2, PT, R15, RZ, PT ;  /* 0x000000ff0f00720c */ /* 0x000fe20003f44270 */
[----:B------:R-:W-:-:S12]  /*0cd0*/  BSSY.RECONVERGENT B2, `(.L_x_7690) ;  /* 0x000005a000027945 */ /* 0x000fd80003800200 */
[----:B------:R-:W-:Y:S02]  /*0ce0*/  @!P2 IMAD.MOV.U32 R12, RZ, RZ, R43 ;  /* 0x000000ffff0ca224 */ /* 0x000fe400078e002b */
[----:B------:R-:W-:Y:S01]  /*0cf0*/  @!P2 IMAD.MOV.U32 R14, RZ, RZ, R40 ;  /* 0x000000ffff0ea224 */ /* 0x000fe200078e0028 */
[----:B--2---:R-:W-:Y:S01]  /*0d00*/  @!P2 MOV R16, R8 ;  /* 0x000000080010a202 */ /* 0x004fe20000000f00 */
        /* <DEDUP_REMOVED lines=17> */
.L_x_7694:
        /* <DEDUP_REMOVED lines=13> */
.L_x_7696:
[----:B------:R-:W-:Y:S05]  /*0ef0*/  BSYNC.RECONVERGENT B4 ;  /* 0x0000000000047941 */ /* 0x000fea0003800200 */
.L_x_7695:
        /* <DEDUP_REMOVED lines=43> */
.L_x_7693:
[----:B------:R-:W-:Y:S05]  /*11b0*/  BSYNC.RECONVERGENT B3 ;  /* 0x0000000000037941 */ /* 0x000fea0003800200 */
.L_x_7692:
        /* <DEDUP_REMOVED lines=10> */
[----:B------:R-:W-:-:S07]  /*1260*/  PRMT R37, R13, 0x7610, R37 ;  /* 0x000076100d257816 */ /* 0x000fce0000000025 */
.L_x_7691:
[----:B------:R-:W-:Y:S05]  /*1270*/  BSYNC.RECONVERGENT B2 ;  /* 0x0000000000027941 */ /* 0x000fea0003800200 */
.L_x_7690:
        /* <DEDUP_REMOVED lines=17> */
.L_x_7701:
        /* <DEDUP_REMOVED lines=13> */
.L_x_7703:
[----:B------:R-:W-:Y:S05]  /*1460*/  BSYNC.RECONVERGENT B4 ;  /* 0x0000000000047941 */ /* 0x000fea0003800200 */
.L_x_7702:
        /* <DEDUP_REMOVED lines=43> */
.L_x_7700:
[----:B------:R-:W-:Y:S05]  /*1720*/  BSYNC.RECONVERGENT B3 ;  /* 0x0000000000037941 */ /* 0x000fea0003800200 */
.L_x_7699:
        /* <DEDUP_REMOVED lines=11> */
.L_x_7698:
[----:B------:R-:W-:Y:S05]  /*17e0*/  BSYNC.RECONVERGENT B2 ;  /* 0x0000000000027941 */ /* 0x000fea0003800200 */
.L_x_7697:
        /* <DEDUP_REMOVED lines=17> */
.L_x_7708:
        /* <DEDUP_REMOVED lines=13> */
.L_x_7710:
[----:B------:R-:W-:Y:S05]  /*19d0*/  BSYNC.RECONVERGENT B4 ;  /* 0x0000000000047941 */ /* 0x000fea0003800200 */
.L_x_7709:
        /* <DEDUP_REMOVED lines=43> */
.L_x_7707:
[----:B------:R-:W-:Y:S05]  /*1c90*/  BSYNC.RECONVERGENT B3 ;  /* 0x0000000000037941 */ /* 0x000fea0003800200 */
.L_x_7706:
[----:B------:R-:W-:Y:S01]  /*1ca0*/  HFMA2 R22, -RZ, RZ, 0.1171875, 0 ;  /* 0x2f800000ff167431 */ /* 0x000fe200000001ff */
[----:B------:R-:W-:Y:S01]  /*1cb0*/  I2FP.F32.U32 R13, R18 ;  /* 0x00000012000d7245 */ /* 0x000fe20000201000 */
[----:B-----5:R-:W-:-:S04]  /*1cc0*/  FMUL.FTZ R18, R6, UR13 ;  /* 0x0000000d06127c20 */ /* 0x020fc80008410000 */
[----:B------:R-:W-:Y:S01]  /*1cd0*/  FMUL.FTZ R18, R18, UR12 ;  /* 0x0000000c12127c20 */ /* 0x000fe20008410000 */
[----:B------:R-:W-:Y:S01]  /*1ce0*/  FFMA.FTZ R13, R13, R22, 1.1641532182693481445e-10 ;  /* 0x2f0000000d0d7423 */ /* 0x000fe20000010016 */
[----:B------:R-:W-:-:S04]  /*1cf0*/  HADD2.F32 R22, -RZ, R30.H1_H1 ;  /* 0x3000001eff167230 */ /* 0x000fc80000004100 */
[----:B------:R-:W-:-:S04]  /*1d00*/  FSETP.GTU.FTZ.AND P3, PT, R13, UR10, PT ;  /* 0x0000000a0d007c0b */ /* 0x000fc8000bf7c000 */
[----:B------:R-:W-:Y:S02]  /*1d10*/  FSEL R19, R18, RZ, !P3 ;  /* 0x000000ff12137208 */ /* 0x000fe40005800000 */
[----:B------:R-:W-:-:S03]  /*1d20*/  SEL R13, RZ, 0x1, P3 ;  /* 0x00000001ff0d7807 */ /* 0x000fc60001800000 */
[----:B------:R-:W-:Y:S01]  /*1d30*/  FFMA.FTZ R18, R19, R22, R10 ;  /* 0x0000001613127223 */ /* 0x000fe2000001000a */
[----:B------:R-:W-:-:S07]  /*1d40*/  PRMT R39, R13, 0x7610, R39 ;  /* 0x000076100d277816 */ /* 0x000fce0000000027 */
.L_x_7705:
[----:B------:R-:W-:Y:S05]  /*1d50*/  BSYNC.RECONVERGENT B2 ;  /* 0x0000000000027941 */ /* 0x000fea0003800200 */
.L_x_7704:
        /* <DEDUP_REMOVED lines=16> */
.L_x_7714:
        /* <DEDUP_REMOVED lines=13> */
.L_x_7716:
[----:B------:R-:W-:Y:S05]  /*1f30*/  BSYNC.RECONVERGENT B3 ;  /* 0x0000000000037941 */ /* 0x000fea0003800200 */
.L_x_7715:
        /* <DEDUP_REMOVED lines=42> */
.L_x_7713:
[----:B------:R-:W-:Y:S05]  /*21e0*/  BSYNC.RECONVERGENT B2 ;  /* 0x0000000000027941 */ /* 0x000fea0003800200 */
.L_x_7712:
[----:B------:R-:W-:Y:S01]  /*21f0*/  I2FP.F32.U32 R12, R13 ;  /* 0x0000000d000c7245 */ /* 0x000fe20000201000 */
[----:B------:R-:W-:Y:S02]  /*2200*/  IMAD.MOV.U32 R13, RZ, RZ, 0x2f800000 ;  /* 0x2f800000ff0d7424 */ /* 0x000fe400078e00ff */
[----:B------:R-:W-:Y:S02]  /*2210*/  HADD2.F32 R19, -RZ, R32.H1_H1 ;  /* 0x30000020ff137230 */ /* 0x000fe40000004100 */
[----:B------:R-:W-:Y:S01]  /*2220*/  FFMA.FTZ R12, R12, R13, 1.1641532182693481445e-10 ;  /* 0x2f0000000c0c7423 */ /* 0x000fe2000001000d */
[----:B-----5:R-:W-:-:S04]  /*2230*/  FMUL.FTZ R13, R7, UR13 ;  /* 0x0000000d070d7c20 */ /* 0x020fc80008410000 */
[----:B------:R-:W-:Y:S01]  /*2240*/  FMUL.FTZ R13, R13, UR12 ;  /* 0x0000000c0d0d7c20 */ /* 0x000fe20008410000 */
[----:B------:R-:W-:-:S04]  /*2250*/  FSETP.GTU.FTZ.AND P2, PT, R12, UR10, PT ;  /* 0x0000000a0c007c0b */ /* 0x000fc8000bf5c000 */
[----:B------:R-:W-:Y:S02]  /*2260*/  FSEL R12, R13, RZ, !P2 ;  /* 0x000000ff0d0c7208 */ /* 0x000fe40005000000 */
[----:B------:R-:W-:-:S03]  /*2270*/  SEL R27, RZ, 0x1, P2 ;  /* 0x00000001ff1b7807 */ /* 0x000fc60001000000 */
[----:B------:R-:W-:Y:S01]  /*2280*/  FFMA.FTZ R19, R12, R19, R11 ;  /* 0x000000130c137223 */ /* 0x000fe2000001000b */
[----:B------:R-:W-:Y:S06]  /*2290*/  BRA `(.L_x_7711) ;  /* 0x0000001400707947 */ /* 0x000fec0003800000 */
.L_x_7689:
[----:B------:R-:W-:Y:S01]  /*22a0*/  BSSY.RECONVERGENT B2, `(.L_x_7717) ;  /* 0x000005a000027945 */ /* 0x000fe20003800200 */
[----:B------:R-:W-:Y:S01]  /*22b0*/  MOV R12, R43 ;  /* 0x0000002b000c7202 */ /* 0x000fe20000000f00 */
[----:B------:R-:W-:Y:S01]  /*22c0*/  IMAD.MOV.U32 R14, RZ, RZ, R40 ;  /* 0x000000ffff0e7224 */ /* 0x000fe200078e0028 */
[----:B------:R-:W-:Y:S01]  /*22d0*/  MOV R16, RZ ;  /* 0x000000ff00107202 */ /* 0x000fe20000000f00 */
        /* <DEDUP_REMOVED lines=17> */
.L_x_7721:
        /* <DEDUP_REMOVED lines=13> */
.L_x_7723:
[----:B------:R-:W-:Y:S05]  /*24c0*/  BSYNC.RECONVERGENT B4 ;  /* 0x0000000000047941 */ /* 0x000fea0003800200 */
.L_x_7722:
        /* <DEDUP_REMOVED lines=43> */
.L_x_7720:
[----:B------:R-:W-:Y:S05]  /*2780*/  BSYNC.RECONVERGENT B3 ;  /* 0x0000000000037941 */ /* 0x000fea0003800200 */
.L_x_7719:
[----:B------:R-:W-:Y:S01]  /*2790*/  I2FP.F32.U32 R13, R13 ;  /* 0x0000000d000d7245 */ /* 0x000fe20000201000 */
[----:B------:R-:W-:Y:S02]  /*27a0*/  IMAD.MOV.U32 R16, RZ, RZ, 0x2f800000 ;  /* 0x2f800000ff107424 */ /* 0x000fe400078e00ff */
[----:B-----5:R-:W-:Y:S02]  /*27b0*/  FMUL.FTZ R17, R4, UR13 ;  /* 0x0000000d04117c20 */ /* 0x020fe40008410000 */
[----:B------:R-:W-:Y:S02]  /*27c0*/  FFMA.FTZ R13, R13, R16, 1.1641532182693481445e-10 ;  /* 0x2f0000000d0d7423 */ /* 0x000fe40000010010 */
[----:B------:R-:W-:Y:S01]  /*27d0*/  FMUL.FTZ R16, R17, UR12 ;  /* 0x0000000c11107c20 */ /* 0x000fe20008410000 */
[----:B------:R-:W-:Y:S02]  /*27e0*/  HADD2.F32 R17, -RZ, R30.H0_H0 ;  /* 0x2000001eff117230 */ /* 0x000fe40000004100 */
[----:B------:R-:W-:-:S04]  /*27f0*/  FSETP.GTU.FTZ.AND P2, PT, R13, UR10, PT ;  /* 0x0000000a0d007c0b */ /* 0x000fc8000bf5c000 */
[----:B------:R-:W-:Y:S02]  /*2800*/  FSEL R16, R16, RZ, !P2 ;  /* 0x000000ff10107208 */ /* 0x000fe40005000000 */
[----:B------:R-:W-:-:S03]  /*2810*/  SEL R13, RZ, 0x1, P2 ;  /* 0x00000001ff0d7807 */ /* 0x000fc60001000000 */
[----:B------:R-:W-:Y:S01]  /*2820*/  FMUL.FTZ R16, R16, R17 ;  /* 0x0000001110107220 */ /* 0x000fe20000410000 */
[----:B------:R-:W-:-:S07]  /*2830*/  PRMT R37, R13, 0x7610, R37 ;  /* 0x000076100d257816 */ /* 0x000fce0000000025 */
.L_x_7718:
[----:B------:R-:W-:Y:S05]  /*2840*/  BSYNC.RECONVERGENT B2 ;  /* 0x0000000000027941 */ /* 0x000fea0003800200 */
.L_x_7717:
        /* <DEDUP_REMOVED lines=17> */
.L_x_7728:
        /* <DEDUP_REMOVED lines=13> */
.L_x_7730:
[----:B------:R-:W-:Y:S05]  /*2a30*/  BSYNC.RECONVERGENT B4 ;  /* 0x0000000000047941 */ /* 0x000fea0003800200 */
.L_x_7729:
        /* <DEDUP_REMOVED lines=43> */
.L_x_7727:
[----:B------:R-:W-:Y:S05]  /*2cf0*/  BSYNC.RECONVERGENT B3 ;  /* 0x0000000000037941 */ /* 0x000fea0003800200 */
.L_x_7726:
        /* <DEDUP_REMOVED lines=11> */
.L_x_7725:
[----:B------:R-:W-:Y:S05]  /*2db0*/  BSYNC.RECONVERGENT B2 ;  /* 0x0000000000027941 */ /* 0x000fea0003800200 */
.L_x_7724:
        /* <DEDUP_REMOVED lines=17> */
.L_x_7735:
        /* <DEDUP_REMOVED lines=13> */
.L_x_7737:
[----:B------:R-:W-:Y:S05]  /*2fa0*/  BSYNC.RECONVERGENT B4 ;  /* 0x0000000000047941 */ /* 0x000fea0003800200 */
.L_x_7736:
        /* <DEDUP_REMOVED lines=43> */
.L_x_7734:
[----:B------:R-:W-:Y:S05]  /*3260*/  BSYNC.RECONVERGENT B3 ;  /* 0x0000000000037941 */ /* 0x000fea0003800200 */
.L_x_7733:
[----:B------:R-:W-:Y:S01]  /*3270*/  I2FP.F32.U32 R13, R18 ;  /* 0x00000012000d7245 */ /* 0x000fe20000201000 */
[----:B------:R-:W-:Y:S02]  /*3280*/  IMAD.MOV.U32 R18, RZ, RZ, 0x2f800000 ;  /* 0x2f800000ff127424 */ /* 0x000fe400078e00ff */
        /* <DEDUP_REMOVED lines=9> */
.L_x_7732:
[----:B------:R-:W-:Y:S05]  /*3320*/  BSYNC.RECONVERGENT B2 ;  /* 0x0000000000027941 */ /* 0x000fea0003800200 */
.L_x_7731:
        /* <DEDUP_REMOVED lines=16> */
.L_x_7740:
        /* <DEDUP_REMOVED lines=13> */
.L_x_7742:
[----:B------:R-:W-:Y:S05]  /*3500*/  BSYNC.RECONVERGENT B3 ;  /* 0x0000000000037941 */ /* 0x000fea0003800200 */
.L_x_7741:
        /* <DEDUP_REMOVED lines=42> */
.L_x_7739:
[----:B------:R-:W-:Y:S05]  /*37b0*/  BSYNC.RECONVERGENT B2 ;  /* 0x0000000000027941 */ /* 0x000fea0003800200 */
.L_x_7738:
[----:B------:R-:W-:Y:S01]  /*37c0*/  I2FP.F32.U32 R12, R13 ;  /* 0x0000000d000c7245 */ /* 0x000fe20000201000 */
[----:B------:R-:W-:-:S05]  /*37d0*/  HFMA2 R13, -RZ, RZ, 0.1171875, 0 ;  /* 0x2f800000ff0d7431 */ /* 0x000fca00000001ff */
[----:B------:R-:W-:Y:S01]  /*37e0*/  FFMA.FTZ R12, R12, R13, 1.1641532182693481445e-10 ;  /* 0x2f0000000c0c7423 */ /* 0x000fe2000001000d */
[----:B-----5:R-:W-:-:S04]  /*37f0*/  FMUL.FTZ R13, R7, UR13 ;  /* 0x0000000d070d7c20 */ /* 0x020fc80008410000 */
[----:B------:R-:W-:Y:S01]  /*3800*/  FMUL.FTZ R13, R13, UR12 ;  /* 0x0000000c0d0d7c20 */ /* 0x000fe20008410000 */
[----:B------:R-:W-:Y:S01]  /*3810*/  FSETP.GTU.FTZ.AND P2, PT, R12, UR10, PT ;  /* 0x0000000a0c007c0b */ /* 0x000fe2000bf5c000 */
[----:B------:R-:W-:-:S03]  /*3820*/  HADD2.F32 R12, -RZ, R32.H1_H1 ;  /* 0x30000020ff0c7230 */ /* 0x000fc60000004100 */
[----:B------:R-:W-:Y:S02]  /*3830*/  FSEL R19, R13, RZ, !P2 ;  /* 0x000000ff0d137208 */ /* 0x000fe40005000000 */
[----:B------:R-:W-:-:S03]  /*3840*/  SEL R27, RZ, 0x1, P2 ;  /* 0x00000001ff1b7807 */ /* 0x000fc60001000000 */
[----:B------:R-:W-:-:S07]  /*3850*/  FMUL.FTZ R19, R19, R12 ;  /* 0x0000000c13137220 */ /* 0x000fce0000410000 */
.L_x_7711:
[----:B------:R-:W-:Y:S05]  /*3860*/  BSYNC.RECONVERGENT B1 ;  /* 0x0000000000017941 */ /* 0x000fea0003800200 */
.L_x_7688:
[----:B------:R-:W0:Y:S01]  /*3870*/  LDC.64 R22, c[0x0][0x3a8] ;  /* 0x0000ea00ff167b82 */ /* 0x000e220000000a00 */
[----:B------:R-:W-:Y:S01]  /*3880*/  BSSY.RECONVERGENT B1, `(.L_x_7743) ;  /* 0x000000f000017945 */ /* 0x000fe20003800200 */
[----:B0-----:R-:W-:-:S05]  /*3890*/  IMAD.WIDE.U32 R12, R47, 0x10, R22 ;  /* 0x000000102f0c7825 */ /* 0x001fca00078e0016 */
[----:B------:R0:W-:Y:S01]  /*38a0*/  STG.E.128 desc[UR8][R12.64], R16 ;  /* 0x000000100c007986 */ /* 0x0001e2000c101d08 */
[----:B------:R-:W-:Y:S05]  /*38b0*/  @!P1 BRA `(.L_x_7744) ;  /* 0x00000000002c9947 */ /* 0x000fea0003800000 */
[----:B0-----:R-:W-:Y:S01]  /*38c0*/  IMAD.U32 R12, R39, 0x10000, RZ ;  /* 0x00010000270c7824 */ /* 0x001fe200078e00ff */
[----:B------:R-:W-:-:S04]  /*38d0*/  LOP3.LUT R49, R37, 0xff, RZ, 0xc0, !PT ;  /* 0x000000ff25317812 */ /* 0x000fc800078ec0ff */
[----:B------:R-:W-:Y:S02]  /*38e0*/  LOP3.LUT R13, R12, 0xff0000, RZ, 0xc0, !PT ;  /* 0x00ff00000c0d7812 */ /* 0x000fe400078ec0ff */
[----:B------:R-:W-:-:S04]  /*38f0*/  LOP3.LUT R12, R27, 0xffff, RZ, 0xc0, !PT ;  /* 0x0000ffff1b0c7812 */ /* 0x000fc800078ec0ff */
[----:B------:R-:W-:Y:S02]  /*3900*/  LEA R12, R12, R13, 0x18 ;  /* 0x0000000d0c0c7211 */ /* 0x000fe400078ec0ff */
[----:B------:R-:W-:-:S05]  /*3910*/  LOP3.LUT R13, R38, 0xff, RZ, 0xc0, !PT ;  /* 0x000000ff260d7812 */ /* 0x000fca00078ec0ff */
[----:B------:R-:W-:-:S05]  /*3920*/  IMAD R12, R13, 0x100, R12 ;  /* 0x000001000d0c7824 */ /* 0x000fca00078e020c */
[----:B------:R-:W-:Y:S02]  /*3930*/  IADD3 R49, PT, PT, R12, R49, RZ ;  /* 0x000000310c317210 */ /* 0x000fe40007ffe0ff */
[----:B------:R-:W0:Y:S02]  /*3940*/  LDC.64 R12, c[0x0][0x3b0] ;  /* 0x0000ec00ff0c7b82 */ /* 0x000e240000000a00 */
[----:B0-----:R-:W-:-:S05]  /*3950*/  IMAD.WIDE.U32 R12, R45, 0x4, R12 ;  /* 0x000000042d0c7825 */ /* 0x001fca00078e000c */
[----:B------:R1:W-:Y:S02]  /*3960*/  STG.E desc[UR8][R12.64], R49 ;  /* 0x000000310c007986 */ /* 0x0003e4000c101908 */
.L_x_7744:
[----:B------:R-:W-:Y:S05]  /*3970*/  BSYNC.RECONVERGENT B1 ;  /* 0x0000000000017941 */ /* 0x000fea0003800200 */
.L_x_7743:
[----:B01----:R-:W0:Y:S01]  /*3980*/  @P1 LDC.64 R12, c[0x0][0x390] ;  /* 0x0000e400ff0c1b82 */ /* 0x003e220000000a00 */
[----:B------:R-:W-:Y:S01]  /*3990*/  VIADD R45, R45, 0x20 ;  /* 0x000000202d2d7836 */ /* 0x000fe20000000000 */
[----:B------:R-:W-:-:S03]  /*39a0*/  IADD3 R47, PT, PT, R47, 0x20, RZ ;  /* 0x000000202f2f7810 */ /* 0x000fc60007ffe0ff */
[----:B0-----:R-:W-:-:S03]  /*39b0*/  @P1 IMAD.WIDE.U32 R50, R45, 0x10, R12 ;  /* 0x000000102d321825 */ /* 0x001fc600078e000c */
[----:B------:R-:W0:Y:S02]  /*39c0*/  @P0 LDC.64 R12, c[0x0][0x3a0] ;  /* 0x0000e800ff0c0b82 */ /* 0x000e240000000a00 */
[----:B-----5:R1:W5:Y:S01]  /*39d0*/  @P1 LDG.E.128 R4, desc[UR8][R50.64] ;  /* 0x0000000832041981 */ /* 0x020362000c1e1d00 */
[----:B0-----:R-:W-:-:S05]  /*39e0*/  @P0 IMAD.WIDE.U32 R12, R47, 0x10, R12 ;  /* 0x000000102f0c0825 */ /* 0x001fca00078e000c */
[----:B------:R1:W5:Y:S01]  /*39f0*/  @P0 LDG.E.128 R8, desc[UR8][R12.64] ;  /* 0x000000080c080981 */ /* 0x000362000c1e1d00 */
[----:B------:R-:W-:Y:S04]  /*3a00*/  BSSY.RECONVERGENT B1, `(.L_x_7745) ;  /* 0x00002bc000017945 */ /* 0x000fe80003800200 */
[----:B------:R-:W-:Y:S05]  /*3a10*/  @!P0 BRA `(.L_x_7746) ;  /* 0x0000001400788947 */ /* 0x000fea0003800000 */
[----:B------:R-:W-:Y:S01]  /*3a20*/  ISETP.GT.AND P0, PT, R15, RZ, PT ;  /* 0x000000ff0f00720c */ /* 0x000fe20003f04270 */
[----:B------:R-:W-:Y:S01]  /*3a30*/  BSSY.RECONVERGENT B2, `(.L_x_7747) ;  /* 0x000005a000027945 */ /* 0x000fe20003800200 */
[----:B------:R-:W-:Y:S01]  /*3a40*/  IMAD.MOV.U32 R15, RZ, RZ, R43 ;  /* 0x000000ffff0f7224 */ /* 0x000fe200078e002b */
[----:B------:R-:W-:Y:S01]  /*3a50*/  MOV R40, R14 ;  /* 0x0000000e00287202 */ /* 0x000fe20000000f00 */
[----:B-1---5:R-:W-:-:S09]  /*3a60*/  IMAD.MOV.U32 R12, RZ, RZ, R8 ;  /* 0x000000ffff0c7224 */ /* 0x022fd200078e0008 */
        /* <DEDUP_REMOVED lines=11> */
[----:B------:R-:W-:Y:S01]  /*3b20*/  @P2 IADD3 R15, PT, PT, R43, 0x1, RZ ;  /* 0x000000012b0f2810 */ /* 0x000fe20007ffe0ff */
[----:B------:R-:W-:Y:S01]  /*3b30*/  @!P2 IMAD.MOV.U32 R40, RZ, RZ, R14 ;  /* 0x000000ffff28a224 */ /* 0x000fe200078e000e */
[----:B------:R-:W-:Y:S01]  /*3b40*/  @P2 MOV R40, R14 ;  /* 0x0000000e00282202 */ /* 0x000fe20000000f00 */
[----:B------:R-:W-:Y:S01]  /*3b50*/  @!P2 IMAD.MOV.U32 R12, RZ, RZ, R25 ;  /* 0x000000ffff0ca224 */ /* 0x000fe200078e0019 */
[----:B------:R-:W-:Y:S01]  /*3b60*/  @P2 MOV R12, R24 ;  /* 0x00000018000c2202 */ /* 0x000fe20000000f00 */
[----:B------:R-:W-:Y:S06]  /*3b70*/  BRA `(.L_x_7750) ;  /* 0x0000000000e47947 */ /* 0x000fec0003800000 */
.L_x_7751:
        /* <DEDUP_REMOVED lines=13> */
.L_x_7753:
[----:B------:R-:W-:Y:S05]  /*3c50*/  BSYNC.RECONVERGENT B4 ;  /* 0x0000000000047941 */ /* 0x000fea0003800200 */
.L_x_7752:
        /* <DEDUP_REMOVED lines=41> */
[----:B------:R-:W-:Y:S01]  /*3ef0*/  IMAD.MOV.U32 R15, RZ, RZ, RZ ;  /* 0x000000ffff0f7224 */ /* 0x000fe200078e00ff */
[----:B------:R-:W-:-:S07]  /*3f00*/  MOV R12, R14 ;  /* 0x0000000e000c7202 */ /* 0x000fce0000000f00 */
.L_x_7750:
[----:B------:R-:W-:Y:S05]  /*3f10*/  BSYNC.RECONVERGENT B3 ;  /* 0x0000000000037941 */ /* 0x000fea0003800200 */
.L_x_7749:
[----:B------:R-:W-:Y:S01]  /*3f20*/  HFMA2 R13, -RZ, RZ, 0.1171875, 0 ;  /* 0x2f800000ff0d7431 */ /* 0x000fe200000001ff */
[----:B------:R-:W-:-:S05]  /*3f30*/  I2FP.F32.U32 R12, R12 ;  /* 0x0000000c000c7245 */ /* 0x000fca0000201000 */
[----:B------:R-:W-:-:S05]  /*3f40*/  FFMA.FTZ R12, R12, R13, 1.1641532182693481445e-10 ;  /* 0x2f0000000c0c7423 */ /* 0x000fca000001000d */
[----:B------:R-:W-:Y:S01]  /*3f50*/  FSETP.GTU.FTZ.AND P2, PT, R12, UR10, PT ;  /* 0x0000000a0c007c0b */ /* 0x000fe2000bf5c000 */
[----:B------:R-:W-:-:S04]  /*3f60*/  FMUL.FTZ R12, R4, UR13 ;  /* 0x0000000d040c7c20 */ /* 0x000fc80008410000 */
[----:B------:R-:W-:-:S05]  /*3f70*/  FMUL.FTZ R12, R12, UR12 ;  /* 0x0000000c0c0c7c20 */ /* 0x000fca0008410000 */
[----:B------:R-:W-:Y:S01]  /*3f80*/  FSEL R13, R12, RZ, !P2 ;  /* 0x000000ff0c0d7208 */ /* 0x000fe20005000000 */
[----:B------:R-:W-:-:S05]  /*3f90*/  HADD2.F32 R12, -RZ, R34.H0_H0 ;  /* 0x20000022ff0c7230 */ /* 0x000fca0000004100 */
[----:B------:R-:W-:Y:S01]  /*3fa0*/  FFMA.FTZ R12, R13, R12, R8 ;  /* 0x0000000c0d0c7223 */ /* 0x000fe20000010008 */
[----:B------:R-:W-:-:S04]  /*3fb0*/  SEL R13, RZ, 0x1, P2 ;  /* 0x00000001ff0d7807 */ /* 0x000fc80001000000 */
[----:B------:R-:W-:-:S07]  /*3fc0*/  PRMT R37, R13, 0x7610, R37 ;  /* 0x000076100d257816 */ /* 0x000fce0000000025 */
.L_x_7748:
[----:B------:R-:W-:Y:S05]  /*3fd0*/  BSYNC.RECONVERGENT B2 ;  /* 0x0000000000027941 */ /* 0x000fea0003800200 */
.L_x_7747:
        /* <DEDUP_REMOVED lines=17> */
.L_x_7758:
        /* <DEDUP_REMOVED lines=13> */
.L_x_7760:
[----:B------:R-:W-:Y:S05]  /*41c0*/  BSYNC.RECONVERGENT B4 ;  /* 0x0000000000047941 */ /* 0x000fea0003800200 */
.L_x_7759:
        /* <DEDUP_REMOVED lines=43> */
.L_x_7757:
[----:B------:R-:W-:Y:S05]  /*4480*/  BSYNC.RECONVERGENT B3 ;  /* 0x0000000000037941 */ /* 0x000fea0003800200 */
.L_x_7756:
        /* <DEDUP_REMOVED lines=11> */
.L_x_7755:
[----:B------:R-:W-:Y:S05]  /*4540*/  BSYNC.RECONVERGENT B2 ;  /* 0x0000000000027941 */ /* 0x000fea0003800200 */
.L_x_7754:
        /* <DEDUP_REMOVED lines=17> */
.L_x_7765:
        /* <DEDUP_REMOVED lines=13> */
.L_x_7767:
[----:B------:R-:W-:Y:S05]  /*4730*/  BSYNC.RECONVERGENT B4 ;  /* 0x0000000000047941 */ /* 0x000fea0003800200 */
.L_x_7766:
        /* <DEDUP_REMOVED lines=39> */
[----:B------:R-:W-:Y:S02]  /*49b0*/  IMAD.MOV.U32 R40, RZ, RZ, R50 ;  /* 0x000000ffff287224 */ /* 0x000fe400078e0032 */
[----:B------:R-:W-:-:S05]  /*49c0*/  IMAD.WIDE.U32 R50, R15, -0x326172a9, RZ ;  /* 0xcd9e8d570f327825 */ /* 0x000fca00078e00ff */
[----:B------:R-:W-:Y:S02]  /*49d0*/  LOP3.LUT R24, R24, UR31, R51, 0x96, !PT ;  /* 0x0000001f18187c12 */ /* 0x000fe4000f8e9633 */
[----:B------:R-:W-:-:S07]  /*49e0*/  MOV R26, R50 ;  /* 0x00000032001a7202 */ /* 0x000fce0000000f00 */
.L_x_7764:
[----:B------:R-:W-:Y:S05]  /*49f0*/  BSYNC.RECONVERGENT B3 ;  /* 0x0000000000037941 */ /* 0x000fea0003800200 */
.L_x_7763:
[----:B------:R-:W-:Y:S01]  /*4a00*/  HFMA2 R15, -RZ, RZ, 0.1171875, 0 ;  /* 0x2f800000ff0f7431 */ /* 0x000fe200000001ff */
[----:B------:R-:W-:-:S05]  /*4a10*/  I2FP.F32.U32 R14, R14 ;  /* 0x0000000e000e7245 */ /* 0x000fca0000201000 */
[----:B------:R-:W-:-:S05]  /*4a20*/  FFMA.FTZ R14, R14, R15, 1.1641532182693481445e-10 ;  /* 0x2f0000000e0e7423 */ /* 0x000fca000001000f */
[----:B------:R-:W-:Y:S01]  /*4a30*/  FSETP.GTU.FTZ.AND P2, PT, R14, UR10, PT ;  /* 0x0000000a0e007c0b */ /* 0x000fe2000bf5c000 */
[----:B------:R-:W-:-:S04]  /*4a40*/  FMUL.FTZ R14, R6, UR13 ;  /* 0x0000000d060e7c20 */ /* 0x000fc80008410000 */
[----:B------:R-:W-:-:S05]  /*4a50*/  FMUL.FTZ R14, R14, UR12 ;  /* 0x0000000c0e0e7c20 */ /* 0x000fca0008410000 */
[----:B------:R-:W-:Y:S01]  /*4a60*/  FSEL R15, R14, RZ, !P2 ;  /* 0x000000ff0e0f7208 */ /* 0x000fe20005000000 */
[----:B------:R-:W-:-:S05]  /*4a70*/  HADD2.F32 R14, -RZ, R34.H1_H1 ;  /* 0x30000022ff0e7230 */ /* 0x000fca0000004100 */
[----:B------:R-:W-:Y:S01]  /*4a80*/  FFMA.FTZ R14, R15, R14, R10 ;  /* 0x0000000e0f0e7223 */ /* 0x000fe2000001000a */
[----:B------:R-:W-:-:S04]  /*4a90*/  SEL R15, RZ, 0x1, P2 ;  /* 0x00000001ff0f7807 */ /* 0x000fc80001000000 */
[----:B------:R-:W-:-:S07]  /*4aa0*/  PRMT R39, R15, 0x7610, R39 ;  /* 0x000076100f277816 */ /* 0x000fce0000000027 */
.L_x_7762:
[----:B------:R-:W-:Y:S05]  /*4ab0*/  BSYNC.RECONVERGENT B2 ;  /* 0x0000000000027941 */ /* 0x000fea0003800200 */
.L_x_7761:
        /* <DEDUP_REMOVED lines=16> */
.L_x_7771:
        /* <DEDUP_REMOVED lines=13> */
.L_x_7773:
[----:B------:R-:W-:Y:S05]  /*4c90*/  BSYNC.RECONVERGENT B3 ;  /* 0x0000000000037941 */ /* 0x000fea0003800200 */
.L_x_7772:
        /* <DEDUP_REMOVED lines=42> */
.L_x_7770:
[----:B------:R-:W-:Y:S05]  /*4f40*/  BSYNC.RECONVERGENT B2 ;  /* 0x0000000000027941 */ /* 0x000fea0003800200 */
.L_x_7769:
[----:B------:R-:W-:Y:S01]  /*4f50*/  I2FP.F32.U32 R15, R15 ;  /* 0x0000000f000f7245 */ /* 0x000fe20000201000 */
[----:B------:R-:W-:-:S04]  /*4f60*/  IMAD.MOV.U32 R50, RZ, RZ, 0x2f800000 ;  /* 0x2f800000ff327424 */ /* 0x000fc800078e00ff */
[----:B------:R-:W-:-:S05]  /*4f70*/  FFMA.FTZ R15, R15, R50, 1.1641532182693481445e-10 ;  /* 0x2f0000000f0f7423 */ /* 0x000fca0000010032 */
[----:B------:R-:W-:Y:S01]  /*4f80*/  FSETP.GTU.FTZ.AND P0, PT, R15, UR10, PT ;  /* 0x0000000a0f007c0b */ /* 0x000fe2000bf1c000 */
[----:B------:R-:W-:-:S03]  /*4f90*/  FMUL.FTZ R15, R7, UR13 ;  /* 0x0000000d070f7c20 */ /* 0x000fc60008410000 */
[----:B------:R-:W-:Y:S01]  /*4fa0*/  SEL R27, RZ, 0x1, P0 ;  /* 0x00000001ff1b7807 */ /* 0x000fe20000000000 */
[----:B------:R-:W-:-:S05]  /*4fb0*/  FMUL.FTZ R15, R15, UR12 ;  /* 0x0000000c0f0f7c20 */ /* 0x000fca0008410000 */
[----:B------:R-:W-:Y:S01]  /*4fc0*/  FSEL R50, R15, RZ, !P0 ;  /* 0x000000ff0f327208 */ /* 0x000fe20004000000 */
[----:B------:R-:W-:-:S05]  /*4fd0*/  HADD2.F32 R15, -RZ, R35.H1_H1 ;  /* 0x30000023ff0f7230 */ /* 0x000fca0000004100 */
[----:B------:R-:W-:Y:S01]  /*4fe0*/  FFMA.FTZ R15, R50, R15, R11 ;  /* 0x0000000f320f7223 */ /* 0x000fe2000001000b */
[----:B------:R-:W-:Y:S06]  /*4ff0*/  BRA `(.L_x_7768) ;  /* 0x0000001400707947 */ /* 0x000fec0003800000 */
.L_x_7746:
[----:B------:R-:W-:Y:S01]  /*5000*/  BSSY.RECONVERGENT B2, `(.L_x_7774) ;  /* 0x000005a000027945 */ /* 0x000fe20003800200 */
[----:B-1----:R-:W-:Y:S01]  /*5010*/  HFMA2 R12, -RZ, RZ, 0, 0 ;  /* 0x00000000ff0c7431 */ /* 0x002fe200000001ff */
        /* <DEDUP_REMOVED lines=19> */
.L_x_7778:
        /* <DEDUP_REMOVED lines=13> */
.L_x_7780:
[----:B------:R-:W-:Y:S05]  /*5220*/  BSYNC.RECONVERGENT B4 ;  /* 0x0000000000047941 */ /* 0x000fea0003800200 */
.L_x_7779:
        /* <DEDUP_REMOVED lines=39> */
[----:B------:R-:W-:Y:S01]  /*54a0*/  HFMA2 R15, -RZ, RZ, 0, 0 ;  /* 0x00000000ff0f7431 */ /* 0x000fe200000001ff */
[----:B------:R-:W-:Y:S01]  /*54b0*/  MOV R40, R12 ;  /* 0x0000000c00287202 */ /* 0x000fe20000000f00 */
[----:B------:R-:W-:Y:S01]  /*54c0*/  IMAD.MOV.U32 R12, RZ, RZ, R14 ;  /* 0x000000ffff0c7224 */ /* 0x000fe200078e000e */
[----:B------:R-:W-:-:S07]  /*54d0*/  LOP3.LUT R25, R50, UR32, R13, 0x96, !PT ;  /* 0x0000002032197c12 */ /* 0x000fce000f8e960d */
.L_x_7777:
[----:B------:R-:W-:Y:S05]  /*54e0*/  BSYNC.RECONVERGENT B3 ;  /* 0x0000000000037941 */ /* 0x000fea0003800200 */
.L_x_7776:
[----:B------:R-:W-:Y:S01]  /*54f0*/  I2FP.F32.U32 R12, R12 ;  /* 0x0000000c000c7245 */ /* 0x000fe20000201000 */
[----:B------:R-:W-:-:S04]  /*5500*/  IMAD.MOV.U32 R13, RZ, RZ, 0x2f800000 ;  /* 0x2f800000ff0d7424 */ /* 0x000fc800078e00ff */
[----:B------:R-:W-:Y:S01]  /*5510*/  FFMA.FTZ R12, R12, R13, 1.1641532182693481445e-10 ;  /* 0x2f0000000c0c7423 */ /* 0x000fe2000001000d */
[----:B------:R-:W-:-:S04]  /*5520*/  HADD2.F32 R13, -RZ, R34.H0_H0 ;  /* 0x20000022ff0d7230 */ /* 0x000fc80000004100 */
[----:B------:R-:W-:Y:S01]  /*5530*/  FSETP.GTU.FTZ.AND P0, PT, R12, UR10, PT ;  /* 0x0000000a0c007c0b */ /* 0x000fe2000bf1c000 */
[----:B-----5:R-:W-:-:S04]  /*5540*/  FMUL.FTZ R12, R4, UR13 ;  /* 0x0000000d040c7c20 */ /* 0x020fc80008410000 */
[----:B------:R-:W-:-:S05]  /*5550*/  FMUL.FTZ R12, R12, UR12 ;  /* 0x0000000c0c0c7c20 */ /* 0x000fca0008410000 */
[----:B------:R-:W-:-:S05]  /*5560*/  FSEL R12, R12, RZ, !P0 ;  /* 0x000000ff0c0c7208 */ /* 0x000fca0004000000 */
[----:B------:R-:W-:Y:S01]  /*5570*/  FMUL.FTZ R12, R13, R12 ;  /* 0x0000000c0d0c7220 */ /* 0x000fe20000410000 */
[----:B------:R-:W-:-:S04]  /*5580*/  SEL R13, RZ, 0x1, P0 ;  /* 0x00000001ff0d7807 */ /* 0x000fc80000000000 */
[----:B------:R-:W-:-:S07]  /*5590*/  PRMT R37, R13, 0x7610, R37 ;  /* 0x000076100d257816 */ /* 0x000fce0000000025 */
.L_x_7775:
[----:B------:R-:W-:Y:S05]  /*55a0*/  BSYNC.RECONVERGENT B2 ;  /* 0x0000000000027941 */ /* 0x000fea0003800200 */
.L_x_7774:
        /* <DEDUP_REMOVED lines=17> */
.L_x_7785:
        /* <DEDUP_REMOVED lines=13> */
.L_x_7787:
[----:B------:R-:W-:Y:S05]  /*5790*/  BSYNC.RECONVERGENT B4 ;  /* 0x0000000000047941 */ /* 0x000fea0003800200 */
.L_x_7786:
        /* <DEDUP_REMOVED lines=43> */
.L_x_7784:
[----:B------:R-:W-:Y:S05]  /*5a50*/  BSYNC.RECONVERGENT B3 ;  /* 0x0000000000037941 */ /* 0x000fea0003800200 */
.L_x_7783:
        /* <DEDUP_REMOVED lines=11> */
.L_x_7782:
[----:B------:R-:W-:Y:S05]  /*5b10*/  BSYNC.RECONVERGENT B2 ;  /* 0x0000000000027941 */ /* 0x000fea0003800200 */
.L_x_7781:
        /* <DEDUP_REMOVED lines=17> */
.L_x_7792:
        /* <DEDUP_REMOVED lines=13> */
.L_x_7794:
[----:B------:R-:W-:Y:S05]  /*5d00*/  BSYNC.RECONVERGENT B4 ;  /* 0x0000000000047941 */ /* 0x000fea0003800200 */
.L_x_7793:
        /* <DEDUP_REMOVED lines=38> */
[----:B------:R-:W-:Y:S01]  /*5f70*/  IMAD.MOV.U32 R14, RZ, RZ, R40 ;  /* 0x000000ffff0e7224 */ /* 0x000fe200078e0028 */
[----:B------:R-:W-:Y:S01]  /*5f80*/  MOV R40, R50 ;  /* 0x0000003200287202 */ /* 0x000fe20000000f00 */
[----:B------:R-:W-:-:S04]  /*5f90*/  IMAD.WIDE.U32 R50, R15, -0x326172a9, RZ ;  /* 0xcd9e8d570f327825 */ /* 0x000fc800078e00ff */
[----:B------:R-:W-:Y:S01]  /*5fa0*/  IMAD.MOV.U32 R26, RZ, RZ, R50 ;  /* 0x000000ffff1a7224 */ /* 0x000fe200078e0032 */
[----:B------:R-:W-:-:S07]  /*5fb0*/  LOP3.LUT R24, R24, UR31, R51, 0x96, !PT ;  /* 0x0000001f18187c12 */ /* 0x000fce000f8e9633 */
.L_x_7791:
[----:B------:R-:W-:Y:S05]  /*5fc0*/  BSYNC.RECONVERGENT B3 ;  /* 0x0000000000037941 */ /* 0x000fea0003800200 */
.L_x_7790:
[----:B------:R-:W-:Y:S01]  /*5fd0*/  I2FP.F32.U32 R14, R14 ;  /* 0x0000000e000e7245 */ /* 0x000fe20000201000 */
[----:B------:R-:W-:-:S04]  /*5fe0*/  IMAD.MOV.U32 R15, RZ, RZ, 0x2f800000 ;  /* 0x2f800000ff0f7424 */ /* 0x000fc800078e00ff */
[----:B------:R-:W-:Y:S01]  /*5ff0*/  FFMA.FTZ R14, R14, R15, 1.1641532182693481445e-10 ;  /* 0x2f0000000e0e7423 */ /* 0x000fe2000001000f */
[----:B------:R-:W-:-:S04]  /*6000*/  HADD2.F32 R15, -RZ, R34.H1_H1 ;  /* 0x30000022ff0f7230 */ /* 0x000fc80000004100 */
[----:B------:R-:W-:Y:S01]  /*6010*/  FSETP.GTU.FTZ.AND P0, PT, R14, UR10, PT ;  /* 0x0000000a0e007c0b */ /* 0x000fe2000bf1c000 */
[----:B-----5:R-:W-:-:S04]  /*6020*/  FMUL.FTZ R14, R6, UR13 ;  /* 0x0000000d060e7c20 */ /* 0x020fc80008410000 */
[----:B------:R-:W-:-:S05]  /*6030*/  FMUL.FTZ R14, R14, UR12 ;  /* 0x0000000c0e0e7c20 */ /* 0x000fca0008410000 */
[----:B------:R-:W-:-:S05]  /*6040*/  FSEL R14, R14, RZ, !P0 ;  /* 0x000000ff0e0e7208 */ /* 0x000fca0004000000 */
[----:B------:R-:W-:Y:S01]  /*6050*/  FMUL.FTZ R14, R15, R14 ;  /* 0x0000000e0f0e7220 */ /* 0x000fe20000410000 */
[----:B------:R-:W-:-:S04]  /*6060*/  SEL R15, RZ, 0x1, P0 ;  /* 0x00000001ff0f7807 */ /* 0x000fc80000000000 */
[----:B------:R-:W-:-:S07]  /*6070*/  PRMT R39, R15, 0x7610, R39 ;  /* 0x000076100f277816 */ /* 0x000fce0000000027 */
.L_x_7789:
[----:B------:R-:W-:Y:S05]  /*6080*/  BSYNC.RECONVERGENT B2 ;  /* 0x0000000000027941 */ /* 0x000fea0003800200 */
.L_x_7788:
        /* <DEDUP_REMOVED lines=16> */
.L_x_7797:
        /* <DEDUP_REMOVED lines=13> */
.L_x_7799:
[----:B------:R-:W-:Y:S05]  /*6260*/  BSYNC.RECONVERGENT B3 ;  /* 0x0000000000037941 */ /* 0x000fea0003800200 */
.L_x_7798:
        /* <DEDUP_REMOVED lines=41> */
[----:B------:R-:W-:-:S07]  /*6500*/  LOP3.LUT R24, R24, UR31, R27, 0x96, !PT ;  /* 0x0000001f18187c12 */ /* 0x000fce000f8e961b */
.L_x_7796:
[----:B------:R-:W-:Y:S05]  /*6510*/  BSYNC.RECONVERGENT B2 ;  /* 0x0000000000027941 */ /* 0x000fea0003800200 */
.L_x_7795:
[----:B------:R-:W-:Y:S01]  /*6520*/  HFMA2 R50, -RZ, RZ, 0.1171875, 0 ;  /* 0x2f800000ff327431 */ /* 0x000fe200000001ff */
[----:B------:R-:W-:-:S05]  /*6530*/  I2FP.F32.U32 R15, R15 ;  /* 0x0000000f000f7245 */ /* 0x000fca0000201000 */
[----:B------:R-:W-:Y:S01]  /*6540*/  FFMA.FTZ R15, R15, R50, 1.1641532182693481445e-10 ;  /* 0x2f0000000f0f7423 */ /* 0x000fe20000010032 */
[----:B------:R-:W-:-:S04]  /*6550*/  HADD2.F32 R50, -RZ, R35.H1_H1 ;  /* 0x30000023ff327230 */ /* 0x000fc80000004100 */
[----:B------:R-:W-:Y:S01]  /*6560*/  FSETP.GTU.FTZ.AND P0, PT, R15, UR10, PT ;  /* 0x0000000a0f007c0b */ /* 0x000fe2000bf1c000 */
[----:B-----5:R-:W-:-:S03]  /*6570*/  FMUL.FTZ R15, R7, UR13 ;  /* 0x0000000d070f7c20 */ /* 0x020fc60008410000 */
[----:B------:R-:W-:Y:S01]  /*6580*/  SEL R27, RZ, 0x1, P0 ;  /* 0x00000001ff1b7807 */ /* 0x000fe20000000000 */
[----:B------:R-:W-:-:S05]  /*6590*/  FMUL.FTZ R15, R15, UR12 ;  /* 0x0000000c0f0f7c20 */ /* 0x000fca0008410000 */
[----:B------:R-:W-:-:S05]  /*65a0*/  FSEL R15, R15, RZ, !P0 ;  /* 0x000000ff0f0f7208 */ /* 0x000fca0004000000 */
[----:B------:R-:W-:-:S07]  /*65b0*/  FMUL.FTZ R15, R50, R15 ;  /* 0x0000000f320f7220 */ /* 0x000fce0000410000 */
.L_x_7768:
[----:B------:R-:W-:Y:S05]  /*65c0*/  BSYNC.RECONVERGENT B1 ;  /* 0x0000000000017941 */ /* 0x000fea0003800200 */
.L_x_7745:
[----:B------:R-:W-:Y:S01]  /*65d0*/  IMAD.WIDE.U32 R22, R47, 0x10, R22 ;  /* 0x000000102f167825 */ /* 0x000fe200078e0016 */
[----:B------:R-:W-:Y:S04]  /*65e0*/  BSSY.RECONVERGENT B1, `(.L_x_7800) ;  /* 0x000000e000017945 */ /* 0x000fe80003800200 */
        /* <DEDUP_REMOVED lines=13> */
.L_x_7801:
[----:B------:R-:W-:Y:S05]  /*66c0*/  BSYNC.RECONVERGENT B1 ;  /* 0x0000000000017941 */ /* 0x000fea0003800200 */
.L_x_7800:
        /* <DEDUP_REMOVED lines=48> */
.L_x_7817:
[----:B-1----:R-:W-:Y:S01]  /*69d0*/  FADD.FTZ R45, R55, R49 ;  /* 0x00000031372d7221 */ /* 0x002fe20000010000 */
[----:B------:R-:W-:Y:S01]  /*69e0*/  ISETP.NE.AND P0, PT, RZ, UR11, PT ;  /* 0x0000000bff007c0c */ /* 0x000fe2000bf05270 */
[----:B------:R-:W-:Y:S02]  /*69f0*/  BSSY.RECONVERGENT B1, `(.L_x_7803) ;  /* 0x0000042000017945 */ /* 0x000fe40003800200 */
[----:B------:R-:W-:Y:S02]  /*6a00*/  FFMA.FTZ R45, R45, R22, UR14 ;  /* 0x0000000e2d2d7e23 */ /* 0x000fe40008010016 */
[----:B------:R-:W1:Y:S02]  /*6a10*/  @!P1 LDC.64 R22, c[0x0][0x3c0] ;  /* 0x0000f000ff169b82 */ /* 0x000e640000000a00 */
[----:B-1----:R-:W-:-:S04]  /*6a20*/  @!P1 IMAD.WIDE R50, R28, 0x4, R22 ;  /* 0x000000041c329825 */ /* 0x002fc800078e0216 */
[----:B------:R-:W-:Y:S01]  /*6a30*/  FMUL.FTZ R22, R47, R47 ;  /* 0x0000002f2f167220 */ /* 0x000fe20000410000 */
[----:B------:R1:W-:Y:S04]  /*6a40*/  @!P1 STG.E desc[UR8][R50.64], R47 ;  /* 0x0000002f32009986 */ /* 0x0003e8000c101908 */
[----:B------:R-:W-:-:S05]  /*6a50*/  FSEL R22, R22, RZ, P0 ;  /* 0x000000ff16167208 */ /* 0x000fca0000000000 */
[----:B------:R-:W-:Y:S02]  /*6a60*/  FADD.FTZ R45, R45, R22 ;  /* 0x000000162d2d7221 */ /* 0x000fe40000010000 */
[----:B------:R-:W2:Y:S04]  /*6a70*/  @!P1 LDC.64 R22, c[0x0][0x3c8] ;  /* 0x0000f200ff169b82 */ /* 0x000ea80000000a00 */
[----:B------:R-:W3:Y:S01]  /*6a80*/  MUFU.RSQ R45, R45 ;  /* 0x0000002d002d7308 */ /* 0x000ee20000001400 */
[----:B--2---:R-:W-:-:S05]  /*6a90*/  @!P1 IMAD.WIDE R22, R28, 0x4, R22 ;  /* 0x000000041c169825 */ /* 0x004fca00078e0216 */
[----:B---3--:R1:W-:Y:S01]  /*6aa0*/  @!P1 STG.E desc[UR8][R22.64], R45 ;  /* 0x0000002d16009986 */ /* 0x0083e2000c101908 */
[----:B------:R-:W-:-:S13]  /*6ab0*/  ISETP.GE.AND P1, PT, R42, 0x1, PT ;  /* 0x000000012a00780c */ /* 0x000fda0003f26270 */
[----:B-1----:R-:W-:Y:S05]  /*6ac0*/  @!P1 BRA `(.L_x_7804) ;  /* 0x0000000000d09947 */ /* 0x002fea0003800000 */
[----:B------:R-:W-:Y:S01]  /*6ad0*/  FSEL R47, R47, RZ, !P0 ;  /* 0x000000ff2f2f7208 */ /* 0x000fe20004000000 */
[----:B------:R-:W-:Y:S02]  /*6ae0*/  VIADD R42, R42, 0xffffffff ;  /* 0xffffffff2a2a7836 */ /* 0x000fe40000000000 */
[----:B------:R-:W-:Y:S02]  /*6af0*/  HADD2.F32 R23, -RZ, R37.H1_H1 ;  /* 0x30000025ff177230 */ /* 0x000fe40000004100 */
[C---:B------:R-:W-:Y:S01]  /*6b00*/  FADD.FTZ R22, -R47.reuse, R17 ;  /* 0x000000112f167221 */ /* 0x040fe20000010100 */
[----:B------:R-:W-:Y:S02]  /*6b10*/  IMAD R41, R42, R41, RZ ;  /* 0x000000292a297224 */ /* 0x000fe400078e02ff */
[----:B------:R-:W-:Y:S01]  /*6b20*/  FADD.FTZ R16, -R47, R16 ;  /* 0x000000102f107221 */ /* 0x000fe20000010100 */
[----:B------:R-:W-:Y:S02]  /*6b30*/  HADD2.F32 R42, -RZ, R48.H1_H1 ;  /* 0x30000030ff2a7230 */ /* 0x000fe40000004100 */
[----:B------:R-:W-:Y:S01]  /*6b40*/  FMUL.FTZ R17, R45, R22 ;  /* 0x000000162d117220 */ /* 0x000fe20000410000 */
[----:B------:R-:W-:-:S02]  /*6b50*/  HADD2.F32 R22, -RZ, R39.H1_H1 ;  /* 0x30000027ff167230 */ /* 0x000fc40000004100 */
[----:B------:R-:W-:Y:S01]  /*6b60*/  FMUL.FTZ R16, R45, R16 ;  /* 0x000000102d107220 */ /* 0x000fe20000410000 */
[----:B------:R-:W-:Y:S02]  /*6b70*/  HADD2.F32 R49, -RZ, R20.H0_H0 ;  /* 0x20000014ff317230 */ /* 0x000fe40000004100 */
[C---:B------:R-:W-:Y:S01]  /*6b80*/  FADD.FTZ R18, -R47.reuse, R18 ;  /* 0x000000122f127221 */ /* 0x040fe20000010100 */
[----:B------:R-:W-:Y:S01]  /*6b90*/  FADD.FTZ R12, -R47, R12 ;  /* 0x0000000c2f0c7221 */ /* 0x000fe20000010100 */
[----:B------:R-:W-:Y:S01]  /*6ba0*/  FFMA.FTZ R17, R17, R22, R42 ;  /* 0x0000001611117223 */ /* 0x000fe2000001002a */
[----:B------:R-:W-:Y:S01]  /*6bb0*/  FADD.FTZ R22, -R47, R19 ;  /* 0x000000132f167221 */ /* 0x000fe20000010100 */
[----:B------:R-:W-:Y:S02]  /*6bc0*/  HADD2.F32 R42, -RZ, R56.H0_H0 ;  /* 0x20000038ff2a7230 */ /* 0x000fe40000004100 */
[----:B------:R-:W-:Y:S01]  /*6bd0*/  FFMA.FTZ R16, R16, R23, R49 ;  /* 0x0000001710107223 */ /* 0x000fe20000010031 */
[----:B------:R-:W-:-:S02]  /*6be0*/  HADD2.F32 R23, -RZ, R38.H1_H1 ;  /* 0x30000026ff177230 */ /* 0x000fc40000004100 */
[C---:B------:R-:W-:Y:S01]  /*6bf0*/  FMUL.FTZ R19, R45.reuse, R22 ;  /* 0x000000162d137220 */ /* 0x040fe20000410000 */
[--C-:B------:R-:W-:Y:S02]  /*6c00*/  HADD2.F32 R22, -RZ, R44.reuse.H0_H0 ;  /* 0x2000002cff167230 */ /* 0x100fe40000004100 */
[----:B------:R-:W-:Y:S01]  /*6c10*/  FMUL.FTZ R18, R45, R18 ;  /* 0x000000122d127220 */ /* 0x000fe20000410000 */
[----:B------:R-:W-:Y:S02]  /*6c20*/  HADD2.F32 R49, -RZ, R21.H0_H0 ;  /* 0x20000015ff317230 */ /* 0x000fe40000004100 */
[C---:B------:R-:W-:Y:S01]  /*6c30*/  FADD.FTZ R14, -R47.reuse, R14 ;  /* 0x0000000e2f0e7221 */ /* 0x040fe20000010100 */
[----:B------:R-:W-:Y:S01]  /*6c40*/  FADD.FTZ R58, -R47, R15 ;  /* 0x0000000f2f3a7221 */ /* 0x000fe20000010100 */
[----:B------:R-:W-:Y:S01]  /*6c50*/  FFMA.FTZ R19, R19, R22, R42 ;  /* 0x0000001613137223 */ /* 0x000fe2000001002a */
[----:B------:R-:W-:Y:S01]  /*6c60*/  SHF.R.S32.HI R22, RZ, 0x1f, R41 ;  /* 0x0000001fff167819 */ /* 0x000fe20000011429 */
[----:B------:R-:W-:Y:S01]  /*6c70*/  FFMA.FTZ R18, R18, R23, R49 ;  /* 0x0000001712127223 */ /* 0x000fe20000010031 */
[----:B------:R-:W-:Y:S01]  /*6c80*/  FADD.FTZ R42, -R47, R13 ;  /* 0x0000000d2f2a7221 */ /* 0x000fe20000010100 */
[----:B------:R-:W-:Y:S01]  /*6c90*/  HADD2.F32 R49, -RZ, R44.H1_H1 ;  /* 0x3000002cff317230 */ /* 0x000fe20000004100 */
[----:B------:R-:W-:Y:S01]  /*6ca0*/  LEA.HI R41, R22, R41, RZ, 0x2 ;  /* 0x0000002916297211 */ /* 0x000fe200078f10ff */
[----:B------:R-:W-:Y:S01]  /*6cb0*/  HADD2.F32 R53, -RZ, R2.H0_H0 ;  /* 0x20000002ff357230 */ /* 0x000fe20000004100 */
[----:B------:R-:W1:Y:S01]  /*6cc0*/  LDC.64 R22, c[0x0][0x428] ;  /* 0x00010a00ff167b82 */ /* 0x000e620000000a00 */
[----:B------:R-:W-:Y:S01]  /*6cd0*/  HADD2.F32 R52, -RZ, R46.H1_H1 ;  /* 0x3000002eff347230 */ /* 0x000fe20000004100 */
[----:B------:R-:W-:Y:S01]  /*6ce0*/  LEA.HI.SX32 R41, R41, R0, 0x1e ;  /* 0x0000000029297211 */ /* 0x000fe200078ff2ff */
[----:B------:R-:W-:-:S02]  /*6cf0*/  HADD2.F32 R54, -RZ, R56.H1_H1 ;  /* 0x30000038ff367230 */ /* 0x000fc40000004100 */
[C---:B------:R-:W-:Y:S01]  /*6d00*/  FMUL.FTZ R12, R45.reuse, R12 ;  /* 0x0000000c2d0c7220 */ /* 0x040fe20000410000 */
[C---:B------:R-:W-:Y:S01]  /*6d10*/  FMUL.FTZ R13, R45.reuse, R42 ;  /* 0x0000002a2d0d7220 */ /* 0x040fe20000410000 */
[C---:B------:R-:W-:Y:S01]  /*6d20*/  FMUL.FTZ R14, R45.reuse, R14 ;  /* 0x0000000e2d0e7220 */ /* 0x040fe20000410000 */
[----:B------:R-:W-:Y:S01]  /*6d30*/  FMUL.FTZ R15, R45, R58 ;  /* 0x0000003a2d0f7220 */ /* 0x000fe20000410000 */
[----:B------:R-:W-:Y:S01]  /*6d40*/  FFMA.FTZ R12, R12, R49, R53 ;  /* 0x000000310c0c7223 */ /* 0x000fe20000010035 */
[----:B------:R-:W-:Y:S01]  /*6d50*/  FFMA.FTZ R13, R13, R52, R54 ;  /* 0x000000340d0d7223 */ /* 0x000fe20000010036 */
[C---:B-1----:R-:W-:Y:S01]  /*6d60*/  IMAD.WIDE.U32 R50, R41.reuse, 0x10, R22 ;  /* 0x0000001029327825 */ /* 0x042fe200078e0016 */
[----:B------:R-:W-:-:S04]  /*6d70*/  IADD3 R41, PT, PT, R41, 0x20, RZ ;  /* 0x0000002029297810 */ /* 0x000fc80007ffe0ff */
[----:B------:R1:W-:Y:S01]  /*6d80*/  STG.E.128 desc[UR8][R50.64], R16 ;  /* 0x0000001032007986 */ /* 0x0003e2000c101d08 */
[----:B------:R-:W-:-:S04]  /*6d90*/  IMAD.WIDE.U32 R22, R41, 0x10, R22 ;  /* 0x0000001029167825 */ /* 0x000fc800078e0016 */
[----:B-1----:R-:W-:Y:S02]  /*6da0*/  HADD2.F32 R17, -RZ, R46.H0_H0 ;  /* 0x2000002eff117230 */ /* 0x002fe40000004100 */
[----:B------:R-:W-:Y:S02]  /*6db0*/  HADD2.F32 R19, -RZ, R3.H0_H0 ;  /* 0x20000003ff137230 */ /* 0x000fe40000004100 */
[----:B------:R-:W-:Y:S02]  /*6dc0*/  HADD2.F32 R16, -RZ, R48.H0_H0 ;  /* 0x20000030ff107230 */ /* 0x000fe40000004100 */
[----:B------:R-:W-:Y:S02]  /*6dd0*/  HADD2.F32 R18, -RZ, R57.H0_H0 ;  /* 0x20000039ff127230 */ /* 0x000fe40000004100 */
[----:B------:R-:W-:-:S03]  /*6de0*/  FFMA.FTZ R14, R14, R17, R19 ;  /* 0x000000110e0e7223 */ /* 0x000fc60000010013 */
[----:B------:R-:W-:-:S05]  /*6df0*/  FFMA.FTZ R15, R15, R16, R18 ;  /* 0x000000100f0f7223 */ /* 0x000fca0000010012 */
[----:B------:R1:W-:Y:S02]  /*6e00*/  STG.E.128 desc[UR8][R22.64], R12 ;  /* 0x0000000c16007986 */ /* 0x0003e4000c101d08 */
.L_x_7804:
[----:B------:R-:W-:Y:S05]  /*6e10*/  BSYNC.RECONVERGENT B1 ;  /* 0x0000000000017941 */ /* 0x000fea0003800200 */
.L_x_7803:
[----:B-1----:R-:W1:Y:S02]  /*6e20*/  LDC.64 R12, c[0x0][0x380] ;  /* 0x0000e000ff0c7b82 */ /* 0x002e640000000a00 */
[----:B-1----:R-:W-:-:S05]  /*6e30*/  IMAD R28, R12, 0x4, R28 ;  /* 0x000000040c1c7824 */ /* 0x002fca00078e021c */
[----:B------:R-:W-:-:S13]  /*6e40*/  ISETP.GE.AND P0, PT, R28, R13, PT ;  /* 0x0000000d1c00720c */ /* 0x000fda0003f06270 */
[----:B------:R-:W-:Y:S05]  /*6e50*/  @!P0 BRA `(.L_x_7805) ;  /* 0xffffff9c00288947 */ /* 0x000fea000383ffff */
[----:B------:R-:W-:Y:S05]  /*6e60*/  BSYNC B0 ;  /* 0x0000000000007941 */ /* 0x000fea0003800000 */
.L_x_7687:
[----:B------:R-:W-:Y:S05]  /*6e70*/  EXIT ;  /* 0x000000000000794d */ /* 0x000fea0003800000 */
.L_x_7802:
[----:B------:R-:W-:Y:S01]  /*6e80*/  HFMA2 R45, -RZ, RZ, 0, 5.9604644775390625e-08 ;  /* 0x00000001ff2d7431 */ /* 0x000fe200000001ff */
[----:B------:R-:W-:Y:S01]  /*6e90*/  BSSY B1, `(.L_x_7806) ;  /* 0x0000006000017945 */ /* 0x000fe20003800000 */
[----:B------:R-:W-:Y:S01]  /*6ea0*/  IMAD.MOV.U32 R50, RZ, RZ, 0x1f ;  /* 0x0000001fff327424 */ /* 0x000fe200078e00ff */
[----:B------:R-:W-:-:S07]  /*6eb0*/  MOV R23, 0xffffffff ;  /* 0xffffffff00177802 */ /* 0x000fce0000000f00 */
[----:B-----5:R-:W-:Y:S05]  /*6ec0*/  WARPSYNC.COLLECTIVE R23, `(.L_x_7807) ;  /* 0x0000000017087348 */ /* 0x020fea0003c00000 */
[----:B------:R0:W1:Y:S02]  /*6ed0*/  SHFL.BFLY P0, R49, R58, R45, R50 ;  /* 0x0c00002d3a317389 */ /* 0x0000640000000032 */
[----:B01---5:R-:W-:Y:S05]  /*6ee0*/  ENDCOLLECTIVE ;  /* 0x000000000000791b */ /* 0x023fea0003800000 */
.L_x_7807:
[----:B------:R-:W-:Y:S05]  /*6ef0*/  BSYNC B1 ;  /* 0x0000000000017941 */ /* 0x000fea0003800000 */
.L_x_7806:
        /* <DEDUP_REMOVED lines=8> */
.L_x_7808:
[----:B------:R-:W-:Y:S02]  /*6f80*/  IMAD.MOV.U32 R45, RZ, RZ, 0x4 ;  /* 0x00000004ff2d7424 */ /* 0x000fe400078e00ff */
[----:B------:R-:W-:-:S05]  /*6f90*/  FADD.FTZ R52, R58, R49 ;  /* 0x000000313a347221 */ /* 0x000fca0000010000 */
[----:B------:R-:W-:-:S07]  /*6fa0*/  MOV R58, R52 ;  /* 0x00000034003a7202 */ /* 0x000fce0000000f00 */
[----:B------:R-:W-:Y:S05]  /*6fb0*/  WARPSYNC.COLLECTIVE R23, `(.L_x_7809) ;  /* 0x0000000017087348 */ /* 0x000fea0003c00000 */
[----:B------:R0:W1:Y:S02]  /*6fc0*/  SHFL.BFLY P0, R49, R58, R45, R50 ;  /* 0x0c00002d3a317389 */ /* 0x0000640000000032 */
[----:B01----:R-:W-:Y:S05]  /*6fd0*/  ENDCOLLECTIVE ;  /* 0x000000000000791b */ /* 0x003fea0003800000 */
.L_x_7809:
[----:B------:R-:W-:Y:S02]  /*6fe0*/  IMAD.MOV.U32 R45, RZ, RZ, 0x8 ;  /* 0x00000008ff2d7424 */ /* 0x000fe400078e00ff */
[----:B------:R-:W-:-:S05]  /*6ff0*/  FADD.FTZ R53, R52, R49 ;  /* 0x0000003134357221 */ /* 0x000fca0000010000 */
[----:B------:R-:W-:-:S07]  /*7000*/  MOV R58, R53 ;  /* 0x00000035003a7202 */ /* 0x000fce0000000f00 */
[----:B------:R-:W-:Y:S05]  /*7010*/  WARPSYNC.COLLECTIVE R23, `(.L_x_7810) ;  /* 0x0000000017087348 */ /* 0x000fea0003c00000 */
[----:B------:R0:W1:Y:S02]  /*7020*/  SHFL.BFLY P0, R49, R58, R45, R50 ;  /* 0x0c00002d3a317389 */ /* 0x0000640000000032 */
[----:B01----:R-:W-:Y:S05]  /*7030*/  ENDCOLLECTIVE ;  /* 0x000000000000791b */ /* 0x003fea0003800000 */
.L_x_7810:
[----:B------:R-:W-:Y:S02]  /*7040*/  IMAD.MOV.U32 R45, RZ, RZ, 0x10 ;  /* 0x00000010ff2d7424 */ /* 0x000fe400078e00ff */
[----:B------:R-:W-:-:S05]  /*7050*/  FADD.FTZ R51, R53, R49 ;  /* 0x0000003135337221 */ /* 0x000fca0000010000 */
[----:B------:R-:W-:-:S07]  /*7060*/  MOV R58, R51 ;  /* 0x00000033003a7202 */ /* 0x000fce0000000f00 */
[----:B------:R-:W-:Y:S05]  /*7070*/  WARPSYNC.COLLECTIVE R23, `(.L_x_7811) ;  /* 0x0000000017087348 */ /* 0x000fea0003c00000 */
[----:B------:R0:W1:Y:S02]  /*7080*/  SHFL.BFLY P0, R49, R58, R45, R50 ;  /* 0x0c00002d3a317389 */ /* 0x0000640000000032 */
[----:B01----:R-:W-:Y:S05]  /*7090*/  ENDCOLLECTIVE ;  /* 0x000000000000791b */ /* 0x003fea0003800000 */
.L_x_7811:
        /* <DEDUP_REMOVED lines=24> */
.L_x_7812:
[----:B------:R-:W-:Y:S01]  /*7220*/  MOV R45, 0x2 ;  /* 0x00000002002d7802 */ /* 0x000fe20000000f00 */
[----:B------:R-:W-:-:S04]  /*7230*/  FADD.FTZ R52, R51, R49 ;  /* 0x0000003133347221 */ /* 0x000fc80000010000 */
[----:B------:R-:W-:-:S07]  /*7240*/  IMAD.MOV.U32 R58, RZ, RZ, R52 ;  /* 0x000000ffff3a7224 */ /* 0x000fce00078e0034 */
[----:B------:R-:W-:Y:S05]  /*7250*/  WARPSYNC.COLLECTIVE R23, `(.L_x_7813) ;  /* 0x0000000017087348 */ /* 0x000fea0003c00000 */
[----:B------:R0:W1:Y:S02]  /*7260*/  SHFL.BFLY P0, R49, R58, R45, R50 ;  /* 0x0c00002d3a317389 */ /* 0x0000640000000032 */
[----:B01----:R-:W-:Y:S05]  /*7270*/  ENDCOLLECTIVE ;  /* 0x000000000000791b */ /* 0x003fea0003800000 */
.L_x_7813:
[----:B------:R-:W-:Y:S02]  /*7280*/  HFMA2 R45, -RZ, RZ, 0, 2.384185791015625e-07 ;  /* 0x00000004ff2d7431 */ /* 0x000fe400000001ff */
[----:B------:R-:W-:-:S04]  /*7290*/  FADD.FTZ R53, R52, R49 ;  /* 0x0000003134357221 */ /* 0x000fc80000010000 */
[----:B------:R-:W-:-:S07]  /*72a0*/  IMAD.MOV.U32 R58, RZ, RZ, R53 ;  /* 0x000000ffff3a7224 */ /* 0x000fce00078e0035 */
[----:B------:R-:W-:Y:S05]  /*72b0*/  WARPSYNC.COLLECTIVE R23, `(.L_x_7814) ;  /* 0x0000000017087348 */ /* 0x000fea0003c00000 */
[----:B------:R0:W1:Y:S02]  /*72c0*/  SHFL.BFLY P0, R49, R58, R45, R50 ;  /* 0x0c00002d3a317389 */ /* 0x0000640000000032 */
[----:B01----:R-:W-:Y:S05]  /*72d0*/  ENDCOLLECTIVE ;  /* 0x000000000000791b */ /* 0x003fea0003800000 */
.L_x_7814:
[----:B------:R-:W-:Y:S01]  /*72e0*/  MOV R45, 0x8 ;  /* 0x00000008002d7802 */ /* 0x000fe20000000f00 */
[----:B------:R-:W-:-:S04]  /*72f0*/  FADD.FTZ R54, R53, R49 ;  /* 0x0000003135367221 */ /* 0x000fc80000010000 */
[----:B------:R-:W-:-:S07]  /*7300*/  IMAD.MOV.U32 R58, RZ, RZ, R54 ;  /* 0x000000ffff3a7224 */ /* 0x000fce00078e0036 */
[----:B------:R-:W-:Y:S05]  /*7310*/  WARPSYNC.COLLECTIVE R23, `(.L_x_7815) ;  /* 0x0000000017087348 */ /* 0x000fea0003c00000 */
[----:B------:R0:W1:Y:S02]  /*7320*/  SHFL.BFLY P0, R49, R58, R45, R50 ;  /* 0x0c00002d3a317389 */ /* 0x0000640000000032 */
[----:B01----:R-:W-:Y:S05]  /*7330*/  ENDCOLLECTIVE ;  /* 0x000000000000791b */ /* 0x003fea0003800000 */
.L_x_7815:
[----:B------:R-:W-:Y:S02]  /*7340*/  HFMA2 R45, -RZ, RZ, 0, 9.5367431640625e-07 ;  /* 0x00000010ff2d7431 */ /* 0x000fe400000001ff */
[----:B------:R-:W-:-:S04]  /*7350*/  FADD.FTZ R55, R54, R49 ;  /* 0x0000003136377221 */ /* 0x000fc80000010000 */
[----:B------:R-:W-:-:S07]  /*7360*/  IMAD.MOV.U32 R58, RZ, RZ, R55 ;  /* 0x000000ffff3a7224 */ /* 0x000fce00078e0037 */
[----:B------:R-:W-:Y:S05]  /*7370*/  WARPSYNC.COLLECTIVE R23, `(.L_x_7816) ;  /* 0x0000000017087348 */ /* 0x000fea0003c00000 */
[----:B------:R0:W1:Y:S02]  /*7380*/  SHFL.BFLY P0, R49, R58, R45, R50 ;  /* 0x0c00002d3a317389 */ /* 0x0000640000000032 */
[----:B01----:R-:W-:Y:S05]  /*7390*/  ENDCOLLECTIVE ;  /* 0x000000000000791b */ /* 0x003fea0003800000 */
.L_x_7816:
[----:B------:R-:W-:Y:S05]  /*73a0*/  BRA `(.L_x_7817) ;  /* 0xfffffff400887947 */ /* 0x000fea000383ffff */
.L_x_7818:
        /* <DEDUP_REMOVED lines=13> */
.L_x_9178:


//--------------------- .text._ZN10layer_norm13ln_fwd_kernelINS_13Kernel_traitsIfffffjLj256ELj1ELj4ELj1ELj16ENS_18Kernel_traits_baseILj256EfffffjLj128EEEEELb0ELb0ELb0ELb0EEEvNS_9FwdParamsE --------------------------
	.section	.text._ZN10layer_norm13ln_fwd_kernelINS_13Kernel_traitsIfffffjLj256ELj1ELj4ELj1ELj16ENS_18Kernel_traits_baseILj256EfffffjLj128EEEEELb0ELb0ELb0ELb0EEEvNS_9FwdParamsE,"ax",@progbits
	.align	128
        .global         _ZN10layer_norm13ln_fwd_kernelINS_13Kernel_traitsIfffffjLj256ELj1ELj4ELj1ELj16ENS_18Kernel_traits_baseILj256EfffffjLj128EEEEELb0ELb0ELb0ELb0EEEvNS_9FwdParamsE
        .type           _ZN10layer_norm13ln_fwd_kernelINS_13Kernel_traitsIfffffjLj256ELj1ELj4ELj1ELj16ENS_18Kernel_traits_baseILj256EfffffjLj128EEEEELb0ELb0ELb0ELb0EEEvNS_9FwdParamsE,@function
        .size           _ZN10layer_norm13ln_fwd_kernelINS_13Kernel_traitsIfffffjLj256ELj1ELj4ELj1ELj16ENS_18Kernel_traits_baseILj256EfffffjLj128EEEEELb0ELb0ELb0ELb0EEEvNS_9FwdParamsE,(.L_x_9179 - _ZN10layer_norm13ln_fwd_kernelINS_13Kernel_traitsIfffffjLj256ELj1ELj4ELj1ELj16ENS_18Kernel_traits_baseILj256EfffffjLj128EEEEELb0ELb0ELb0ELb0EEEvNS_9FwdParamsE)
        .other          _ZN10layer_norm13ln_fwd_kernelINS_13Kernel_traitsIfffffjLj256ELj1ELj4ELj1ELj16ENS_18Kernel_traits_baseILj256EfffffjLj128EEEEELb0ELb0ELb0ELb0EEEvNS_9FwdParamsE,@"STO_CUDA_ENTRY STV_DEFAULT"
_ZN10layer_norm13ln_fwd_kernelINS_13Kernel_traitsIfffffjLj256ELj1ELj4ELj1ELj16ENS_18Kernel_traits_baseILj256EfffffjLj128EEEEELb0ELb0ELb0ELb0EEEvNS_9FwdParamsE:
.text._ZN10layer_norm13ln_fwd_kernelINS_13Kernel_traitsIfffffjLj256ELj1ELj4ELj1ELj16ENS_18Kernel_traits_baseILj256EfffffjLj128EEEEELb0ELb0ELb0ELb0EEEvNS_9FwdParamsE:
        /* <DEDUP_REMOVED lines=30> */
[----:B------:R-:W5:Y:S01]  /*01e0*/  LDG.E.128 R20, desc[UR6][R20.64] ;  /* 0x0000000614147981 */ /* 0x000f62000c1e1d00 */
[----:B-1----:R-:W-:-:S06]  /*01f0*/  IMAD.WIDE.U32 R16, R2, 0x10, R16 ;  /* 0x0000001002107825 */ /* 0x002fcc00078e0010 */
[----:B------:R-:W5:Y:S01]  /*0200*/  LDG.E.128 R16, desc[UR6][R16.64] ;  /* 0x0000000610107981 */ /* 0x000f62000c1e1d00 */
[----:B------:R-:W-:-:S07]  /*0210*/  LOP3.LUT R5, R2, 0x20, RZ, 0xfc, !PT ;  /* 0x0000002002057812 */ /* 0x000fce00078efcff */
.L_x_7822:
[----:B------:R-:W-:Y:S05]  /*0220*/  BSYNC.RECONVERGENT B1 ;  /* 0x0000000000017941 */ /* 0x000fea0003800200 */
.L_x_7821:
[----:B------:R-:W-:Y:S05]  /*0230*/  @!P2 BRA `(.L_x_7823) ;  /* 0x000000000054a947 */ /* 0x000fea0003800000 */
[----:B------:R-:W0:Y:S08]  /*0240*/  LDC.64 R12, c[0x0][0x3d0] ;  /* 0x0000f400ff0c7b82 */ /* 0x000e300000000a00 */
[----:B------:R-:W1:Y:S01]  /*0250*/  LDC.64 R8, c[0x0][0x438] ;  /* 0x00010e00ff087b82 */ /* 0x000e620000000a00 */
[----:B0-----:R-:W-:-:S06]  /*0260*/  IMAD.WIDE.U32 R12, R5, 0x10, R12 ;  /* 0x00000010050c7825 */ /* 0x001fcc00078e000c */
[----:B------:R-:W5:Y:S01]  /*0270*/  LDG.E.128 R12, desc[UR6][R12.64] ;  /* 0x000000060c0c7981 */ /* 0x000f62000c1e1d00 */
[----:B-1----:R-:W-:-:S06]  /*0280*/  IMAD.WIDE.U32 R8, R5, 0x10, R8 ;  /* 0x0000001005087825 */ /* 0x002fcc00078e0008 */
[----:B------:R-:W5:Y:S01]  /*0290*/  LDG.E.128 R8, desc[UR6][R8.64] ;  /* 0x0000000608087981 */ /* 0x000f62000c1e1d00 */
[----:B------:R-:W-:Y:S05]  /*02a0*/  BRA `(.L_x_7823) ;  /* 0x0000000000387947 */ /* 0x000fea0003800000 */
.L_x_7820:
[C---:B------:R-:W-:Y:S02]  /*02b0*/  ISETP.GE.U32.AND P0, PT, R0.reuse, 0x20, PT ;  /* 0x000000200000780c */ /* 0x040fe40003f06070 */
[----:B------:R-:W-:Y:S02]  /*02c0*/  ISETP.GE.U32.AND P2, PT, R0, 0x40, PT ;  /* 0x000000400000780c */ /* 0x000fe40003f46070 */
[----:B------:R-:W-:-:S09]  /*02d0*/  MOV R19, R2 ;  /* 0x0000000200137202 */ /* 0x000fd20000000f00 */
[----:B------:R-:W0:Y:S01]  /*02e0*/  @P0 LDC.64 R4, c[0x0][0x3d0] ;  /* 0x0000f400ff040b82 */ /* 0x000e220000000a00 */
[----:B------:R-:W-:-:S07]  /*02f0*/  @P0 LOP3.LUT R19, R2, 0x20, RZ, 0xfc, !PT ;  /* 0x0000002002130812 */ /* 0x000fce00078efcff */
[----:B------:R-:W1:Y:S01]  /*0300*/  @P2 LDC.64 R16, c[0x0][0x3d0] ;  /* 0x0000f400ff102b82 */ /* 0x000e620000000a00 */
[----:B0-----:R-:W-:-:S05]  /*0310*/  @P0 IMAD.WIDE.U32 R24, R2, 0x10, R4 ;  /* 0x0000001002180825 */ /* 0x001fca00078e0004 */
[----:B------:R0:W5:Y:S01]  /*0320*/  @P0 LDG.E.128 R20, desc[UR6][R24.64] ;  /* 0x0000000618140981 */ /* 0x000162000c1e1d00 */
[----:B-1----:R-:W-:-:S05]  /*0330*/  @P2 IMAD.WIDE.U32 R4, R19, 0x10, R16 ;  /* 0x0000001013042825 */ /* 0x002fca00078e0010 */
[----:B------:R0:W5:Y:S01]  /*0340*/  @P2 LDG.E.128 R12, desc[UR6][R4.64] ;  /* 0x00000006040c2981 */ /* 0x000162000c1e1d00 */
[----:B------:R-:W-:Y:S02]  /*0350*/  CS2R R18, SRZ ;  /* 0x0000000000127805 */ /* 0x000fe4000001ff00 */
[----:B------:R-:W-:Y:S02]  /*0360*/  CS2R R16, SRZ ;  /* 0x0000000000107805 */ /* 0x000fe4000001ff00 */
[----:B------:R-:W-:Y:S02]  /*0370*/  @P2 CS2R R10, SRZ ;  /* 0x00000000000a2805 */ /* 0x000fe4000001ff00 */
[----:B------:R-:W-:-:S07]  /*0380*/  @P2 CS2R R8, SRZ ;  /* 0x0000000000082805 */ /* 0x000fce000001ff00 */
.L_x_7823:
[----:B------:R-:W-:Y:S05]  /*0390*/  BSYNC.RECONVERGENT B0 ;  /* 0x0000000000007941 */ /* 0x000fea0003800200 */
.L_x_7819:
[----:B------:R-:W1:Y:S02]  /*03a0*/  LDCU UR4, c[0x0][0x384] ;  /* 0x00007080ff0477ac */ /* 0x000e640008000800 */
[----:B-1----:R-:W-:-:S13]  /*03b0*/  ISETP.GE.AND P0, PT, R3, UR4, PT ;  /* 0x0000000403007c0c */ /* 0x002fda000bf06270 */
[----:B------:R-:W-:Y:S05]  /*03c0*/  @P0 EXIT ;  /* 0x000000000000094d */ /* 0x000fea0003800000 */
[----:B------:R-:W1:Y:S01]  /*03d0*/  LDCU.U8 UR4, c[0x0][0x410] ;  /* 0x00008200ff0477ac */ /* 0x000e620008000000 */
[----:B------:R-:W-:Y:S01]  /*03e0*/  ISETP.NE.U32.AND P0, PT, R6, RZ, PT ;  /* 0x000000ff0600720c */ /* 0x000fe20003f05070 */
[----:B------:R-:W2:Y:S03]  /*03f0*/  LDCU UR8, c[0x0][0x388] ;  /* 0x00007100ff0877ac */ /* 0x000ea60008000800 */
[----:B------:R-:W-:Y:S01]  /*0400*/  ISETP.NE.AND.EX P0, PT, R7, RZ, PT, P0 ;  /* 0x000000ff0700720c */ /* 0x000fe20003f05300 */
[----:B------:R-:W3:Y:S01]  /*0410*/  LDCU UR5, c[0x0][0x448] ;  /* 0x00008900ff0577ac */ /* 0x000ee20008000800 */
[----:B------:R-:W4:Y:S01]  /*0420*/  LDCU.64 UR10, c[0x0][0x3a0] ;  /* 0x00007400ff0a77ac */ /* 0x000f220008000a00 */
[----:B------:R-:W0:Y:S01]  /*0430*/  LDCU.64 UR12, c[0x0][0x3e0] ;  /* 0x00007c00ff0c77ac */ /* 0x000e220008000a00 */
[----:B-1----:R-:W-:-:S04]  /*0440*/  ISETP.NE.AND P2, PT, RZ, UR4, PT ;  /* 0x00000004ff007c0c */ /* 0x002fc8000bf45270 */
[----:B--2---:R-:W-:-:S09]  /*0450*/  P2R R32, PR, RZ, 0x4 ;  /* 0x00000004ff207803 */ /* 0x004fd20000000000 */
.L_x_7835:
[----:B0-----:R-:W0:Y:S01]  /*0460*/  @P0 LDC.64 R24, c[0x0][0x3e0] ;  /* 0x0000f800ff180b82 */ /* 0x001e220000000a00 */
[----:B------:R-:W-:Y:S02]  /*0470*/  HFMA2 R42, -RZ, RZ, 1.875, 0 ;  /* 0x3f800000ff2a7431 */ /* 0x000fe400000001ff */
[----:B0-----:R-:W-:-:S05]  /*0480*/  @P0 IMAD.WIDE R24, R3, 0x4, R24 ;  /* 0x0000000403180825 */ /* 0x001fca00078e0218 */
[----:B-----5:R0:W5:Y:S01]  /*0490*/  @P0 LDG.E R42, desc[UR6][R24.64] ;  /* 0x00000006182a0981 */ /* 0x020162000c1e1900 */
        /* <DEDUP_REMOVED lines=8> */
[----:B----4-:R-:W-:Y:S01]  /*0520*/  ISETP.NE.U32.AND P3, PT, RZ, UR10, PT ;  /* 0x0000000aff007c0c */ /* 0x010fe2000bf65070 */
[----:B------:R-:W0:Y:S03]  /*0530*/  LDC.64 R24, c[0x0][0x390] ;  /* 0x0000e400ff187b82 */ /* 0x000e260000000a00 */
[----:B------:R-:W-:-:S05]  /*0540*/  ISETP.NE.AND.EX P3, PT, RZ, UR11, PT, P3 ;  /* 0x0000000bff007c0c */ /* 0x000fca000bf65330 */
[----:B------:R-:W1:Y:S08]  /*0550*/  @P1 LDC.64 R44, c[0x0][0x3a8] ;  /* 0x0000ea00ff2c1b82 */ /* 0x000e700000000a00 */
[----:B------:R-:W2:Y:S01]  /*0560*/  @P3 LDC.64 R28, c[0x0][0x3a0] ;  /* 0x0000e800ff1c3b82 */ /* 0x000ea20000000a00 */
[----:B0-----:R-:W-:-:S06]  /*0570*/  IMAD.WIDE.U32 R24, R41, 0x10, R24 ;  /* 0x0000001029187825 */ /* 0x001fcc00078e0018 */
[----:B------:R-:W4:Y:S01]  /*0580*/  LDG.E.128 R24, desc[UR6][R24.64] ;  /* 0x0000000618187981 */ /* 0x000f22000c1e1d00 */
[----:B--2---:R-:W-:-:S06]  /*0590*/  @P3 IMAD.WIDE.U32 R28, R41, 0x10, R28 ;  /* 0x00000010291c3825 */ /* 0x004fcc00078e001c */
[----:B------:R-:W4:Y:S01]  /*05a0*/  @P3 LDG.E.128 R28, desc[UR6][R28.64] ;  /* 0x000000061c1c3981 */ /* 0x000f22000c1e1d00 */
[----:B-1----:R-:W-:-:S04]  /*05b0*/  @P1 IMAD.WIDE.U32 R44, R41, 0x10, R44 ;  /* 0x00000010292c1825 */ /* 0x002fc800078e002c */
[-C--:B----45:R-:W-:Y:S01]  /*05c0*/  @P3 FFMA.FTZ R33, R24, R42.reuse, R28 ;  /* 0x0000002a18213223 */ /* 0x0b0fe2000001001c */
[-C--:B------:R-:W-:Y:S01]  /*05d0*/  @P3 FFMA.FTZ R35, R25, R42.reuse, R29 ;  /* 0x0000002a19233223 */ /* 0x080fe2000001001d */
[-C--:B------:R-:W-:Y:S01]  /*05e0*/  @P3 FFMA.FTZ R37, R26, R42.reuse, R30 ;  /* 0x0000002a1a253223 */ /* 0x080fe2000001001e */
[----:B------:R-:W-:Y:S02]  /*05f0*/  @P3 FFMA.FTZ R39, R27, R42, R31 ;  /* 0x0000002a1b273223 */ /* 0x000fe4000001001f */
[----:B------:R-:W-:Y:S02]  /*0600*/  @P3 MOV R4, R33 ;  /* 0x0000002100043202 */ /* 0x000fe40000000f00 */
[----:B------:R-:W-:Y:S02]  /*0610*/  @P3 MOV R5, R35 ;  /* 0x0000002300053202 */ /* 0x000fe40000000f00 */
[----:B------:R-:W-:Y:S02]  /*0620*/  @P3 MOV R6, R37 ;  /* 0x0000002500063202 */ /* 0x000fe40000000f00 */
[----:B------:R-:W-:Y:S01]  /*0630*/  @P3 MOV R7, R39 ;  /* 0x0000002700073202 */ /* 0x000fe20000000f00 */
[----:B------:R-:W-:Y:S06]  /*0640*/  @P3 BRA `(.L_x_7826) ;  /* 0x00000000003c3947 */ /* 0x000fec0003800000 */
[----:B------:R-:W-:-:S04]  /*0650*/  UISETP.NE.U32.AND UP0, UPT, UR12, URZ, UPT ;  /* 0x000000ff0c00728c */ /* 0x000fc8000bf05070 */
        /* <DEDUP_REMOVED lines=14> */
.L_x_7826:
[----:B------:R0:W-:Y:S01]  /*0740*/  @P1 STG.E.128 desc[UR6][R44.64], R4 ;  /* 0x000000042c001986 */ /* 0x0001e2000c101d06 */
[----:B------:R-:W-:-:S07]  /*0750*/  IADD3 R43, PT, PT, R41, 0x20, RZ ;  /* 0x00000020292b7810 */ /* 0x000fce0007ffe0ff */
.L_x_7825:
[----:B---34-:R-:W-:Y:S05]  /*0760*/  BSYNC.RECONVERGENT B0 ;  /* 0x0000000000007941 */ /* 0x018fea0003800200 */
.L_x_7824:
[----:B------:R-:W-:Y:S01]  /*0770*/  ISETP.GE.U32.AND P3, PT, R0, 0x40, PT ;  /* 0x000000400000780c */ /* 0x000fe20003f66070 */
[----:B------:R-:W-:-:S12]  /*0780*/  BSSY.RECONVERGENT B0, `(.L_x_7827) ;  /* 0x0000020000007945 */ /* 0x000fd80003800200 */
[----:B------:R-:W-:Y:S05]  /*0790*/  @!P3 BRA `(.L_x_7828) ;  /* 0x000000000078b947 */ /* 0x000fea0003800000 */
[----:B------:R-:W-:Y:S01]  /*07a0*/  ISETP.NE.U32.AND P4, PT, RZ, UR10, PT ;  /* 0x0000000aff007c0c */ /* 0x000fe2000bf85070 */
[----:B------:R-:W1:Y:S03]  /*07b0*/  LDC.64 R24, c[0x0][0x390] ;  /* 0x0000e400ff187b82 */ /* 0x000e660000000a00 */
[----:B------:R-:W-:-:S05]  /*07c0*/  ISETP.NE.AND.EX P4, PT, RZ, UR11, PT, P4 ;  /* 0x0000000bff007c0c */ /* 0x000fca000bf85340 */
[----:B0-----:R-:W0:Y:S08]  /*07d0*/  @P1 LDC.64 R44, c[0x0][0x3a8] ;  /* 0x0000ea00ff2c1b82 */ /* 0x001e300000000a00 */
[----:B------:R-:W2:Y:S01]  /*07e0*/  @P4 LDC.64 R28, c[0x0][0x3a0] ;  /* 0x0000e800ff1c4b82 */ /* 0x000ea20000000a00 */
[----:B-1----:R-:W-:-:S06]  /*07f0*/  IMAD.WIDE.U32 R24, R43, 0x10, R24 ;  /* 0x000000102b187825 */ /* 0x002fcc00078e0018 */
[----:B------:R-:W3:Y:S01]  /*0800*/  LDG.E.128 R24, desc[UR6][R24.64] ;  /* 0x0000000618187981 */ /* 0x000ee2000c1e1d00 */
[----:B--2---:R-:W-:-:S06]  /*0810*/  @P4 IMAD.WIDE.U32 R28, R43, 0x10, R28 ;  /* 0x000000102b1c4825 */ /* 0x004fcc00078e001c */
[----:B------:R-:W3:Y:S01]  /*0820*/  @P4 LDG.E.128 R28, desc[UR6][R28.64] ;  /* 0x000000061c1c4981 */ /* 0x000ee2000c1e1d00 */
[----:B0-----:R-:W-:-:S04]  /*0830*/  @P1 IMAD.WIDE.U32 R44, R43, 0x10, R44 ;  /* 0x000000102b2c1825 */ /* 0x001fc800078e002c */
[-C--:B---3-5:R-:W-:Y:S01]  /*0840*/  @P4 FFMA.FTZ R34, R24, R42.reuse, R28 ;  /* 0x0000002a18224223 */ /* 0x0a8fe2000001001c */
        /* <DEDUP_REMOVED lines=18> */
.L_x_7829:
[----:B------:R1:W-:Y:S02]  /*0970*/  @P1 STG.E.128 desc[UR6][R44.64], R4 ;  /* 0x000000042c001986 */ /* 0x0003e4000c101d06 */
.L_x_7828:
[----:B------:R-:W-:Y:S05]  /*0980*/  BSYNC.RECONVERGENT B0 ;  /* 0x0000000000007941 */ /* 0x000fea0003800200 */
.L_x_7827:
[----:B------:R-:W-:Y:S01]  /*0990*/  FADD.FTZ R24, RZ, R33 ;  /* 0x00000021ff187221 */ /* 0x000fe20000010000 */
        /* <DEDUP_REMOVED lines=12> */
[----:B------:R-:W2:Y:S01]  /*0a60*/  SHFL.BFLY PT, R30, R29, 0x1, 0x1f ;  /* 0x0c201f001d1e7f89 */ /* 0x000ea200000e0000 */
[----:B------:R-:W3:Y:S01]  /*0a70*/  LDC R28, c[0x0][0x400] ;  /* 0x00010000ff1c7b82 */ /* 0x000ee20000000800 */
[----:B--2---:R-:W-:-:S05]  /*0a80*/  FADD.FTZ R31, R29, R30 ;  /* 0x0000001e1d1f7221 */ /* 0x004fca0000010000 */
[----:B------:R-:W2:Y:S02]  /*0a90*/  SHFL.BFLY PT, R30, R31, 0x2, 0x1f ;  /* 0x0c401f001f1e7f89 */ /* 0x000ea400000e0000 */
[----:B--2--5:R-:W-:-:S05]  /*0aa0*/  FADD.FTZ R42, R31, R30 ;  /* 0x0000001e1f2a7221 */ /* 0x024fca0000010000 */
[----:B------:R-:W2:Y:S02]  /*0ab0*/  SHFL.BFLY PT, R30, R42, 0x4, 0x1f ;  /* 0x0c801f002a1e7f89 */ /* 0x000ea400000e0000 */
[----:B--2---:R-:W-:-:S05]  /*0ac0*/  FADD.FTZ R43, R42, R30 ;  /* 0x0000001e2a2b7221 */ /* 0x004fca0000010000 */
[----:B------:R-:W0:Y:S02]  /*0ad0*/  SHFL.BFLY PT, R30, R43, 0x8, 0x1f ;  /* 0x0d001f002b1e7f89 */ /* 0x000e2400000e0000 */
[----:B01----:R-:W-:-:S05]  /*0ae0*/  FADD.FTZ R44, R43, R30 ;  /* 0x0000001e2b2c7221 */ /* 0x003fca0000010000 */
[----:B------:R-:W0:Y:S02]  /*0af0*/  SHFL.BFLY PT, R30, R44, 0x10, 0x1f ;  /* 0x0e001f002c1e7f89 */ /* 0x000e2400000e0000 */
[----:B0-----:R-:W-:-:S04]  /*0b00*/  FADD.FTZ R25, R44, R30 ;  /* 0x0000001e2c197221 */ /* 0x001fc80000010000 */
[----:B---3--:R-:W-:-:S04]  /*0b10*/  FMUL.FTZ R29, R25, R28 ;  /* 0x0000001c191d7220 */ /* 0x008fc80000410000 */
        /* <DEDUP_REMOVED lines=26> */
.L_x_7847:
[----:B-1----:R-:W-:Y:S01]  /*0cc0*/  FADD.FTZ R31, R44, R30 ;  /* 0x0000001e2c1f7221 */ /* 0x002fe20000010000 */
[----:B------:R-:W-:Y:S01]  /*0cd0*/  FMUL.FTZ R30, R29, R29 ;  /* 0x0000001d1d1e7220 */ /* 0x000fe20000410000 */
[----:B------:R-:W-:Y:S01]  /*0ce0*/  ISETP.NE.AND P4, PT, R32, RZ, PT ;  /* 0x000000ff2000720c */ /* 0x000fe20003f85270 */
[----:B------:R-:W1:Y:S01]  /*0cf0*/  @!P5 LDC.64 R26, c[0x0][0x3c0] ;  /* 0x0000f000ff1adb82 */ /* 0x000e620000000a00 */
[----:B------:R-:W-:Y:S01]  /*0d00*/  FFMA.FTZ R28, R31, R28, UR5 ;  /* 0x000000051f1c7e23 */ /* 0x000fe2000801001c */
[----:B------:R-:W-:Y:S01]  /*0d10*/  BSSY.RECONVERGENT B0, `(.L_x_7831) ;  /* 0x000001b000007945 */ /* 0x000fe20003800200 */
[----:B------:R-:W-:-:S05]  /*0d20*/  FSEL R31, R30, RZ, P4 ;  /* 0x000000ff1e1f7208 */ /* 0x000fca0002000000 */
[----:B------:R-:W2:Y:S01]  /*0d30*/  @!P5 LDC.64 R24, c[0x0][0x3c8] ;  /* 0x0000f200ff18db82 */ /* 0x000ea20000000a00 */
[----:B------:R-:W-:Y:S01]  /*0d40*/  FADD.FTZ R28, R28, R31 ;  /* 0x0000001f1c1c7221 */ /* 0x000fe20000010000 */
[----:B------:R-:W-:-:S03]  /*0d50*/  FSEL R31, R29, RZ, !P4 ;  /* 0x000000ff1d1f7208 */ /* 0x000fc60006000000 */
[----:B------:R-:W3:Y:S01]  /*0d60*/  MUFU.RSQ R30, R28 ;  /* 0x0000001c001e7308 */ /* 0x000ee20000001400 */
[----:B-1----:R-:W-:-:S05]  /*0d70*/  @!P5 IMAD.WIDE R26, R3, 0x4, R26 ;  /* 0x00000004031ad825 */ /* 0x002fca00078e021a */
[----:B------:R1:W-:Y:S01]  /*0d80*/  @!P5 STG.E desc[UR6][R26.64], R29 ;  /* 0x0000001d1a00d986 */ /* 0x0003e2000c101906 */
[----:B--2---:R-:W-:-:S05]  /*0d90*/  @!P5 IMAD.WIDE R24, R3, 0x4, R24 ;  /* 0x000000040318d825 */ /* 0x004fca00078e0218 */
[----:B---3--:R1:W-:Y:S01]  /*0da0*/  @!P5 STG.E desc[UR6][R24.64], R30 ;  /* 0x0000001e1800d986 */ /* 0x0083e2000c101906 */
        /* <DEDUP_REMOVED lines=14> */
[C---:B-1----:R-:W-:Y:S01]  /*0e90*/  IMAD.WIDE.U32 R28, R41.reuse, 0x10, R28 ;  /* 0x00000010291c7825 */ /* 0x042fe200078e001c */
[----:B------:R-:W-:-:S04]  /*0ea0*/  IADD3 R41, PT, PT, R41, 0x20, RZ ;  /* 0x0000002029297810 */ /* 0x000fc80007ffe0ff */
[----:B------:R2:W-:Y:S03]  /*0eb0*/  STG.E.128 desc[UR6][R28.64], R24 ;  /* 0x000000181c007986 */ /* 0x0005e6000c101d06 */
.L_x_7832:
[----:B------:R-:W-:Y:S05]  /*0ec0*/  BSYNC.RECONVERGENT B0 ;  /* 0x0000000000007941 */ /* 0x000fea0003800200 */
.L_x_7831:
[----:B------:R-:W-:Y:S04]  /*0ed0*/  BSSY.RECONVERGENT B0, `(.L_x_7833) ;  /* 0x0000011000007945 */ /* 0x000fe80003800200 */
[----:B------:R-:W-:Y:S05]  /*0ee0*/  @!P3 BRA `(.L_x_7834) ;  /* 0x00000000003cb947 */ /* 0x000fea0003800000 */
[----:B-12---:R-:W1:Y:S01]  /*0ef0*/  LDC.64 R24, c[0x0][0x428] ;  /* 0x00010a00ff187b82 */ /* 0x006e620000000a00 */
        /* <DEDUP_REMOVED lines=8> */
[----:B-1----:R-:W-:-:S04]  /*0f80*/  IMAD.WIDE.U32 R28, R41, 0x10, R24 ;  /* 0x00000010291c7825 */ /* 0x002fc800078e0018 */
[----:B------:R-:W-:Y:S01]  /*0f90*/  FFMA.FTZ R24, R27, R12, R8 ;  /* 0x0000000c1b187223 */ /* 0x000fe20000010008 */
[----:B------:R-:W-:Y:S01]  /*0fa0*/  FFMA.FTZ R25, R26, R13, R9 ;  /* 0x0000000d1a197223 */ /* 0x000fe20000010009 */
[----:B------:R-:W-:Y:S01]  /*0fb0*/  FFMA.FTZ R26, R43, R14, R10 ;  /* 0x0000000e2b1a7223 */ /* 0x000fe2000001000a */
[----:B------:R-:W-:-:S05]  /*0fc0*/  FFMA.FTZ R27, R30, R15, R11 ;  /* 0x0000000f1e1b7223 */ /* 0x000fca000001000b */
[----:B------:R3:W-:Y:S02]  /*0fd0*/  STG.E.128 desc[UR6][R28.64], R24 ;  /* 0x000000181c007986 */ /* 0x0007e4000c101d06 */
.L_x_7834:
[----:B------:R-:W-:Y:S05]  /*0fe0*/  BSYNC.RECONVERGENT B0 ;  /* 0x0000000000007941 */ /* 0x000fea0003800200 */
.L_x_7833:
[----:B-123--:R-:W1:Y:S02]  /*0ff0*/  LDC.64 R24, c[0x0][0x380] ;  /* 0x0000e000ff187b82 */ /* 0x00ee640000000a00 */
[----:B-1----:R-:W-:-:S04]  /*1000*/  LEA R3, R24, R3, 0x2 ;  /* 0x0000000318037211 */ /* 0x002fc800078e10ff */
[----:B------:R-:W-:-:S13]  /*1010*/  ISETP.GE.AND P2, PT, R3, R25, PT ;  /* 0x000000190300720c */ /* 0x000fda0003f46270 */
[----:B------:R-:W-:Y:S05]  /*1020*/  @!P2 BRA `(.L_x_7835) ;  /* 0xfffffff4000ca947 */ /* 0x000fea000383ffff */
[----:B------:R-:W-:Y:S05]  /*1030*/  EXIT ;  /* 0x000000000000794d */ /* 0x000fea0003800000 */
.L_x_7830:
[----:B------:R-:W-:Y:S01]  /*1040*/  HFMA2 R27, -RZ, RZ, 0, 5.9604644775390625e-08 ;  /* 0x00000001ff1b7431 */ /* 0x000fe200000001ff */
[----:B------:R-:W-:Y:S01]  /*1050*/  BSSY B0, `(.L_x_7836) ;  /* 0x0000007000007945 */ /* 0x000fe20003800000 */
[----:B01----:R-:W-:Y:S02]  /*1060*/  MOV R45, R29 ;  /* 0x0000001d002d7202 */ /* 0x003fe40000000f00 */
[----:B------:R-:W-:Y:S02]  /*1070*/  MOV R26, 0x1f ;  /* 0x0000001f001a7802 */ /* 0x000fe40000000f00 */
[----:B------:R-:W-:-:S07]  /*1080*/  MOV R25, 0xffffffff ;  /* 0xffffffff00197802 */ /* 0x000fce0000000f00 */
[----:B-----5:R-:W-:Y:S05]  /*1090*/  WARPSYNC.COLLECTIVE R25, `(.L_x_7837) ;  /* 0x0000000019087348 */ /* 0x020fea0003c00000 */
[----:B------:R0:W1:Y:S02]  /*10a0*/  SHFL.BFLY P6, R30, R45, R27, R26 ;  /* 0x0c00001b2d1e7389 */ /* 0x00006400000c001a */
[----:B01---5:R-:W-:Y:S05]  /*10b0*/  ENDCOLLECTIVE ;  /* 0x000000000000791b */ /* 0x023fea0003800000 */
.L_x_7837:
[----:B------:R-:W-:Y:S05]  /*10c0*/  BSYNC B0 ;  /* 0x0000000000007941 */ /* 0x000fea0003800000 */
.L_x_7836:
        /* <DEDUP_REMOVED lines=9> */
.L_x_7838:
[----:B------:R-:W-:Y:S02]  /*1160*/  HFMA2 R27, -RZ, RZ, 0, 2.384185791015625e-07 ;  /* 0x00000004ff1b7431 */ /* 0x000fe400000001ff */
[----:B------:R-:W-:-:S05]  /*1170*/  FADD.FTZ R42, R31, R30 ;  /* 0x0000001e1f2a7221 */ /* 0x000fca0000010000 */
[----:B------:R-:W-:-:S07]  /*1180*/  MOV R45, R42 ;  /* 0x0000002a002d7202 */ /* 0x000fce0000000f00 */
[----:B------:R-:W-:Y:S05]  /*1190*/  WARPSYNC.COLLECTIVE R25, `(.L_x_7839) ;  /* 0x0000000019087348 */ /* 0x000fea0003c00000 */
[----:B------:R0:W1:Y:S02]  /*11a0*/  SHFL.BFLY P6, R30, R45, R27, R26 ;  /* 0x0c00001b2d1e7389 */ /* 0x00006400000c001a */
[----:B01----:R-:W-:Y:S05]  /*11b0*/  ENDCOLLECTIVE ;  /* 0x000000000000791b */ /* 0x003fea0003800000 */
.L_x_7839:
[----:B------:R-:W-:Y:S02]  /*11c0*/  HFMA2 R27, -RZ, RZ, 0, 4.76837158203125e-07 ;  /* 0x00000008ff1b7431 */ /* 0x000fe400000001ff */
[----:B------:R-:W-:-:S05]  /*11d0*/  FADD.FTZ R43, R42, R30 ;  /* 0x0000001e2a2b7221 */ /* 0x000fca0000010000 */
[----:B------:R-:W-:-:S07]  /*11e0*/  MOV R45, R43 ;  /* 0x0000002b002d7202 */ /* 0x000fce0000000f00 */
[----:B------:R-:W-:Y:S05]  /*11f0*/  WARPSYNC.COLLECTIVE R25, `(.L_x_7840) ;  /* 0x0000000019087348 */ /* 0x000fea0003c00000 */
[----:B------:R0:W1:Y:S02]  /*1200*/  SHFL.BFLY P6, R30, R45, R27, R26 ;  /* 0x0c00001b2d1e7389 */ /* 0x00006400000c001a */
[----:B01----:R-:W-:Y:S05]  /*1210*/  ENDCOLLECTIVE ;  /* 0x000000000000791b */ /* 0x003fea0003800000 */
.L_x_7840:
[----:B------:R-:W-:Y:S02]  /*1220*/  HFMA2 R27, -RZ, RZ, 0, 9.5367431640625e-07 ;  /* 0x00000010ff1b7431 */ /* 0x000fe400000001ff */
[----:B------:R-:W-:-:S05]  /*1230*/  FADD.FTZ R44, R43, R30 ;  /* 0x0000001e2b2c7221 */ /* 0x000fca0000010000 */
[----:B------:R-:W-:-:S07]  /*1240*/  MOV R45, R44 ;  /* 0x0000002c002d7202 */ /* 0x000fce0000000f00 */
[----:B------:R-:W-:Y:S05]  /*1250*/  WARPSYNC.COLLECTIVE R25, `(.L_x_7841) ;  /* 0x0000000019087348 */ /* 0x000fea0003c00000 */
[----:B------:R0:W1:Y:S02]  /*1260*/  SHFL.BFLY P6, R30, R45, R27, R26 ;  /* 0x0c00001b2d1e7389 */ /* 0x00006400000c001a */
[----:B01----:R-:W-:Y:S05]  /*1270*/  ENDCOLLECTIVE ;  /* 0x000000000000791b */ /* 0x003fea0003800000 */
.L_x_7841:
        /* <DEDUP_REMOVED lines=26> */
.L_x_7842:
[----:B------:R-:W-:Y:S02]  /*1420*/  HFMA2 R27, -RZ, RZ, 0, 1.1920928955078125e-07 ;  /* 0x00000002ff1b7431 */ /* 0x000fe400000001ff */
[----:B------:R-:W-:-:S05]  /*1430*/  FADD.FTZ R31, R24, R30 ;  /* 0x0000001e181f7221 */ /* 0x000fca0000010000 */
[----:B------:R-:W-:-:S07]  /*1440*/  MOV R45, R31 ;  /* 0x0000001f002d7202 */ /* 0x000fce0000000f00 */
[----:B------:R-:W-:Y:S05]  /*1450*/  WARPSYNC.COLLECTIVE R25, `(.L_x_7843) ;  /* 0x0000000019087348 */ /* 0x000fea0003c00000 */
[----:B------:R0:W1:Y:S02]  /*1460*/  SHFL.BFLY P6, R30, R45, R27, R26 ;  /* 0x0c00001b2d1e7389 */ /* 0x00006400000c001a */
[----:B01----:R-:W-:Y:S05]  /*1470*/  ENDCOLLECTIVE ;  /* 0x000000000000791b */ /* 0x003fea0003800000 */
.L_x_7843:
[----:B------:R-:W-:Y:S02]  /*1480*/  HFMA2 R27, -RZ, RZ, 0, 2.384185791015625e-07 ;  /* 0x00000004ff1b7431 */ /* 0x000fe400000001ff */
[----:B------:R-:W-:-:S05]  /*1490*/  FADD.FTZ R42, R31, R30 ;  /* 0x0000001e1f2a7221 */ /* 0x000fca0000010000 */
[----:B------:R-:W-:-:S07]  /*14a0*/  MOV R45, R42 ;  /* 0x0000002a002d7202 */ /* 0x000fce0000000f00 */
[----:B------:R-:W-:Y:S05]  /*14b0*/  WARPSYNC.COLLECTIVE R25, `(.L_x_7844) ;  /* 0x0000000019087348 */ /* 0x000fea0003c00000 */
[----:B------:R0:W1:Y:S02]  /*14c0*/  SHFL.BFLY P6, R30, R45, R27, R26 ;  /* 0x0c00001b2d1e7389 */ /* 0x00006400000c001a */
[----:B01----:R-:W-:Y:S05]  /*14d0*/  ENDCOLLECTIVE ;  /* 0x000000000000791b */ /* 0x003fea0003800000 */
.L_x_7844:
[----:B------:R-:W-:Y:S02]  /*14e0*/  HFMA2 R27, -RZ, RZ, 0, 4.76837158203125e-07 ;  /* 0x00000008ff1b7431 */ /* 0x000fe400000001ff */
[----:B------:R-:W-:-:S05]  /*14f0*/  FADD.FTZ R43, R42, R30 ;  /* 0x0000001e2a2b7221 */ /* 0x000fca0000010000 */
[----:B------:R-:W-:-:S07]  /*1500*/  MOV R45, R43 ;  /* 0x0000002b002d7202 */ /* 0x000fce0000000f00 */
[----:B------:R-:W-:Y:S05]  /*1510*/  WARPSYNC.COLLECTIVE R25, `(.L_x_7845) ;  /* 0x0000000019087348 */ /* 0x000fea0003c00000 */
[----:B------:R0:W1:Y:S02]  /*1520*/  SHFL.BFLY P6, R30, R45, R27, R26 ;  /* 0x0c00001b2d1e7389 */ /* 0x00006400000c001a */
[----:B01----:R-:W-:Y:S05]  /*1530*/  ENDCOLLECTIVE ;  /* 0x000000000000791b */ /* 0x003fea0003800000 */
.L_x_7845:
[----:B------:R-:W-:Y:S02]  /*1540*/  HFMA2 R27, -RZ, RZ, 0, 9.5367431640625e-07 ;  /* 0x00000010ff1b7431 */ /* 0x000fe400000001ff */
[----:B------:R-:W-:-:S05]  /*1550*/  FADD.FTZ R44, R43, R30 ;  /* 0x0000001e2b2c7221 */ /* 0x000fca0000010000 */
[----:B------:R-:W-:-:S07]  /*1560*/  MOV R45, R44 ;  /* 0x0000002c002d7202 */ /* 0x000fce0000000f00 */
[----:B------:R-:W-:Y:S05]  /*1570*/  WARPSYNC.COLLECTIVE R25, `(.L_x_7846) ;  /* 0x0000000019087348 */ /* 0x000fea0003c00000 */
[----:B------:R0:W1:Y:S02]  /*1580*/  SHFL.BFLY P6, R30, R45, R27, R26 ;  /* 0x0c00001b2d1e7389 */ /* 0x00006400000c001a */
[----:B01----:R-:W-:Y:S05]  /*1590*/  ENDCOLLECTIVE ;  /* 0x000000000000791b */ /* 0x003fea0003800000 */
.L_x_7846:
[----:B------:R-:W-:Y:S05]  /*15a0*/  BRA `(.L_x_7847) ;  /* 0xfffffff400c47947 */ /* 0x000fea000383ffff */
.L_x_7848:
        /* <DEDUP_REMOVED lines=13> */
.L_x_9179:


//--------------------- .text._ZN10layer_norm13ln_fwd_kernelINS_13Kernel_traitsIfffffjLj256ELj1ELj4ELj1ELj16ENS_18Kernel_traits_baseILj256EfffffjLj128EEEEELb0ELb0ELb0ELb1EEEvNS_9FwdParamsE --------------------------
	.section	.text._ZN10layer_norm13ln_fwd_kernelINS_13Kernel_traitsIfffffjLj256ELj1ELj4ELj1ELj16ENS_18Kernel_traits_baseILj256EfffffjLj128EEEEELb0ELb0ELb0ELb1EEEvNS_9FwdParamsE,"ax",@progbits
	.align	128
        .global         _ZN10layer_norm13ln_fwd_kernelINS_13Kernel_traitsIfffffjLj256ELj1ELj4ELj1ELj16ENS_18Kernel_traits_baseILj256EfffffjLj128EEEEELb0ELb0ELb0ELb1EEEvNS_9FwdParamsE
        .type           _ZN10layer_norm13ln_fwd_kernelINS_13Kernel_traitsIfffffjLj256ELj1ELj4ELj1ELj16ENS_18Kernel_traits_baseILj256EfffffjLj128EEEEELb0ELb0ELb0ELb1EEEvNS_9FwdParamsE,@function
        .size           _ZN10layer_norm13ln_fwd_kernelINS_13Kernel_traitsIfffffjLj256ELj1ELj4ELj1ELj16ENS_18Kernel_traits_baseILj256EfffffjLj128EEEEELb0ELb0ELb0ELb1EEEvNS_9FwdParamsE,(.L_x_9180 - _ZN10layer_norm13ln_fwd_kernelINS_13Kernel_traitsIfffffjLj256ELj1ELj4ELj1ELj16ENS_18Kernel_traits_baseILj256EfffffjLj128EEEEELb0ELb0ELb0ELb1EEEvNS_9FwdParamsE)
        .other          _ZN10layer_norm13ln_fwd_kernelINS_13Kernel_traitsIfffffjLj256ELj1ELj4ELj1ELj16ENS_18Kernel_traits_baseILj256EfffffjLj128EEEEELb0ELb0ELb0ELb1EEEvNS_9FwdParamsE,@"STO_CUDA_ENTRY STV_DEFAULT"
_ZN10layer_norm13ln_fwd_kernelINS_13Kernel_traitsIfffffjLj256ELj1ELj4ELj1ELj16ENS_18Kernel_traits_baseILj256EfffffjLj128EEEEELb0ELb0ELb0ELb1EEEvNS_9FwdParamsE:
.text._ZN10layer_norm13ln_fwd_kernelINS_13Kernel_traitsIfffffjLj256ELj1ELj4ELj1ELj16ENS_18Kernel_traits_baseILj256EfffffjLj128EEEEELb0ELb0ELb0ELb1EEEvNS_9FwdParamsE:
        /* <DEDUP_REMOVED lines=14> */
[----:B---3--:R-:W3:Y:S01]  /*00e0*/  LDG.E.128 R20, desc[UR6][R4.64] ;  /* 0x0000000604147981 */ /* 0x008ee2000c1e1d00 */
[----:B------:R-:W-:Y:S02]  /*00f0*/  SHF.R.U32.HI R2, RZ, 0x5, R2 ;  /* 0x00000005ff027819 */ /* 0x000fe40000011602 */
[----:B----4-:R-:W-:Y:S01]  /*0100*/  LOP3.LUT P0, RZ, R24, UR8, RZ, 0xfc, !PT ;  /* 0x0000000818ff7c12 */ /* 0x010fe2000f80fcff */
[----:B------:R4:W5:Y:S01]  /*0110*/  LDG.E.128 R8, desc[UR6][R4.64+0x200] ;  /* 0x0002000604087981 */ /* 0x000962000c1e1d00 */
[----:B--2---:R-:W-:-:S05]  /*0120*/  @P2 IMAD.WIDE.U32 R6, R0, 0x10, R6 ;  /* 0x0000001000062825 */ /* 0x004fca00078e0006 */
[----:B------:R2:W5:Y:S04]  /*0130*/  @P2 LDG.E.128 R16, desc[UR6][R6.64] ;  /* 0x0000000606102981 */ /* 0x000568000c1e1d00 */
[----:B------:R2:W5:Y:S01]  /*0140*/  @P2 LDG.E.128 R12, desc[UR6][R6.64+0x200] ;  /* 0x00020006060c2981 */ /* 0x000562000c1e1d00 */
[----:B0-----:R-:W-:Y:S01]  /*0150*/  USHF.L.U32 UR4, UR4, 0x2, URZ ;  /* 0x0000000204047899 */ /* 0x001fe200080006ff */
[----:B------:R-:W-:-:S05]  /*0160*/  LOP3.LUT P0, RZ, R25, UR9, RZ, 0xfc, P0 ;  /* 0x0000000919ff7c12 */ /* 0x000fca000800fcff */
[----:B------:R-:W-:-:S04]  /*0170*/  LOP3.LUT R2, R2, UR4, RZ, 0xfc, !PT ;  /* 0x0000000402027c12 */ /* 0x000fc8000f8efcff */
[----:B-1----:R-:W-:Y:S02]  /*0180*/  ISETP.GE.AND P1, PT, R2, UR5, PT ;  /* 0x0000000502007c0c */ /* 0x002fe4000bf26270 */
[-C--:B---3--:R-:W-:Y:S02]  /*0190*/  @P2 MOV R3, R20.reuse ;  /* 0x0000001400032202 */ /* 0x088fe40000000f00 */
[----:B------:R-:W-:Y:S02]  /*01a0*/  @!P2 MOV R3, R20 ;  /* 0x000000140003a202 */ /* 0x000fe40000000f00 */
[----:B----4-:R-:W-:Y:S02]  /*01b0*/  @P2 MOV R4, R21 ;  /* 0x0000001500042202 */ /* 0x010fe40000000f00 */
[----:B------:R-:W-:-:S05]  /*01c0*/  @P2 MOV R5, R22 ;  /* 0x0000001600052202 */ /* 0x000fca0000000f00 */
[----:B--2---:R-:W-:Y:S05]  /*01d0*/  @P1 EXIT ;  /* 0x000000000000194d */ /* 0x004fea0003800000 */
[----:B------:R-:W0:Y:S01]  /*01e0*/  LDCU.U8 UR4, c[0x0][0x410] ;  /* 0x00008200ff0477ac */ /* 0x000e220008000000 */
[----:B------:R-:W-:Y:S02]  /*01f0*/  ISETP.NE.U32.AND P1, PT, R24, RZ, PT ;  /* 0x000000ff1800720c */ /* 0x000fe40003f25070 */
[----:B-----5:R-:W-:Y:S02]  /*0200*/  @!P2 CS2R R18, SRZ ;  /* 0x000000000012a805 */ /* 0x020fe4000001ff00 */
[----:B------:R-:W-:Y:S02]  /*0210*/  @P2 MOV R28, R23 ;  /* 0x00000017001c2202 */ /* 0x000fe40000000f00 */
[----:B------:R-:W-:Y:S02]  /*0220*/  @!P2 CS2R R16, SRZ ;  /* 0x000000000010a805 */ /* 0x000fe4000001ff00 */
[----:B------:R-:W-:Y:S02]  /*0230*/  @P2 MOV R7, R8 ;  /* 0x0000000800072202 */ /* 0x000fe40000000f00 */
[----:B------:R-:W-:-:S02]  /*0240*/  @!P2 CS2R R14, SRZ ;  /* 0x00000000000ea805 */ /* 0x000fc4000001ff00 */
[----:B------:R-:W-:Y:S02]  /*0250*/  @P2 MOV R6, R9 ;  /* 0x0000000900062202 */ /* 0x000fe40000000f00 */
[----:B------:R-:W-:Y:S02]  /*0260*/  @!P2 CS2R R12, SRZ ;  /* 0x00000000000ca805 */ /* 0x000fe4000001ff00 */
[----:B------:R-:W-:Y:S01]  /*0270*/  @P2 MOV R30, R10 ;  /* 0x0000000a001e2202 */ /* 0x000fe20000000f00 */
[----:B------:R-:W1:Y:S01]  /*0280*/  LDCU UR5, c[0x0][0x388] ;  /* 0x00007100ff0577ac */ /* 0x000e620008000800 */
[----:B------:R-:W-:Y:S02]  /*0290*/  @P2 MOV R29, R11 ;  /* 0x0000000b001d2202 */ /* 0x000fe40000000f00 */
[----:B------:R-:W-:Y:S01]  /*02a0*/  @!P2 MOV R4, R21 ;  /* 0x000000150004a202 */ /* 0x000fe20000000f00 */
[----:B------:R-:W2:Y:S01]  /*02b0*/  LDCU UR8, c[0x0][0x448] ;  /* 0x00008900ff0877ac */ /* 0x000ea20008000800 */
[----:B------:R-:W-:-:S02]  /*02c0*/  @!P2 MOV R5, R22 ;  /* 0x000000160005a202 */ /* 0x000fc40000000f00 */
[----:B------:R-:W-:Y:S01]  /*02d0*/  @!P2 MOV R28, R23 ;  /* 0x00000017001ca202 */ /* 0x000fe20000000f00 */
[----:B------:R-:W3:Y:S01]  /*02e0*/  LDCU.64 UR12, c[0x0][0x3e0] ;  /* 0x00007c00ff0c77ac */ /* 0x000ee20008000a00 */
[----:B------:R-:W-:Y:S02]  /*02f0*/  @!P2 MOV R7, R8 ;  /* 0x000000080007a202 */ /* 0x000fe40000000f00 */
[----:B------:R-:W-:Y:S01]  /*0300*/  @!P2 MOV R6, R9 ;  /* 0x000000090006a202 */ /* 0x000fe20000000f00 */
[----:B------:R-:W4:Y:S01]  /*0310*/  LDCU.64 UR10, c[0x0][0x3a0] ;  /* 0x00007400ff0a77ac */ /* 0x000f220008000a00 */
[----:B------:R-:W-:Y:S02]  /*0320*/  @!P2 MOV R30, R10 ;  /* 0x0000000a001ea202 */ /* 0x000fe40000000f00 */
[----:B------:R-:W-:Y:S02]  /*0330*/  @!P2 MOV R29, R11 ;  /* 0x0000000b001da202 */ /* 0x000fe40000000f00 */
[----:B------:R-:W-:-:S02]  /*0340*/  ISETP.NE.AND.EX P1, PT, R25, RZ, PT, P1 ;  /* 0x000000ff1900720c */ /* 0x000fc40003f25310 */
[----:B01----:R-:W-:-:S13]  /*0350*/  ISETP.NE.AND P3, PT, RZ, UR4, PT ;  /* 0x00000004ff007c0c */ /* 0x003fda000bf65270 */
.L_x_7852:
[----:B----4-:R-:W-:Y:S01]  /*0360*/  ISETP.NE.U32.AND P2, PT, RZ, UR10, PT ;  /* 0x0000000aff007c0c */ /* 0x010fe2000bf45070 */
[----:B------:R-:W0:Y:S01]  /*0370*/  LDC.64 R42, c[0x0][0x390] ;  /* 0x0000e400ff2a7b82 */ /* 0x000e220000000a00 */
[----:B------:R-:W-:Y:S02]  /*0380*/  IMAD R22, R2, UR5, RZ ;  /* 0x0000000502167c24 */ /* 0x000fe4000f8e02ff */
[----:B------:R-:W-:Y:S01]  /*0390*/  HFMA2 R31, -RZ, RZ, 1.875, 0 ;  /* 0x3f800000ff1f7431 */ /* 0x000fe200000001ff */
[----:B------:R-:W-:Y:S02]  /*03a0*/  ISETP.NE.AND.EX P2, PT, RZ, UR11, PT, P2 ;  /* 0x0000000bff007c0c */ /* 0x000fe4000bf45320 */
[----:B------:R-:W-:Y:S02]  /*03b0*/  SHF.R.S32.HI R23, RZ, 0x1f, R22 ;  /* 0x0000001fff177819 */ /* 0x000fe40000011416 */
[----:B------:R-:W1:Y:S02]  /*03c0*/  @P1 LDC.64 R44, c[0x0][0x3e0] ;  /* 0x0000f800ff2c1b82 */ /* 0x000e640000000a00 */
[----:B------:R-:W-:-:S04]  /*03d0*/  LEA.HI R23, R23, R22, RZ, 0x2 ;  /* 0x0000001617177211 */ /* 0x000fc800078f10ff */
[----:B------:R-:W-:-:S03]  /*03e0*/  LEA.HI.SX32 R36, R23, R0, 0x1e ;  /* 0x0000000017247211 */ /* 0x000fc600078ff2ff */
[----:B------:R-:W4:Y:S08]  /*03f0*/  @P2 LDC.64 R20, c[0x0][0x3a0] ;  /* 0x0000e800ff142b82 */ /* 0x000f300000000a00 */
[----:B------:R-:W5:Y:S01]  /*0400*/  @P0 LDC.64 R40, c[0x0][0x3a8] ;  /* 0x0000ea00ff280b82 */ /* 0x000f620000000a00 */
[----:B-1----:R-:W-:-:S07]  /*0410*/  @P1 IMAD.WIDE R44, R2, 0x4, R44 ;  /* 0x00000004022c1825 */ /* 0x002fce00078e022c */
[----:B------:R-:W1:Y:S01]  /*0420*/  @P2 LDC.64 R38, c[0x0][0x3a0] ;  /* 0x0000e800ff262b82 */ /* 0x000e620000000a00 */
[----:B------:R-:W2:Y:S01]  /*0430*/  @P1 LDG.E R31, desc[UR6][R44.64] ;  /* 0x000000062c1f1981 */ /* 0x000ea2000c1e1900 */
[----:B----4-:R-:W-:-:S04]  /*0440*/  @P2 IMAD.WIDE.U32 R24, R36, 0x10, R20 ;  /* 0x0000001024182825 */ /* 0x010fc800078e0014 */
[C---:B0-----:R-:W-:Y:S02]  /*0450*/  IMAD.WIDE.U32 R20, R36.reuse, 0x10, R42 ;  /* 0x0000001024147825 */ /* 0x041fe400078e002a */
[----:B------:R-:W2:Y:S04]  /*0460*/  @P2 LDG.E.128 R24, desc[UR6][R24.64] ;  /* 0x0000000618182981 */ /* 0x000ea8000c1e1d00 */
[----:B------:R-:W2:Y:S01]  /*0470*/  LDG.E.128 R20, desc[UR6][R20.64] ;  /* 0x0000000614147981 */ /* 0x000ea2000c1e1d00 */
[C---:B------:R-:W-:Y:S01]  /*0480*/  IADD3 R32, PT, PT, R36.reuse, 0x20, RZ ;  /* 0x0000002024207810 */ /* 0x040fe20007ffe0ff */
[----:B-----5:R-:W-:-:S04]  /*0490*/  @P0 IMAD.WIDE.U32 R40, R36, 0x10, R40 ;  /* 0x0000001024280825 */ /* 0x020fc800078e0028 */
[----:B------:R-:W-:-:S04]  /*04a0*/  IMAD.WIDE.U32 R42, R32, 0x10, R42 ;  /* 0x00000010202a7825 */ /* 0x000fc800078e002a */
[-C--:B--2---:R-:W-:Y:S01]  /*04b0*/  @P2 FFMA.FTZ R33, R20, R31.reuse, R24 ;  /* 0x0000001f14212223 */ /* 0x084fe20000010018 */
[-C--:B------:R-:W-:Y:S01]  /*04c0*/  @P2 FFMA.FTZ R34, R21, R31.reuse, R25 ;  /* 0x0000001f15222223 */ /* 0x080fe20000010019 */
[-C--:B------:R-:W-:Y:S01]  /*04d0*/  @P2 FFMA.FTZ R35, R22, R31.reuse, R26 ;  /* 0x0000001f16232223 */ /* 0x080fe2000001001a */
[----:B------:R-:W-:Y:S01]  /*04e0*/  @P2 FFMA.FTZ R37, R23, R31, R27 ;  /* 0x0000001f17252223 */ /* 0x000fe2000001001b */
[----:B-1----:R-:W-:Y:S01]  /*04f0*/  @P2 IMAD.WIDE.U32 R24, R32, 0x10, R38 ;  /* 0x0000001020182825 */ /* 0x002fe200078e0026 */
[----:B------:R-:W-:Y:S02]  /*0500*/  @P2 MOV R8, R33 ;  /* 0x0000002100082202 */ /* 0x000fe40000000f00 */
[----:B------:R-:W-:Y:S02]  /*0510*/  @P2 MOV R9, R34 ;  /* 0x0000002200092202 */ /* 0x000fe40000000f00 */
[----:B------:R-:W-:Y:S02]  /*0520*/  @P2 MOV R10, R35 ;  /* 0x00000023000a2202 */ /* 0x000fe40000000f00 */
[----:B------:R-:W-:Y:S01]  /*0530*/  @P2 MOV R11, R37 ;  /* 0x00000025000b2202 */ /* 0x000fe20000000f00 */
[----:B------:R-:W-:Y:S06]  /*0540*/  @P2 BRA `(.L_x_7849) ;  /* 0x00000000003c2947 */ /* 0x000fec0003800000 */
[----:B---3--:R-:W-:-:S04]  /*0550*/  UISETP.NE.U32.AND UP0, UPT, UR12, URZ, UPT ;  /* 0x000000ff0c00728c */ /* 0x008fc8000bf05070 */
        /* <DEDUP_REMOVED lines=14> */
.L_x_7849:
[----:B------:R0:W-:Y:S01]  /*0640*/  @P0 STG.E.128 desc[UR6][R40.64], R8 ;  /* 0x0000000828000986 */ /* 0x0001e2000c101d06 */
[----:B------:R-:W1:Y:S03]  /*0650*/  @P0 LDC.64 R38, c[0x0][0x3a8] ;  /* 0x0000ea00ff260b82 */ /* 0x000e660000000a00 */
[----:B------:R-:W2:Y:S04]  /*0660*/  LDG.E.128 R20, desc[UR6][R42.64] ;  /* 0x000000062a147981 */ /* 0x000ea8000c1e1d00 */
[----:B------:R-:W2:Y:S02]  /*0670*/  @P2 LDG.E.128 R24, desc[UR6][R24.64] ;  /* 0x0000000618182981 */ /* 0x000ea4000c1e1d00 */
[-C--:B--2---:R-:W-:Y:S01]  /*0680*/  @P2 FFMA.FTZ R24, R20, R31.reuse, R24 ;  /* 0x0000001f14182223 */ /* 0x084fe20000010018 */
[-C--:B------:R-:W-:Y:S01]  /*0690*/  @P2 FFMA.FTZ R25, R21, R31.reuse, R25 ;  /* 0x0000001f15192223 */ /* 0x080fe20000010019 */
[-C--:B------:R-:W-:Y:S01]  /*06a0*/  @P2 FFMA.FTZ R26, R22, R31.reuse, R26 ;  /* 0x0000001f161a2223 */ /* 0x080fe2000001001a */
[----:B------:R-:W-:-:S02]  /*06b0*/  @P2 FFMA.FTZ R27, R23, R31, R27 ;  /* 0x0000001f171b2223 */ /* 0x000fc4000001001b */
[----:B0-----:R-:W-:Y:S02]  /*06c0*/  @P2 MOV R8, R24 ;  /* 0x0000001800082202 */ /* 0x001fe40000000f00 */
[----:B------:R-:W-:Y:S02]  /*06d0*/  @P2 MOV R9, R25 ;  /* 0x0000001900092202 */ /* 0x000fe40000000f00 */
[----:B------:R-:W-:Y:S02]  /*06e0*/  @P2 MOV R10, R26 ;  /* 0x0000001a000a2202 */ /* 0x000fe40000000f00 */
[----:B------:R-:W-:Y:S01]  /*06f0*/  @P2 MOV R11, R27 ;  /* 0x0000001b000b2202 */ /* 0x000fe20000000f00 */
[----:B-1----:R-:W-:Y:S06]  /*0700*/  @P2 BRA `(.L_x_7850) ;  /* 0x0000000000282947 */ /* 0x002fec0003800000 */
[----:B---3--:R-:W-:Y:S01]  /*0710*/  ISETP.NE.U32.AND P2, PT, RZ, UR12, PT ;  /* 0x0000000cff007c0c */ /* 0x008fe2000bf45070 */
        /* <DEDUP_REMOVED lines=9> */
.L_x_7850:
        /* <DEDUP_REMOVED lines=50> */
.L_x_7864:
[----:B------:R-:W2:Y:S01]  /*0ad0*/  @!P2 LDC.64 R20, c[0x0][0x3c0] ;  /* 0x0000f000ff14ab82 */ /* 0x000ea20000000a00 */
[----:B------:R-:W-:Y:S01]  /*0ae0*/  FMUL.FTZ R23, R44, R44 ;  /* 0x0000002c2c177220 */ /* 0x000fe20000410000 */
[----:B-1----:R-:W-:Y:S01]  /*0af0*/  FADD.FTZ R41, R42, R41 ;  /* 0x000000292a297221 */ /* 0x002fe20000010000 */
[----:B0-----:R-:W-:-:S03]  /*0b00*/  FSEL R42, R44, RZ, !P3 ;  /* 0x000000ff2c2a7208 */ /* 0x001fc60005800000 */
[----:B------:R-:W-:Y:S01]  /*0b10*/  FSEL R23, R23, RZ, P3 ;  /* 0x000000ff17177208 */ /* 0x000fe20001800000 */
[----:B------:R-:W-:Y:S01]  /*0b20*/  FFMA.FTZ R22, R41, R22, UR8 ;  /* 0x0000000829167e23 */ /* 0x000fe20008010016 */
[----:B------:R-:W0:Y:S01]  /*0b30*/  @!P2 LDC.64 R38, c[0x0][0x3c8] ;  /* 0x0000f200ff26ab82 */ /* 0x000e220000000a00 */
[C---:B------:R-:W-:Y:S01]  /*0b40*/  FADD.FTZ R24, -R42.reuse, R24 ;  /* 0x000000182a187221 */ /* 0x040fe20000010100 */
[----:B------:R-:W-:Y:S01]  /*0b50*/  FADD.FTZ R25, -R42, R25 ;  /* 0x000000192a197221 */ /* 0x000fe20000010100 */
[----:B------:R-:W-:Y:S01]  /*0b60*/  FADD.FTZ R31, R22, R23 ;  /* 0x00000017161f7221 */ /* 0x000fe20000010000 */
[C---:B------:R-:W-:Y:S01]  /*0b70*/  FADD.FTZ R22, -R42.reuse, R35 ;  /* 0x000000232a167221 */ /* 0x040fe20000010100 */
[C---:B------:R-:W-:Y:S01]  /*0b80*/  FADD.FTZ R23, -R42.reuse, R37 ;  /* 0x000000252a177221 */ /* 0x040fe20000010100 */
[C---:B------:R-:W-:Y:S01]  /*0b90*/  FADD.FTZ R26, -R42.reuse, R26 ;  /* 0x0000001a2a1a7221 */ /* 0x040fe20000010100 */
[----:B------:R-:W-:Y:S01]  /*0ba0*/  FADD.FTZ R27, -R42, R27 ;  /* 0x0000001b2a1b7221 */ /* 0x000fe20000010100 */
[----:B------:R-:W1:Y:S01]  /*0bb0*/  LDC.64 R40, c[0x0][0x428] ;  /* 0x00010a00ff287b82 */ /* 0x000e620000000a00 */
[----:B------:R-:W4:Y:S01]  /*0bc0*/  MUFU.RSQ R31, R31 ;  /* 0x0000001f001f7308 */ /* 0x000f220000001400 */
[----:B--2---:R-:W-:-:S05]  /*0bd0*/  @!P2 IMAD.WIDE R20, R2, 0x4, R20 ;  /* 0x000000040214a825 */ /* 0x004fca00078e0214 */
[----:B------:R2:W-:Y:S01]  /*0be0*/  @!P2 STG.E desc[UR6][R20.64], R44 ;  /* 0x0000002c1400a986 */ /* 0x0005e2000c101906 */
[----:B0-----:R-:W-:-:S04]  /*0bf0*/  @!P2 IMAD.WIDE R38, R2, 0x4, R38 ;  /* 0x000000040226a825 */ /* 0x001fc800078e0226 */
[C---:B----4-:R-:W-:Y:S01]  /*0c00*/  FMUL.FTZ R22, R31.reuse, R22 ;  /* 0x000000161f167220 */ /* 0x050fe20000410000 */
[C---:B------:R-:W-:Y:S01]  /*0c10*/  FMUL.FTZ R23, R31.reuse, R23 ;  /* 0x000000171f177220 */ /* 0x040fe20000410000 */
[C---:B------:R-:W-:Y:S01]  /*0c20*/  FMUL.FTZ R24, R31.reuse, R24 ;  /* 0x000000181f187220 */ /* 0x040fe20000410000 */
[C---:B------:R-:W-:Y:S01]  /*0c30*/  FMUL.FTZ R25, R31.reuse, R25 ;  /* 0x000000191f197220 */ /* 0x040fe20000410000 */
[C---:B------:R-:W-:Y:S01]  /*0c40*/  FMUL.FTZ R26, R31.reuse, R26 ;  /* 0x0000001a1f1a7220 */ /* 0x040fe20000410000 */
[----:B------:R-:W-:Y:S01]  /*0c50*/  FMUL.FTZ R27, R31, R27 ;  /* 0x0000001b1f1b7220 */ /* 0x000fe20000410000 */
[----:B-1----:R-:W-:-:S04]  /*0c60*/  IMAD.WIDE.U32 R36, R36, 0x10, R40 ;  /* 0x0000001024247825 */ /* 0x002fc800078e0028 */
[C---:B--2---:R-:W-:Y:S01]  /*0c70*/  FADD.FTZ R21, -R42.reuse, R34 ;  /* 0x000000222a157221 */ /* 0x044fe20000010100 */
[----:B------:R-:W-:Y:S01]  /*0c80*/  FADD.FTZ R20, -R42, R33 ;  /* 0x000000212a147221 */ /* 0x000fe20000010100 */
[----:B------:R-:W0:Y:S01]  /*0c90*/  LDC.64 R34, c[0x0][0x380] ;  /* 0x0000e000ff227b82 */ /* 0x000e220000000a00 */
[----:B------:R-:W-:Y:S01]  /*0ca0*/  FFMA.FTZ R22, R22, R5, R18 ;  /* 0x0000000516167223 */ /* 0x000fe20000010012 */
        /* <DEDUP_REMOVED lines=15> */
[----:B-1----:R-:W-:Y:S05]  /*0da0*/  @!P2 BRA `(.L_x_7852) ;  /* 0xfffffff4006ca947 */ /* 0x002fea000383ffff */
[----:B---3--:R-:W-:Y:S05]  /*0db0*/  EXIT ;  /* 0x000000000000794d */ /* 0x008fea0003800000 */
.L_x_7851:
[----:B------:R-:W-:Y:S01]  /*0dc0*/  HFMA2 R23, -RZ, RZ, 0, 5.9604644775390625e-08 ;  /* 0x00000001ff177431 */ /* 0x000fe200000001ff */
[----:B------:R-:W-:Y:S01]  /*0dd0*/  BSSY B0, `(.L_x_7853) ;  /* 0x0000007000007945 */ /* 0x000fe20003800000 */
[----:B------:R-:W-:Y:S02]  /*0de0*/  MOV R45, R20 ;  /* 0x00000014002d7202 */ /* 0x000fe40000000f00 */
[----:B------:R-:W-:Y:S02]  /*0df0*/  MOV R38, 0x1f ;  /* 0x0000001f00267802 */ /* 0x000fe40000000f00 */
[----:B------:R-:W-:-:S07]  /*0e00*/  MOV R21, 0xffffffff ;  /* 0xffffffff00157802 */ /* 0x000fce0000000f00 */
[----:B---3--:R-:W-:Y:S05]  /*0e10*/  WARPSYNC.COLLECTIVE R21, `(.L_x_7854) ;  /* 0x0000000015087348 */ /* 0x008fea0003c00000 */
[----:B------:R0:W1:Y:S02]  /*0e20*/  SHFL.BFLY P4, R43, R45, R23, R38 ;  /* 0x0c0000172d2b7389 */ /* 0x0000640000080026 */
[----:B01-3--:R-:W-:Y:S05]  /*0e30*/  ENDCOLLECTIVE ;  /* 0x000000000000791b */ /* 0x00bfea0003800000 */
.L_x_7854:
[----:B------:R-:W-:Y:S05]  /*0e40*/  BSYNC B0 ;  /* 0x0000000000007941 */ /* 0x000fea0003800000 */
.L_x_7853:
        /* <DEDUP_REMOVED lines=9> */
.L_x_7855:
[----:B------:R-:W-:Y:S01]  /*0ee0*/  HFMA2 R23, -RZ, RZ, 0, 2.384185791015625e-07 ;  /* 0x00000004ff177431 */ /* 0x000fe200000001ff */
[----:B------:R-:W-:-:S05]  /*0ef0*/  MOV R22, R43 ;  /* 0x0000002b00167202 */ /* 0x000fca0000000f00 */
[----:B------:R-:W-:-:S05]  /*0f00*/  FADD.FTZ R39, R31, R22 ;  /* 0x000000161f277221 */ /* 0x000fca0000010000 */
[----:B------:R-:W-:-:S07]  /*0f10*/  MOV R45, R39 ;  /* 0x00000027002d7202 */ /* 0x000fce0000000f00 */
[----:B------:R-:W-:Y:S05]  /*0f20*/  WARPSYNC.COLLECTIVE R21, `(.L_x_7856) ;  /* 0x0000000015087348 */ /* 0x000fea0003c00000 */
[----:B------:R0:W1:Y:S02]  /*0f30*/  SHFL.BFLY P4, R43, R45, R23, R38 ;  /* 0x0c0000172d2b7389 */ /* 0x0000640000080026 */
[----:B01----:R-:W-:Y:S05]  /*0f40*/  ENDCOLLECTIVE ;  /* 0x000000000000791b */ /* 0x003fea0003800000 */
.L_x_7856:
        /* <DEDUP_REMOVED lines=8> */
.L_x_7857:
[----:B------:R-:W-:Y:S01]  /*0fd0*/  HFMA2 R23, -RZ, RZ, 0, 9.5367431640625e-07 ;  /* 0x00000010ff177431 */ /* 0x000fe200000001ff */
[----:B------:R-:W-:-:S05]  /*0fe0*/  MOV R41, R43 ;  /* 0x0000002b00297202 */ /* 0x000fca0000000f00 */
[----:B------:R-:W-:-:S05]  /*0ff0*/  FADD.FTZ R41, R40, R41 ;  /* 0x0000002928297221 */ /* 0x000fca0000010000 */
[----:B------:R-:W-:-:S07]  /*1000*/  MOV R45, R41 ;  /* 0x00000029002d7202 */ /* 0x000fce0000000f00 */
[----:B------:R-:W-:Y:S05]  /*1010*/  WARPSYNC.COLLECTIVE R21, `(.L_x_7858) ;  /* 0x0000000015087348 */ /* 0x000fea0003c00000 */
[----:B------:R0:W1:Y:S02]  /*1020*/  SHFL.BFLY P4, R43, R45, R23, R38 ;  /* 0x0c0000172d2b7389 */ /* 0x0000640000080026 */
[----:B01----:R-:W-:Y:S05]  /*1030*/  ENDCOLLECTIVE ;  /* 0x000000000000791b */ /* 0x003fea0003800000 */
.L_x_7858:
        /* <DEDUP_REMOVED lines=25> */
.L_x_7859:
[----:B------:R-:W-:Y:S01]  /*11d0*/  HFMA2 R23, -RZ, RZ, 0, 1.1920928955078125e-07 ;  /* 0x00000002ff177431 */ /* 0x000fe200000001ff */
[----:B------:R-:W-:-:S05]  /*11e0*/  MOV R31, R43 ;  /* 0x0000002b001f7202 */ /* 0x000fca0000000f00 */
[----:B------:R-:W-:-:S05]  /*11f0*/  FADD.FTZ R31, R20, R31 ;  /* 0x0000001f141f7221 */ /* 0x000fca0000010000 */
[----:B------:R-:W-:-:S07]  /*1200*/  MOV R45, R31 ;  /* 0x0000001f002d7202 */ /* 0x000fce0000000f00 */
[----:B------:R-:W-:Y:S05]  /*1210*/  WARPSYNC.COLLECTIVE R21, `(.L_x_7860) ;  /* 0x0000000015087348 */ /* 0x000fea0003c00000 */
[----:B------:R0:W1:Y:S02]  /*1220*/  SHFL.BFLY P4, R43, R45, R23, R38 ;  /* 0x0c0000172d2b7389 */ /* 0x0000640000080026 */
[----:B01----:R-:W-:Y:S05]  /*1230*/  ENDCOLLECTIVE ;  /* 0x000000000000791b */ /* 0x003fea0003800000 */
.L_x_7860:
[----:B------:R-:W-:Y:S01]  /*1240*/  HFMA2 R23, -RZ, RZ, 0, 2.384185791015625e-07 ;  /* 0x00000004ff177431 */ /* 0x000fe200000001ff */
[----:B------:R-:W-:-:S05]  /*1250*/  MOV R40, R43 ;  /* 0x0000002b00287202 */ /* 0x000fca0000000f00 */
[----:B------:R-:W-:-:S05]  /*1260*/  FADD.FTZ R40, R31, R40 ;  /* 0x000000281f287221 */ /* 0x000fca0000010000 */
[----:B------:R-:W-:-:S07]  /*1270*/  MOV R45, R40 ;  /* 0x00000028002d7202 */ /* 0x000fce0000000f00 */
[----:B------:R-:W-:Y:S05]  /*1280*/  WARPSYNC.COLLECTIVE R21, `(.L_x_7861) ;  /* 0x0000000015087348 */ /* 0x000fea0003c00000 */
[----:B------:R0:W1:Y:S02]  /*1290*/  SHFL.BFLY P4, R43, R45, R23, R38 ;  /* 0x0c0000172d2b7389 */ /* 0x0000640000080026 */
[----:B01----:R-:W-:Y:S05]  /*12a0*/  ENDCOLLECTIVE ;  /* 0x000000000000791b */ /* 0x003fea0003800000 */
.L_x_7861:
[----:B------:R-:W-:Y:S01]  /*12b0*/  HFMA2 R23, -RZ, RZ, 0, 4.76837158203125e-07 ;  /* 0x00000008ff177431 */ /* 0x000fe200000001ff */
[----:B------:R-:W-:-:S05]  /*12c0*/  MOV R39, R43 ;  /* 0x0000002b00277202 */ /* 0x000fca0000000f00 */
[----:B------:R-:W-:-:S05]  /*12d0*/  FADD.FTZ R39, R40, R39 ;  /* 0x0000002728277221 */ /* 0x000fca0000010000 */
[----:B------:R-:W-:-:S07]  /*12e0*/  MOV R45, R39 ;  /* 0x00000027002d7202 */ /* 0x000fce0000000f00 */
[----:B------:R-:W-:Y:S05]  /*12f0*/  WARPSYNC.COLLECTIVE R21, `(.L_x_7862) ;  /* 0x0000000015087348 */ /* 0x000fea0003c00000 */
[----:B------:R0:W1:Y:S02]  /*1300*/  SHFL.BFLY P4, R43, R45, R23, R38 ;  /* 0x0c0000172d2b7389 */ /* 0x0000640000080026 */
[----:B01----:R-:W-:Y:S05]  /*1310*/  ENDCOLLECTIVE ;  /* 0x000000000000791b */ /* 0x003fea0003800000 */
.L_x_7862:
[----:B------:R-:W-:Y:S01]  /*1320*/  HFMA2 R23, -RZ, RZ, 0, 9.5367431640625e-07 ;  /* 0x00000010ff177431 */ /* 0x000fe200000001ff */
[----:B------:R-:W-:-:S05]  /*1330*/  MOV R42, R43 ;  /* 0x0000002b002a7202 */ /* 0x000fca0000000f00 */
[----:B------:R-:W-:-:S05]  /*1340*/  FADD.FTZ R42, R39, R42 ;  /* 0x0000002a272a7221 */ /* 0x000fca0000010000 */
[----:B------:R-:W-:-:S07]  /*1350*/  MOV R45, R42 ;  /* 0x0000002a002d7202 */ /* 0x000fce0000000f00 */
[----:B------:R-:W-:Y:S05]  /*1360*/  WARPSYNC.COLLECTIVE R21, `(.L_x_7863) ;  /* 0x0000000015087348 */ /* 0x000fea0003c00000 */
[----:B------:R0:W1:Y:S02]  /*1370*/  SHFL.BFLY P4, R43, R45, R23, R38 ;  /* 0x0c0000172d2b7389 */ /* 0x0000640000080026 */
[----:B01----:R-:W-:Y:S05]  /*1380*/  ENDCOLLECTIVE ;  /* 0x000000000000791b */ /* 0x003fea0003800000 */
.L_x_7863:
[----:B------:R-:W-:Y:S01]  /*1390*/  MOV R41, R43 ;  /* 0x0000002b00297202 */ /* 0x000fe20000000f00 */
[----:B------:R-:W-:Y:S06]  /*13a0*/  BRA `(.L_x_7864) ;  /* 0xfffffff400c87947 */ /* 0x000fec000383ffff */
.L_x_7865:
        /* <DEDUP_REMOVED lines=13> */
.L_x_9180:


//--------------------- .text._ZN10layer_norm13ln_fwd_kernelINS_13Kernel_traitsIfffffjLj256ELj1ELj4ELj1ELj16ENS_18Kernel_traits_baseILj256EfffffjLj128EEEEELb0ELb0ELb1ELb0EEEvNS_9FwdParamsE --------------------------
	.section	.text._ZN10layer_norm13ln_fwd_kernelINS_13Kernel_traitsIfffffjLj256ELj1ELj4ELj1ELj16ENS_18Kernel_traits_baseILj256EfffffjLj128EEEEELb0ELb0ELb1ELb0EEEvNS_9FwdParamsE,"ax",@progbits
	.align	128
        .global         _ZN10layer_norm13ln_fwd_kernelINS_13Kernel_traitsIfffffjLj256ELj1ELj4ELj1ELj16ENS_18Kernel_traits_baseILj256EfffffjLj128EEEEELb0ELb0ELb1ELb0EEEvNS_9FwdParamsE
        .type           _ZN10layer_norm13ln_fwd_kernelINS_13Kernel_traitsIfffffjLj256ELj1ELj4ELj1ELj16ENS_18Kernel_traits_baseILj256EfffffjLj128EEEEELb0ELb0ELb1ELb0EEEvNS_9FwdParamsE,@function
        .size           _ZN10layer_norm13ln_fwd_kernelINS_13Kernel_traitsIfffffjLj256ELj1ELj4ELj1ELj16ENS_18Kernel_traits_baseILj256EfffffjLj128EEEEELb0ELb0ELb1ELb0EEEvNS_9FwdParamsE,(.L_x_9181 - _ZN10layer_norm13ln_fwd_kernelINS_13Kernel_traitsIfffffjLj256ELj1ELj4ELj1ELj16ENS_18Kernel_traits_baseILj256EfffffjLj128EEEEELb0ELb0ELb1ELb0EEEvNS_9FwdParamsE)
        .other          _ZN10layer_norm13ln_fwd_kernelINS_13Kernel_traitsIfffffjLj256ELj1ELj4ELj1ELj16ENS_18Kernel_traits_baseILj256EfffffjLj128EEEEELb0ELb0ELb1ELb0EEEvNS_9FwdParamsE,@"STO_CUDA_ENTRY STV_DEFAULT"
_ZN10layer_norm13ln_fwd_kernelINS_13Kernel_traitsIfffffjLj256ELj1ELj4ELj1ELj16ENS_18Kernel_traits_baseILj256EfffffjLj128EEEEELb0ELb0ELb1ELb0EEEvNS_9FwdParamsE:
.text._ZN10layer_norm13ln_fwd_kernelINS_13Kernel_traitsIfffffjLj256ELj1ELj4ELj1ELj16ENS_18Kernel_traits_baseILj256EfffffjLj128EEEEELb0ELb0ELb1ELb0EEEvNS_9FwdParamsE:
        /* <DEDUP_REMOVED lines=30> */
.L_x_7869:
[----:B------:R-:W-:Y:S05]  /*01e0*/  BSYNC.RECONVERGENT B1 ;  /* 0x0000000000017941 */ /* 0x000fea0003800200 */
.L_x_7868:
[----:B------:R-:W-:Y:S05]  /*01f0*/  @!P1 BRA `(.L_x_7870) ;  /* 0x0000000000549947 */ /* 0x000fea0003800000 */
[----:B------:R-:W0:Y:S08]  /*0200*/  LDC.64 R12, c[0x0][0x3d0] ;  /* 0x0000f400ff0c7b82 */ /* 0x000e300000000a00 */
[----:B------:R-:W1:Y:S01]  /*0210*/  LDC.64 R16, c[0x0][0x438] ;  /* 0x00010e00ff107b82 */ /* 0x000e620000000a00 */
[----:B0-----:R-:W-:-:S04]  /*0220*/  IMAD.WIDE.U32 R12, R15, 0x10, R12 ;  /* 0x000000100f0c7825 */ /* 0x001fc800078e000c */
[----:B-1----:R-:W-:Y:S02]  /*0230*/  IMAD.WIDE.U32 R16, R15, 0x10, R16 ;  /* 0x000000100f107825 */ /* 0x002fe400078e0010 */
[----:B------:R-:W5:Y:S04]  /*0240*/  LDG.E.128 R12, desc[UR6][R12.64] ;  /* 0x000000060c0c7981 */ /* 0x000f68000c1e1d00 */
[----:B------:R-:W5:Y:S01]  /*0250*/  LDG.E.128 R16, desc[UR6][R16.64] ;  /* 0x0000000610107981 */ /* 0x000f62000c1e1d00 */
[----:B------:R-:W-:Y:S05]  /*0260*/  BRA `(.L_x_7870) ;  /* 0x0000000000387947 */ /* 0x000fea0003800000 */
.L_x_7867:
        /* <DEDUP_REMOVED lines=14> */
.L_x_7870:
[----:B------:R-:W-:Y:S05]  /*0350*/  BSYNC.RECONVERGENT B0 ;  /* 0x0000000000007941 */ /* 0x000fea0003800200 */
.L_x_7866:
[----:B------:R-:W1:Y:S02]  /*0360*/  LDCU UR4, c[0x0][0x384] ;  /* 0x00007080ff0477ac */ /* 0x000e640008000800 */
[----:B-1----:R-:W-:-:S13]  /*0370*/  ISETP.GE.AND P0, PT, R36, UR4, PT ;  /* 0x0000000424007c0c */ /* 0x002fda000bf06270 */
[----:B------:R-:W-:Y:S05]  /*0380*/  @P0 EXIT ;  /* 0x000000000000094d */ /* 0x000fea0003800000 */
[----:B------:R-:W1:Y:S01]  /*0390*/  LDCU.U8 UR4, c[0x0][0x410] ;  /* 0x00008200ff0477ac */ /* 0x000e620008000000 */
[----:B------:R-:W2:Y:S01]  /*03a0*/  LDCU UR5, c[0x0][0x40c] ;  /* 0x00008180ff0577ac */ /* 0x000ea20008000800 */
[----:B------:R-:W3:Y:S01]  /*03b0*/  LDCU UR10, c[0x0][0x448] ;  /* 0x00008900ff0a77ac */ /* 0x000ee20008000800 */
[----:B------:R-:W4:Y:S01]  /*03c0*/  LDCU.64 UR8, c[0x0][0x3a0] ;  /* 0x00007400ff0877ac */ /* 0x000f220008000a00 */
[----:B-1----:R-:W-:-:S13]  /*03d0*/  ISETP.NE.AND P1, PT, RZ, UR4, PT ;  /* 0x00000004ff007c0c */ /* 0x002fda000bf25270 */
.L_x_7880:
[----:B------:R-:W1:Y:S08]  /*03e0*/  LDC.64 R34, c[0x0][0x3f0] ;  /* 0x0000fc00ff227b82 */ /* 0x000e700000000a00 */
[----:B0-----:R-:W0:Y:S08]  /*03f0*/  LDC R33, c[0x0][0x388] ;  /* 0x0000e200ff217b82 */ /* 0x001e300000000800 */
[----:B------:R-:W2:Y:S01]  /*0400*/  LDC.64 R38, c[0x0][0x3f8] ;  /* 0x0000fe00ff267b82 */ /* 0x000ea20000000a00 */
[----:B-1----:R-:W-:-:S05]  /*0410*/  IMAD.WIDE R34, R36, 0x4, R34 ;  /* 0x0000000424227825 */ /* 0x002fca00078e0222 */
[----:B------:R1:W3:Y:S01]  /*0420*/  LDG.E R0, desc[UR6][R34.64] ;  /* 0x0000000622007981 */ /* 0x0002e2000c1e1900 */
[----:B------:R-:W-:Y:S01]  /*0430*/  ISETP.GE.U32.AND P2, PT, R2, 0x20, PT ;  /* 0x000000200200780c */ /* 0x000fe20003f46070 */
[C---:B0-----:R-:W-:Y:S02]  /*0440*/  IMAD R37, R36.reuse, R33, RZ ;  /* 0x0000002124257224 */ /* 0x041fe400078e02ff */
[----:B--2---:R-:W-:-:S03]  /*0450*/  IMAD.WIDE R38, R36, 0x4, R38 ;  /* 0x0000000424267825 */ /* 0x004fc600078e0226 */
[----:B-1----:R-:W-:Y:S02]  /*0460*/  SHF.R.S32.HI R34, RZ, 0x1f, R37 ;  /* 0x0000001fff227819 */ /* 0x002fe40000011425 */
[----:B-----5:R0:W5:Y:S02]  /*0470*/  LDG.E R32, desc[UR6][R38.64] ;  /* 0x0000000626207981 */ /* 0x020164000c1e1900 */
[----:B------:R-:W-:Y:S01]  /*0480*/  LEA.HI R34, R34, R37, RZ, 0x2 ;  /* 0x0000002522227211 */ /* 0x000fe200078f10ff */
[----:B------:R-:W-:Y:S01]  /*0490*/  BSSY.RECONVERGENT B0, `(.L_x_7871) ;  /* 0x0000026000007945 */ /* 0x000fe20003800200 */
[----:B------:R-:W-:Y:S02]  /*04a0*/  ISETP.GE.U32.AND P3, PT, R2, 0x40, PT ;  /* 0x000000400200780c */ /* 0x000fe40003f66070 */
[----:B------:R-:W-:Y:S01]  /*04b0*/  LEA.HI.SX32 R37, R34, R3, 0x1e ;  /* 0x0000000322257211 */ /* 0x000fe200078ff2ff */
[----:B0-----:R-:W-:Y:S01]  /*04c0*/  HFMA2 R38, -RZ, RZ, 0, 0 ;  /* 0x00000000ff267431 */ /* 0x001fe200000001ff */
[----:B---3--:R-:W-:-:S13]  /*04d0*/  ISETP.GE.AND P4, PT, R0, 0x1, PT ;  /* 0x000000010000780c */ /* 0x008fda0003f86270 */
[----:B------:R-:W-:-:S05]  /*04e0*/  @P4 IADD3 R40, PT, PT, R0, -0x1, RZ ;  /* 0xffffffff00284810 */ /* 0x000fca0007ffe0ff */
[----:B------:R-:W-:-:S05]  /*04f0*/  @P4 IMAD R40, R40, R33, RZ ;  /* 0x0000002128284224 */ /* 0x000fca00078e02ff */
[----:B------:R-:W-:-:S04]  /*0500*/  @P4 SHF.R.S32.HI R41, RZ, 0x1f, R40 ;  /* 0x0000001fff294819 */ /* 0x000fc80000011428 */
[----:B------:R-:W-:-:S04]  /*0510*/  @P4 LEA.HI R40, R41, R40, RZ, 0x2 ;  /* 0x0000002829284211 */ /* 0x000fc800078f10ff */
[----:B------:R-:W-:Y:S01]  /*0520*/  @P4 LEA.HI.SX32 R38, R40, R3, 0x1e ;  /* 0x0000000328264211 */ /* 0x000fe200078ff2ff */
[----:B------:R-:W-:Y:S06]  /*0530*/  @!P2 BRA `(.L_x_7872) ;  /* 0x00000000006ca947 */ /* 0x000fec0003800000 */
[----:B----4-:R-:W-:Y:S01]  /*0540*/  ISETP.NE.U32.AND P0, PT, RZ, UR8, PT ;  /* 0x00000008ff007c0c */ /* 0x010fe2000bf05070 */
        /* <DEDUP_REMOVED lines=10> */
[C---:B-1----:R-:W-:Y:S01]  /*05f0*/  IMAD.WIDE.U32 R34, R37.reuse, 0x10, R34 ;  /* 0x0000001025227825 */ /* 0x042fe200078e0022 */
[----:B------:R-:W-:Y:S02]  /*0600*/  IADD3 R38, PT, PT, R38, 0x20, RZ ;  /* 0x0000002026267810 */ /* 0x000fe40007ffe0ff */
[----:B------:R-:W-:Y:S01]  /*0610*/  IADD3 R37, PT, PT, R37, 0x20, RZ ;  /* 0x0000002025257810 */ /* 0x000fe20007ffe0ff */
[----:B---3--:R-:W-:Y:S01]  /*0620*/  @!P0 FMUL.FTZ R39, R20, UR5 ;  /* 0x0000000514278c20 */ /* 0x008fe20008410000 */
[----:B------:R-:W-:Y:S01]  /*0630*/  @!P0 FMUL.FTZ R40, R22, UR5 ;  /* 0x0000000516288c20 */ /* 0x000fe20008410000 */
[----:B------:R-:W-:-:S04]  /*0640*/  @!P0 FMUL.FTZ R41, R23, UR5 ;  /* 0x0000000517298c20 */ /* 0x000fc80008410000 */
[----:B--2---:R-:W-:Y:S01]  /*0650*/  @P6 FFMA.FTZ R24, R20, UR5, R24 ;  /* 0x0000000514186c23 */ /* 0x004fe20008010018 */
[----:B------:R-:W-:Y:S01]  /*0660*/  @!P0 FSEL R24, R39, RZ, P5 ;  /* 0x000000ff27188208 */ /* 0x000fe20002800000 */
[C---:B------:R-:W-:Y:S01]  /*0670*/  @!P0 FMUL.FTZ R39, R21.reuse, UR5 ;  /* 0x0000000515278c20 */ /* 0x040fe20008410000 */
[----:B------:R-:W-:Y:S01]  /*0680*/  @P6 FFMA.FTZ R25, R21, UR5, R25 ;  /* 0x0000000515196c23 */ /* 0x000fe20008010019 */
[----:B------:R-:W-:Y:S01]  /*0690*/  @P6 FFMA.FTZ R26, R22, UR5, R26 ;  /* 0x00000005161a6c23 */ /* 0x000fe2000801001a */
[----:B------:R-:W-:Y:S01]  /*06a0*/  @P6 FFMA.FTZ R27, R23, UR5, R27 ;  /* 0x00000005171b6c23 */ /* 0x000fe2000801001b */
[----:B------:R-:W-:Y:S02]  /*06b0*/  @!P0 FSEL R26, R40, RZ, P5 ;  /* 0x000000ff281a8208 */ /* 0x000fe40002800000 */
[----:B------:R-:W-:Y:S02]  /*06c0*/  @!P0 FSEL R25, R39, RZ, P5 ;  /* 0x000000ff27198208 */ /* 0x000fe40002800000 */
[----:B------:R-:W-:-:S05]  /*06d0*/  @!P0 FSEL R27, R41, RZ, P5 ;  /* 0x000000ff291b8208 */ /* 0x000fca0002800000 */
[----:B------:R0:W-:Y:S02]  /*06e0*/  STG.E.128 desc[UR6][R34.64], R24 ;  /* 0x0000001822007986 */ /* 0x0001e4000c101d06 */
.L_x_7872:
[----:B----4-:R-:W-:Y:S05]  /*06f0*/  BSYNC.RECONVERGENT B0 ;  /* 0x0000000000007941 */ /* 0x010fea0003800200 */
.L_x_7871:
        /* <DEDUP_REMOVED lines=27> */
.L_x_7874:
[----:B------:R-:W-:Y:S05]  /*08b0*/  BSYNC.RECONVERGENT B0 ;  /* 0x0000000000007941 */ /* 0x000fea0003800200 */
.L_x_7873:
[----:B------:R-:W-:Y:S01]  /*08c0*/  FADD.FTZ R0, RZ, R24 ;  /* 0x00000018ff007221 */ /* 0x000fe20000010000 */
[----:B------:R-:W-:Y:S01]  /*08d0*/  ISETP.GT.U32.AND P0, PT, R2, 0x3f, PT ;  /* 0x0000003f0200780c */ /* 0x000fe20003f04070 */
[----:B------:R-:W-:Y:S01]  /*08e0*/  UMOV UR4, 0xffffffff ;  /* 0xffffffff00047882 */ /* 0x000fe20000000000 */
[----:B------:R-:W-:Y:S01]  /*08f0*/  ISETP.NE.AND P4, PT, R3, RZ, PT ;  /* 0x000000ff0300720c */ /* 0x000fe20003f85270 */
[----:B01----:R-:W-:-:S04]  /*0900*/  FADD.FTZ R35, R25, R0 ;  /* 0x0000000019237221 */ /* 0x003fc80000010000 */
        /* <DEDUP_REMOVED lines=46> */
.L_x_7892:
        /* <DEDUP_REMOVED lines=39> */
.L_x_7879:
[----:B------:R-:W-:Y:S05]  /*0e60*/  BSYNC.RECONVERGENT B1 ;  /* 0x0000000000017941 */ /* 0x000fea0003800200 */
.L_x_7878:
        /* <DEDUP_REMOVED lines=16> */
.L_x_7877:
[----:B------:R-:W-:Y:S05]  /*0f70*/  BSYNC.RECONVERGENT B0 ;  /* 0x0000000000007941 */ /* 0x000fea0003800200 */
.L_x_7876:
[----:B-12---:R-:W1:Y:S02]  /*0f80*/  LDC.64 R32, c[0x0][0x380] ;  /* 0x0000e000ff207b82 */ /* 0x006e640000000a00 */
[----:B-1----:R-:W-:-:S04]  /*0f90*/  LEA R36, R32, R36, 0x2 ;  /* 0x0000002420247211 */ /* 0x002fc800078e10ff */
[----:B------:R-:W-:-:S13]  /*0fa0*/  ISETP.GE.AND P0, PT, R36, R33, PT ;  /* 0x000000212400720c */ /* 0x000fda0003f06270 */
[----:B------:R-:W-:Y:S05]  /*0fb0*/  @!P0 BRA `(.L_x_7880) ;  /* 0xfffffff400088947 */ /* 0x000fea000383ffff */
[----:B------:R-:W-:Y:S05]  /*0fc0*/  EXIT ;  /* 0x000000000000794d */ /* 0x000fea0003800000 */
.L_x_7875:
        /* <DEDUP_REMOVED lines=8> */
.L_x_7882:
[----:B------:R-:W-:Y:S05]  /*1050*/  BSYNC B0 ;  /* 0x0000000000007941 */ /* 0x000fea0003800000 */
.L_x_7881:
        /* <DEDUP_REMOVED lines=9> */
.L_x_7883:
[----:B------:R-:W-:Y:S02]  /*10f0*/  HFMA2 R39, -RZ, RZ, 0, 2.384185791015625e-07 ;  /* 0x00000004ff277431 */ /* 0x000fe400000001ff */
[----:B------:R-:W-:-:S05]  /*1100*/  FADD.FTZ R42, R41, R40 ;  /* 0x00000028292a7221 */ /* 0x000fca0000010000 */
[----:B------:R-:W-:-:S07]  /*1110*/  MOV R45, R42 ;  /* 0x0000002a002d7202 */ /* 0x000fce0000000f00 */
[----:B------:R-:W-:Y:S05]  /*1120*/  WARPSYNC.COLLECTIVE R35, `(.L_x_7884) ;  /* 0x0000000023087348 */ /* 0x000fea0003c00000 */
[----:B------:R0:W1:Y:S02]  /*1130*/  SHFL.BFLY P5, R40, R45, R39, R38 ;  /* 0x0c0000272d287389 */ /* 0x00006400000a0026 */
[----:B01----:R-:W-:Y:S05]  /*1140*/  ENDCOLLECTIVE ;  /* 0x000000000000791b */ /* 0x003fea0003800000 */
.L_x_7884:
[----:B------:R-:W-:Y:S02]  /*1150*/  HFMA2 R39, -RZ, RZ, 0, 4.76837158203125e-07 ;  /* 0x00000008ff277431 */ /* 0x000fe400000001ff */
[----:B------:R-:W-:-:S05]  /*1160*/  FADD.FTZ R43, R42, R40 ;  /* 0x000000282a2b7221 */ /* 0x000fca0000010000 */
[----:B------:R-:W-:-:S07]  /*1170*/  MOV R45, R43 ;  /* 0x0000002b002d7202 */ /* 0x000fce0000000f00 */
[----:B------:R-:W-:Y:S05]  /*1180*/  WARPSYNC.COLLECTIVE R35, `(.L_x_7885) ;  /* 0x0000000023087348 */ /* 0x000fea0003c00000 */
[----:B------:R0:W1:Y:S02]  /*1190*/  SHFL.BFLY P5, R40, R45, R39, R38 ;  /* 0x0c0000272d287389 */ /* 0x00006400000a0026 */
[----:B01----:R-:W-:Y:S05]  /*11a0*/  ENDCOLLECTIVE ;  /* 0x000000000000791b */ /* 0x003fea0003800000 */
.L_x_7885:
[----:B------:R-:W-:Y:S02]  /*11b0*/  HFMA2 R39, -RZ, RZ, 0, 9.5367431640625e-07 ;  /* 0x00000010ff277431 */ /* 0x000fe400000001ff */
[----:B------:R-:W-:-:S05]  /*11c0*/  FADD.FTZ R44, R43, R40 ;  /* 0x000000282b2c7221 */ /* 0x000fca0000010000 */
[----:B------:R-:W-:-:S07]  /*11d0*/  MOV R45, R44 ;  /* 0x0000002c002d7202 */ /* 0x000fce0000000f00 */
[----:B------:R-:W-:Y:S05]  /*11e0*/  WARPSYNC.COLLECTIVE R35, `(.L_x_7886) ;  /* 0x0000000023087348 */ /* 0x000fea0003c00000 */
[----:B------:R0:W1:Y:S02]  /*11f0*/  SHFL.BFLY P5, R40, R45, R39, R38 ;  /* 0x0c0000272d287389 */ /* 0x00006400000a0026 */
[----:B01----:R-:W-:Y:S05]  /*1200*/  ENDCOLLECTIVE ;  /* 0x000000000000791b */ /* 0x003fea0003800000 */
.L_x_7886:
        /* <DEDUP_REMOVED lines=26> */
.L_x_7887:
[----:B------:R-:W-:Y:S02]  /*13b0*/  HFMA2 R39, -RZ, RZ, 0, 1.1920928955078125e-07 ;  /* 0x00000002ff277431 */ /* 0x000fe400000001ff */
[----:B------:R-:W-:-:S05]  /*13c0*/  FADD.FTZ R41, R0, R40 ;  /* 0x0000002800297221 */ /* 0x000fca0000010000 */
[----:B------:R-:W-:-:S07]  /*13d0*/  MOV R45, R41 ;  /* 0x00000029002d7202 */ /* 0x000fce0000000f00 */
[----:B------:R-:W-:Y:S05]  /*13e0*/  WARPSYNC.COLLECTIVE R35, `(.L_x_7888) ;  /* 0x0000000023087348 */ /* 0x000fea0003c00000 */
[----:B------:R0:W1:Y:S02]  /*13f0*/  SHFL.BFLY P5, R40, R45, R39, R38 ;  /* 0x0c0000272d287389 */ /* 0x00006400000a0026 */
[----:B01----:R-:W-:Y:S05]  /*1400*/  ENDCOLLECTIVE ;  /* 0x000000000000791b */ /* 0x003fea0003800000 */
.L_x_7888:
[----:B------:R-:W-:Y:S02]  /*1410*/  HFMA2 R39, -RZ, RZ, 0, 2.384185791015625e-07 ;  /* 0x00000004ff277431 */ /* 0x000fe400000001ff */
[----:B------:R-:W-:-:S05]  /*1420*/  FADD.FTZ R42, R41, R40 ;  /* 0x00000028292a7221 */ /* 0x000fca0000010000 */
[----:B------:R-:W-:-:S07]  /*1430*/  MOV R45, R42 ;  /* 0x0000002a002d7202 */ /* 0x000fce0000000f00 */
[----:B------:R-:W-:Y:S05]  /*1440*/  WARPSYNC.COLLECTIVE R35, `(.L_x_7889) ;  /* 0x0000000023087348 */ /* 0x000fea0003c00000 */
[----:B------:R0:W1:Y:S02]  /*1450*/  SHFL.BFLY P5, R40, R45, R39, R38 ;  /* 0x0c0000272d287389 */ /* 0x00006400000a0026 */
[----:B01----:R-:W-:Y:S05]  /*1460*/  ENDCOLLECTIVE ;  /* 0x000000000000791b */ /* 0x003fea0003800000 */
.L_x_7889:
[----:B------:R-:W-:Y:S02]  /*1470*/  HFMA2 R39, -RZ, RZ, 0, 4.76837158203125e-07 ;  /* 0x00000008ff277431 */ /* 0x000fe400000001ff */
[----:B------:R-:W-:-:S05]  /*1480*/  FADD.FTZ R43, R42, R40 ;  /* 0x000000282a2b7221 */ /* 0x000fca0000010000 */
[----:B------:R-:W-:-:S07]  /*1490*/  MOV R45, R43 ;  /* 0x0000002b002d7202 */ /* 0x000fce0000000f00 */
[----:B------:R-:W-:Y:S05]  /*14a0*/  WARPSYNC.COLLECTIVE R35, `(.L_x_7890) ;  /* 0x0000000023087348 */ /* 0x000fea0003c00000 */
[----:B------:R0:W1:Y:S02]  /*14b0*/  SHFL.BFLY P5, R40, R45, R39, R38 ;  /* 0x0c0000272d287389 */ /* 0x00006400000a0026 */
[----:B01----:R-:W-:Y:S05]  /*14c0*/  ENDCOLLECTIVE ;  /* 0x000000000000791b */ /* 0x003fea0003800000 */
.L_x_7890:
[----:B------:R-:W-:Y:S02]  /*14d0*/  HFMA2 R39, -RZ, RZ, 0, 9.5367431640625e-07 ;  /* 0x00000010ff277431 */ /* 0x000fe400000001ff */
[----:B------:R-:W-:-:S05]  /*14e0*/  FADD.FTZ R44, R43, R40 ;  /* 0x000000282b2c7221 */ /* 0x000fca0000010000 */
[----:B------:R-:W-:-:S07]  /*14f0*/  MOV R45, R44 ;  /* 0x0000002c002d7202 */ /* 0x000fce0000000f00 */
[----:B------:R-:W-:Y:S05]  /*1500*/  WARPSYNC.COLLECTIVE R35, `(.L_x_7891) ;  /* 0x0000000023087348 */ /* 0x000fea0003c00000 */
[----:B------:R0:W1:Y:S02]  /*1510*/  SHFL.BFLY P5, R40, R45, R39, R38 ;  /* 0x0c0000272d287389 */ /* 0x00006400000a0026 */
[----:B01----:R-:W-:Y:S05]  /*1520*/  ENDCOLLECTIVE ;  /* 0x000000000000791b */ /* 0x003fea0003800000 */
.L_x_7891:
[----:B------:R-:W-:Y:S05]  /*1530*/  BRA `(.L_x_7892) ;  /* 0xfffffff400ac7947 */ /* 0x000fea000383ffff */
.L_x_7893:
        /* <DEDUP_REMOVED lines=12> */
.L_x_9181:


//--------------------- .text._ZN10layer_norm13ln_fwd_kernelINS_13Kernel_traitsIfffffjLj256ELj1ELj4ELj1ELj16ENS_18Kernel_traits_baseILj256EfffffjLj128EEEEELb0ELb0ELb1ELb1EEEvNS_9FwdParamsE --------------------------
	.section	.text._ZN10layer_norm13ln_fwd_kernelINS_13Kernel_traitsIfffffjLj256ELj1ELj4ELj1ELj16ENS_18Kernel_traits_baseILj256EfffffjLj128EEEEELb0ELb0ELb1ELb1EEEvNS_9FwdParamsE,"ax",@progbits
	.align	128
        .global         _ZN10layer_norm13ln_fwd_kernelINS_13Kernel_traitsIfffffjLj256ELj1ELj4ELj1ELj16ENS_18Kernel_traits_baseILj256EfffffjLj128EEEEELb0ELb0ELb1ELb1EEEvNS_9FwdParamsE
        .type           _ZN10layer_norm13ln_fwd_kernelINS_13Kernel_traitsIfffffjLj256ELj1ELj4ELj1ELj16ENS_18Kernel_traits_baseILj256EfffffjLj128EEEEELb0ELb0ELb1ELb1EEEvNS_9FwdParamsE,@function
        .size           _ZN10layer_norm13ln_fwd_kernelINS_13Kernel_traitsIfffffjLj256ELj1ELj4ELj1ELj16ENS_18Kernel_traits_baseILj256EfffffjLj128EEEEELb0ELb0ELb1ELb1EEEvNS_9FwdParamsE,(.L_x_9182 - _ZN10layer_norm13ln_fwd_kernelINS_13Kernel_traitsIfffffjLj256ELj1ELj4ELj1ELj16ENS_18Kernel_traits_baseILj256EfffffjLj128EEEEELb0ELb0ELb1ELb1EEEvNS_9FwdParamsE)
        .other          _ZN10layer_norm13ln_fwd_kernelINS_13Kernel_traitsIfffffjLj256ELj1ELj4ELj1ELj16ENS_18Kernel_traits_baseILj256EfffffjLj128EEEEELb0ELb0ELb1ELb1EEEvNS_9FwdParamsE,@"STO_CUDA_ENTRY STV_DEFAULT"
_ZN10layer_norm13ln_fwd_kernelINS_13Kernel_traitsIfffffjLj256ELj1ELj4ELj1ELj16ENS_18Kernel_traits_baseILj256EfffffjLj128EEEEELb0ELb0ELb1ELb1EEEvNS_9FwdParamsE:
.text._ZN10layer_norm13ln_fwd_kernelINS_13Kernel_traitsIfffffjLj256ELj1ELj4ELj1ELj16ENS_18Kernel_traits_baseILj256EfffffjLj128EEEEELb0ELb0ELb1ELb1EEEvNS_9FwdParamsE:
[----:B------:R-:W0:Y:S01]  /*0000*/  LDC R1, c[0x0][0x37c] ;  /* 0x0000df00ff017b82 */ /* 0x000e220000000800 */
[----:B------:R-:W1:Y:S01]  /*0010*/  LDCU.64 UR4, c[0x0][0x438] ;  /* 0x00008700ff0477ac */ /* 0x000e620008000a00 */
[----:B------:R-:W2:Y:S06]  /*0020*/  S2R R0, SR_TID.X ;  /* 0x0000000000007919 */ /* 0x000eac0000002100 */
[----:B------:R-:W3:Y:S01]  /*0030*/  LDC.64 R2, c[0x0][0x3d0] ;  /* 0x0000f400ff027b82 */ /* 0x000ee20000000a00 */
[----:B0-----:R-:W-:Y:S01]  /*0040*/  IADD3 R1, PT, PT, R1, -0x8, RZ ;  /* 0xfffffff801017810 */ /* 0x001fe20007ffe0ff */
[----:B------:R-:W0:Y:S01]  /*0050*/  LDCU.64 UR6, c[0x0][0x358] ;  /* 0x00006b00ff0677ac */ /* 0x000e220008000a00 */
[----:B-1----:R-:W-:-:S04]  /*0060*/  ISETP.NE.U32.AND P0, PT, RZ, UR4, PT ;  /* 0x00000004ff007c0c */ /* 0x002fc8000bf05070 */
[----:B------:R-:W-:Y:S02]  /*0070*/  ISETP.NE.AND.EX P0, PT, RZ, UR5, PT, P0 ;  /* 0x00000005ff007c0c */ /* 0x000fe4000bf05300 */
[----:B--2---:R-:W-:Y:S01]  /*0080*/  LOP3.LUT R4, R0, 0x1f, RZ, 0xc0, !PT ;  /* 0x0000001f00047812 */ /* 0x004fe200078ec0ff */
[----:B------:R-:W1:Y:S01]  /*0090*/  S2UR UR4, SR_CTAID.X ;  /* 0x00000000000479c3 */ /* 0x000e620000002500 */
[----:B------:R-:W2:Y:S03]  /*00a0*/  LDCU UR5, c[0x0][0x384] ;  /* 0x00007080ff0577ac */ /* 0x000ea60008000800 */
[----:B---3--:R-:W-:-:S06]  /*00b0*/  IMAD.WIDE.U32 R2, R4, 0x10, R2 ;  /* 0x0000001004027825 */ /* 0x008fcc00078e0002 */
[----:B------:R-:W3:Y:S01]  /*00c0*/  @P0 LDC.64 R20, c[0x0][0x438] ;  /* 0x00010e00ff140b82 */ /* 0x000ee20000000a00 */
[----:B0-----:R-:W4:Y:S04]  /*00d0*/  LDG.E.128 R16, desc[UR6][R2.64] ;  /* 0x0000000602107981 */ /* 0x001f28000c1e1d00 */
[----:B------:R0:W5:Y:S01]  /*00e0*/  LDG.E.128 R12, desc[UR6][R2.64+0x200] ;  /* 0x00020006020c7981 */ /* 0x000162000c1e1d00 */
[----:B---3--:R-:W-:-:S05]  /*00f0*/  @P0 IMAD.WIDE.U32 R20, R4, 0x10, R20 ;  /* 0x0000001004140825 */ /* 0x008fca00078e0014 */
[----:B------:R0:W5:Y:S04]  /*0100*/  @P0 LDG.E.128 R4, desc[UR6][R20.64] ;  /* 0x0000000614040981 */ /* 0x000168000c1e1d00 */
[----:B------:R0:W5:Y:S01]  /*0110*/  @P0 LDG.E.128 R8, desc[UR6][R20.64+0x200] ;  /* 0x0002000614080981 */ /* 0x000162000c1e1d00 */
[----:B-1----:R-:W-:Y:S01]  /*0120*/  USHF.L.U32 UR4, UR4, 0x2, URZ ;  /* 0x0000000204047899 */ /* 0x002fe200080006ff */
[----:B------:R-:W-:-:S05]  /*0130*/  SHF.R.U32.HI R0, RZ, 0x5, R0 ;  /* 0x00000005ff007819 */ /* 0x000fca0000011600 */
[----:B------:R-:W-:-:S04]  /*0140*/  LOP3.LUT R0, R0, UR4, RZ, 0xfc, !PT ;  /* 0x0000000400007c12 */ /* 0x000fc8000f8efcff */
[----:B--2---:R-:W-:Y:S02]  /*0150*/  ISETP.GE.AND P1, PT, R0, UR5, PT ;  /* 0x0000000500007c0c */ /* 0x004fe4000bf26270 */
[-C--:B----4-:R-:W-:Y:S02]  /*0160*/  @P0 MOV R37, R16.reuse ;  /* 0x0000001000250202 */ /* 0x090fe40000000f00 */
[----:B------:R-:W-:Y:S02]  /*0170*/  @!P0 MOV R37, R16 ;  /* 0x0000001000258202 */ /* 0x000fe40000000f00 */
[----:B------:R-:W-:-:S07]  /*0180*/  @P0 MOV R36, R17 ;  /* 0x0000001100240202 */ /* 0x000fce0000000f00 */
[----:B0-----:R-:W-:Y:S05]  /*0190*/  @P1 EXIT ;  /* 0x000000000000194d */ /* 0x001fea0003800000 */
[----:B------:R-:W0:Y:S01]  /*01a0*/  LDCU.U8 UR4, c[0x0][0x410] ;  /* 0x00008200ff0477ac */ /* 0x000e220008000000 */
[----:B------:R-:W-:Y:S02]  /*01b0*/  @P0 MOV R35, R18 ;  /* 0x0000001200230202 */ /* 0x000fe40000000f00 */
        /* <DEDUP_REMOVED lines=11> */
[----:B------:R-:W2:Y:S01]  /*0270*/  LDCU.64 UR8, c[0x0][0x3a0] ;  /* 0x00007400ff0877ac */ /* 0x000ea20008000a00 */
[----:B------:R-:W-:-:S02]  /*0280*/  @!P0 MOV R35, R18 ;  /* 0x0000001200238202 */ /* 0x000fc40000000f00 */
[----:B------:R-:W-:Y:S02]  /*0290*/  @!P0 MOV R34, R19 ;  /* 0x0000001300228202 */ /* 0x000fe40000000f00 */
[----:B------:R-:W-:Y:S02]  /*02a0*/  @!P0 MOV R33, R12 ;  /* 0x0000000c00218202 */ /* 0x000fe40000000f00 */
[----:B------:R-:W-:Y:S02]  /*02b0*/  @!P0 MOV R32, R13 ;  /* 0x0000000d00208202 */ /* 0x000fe40000000f00 */
[----:B------:R-:W-:Y:S02]  /*02c0*/  @!P0 MOV R2, R14 ;  /* 0x0000000e00028202 */ /* 0x000fe40000000f00 */
[----:B------:R-:W-:Y:S02]  /*02d0*/  @!P0 MOV R3, R15 ;  /* 0x0000000f00038202 */ /* 0x000fe40000000f00 */
[----:B0-----:R-:W-:-:S13]  /*02e0*/  ISETP.NE.AND P3, PT, RZ, UR4, PT ;  /* 0x00000004ff007c0c */ /* 0x001fda000bf65270 */
.L_x_7897:
[----:B------:R-:W0:Y:S01]  /*02f0*/  LDC.64 R22, c[0x0][0x3f0] ;  /* 0x0000fc00ff167b82 */ /* 0x000e220000000a00 */
[----:B--2---:R-:W-:Y:S01]  /*0300*/  ISETP.NE.U32.AND P1, PT, RZ, UR8, PT ;  /* 0x00000008ff007c0c */ /* 0x004fe2000bf25070 */
[----:B------:R-:W2:Y:S01]  /*0310*/  S2R R25, SR_TID.X ;  /* 0x0000000000197919 */ /* 0x000ea20000002100 */
[----:B-----5:R3:W-:Y:S05]  /*0320*/  STL.64 [R1], R2 ;  /* 0x0000000201007387 */ /* 0x0207ea0000100a00 */
[----:B------:R-:W4:Y:S01]  /*0330*/  LDC R24, c[0x0][0x388] ;  /* 0x0000e200ff187b82 */ /* 0x000f220000000800 */
[----:B------:R-:W-:Y:S02]  /*0340*/  PLOP3.LUT P6, PT, PT, PT, PT, 0x8, 0x80 ;  /* 0x000000000080781c */ /* 0x000fe40003fce170 */
[----:B------:R-:W-:-:S05]  /*0350*/  PLOP3.LUT P5, PT, PT, PT, PT, 0x8, 0x80 ;  /* 0x000000000080781c */ /* 0x000fca0003fae170 */
[----:B------:R-:W1:Y:S01]  /*0360*/  LDC.64 R30, c[0x0][0x3f8] ;  /* 0x0000fe00ff1e7b82 */ /* 0x000e620000000a00 */
[----:B0-----:R-:W-:Y:S01]  /*0370*/  IMAD.WIDE R22, R0, 0x4, R22 ;  /* 0x0000000400167825 */ /* 0x001fe200078e0216 */
[----:B------:R-:W-:-:S06]  /*0380*/  ISETP.NE.AND.EX P1, PT, RZ, UR9, PT, P1 ;  /* 0x00000009ff007c0c */ /* 0x000fcc000bf25310 */
[----:B---3--:R-:W0:Y:S01]  /*0390*/  LDC.64 R2, c[0x0][0x3a8] ;  /* 0x0000ea00ff027b82 */ /* 0x008e220000000a00 */
[----:B------:R-:W3:Y:S01]  /*03a0*/  LDG.E R22, desc[UR6][R22.64] ;  /* 0x0000000616167981 */ /* 0x000ee2000c1e1900 */
[----:B----4-:R-:W-:Y:S01]  /*03b0*/  IMAD R18, R0, R24, RZ ;  /* 0x0000001800127224 */ /* 0x010fe200078e02ff */
[----:B--2---:R-:W-:-:S05]  /*03c0*/  LOP3.LUT R25, R25, 0x1f, RZ, 0xc0, !PT ;  /* 0x0000001f19197812 */ /* 0x004fca00078ec0ff */
[----:B------:R-:W2:Y:S01]  /*03d0*/  @P1 LDC.64 R16, c[0x0][0x3a0] ;  /* 0x0000e800ff101b82 */ /* 0x000ea20000000a00 */
[----:B---3--:R-:W-:-:S13]  /*03e0*/  ISETP.GE.AND P4, PT, R22, 0x1, PT ;  /* 0x000000011600780c */ /* 0x008fda0003f86270 */
[----:B------:R-:W-:Y:S01]  /*03f0*/  @P4 IADD3 R19, PT, PT, R22, -0x1, RZ ;  /* 0xffffffff16134810 */ /* 0x000fe20007ffe0ff */
[----:B------:R-:W3:Y:S04]  /*0400*/  @P4 LDC.64 R20, c[0x0][0x390] ;  /* 0x0000e400ff144b82 */ /* 0x000ee80000000a00 */
[----:B------:R-:W-:Y:S01]  /*0410*/  @P4 IMAD R24, R19, R24, RZ ;  /* 0x0000001813184224 */ /* 0x000fe200078e02ff */
[----:B------:R-:W-:-:S04]  /*0420*/  SHF.R.S32.HI R19, RZ, 0x1f, R18 ;  /* 0x0000001fff137819 */ /* 0x000fc80000011412 */
[----:B------:R-:W-:Y:S02]  /*0430*/  @P4 SHF.R.S32.HI R23, RZ, 0x1f, R24 ;  /* 0x0000001fff174819 */ /* 0x000fe40000011418 */
[----:B------:R-:W-:Y:S02]  /*0440*/  LEA.HI R19, R19, R18, RZ, 0x2 ;  /* 0x0000001213137211 */ /* 0x000fe400078f10ff */
[----:B------:R-:W-:Y:S01]  /*0450*/  @P4 LEA.HI R23, R23, R24, RZ, 0x2 ;  /* 0x0000001817174211 */ /* 0x000fe200078f10ff */
[----:B------:R-:W-:Y:S01]  /*0460*/  HFMA2 R24, -RZ, RZ, 0, 0 ;  /* 0x00000000ff187431 */ /* 0x000fe200000001ff */
[-C--:B------:R-:W-:Y:S02]  /*0470*/  LEA.HI.SX32 R28, R19, R25.reuse, 0x1e ;  /* 0x00000019131c7211 */ /* 0x080fe400078ff2ff */
[----:B------:R-:W-:-:S03]  /*0480*/  @P4 LEA.HI.SX32 R24, R23, R25, 0x1e ;  /* 0x0000001917184211 */ /* 0x000fc600078ff2ff */
[----:B--2---:R-:W-:Y:S01]  /*0490*/  @P1 IMAD.WIDE.U32 R16, R28, 0x10, R16 ;  /* 0x000000101c101825 */ /* 0x004fe200078e0010 */
[----:B------:R-:W2:Y:S03]  /*04a0*/  LDC R25, c[0x0][0x40c] ;  /* 0x00010300ff197b82 */ /* 0x000ea60000000800 */
[----:B---3--:R-:W-:Y:S02]  /*04b0*/  @P4 IMAD.WIDE.U32 R20, R24, 0x10, R20 ;  /* 0x0000001018144825 */ /* 0x008fe400078e0014 */
[----:B------:R-:W2:Y:S04]  /*04c0*/  @P1 LDG.E.128 R16, desc[UR6][R16.64] ;  /* 0x0000000610101981 */ /* 0x000ea8000c1e1d00 */
[----:B------:R3:W2:Y:S01]  /*04d0*/  @P4 LDG.E.128 R12, desc[UR6][R20.64] ;  /* 0x00000006140c4981 */ /* 0x0006a2000c1e1d00 */
[----:B------:R-:W-:Y:S01]  /*04e0*/  ISETP.GT.AND P2, PT, R22, RZ, PT ;  /* 0x000000ff1600720c */ /* 0x000fe20003f44270 */
[----:B-1----:R-:W-:Y:S01]  /*04f0*/  IMAD.WIDE R30, R0, 0x4, R30 ;  /* 0x00000004001e7825 */ /* 0x002fe200078e021e */
[----:B------:R-:W1:Y:S01]  /*0500*/  @P4 LDC.64 R22, c[0x0][0x390] ;  /* 0x0000e400ff164b82 */ /* 0x000e620000000a00 */
[----:B------:R-:W-:-:S02]  /*0510*/  @P4 IADD3 R24, PT, PT, R24, 0x20, RZ ;  /* 0x0000002018184810 */ /* 0x000fc40007ffe0ff */
[----:B------:R-:W-:-:S04]  /*0520*/  @P1 PLOP3.LUT P0, PT, P2, PT, PT, 0x80, 0x8 ;  /* 0x000000000008181c */ /* 0x000fc8000170f070 */
[----:B------:R-:W-:Y:S01]  /*0530*/  @P1 PLOP3.LUT P6, PT, P0, PT, PT, 0x80, 0x8 ;  /* 0x000000000008181c */ /* 0x000fe200007cf070 */
[----:B---3--:R-:W3:Y:S01]  /*0540*/  @P1 LDC.64 R20, c[0x0][0x3a0] ;  /* 0x0000e800ff141b82 */ /* 0x008ee20000000a00 */
[----:B------:R-:W-:Y:S01]  /*0550*/  @P1 PLOP3.LUT P5, PT, P0, PT, PT, 0x80, 0x8 ;  /* 0x000000000008181c */ /* 0x000fe200007af070 */
[----:B-1----:R-:W-:Y:S02]  /*0560*/  @P4 IMAD.WIDE.U32 R22, R24, 0x10, R22 ;  /* 0x0000001018164825 */ /* 0x002fe400078e0016 */
[----:B------:R1:W5:Y:S04]  /*0570*/  LDG.E R24, desc[UR6][R30.64] ;  /* 0x000000061e187981 */ /* 0x000368000c1e1900 */
[----:B-1----:R-:W1:Y:S04]  /*0580*/  LDC.64 R30, c[0x0][0x3a8] ;  /* 0x0000ea00ff1e7b82 */ /* 0x002e680000000a00 */
[CC--:B--2---:R-:W-:Y:S01]  /*0590*/  @P6 FFMA.FTZ R16, R12.reuse, R25.reuse, R16 ;  /* 0x000000190c106223 */ /* 0x0c4fe20000010010 */
[----:B------:R-:W-:Y:S01]  /*05a0*/  PLOP3.LUT P6, PT, PT, PT, PT, 0x8, 0x80 ;  /* 0x000000000080781c */ /* 0x000fe20003fce170 */
[CC--:B------:R-:W-:Y:S01]  /*05b0*/  @P5 FFMA.FTZ R17, R13.reuse, R25.reuse, R17 ;  /* 0x000000190d115223 */ /* 0x0c0fe20000010011 */
[----:B------:R-:W-:Y:S01]  /*05c0*/  @P1 PLOP3.LUT P6, PT, P0, PT, PT, 0x80, 0x8 ;  /* 0x000000000008181c */ /* 0x000fe200007cf070 */
[-C--:B------:R-:W-:Y:S01]  /*05d0*/  @!P1 FMUL.FTZ R26, R12, R25.reuse ;  /* 0x000000190c1a9220 */ /* 0x080fe20000410000 */
[----:B------:R-:W-:Y:S01]  /*05e0*/  PLOP3.LUT P5, PT, PT, PT, PT, 0x8, 0x80 ;  /* 0x000000000080781c */ /* 0x000fe20003fae170 */
[----:B------:R-:W-:Y:S01]  /*05f0*/  @!P1 FMUL.FTZ R27, R13, R25 ;  /* 0x000000190d1b9220 */ /* 0x000fe20000410000 */
[----:B------:R-:W-:-:S02]  /*0600*/  @P1 PLOP3.LUT P5, PT, P0, PT, PT, 0x80, 0x8 ;  /* 0x000000000008181c */ /* 0x000fc400007af070 */
[----:B------:R-:W-:-:S04]  /*0610*/  @!P1 PLOP3.LUT P0, PT, P2, PT, PT, 0x80, 0x8 ;  /* 0x000000000008981c */ /* 0x000fc8000170f070 */
[----:B------:R-:W-:Y:S01]  /*0620*/  @!P1 FSEL R16, R26, RZ, P0 ;  /* 0x000000ff1a109208 */ /* 0x000fe20000000000 */
[CC--:B------:R-:W-:Y:S01]  /*0630*/  @!P1 FMUL.FTZ R26, R14.reuse, R25.reuse ;  /* 0x000000190e1a9220 */ /* 0x0c0fe20000410000 */
[----:B------:R-:W-:Y:S01]  /*0640*/  @!P1 FSEL R17, R27, RZ, P0 ;  /* 0x000000ff1b119208 */ /* 0x000fe20000000000 */
[CC--:B------:R-:W-:Y:S01]  /*0650*/  @!P1 FMUL.FTZ R27, R15.reuse, R25.reuse ;  /* 0x000000190f1b9220 */ /* 0x0c0fe20000410000 */
[-C--:B------:R-:W-:Y:S02]  /*0660*/  @P6 FFMA.FTZ R18, R14, R25.reuse, R18 ;  /* 0x000000190e126223 */ /* 0x080fe40000010012 */
[----:B------:R-:W-:Y:S01]  /*0670*/  @!P1 FSEL R18, R26, RZ, P0 ;  /* 0x000000ff1a129208 */ /* 0x000fe20000000000 */
[----:B------:R-:W-:Y:S01]  /*0680*/  @P5 FFMA.FTZ R19, R15, R25, R19 ;  /* 0x000000190f135223 */ /* 0x000fe20000010013 */
[C---:B------:R-:W-:Y:S01]  /*0690*/  IADD3 R26, PT, PT, R28.reuse, 0x20, RZ ;  /* 0x000000201c1a7810 */ /* 0x040fe20007ffe0ff */
[----:B0-----:R-:W-:Y:S01]  /*06a0*/  IMAD.WIDE.U32 R28, R28, 0x10, R2 ;  /* 0x000000101c1c7825 */ /* 0x001fe200078e0002 */
[----:B------:R-:W-:Y:S01]  /*06b0*/  @!P1 FSEL R19, R27, RZ, P0 ;  /* 0x000000ff1b139208 */ /* 0x000fe20000000000 */
[----:B------:R0:W5:Y:S02]  /*06c0*/  LDL.LU.64 R2, [R1] ;  /* 0x0000000001027983 */ /* 0x0001640000300a00 */
[----:B---3--:R-:W-:-:S02]  /*06d0*/  @P1 IMAD.WIDE.U32 R20, R26, 0x10, R20 ;  /* 0x000000101a141825 */ /* 0x008fc400078e0014 */
[----:B------:R2:W-:Y:S04]  /*06e0*/  STG.E.128 desc[UR6][R28.64], R16 ;  /* 0x000000101c007986 */ /* 0x0005e8000c101d06 */
[----:B------:R-:W2:Y:S04]  /*06f0*/  @P4 LDG.E.128 R12, desc[UR6][R22.64] ;  /* 0x00000006160c4981 */ /* 0x000ea8000c1e1d00 */
[----:B------:R-:W3:Y:S01]  /*0700*/  @P1 LDG.E.128 R20, desc[UR6][R20.64] ;  /* 0x0000000614141981 */ /* 0x000ee2000c1e1d00 */
[----:B------:R-:W-:Y:S02]  /*0710*/  PLOP3.LUT P2, PT, PT, PT, PT, 0x8, 0x80 ;  /* 0x000000000080781c */ /* 0x000fe40003f4e170 */
[----:B------:R-:W-:-:S02]  /*0720*/  PLOP3.LUT P4, PT, PT, PT, PT, 0x8, 0x80 ;  /* 0x000000000080781c */ /* 0x000fc40003f8e170 */
[----:B------:R-:W-:Y:S02]  /*0730*/  PLOP3.LUT P5, PT, PT, PT, PT, 0x8, 0x80 ;  /* 0x000000000080781c */ /* 0x000fe40003fae170 */
[----:B------:R-:W-:Y:S02]  /*0740*/  PLOP3.LUT P6, PT, PT, PT, PT, 0x8, 0x80 ;  /* 0x000000000080781c */ /* 0x000fe40003fce170 */
[----:B------:R-:W-:Y:S02]  /*0750*/  @P1 PLOP3.LUT P2, PT, P0, PT, PT, 0x80, 0x8 ;  /* 0x000000000008181c */ /* 0x000fe4000074f070 */
[----:B------:R-:W-:Y:S02]  /*0760*/  @P1 PLOP3.LUT P4, PT, P0, PT, PT, 0x80, 0x8 ;  /* 0x000000000008181c */ /* 0x000fe4000078f070 */
[----:B------:R-:W-:Y:S02]  /*0770*/  @P1 PLOP3.LUT P5, PT, P0, PT, PT, 0x80, 0x8 ;  /* 0x000000000008181c */ /* 0x000fe400007af070 */
[----:B------:R-:W-:Y:S01]  /*0780*/  @P1 PLOP3.LUT P6, PT, P0, PT, PT, 0x80, 0x8 ;  /* 0x000000000008181c */ /* 0x000fe200007cf070 */
[----:B-1----:R-:W-:-:S02]  /*0790*/  IMAD.WIDE.U32 R26, R26, 0x10, R30 ;  /* 0x000000101a1a7825 */ /* 0x002fc400078e001e */
[----:B------:R-:W1:Y:S01]  /*07a0*/  S2R R31, SR_TID.X ;  /* 0x00000000001f7919 */ /* 0x000e620000002100 */
[----:B------:R-:W-:Y:S01]  /*07b0*/  UMOV UR4, 0xffffffff ;  /* 0xffffffff00047882 */ /* 0x000fe20000000000 */
[----:B-1----:R-:W-:Y:S01]  /*07c0*/  LOP3.LUT R31, R31, 0x1f, RZ, 0xc0, !PT ;  /* 0x0000001f1f1f7812 */ /* 0x002fe200078ec0ff */
[-C--:B--2---:R-:W-:Y:S01]  /*07d0*/  @!P1 FMUL.FTZ R28, R12, R25.reuse ;  /* 0x000000190c1c9220 */ /* 0x084fe20000410000 */
[CC--:B------:R-:W-:Y:S01]  /*07e0*/  @!P1 FMUL.FTZ R29, R13.reuse, R25.reuse ;  /* 0x000000190d1d9220 */ /* 0x0c0fe20000410000 */
[-C--:B------:R-:W-:Y:S01]  /*07f0*/  @!P1 FMUL.FTZ R30, R14, R25.reuse ;  /* 0x000000190e1e9220 */ /* 0x080fe20000410000 */
[-C--:B---3--:R-:W-:Y:S01]  /*0800*/  @P2 FFMA.FTZ R20, R12, R25.reuse, R20 ;  /* 0x000000190c142223 */ /* 0x088fe20000010014 */
[-C--:B------:R-:W-:Y:S01]  /*0810*/  @P4 FFMA.FTZ R21, R13, R25.reuse, R21 ;  /* 0x000000190d154223 */ /* 0x080fe20000010015 */
[-C--:B------:R-:W-:Y:S02]  /*0820*/  @P5 FFMA.FTZ R22, R14, R25.reuse, R22 ;  /* 0x000000190e165223 */ /* 0x080fe40000010016 */
[CC--:B------:R-:W-:Y:S01]  /*0830*/  @P6 FFMA.FTZ R23, R15.reuse, R25.reuse, R23 ;  /* 0x000000190f176223 */ /* 0x0c0fe20000010017 */
[----:B------:R-:W-:Y:S01]  /*0840*/  @!P1 FMUL.FTZ R25, R15, R25 ;  /* 0x000000190f199220 */ /* 0x000fe20000410000 */
[----:B------:R-:W-:Y:S01]  /*0850*/  @!P1 FSEL R20, R28, RZ, P0 ;  /* 0x000000ff1c149208 */ /* 0x000fe20000000000 */
[----:B------:R-:W-:Y:S01]  /*0860*/  FADD.FTZ R28, RZ, R16 ;  /* 0x00000010ff1c7221 */ /* 0x000fe20000010000 */
[----:B------:R-:W-:-:S02]  /*0870*/  @!P1 FSEL R21, R29, RZ, P0 ;  /* 0x000000ff1d159208 */ /* 0x000fc40000000000 */
[----:B------:R-:W-:Y:S01]  /*0880*/  @!P1 FSEL R22, R30, RZ, P0 ;  /* 0x000000ff1e169208 */ /* 0x000fe20000000000 */
[----:B------:R-:W-:Y:S01]  /*0890*/  FADD.FTZ R29, R28, R17 ;  /* 0x000000111c1d7221 */ /* 0x000fe20000010000 */
[----:B------:R-:W-:-:S03]  /*08a0*/  @!P1 FSEL R23, R25, RZ, P0 ;  /* 0x000000ff19179208 */ /* 0x000fc60000000000 */
[----:B------:R-:W-:Y:S02]  /*08b0*/  FADD.FTZ R28, R29, R18 ;  /* 0x000000121d1c7221 */ /* 0x000fe40000010000 */
[----:B------:R0:W-:Y:S02]  /*08c0*/  STG.E.128 desc[UR6][R26.64], R20 ;  /* 0x000000141a007986 */ /* 0x0001e4000c101d06 */
[----:B------:R-:W-:-:S04]  /*08d0*/  FADD.FTZ R25, R28, R19 ;  /* 0x000000131c197221 */ /* 0x000fc80000010000 */
[----:B------:R-:W-:-:S04]  /*08e0*/  FADD.FTZ R28, R25, R20 ;  /* 0x00000014191c7221 */ /* 0x000fc80000010000 */
[----:B------:R-:W-:Y:S01]  /*08f0*/  FADD.FTZ R25, R28, R21 ;  /* 0x000000151c197221 */ /* 0x000fe20000010000 */
[----:B------:R-:W-:-:S03]  /*0900*/  ISETP.NE.AND P0, PT, R31, RZ, PT ;  /* 0x000000ff1f00720c */ /* 0x000fc60003f05270 */
        /* <DEDUP_REMOVED lines=26> */
[C---:B------:R-:W-:Y:S01]  /*0ab0*/  FADD.FTZ R26, -R25.reuse, R22 ;  /* 0x00000016191a7221 */ /* 0x040fe20000010100 */
[----:B------:R-:W-:Y:S02]  /*0ac0*/  FADD.FTZ R29, -R25, R23 ;  /* 0x00000017191d7221 */ /* 0x000fe40000010100 */
        /* <DEDUP_REMOVED lines=12> */
.L_x_7909:
[----:B-----5:R2:W-:Y:S01]  /*0b90*/  STL [R1], R2 ;  /* 0x0000000201007387 */ /* 0x0205e20000100800 */
[----:B-1----:R-:W-:Y:S01]  /*0ba0*/  FADD.FTZ R31, R29, R30 ;  /* 0x0000001e1d1f7221 */ /* 0x002fe20000010000 */
[----:B------:R-:W-:Y:S01]  /*0bb0*/  FMUL.FTZ R30, R25, R25 ;  /* 0x00000019191e7220 */ /* 0x000fe20000410000 */
[----:B0-----:R-:W0:Y:S08]  /*0bc0*/  @!P0 LDC.64 R28, c[0x0][0x3c0] ;  /* 0x0000f000ff1c8b82 */ /* 0x001e300000000a00 */
[----:B--2---:R-:W1:Y:S08]  /*0bd0*/  LDC R2, c[0x0][0x400] ;  /* 0x00010000ff027b82 */ /* 0x004e700000000800 */
[----:B------:R-:W2:Y:S01]  /*0be0*/  @!P0 LDC.64 R26, c[0x0][0x3c8] ;  /* 0x0000f200ff1a8b82 */ /* 0x000ea20000000a00 */
[----:B-1----:R-:W-:-:S02]  /*0bf0*/  FFMA.FTZ R31, R31, R2, UR5 ;  /* 0x000000051f1f7e23 */ /* 0x002fc40008010002 */
[----:B------:R1:W5:Y:S01]  /*0c00*/  LDL.LU R2, [R1] ;  /* 0x0000000001027983 */ /* 0x0003620000300800 */
[----:B------:R-:W-:Y:S01]  /*0c10*/  FSEL R30, R30, RZ, P3 ;  /* 0x000000ff1e1e7208 */ /* 0x000fe20001800000 */
[C---:B0-----:R-:W-:Y:S01]  /*0c20*/  @!P0 IMAD.WIDE R28, R0.reuse, 0x4, R28 ;  /* 0x00000004001c8825 */ /* 0x041fe200078e021c */
[----:B------:R-:W-:Y:S03]  /*0c30*/  BSSY.RECONVERGENT B0, `(.L_x_7895) ;  /* 0x000002f000007945 */ /* 0x000fe60003800200 */
[----:B------:R-:W-:Y:S01]  /*0c40*/  FADD.FTZ R30, R31, R30 ;  /* 0x0000001e1f1e7221 */ /* 0x000fe20000010000 */
[----:B--2---:R-:W-:Y:S01]  /*0c50*/  @!P0 IMAD.WIDE R26, R0, 0x4, R26 ;  /* 0x00000004001a8825 */ /* 0x004fe200078e021a */
[----:B------:R1:W-:Y:S04]  /*0c60*/  @!P0 STG.E desc[UR6][R28.64], R25 ;  /* 0x000000191c008986 */ /* 0x0003e8000c101906 */
[----:B------:R-:W0:Y:S02]  /*0c70*/  MUFU.RSQ R30, R30 ;  /* 0x0000001e001e7308 */ /* 0x000e240000001400 */
[----:B0-----:R1:W-:Y:S01]  /*0c80*/  @!P0 STG.E desc[UR6][R26.64], R30 ;  /* 0x0000001e1a008986 */ /* 0x0013e2000c101906 */
[----:B------:R-:W-:-:S13]  /*0c90*/  ISETP.GE.AND P0, PT, R24, 0x1, PT ;  /* 0x000000011800780c */ /* 0x000fda0003f06270 */
[----:B-1----:R-:W-:Y:S05]  /*0ca0*/  @!P0 BRA `(.L_x_7896) ;  /* 0x00000000009c8947 */ /* 0x002fea0003800000 */
[----:B------:R-:W0:Y:S01]  /*0cb0*/  LDC R31, c[0x0][0x388] ;  /* 0x0000e200ff1f7b82 */ /* 0x000e220000000800 */
[----:B------:R-:W-:Y:S02]  /*0cc0*/  IADD3 R24, PT, PT, R24, -0x1, RZ ;  /* 0xffffffff18187810 */ /* 0x000fe40007ffe0ff */
[----:B------:R-:W-:-:S05]  /*0cd0*/  FSEL R25, R25, RZ, !P3 ;  /* 0x000000ff19197208 */ /* 0x000fca0005800000 */
[----:B------:R-:W1:Y:S01]  /*0ce0*/  LDC.64 R28, c[0x0][0x428] ;  /* 0x00010a00ff1c7b82 */ /* 0x000e620000000a00 */
        /* <DEDUP_REMOVED lines=17> */
[----:B------:R-:W0:Y:S01]  /*0e00*/  S2R R31, SR_TID.X ;  /* 0x00000000001f7919 */ /* 0x000e220000002100 */
        /* <DEDUP_REMOVED lines=8> */
[----:B-----5:R-:W-:Y:S01]  /*0e90*/  FFMA.FTZ R22, R22, R2, R10 ;  /* 0x0000000216167223 */ /* 0x020fe2000001000a */
[----:B------:R-:W-:Y:S01]  /*0ea0*/  FFMA.FTZ R23, R23, R3, R11 ;  /* 0x0000000317177223 */ /* 0x000fe2000001000b */
[----:B0-----:R-:W-:-:S04]  /*0eb0*/  LOP3.LUT R31, R31, 0x1f, RZ, 0xc0, !PT ;  /* 0x0000001f1f1f7812 */ /* 0x001fc800078ec0ff */
[----:B------:R-:W-:-:S04]  /*0ec0*/  LEA.HI.SX32 R24, R24, R31, 0x1e ;  /* 0x0000001f18187211 */ /* 0x000fc800078ff2ff */
[C---:B------:R-:W-:Y:S01]  /*0ed0*/  IADD3 R26, PT, PT, R24.reuse, 0x20, RZ ;  /* 0x00000020181a7810 */ /* 0x040fe20007ffe0ff */
[----:B-1----:R-:W-:-:S04]  /*0ee0*/  IMAD.WIDE.U32 R24, R24, 0x10, R28 ;  /* 0x0000001018187825 */ /* 0x002fc800078e001c */
[----:B------:R-:W-:Y:S01]  /*0ef0*/  IMAD.WIDE.U32 R26, R26, 0x10, R28 ;  /* 0x000000101a1a7825 */ /* 0x000fe200078e001c */
[----:B------:R0:W-:Y:S04]  /*0f00*/  STG.E.128 desc[UR6][R24.64], R16 ;  /* 0x0000001018007986 */ /* 0x0001e8000c101d06 */
[----:B------:R0:W-:Y:S02]  /*0f10*/  STG.E.128 desc[UR6][R26.64], R20 ;  /* 0x000000141a007986 */ /* 0x0001e4000c101d06 */
.L_x_7896:
[----:B------:R-:W-:Y:S05]  /*0f20*/  BSYNC.RECONVERGENT B0 ;  /* 0x0000000000007941 */ /* 0x000fea0003800200 */
.L_x_7895:
[----:B0-----:R-:W0:Y:S02]  /*0f30*/  LDC.64 R16, c[0x0][0x380] ;  /* 0x0000e000ff107b82 */ /* 0x001e240000000a00 */
[----:B0-----:R-:W-:-:S04]  /*0f40*/  LEA R0, R16, R0, 0x2 ;  /* 0x0000000010007211 */ /* 0x001fc800078e10ff */
[----:B------:R-:W-:-:S13]  /*0f50*/  ISETP.GE.AND P0, PT, R0, R17, PT ;  /* 0x000000110000720c */ /* 0x000fda0003f06270 */
[----:B------:R-:W-:Y:S05]  /*0f60*/  @!P0 BRA `(.L_x_7897) ;  /* 0xfffffff000e08947 */ /* 0x000fea000383ffff */
[----:B------:R-:W-:Y:S05]  /*0f70*/  EXIT ;  /* 0x000000000000794d */ /* 0x000fea0003800000 */
.L_x_7894:
[----:B------:R-:W-:Y:S01]  /*0f80*/  BSSY B0, `(.L_x_7898) ;  /* 0x0000007000007945 */ /* 0x000fe20003800000 */
[----:B------:R-:W-:Y:S02]  /*0f90*/  MOV R28, 0x1 ;  /* 0x00000001001c7802 */ /* 0x000fe40000000f00 */
[----:B------:R-:W-:Y:S02]  /*0fa0*/  MOV R27, 0x1f ;  /* 0x0000001f001b7802 */ /* 0x000fe40000000f00 */
[----:B------:R-:W-:-:S07]  /*0fb0*/  MOV R26, 0xffffffff ;  /* 0xffffffff001a7802 */ /* 0x000fce0000000f00 */
[----:B-----5:R-:W-:Y:S05]  /*0fc0*/  WARPSYNC.COLLECTIVE R26, `(.L_x_7899) ;  /* 0x000000001a087348 */ /* 0x020fea0003c00000 */
[----:B------:R0:W1:Y:S02]  /*0fd0*/  SHFL.BFLY P1, R26, R31, R28, R27 ;  /* 0x0c00001c1f1a7389 */ /* 0x000064000002001b */
[----:B01---5:R-:W-:Y:S05]  /*0fe0*/  ENDCOLLECTIVE ;  /* 0x000000000000791b */ /* 0x023fea0003800000 */
.L_x_7899:
[----:B------:R-:W-:Y:S05]  /*0ff0*/  BSYNC B0 ;  /* 0x0000000000007941 */ /* 0x000fea0003800000 */
.L_x_7898:
[----:B------:R-:W-:Y:S01]  /*1000*/  FADD.FTZ R31, R31, R26 ;  /* 0x0000001a1f1f7221 */ /* 0x000fe20000010000 */
[----:B------:R-:W-:Y:S01]  /*1010*/  HFMA2 R28, -RZ, RZ, 0, 1.1920928955078125e-07 ;  /* 0x00000002ff1c7431 */ /* 0x000fe200000001ff */
[----:B------:R-:W-:Y:S02]  /*1020*/  MOV R26, 0xffffffff ;  /* 0xffffffff001a7802 */ /* 0x000fe40000000f00 */
[----:B------:R-:W-:-:S07]  /*1030*/  MOV R27, 0x1f ;  /* 0x0000001f001b7802 */ /* 0x000fce0000000f00 */
[----:B------:R-:W-:Y:S05]  /*1040*/  WARPSYNC.COLLECTIVE R26, `(.L_x_7900) ;  /* 0x000000001a087348 */ /* 0x000fea0003c00000 */
[----:B------:R0:W1:Y:S02]  /*1050*/  SHFL.BFLY P1, R26, R31, R28, R27 ;  /* 0x0c00001c1f1a7389 */ /* 0x000064000002001b */
[----:B01----:R-:W-:Y:S05]  /*1060*/  ENDCOLLECTIVE ;  /* 0x000000000000791b */ /* 0x003fea0003800000 */
.L_x_7900:
        /* <DEDUP_REMOVED lines=8> */
.L_x_7901:
[----:B------:R-:W-:Y:S01]  /*10f0*/  HFMA2 R28, -RZ, RZ, 0, 4.76837158203125e-07 ;  /* 0x00000008ff1c7431 */ /* 0x000fe200000001ff */
        /* <DEDUP_REMOVED lines=8> */
.L_x_7902:
        /* <DEDUP_REMOVED lines=8> */
.L_x_7903:
        /* <DEDUP_REMOVED lines=25> */
.L_x_7904:
        /* <DEDUP_REMOVED lines=8> */
.L_x_7905:
        /* <DEDUP_REMOVED lines=8> */
.L_x_7906:
        /* <DEDUP_REMOVED lines=8> */
.L_x_7907:
        /* <DEDUP_REMOVED lines=8> */
.L_x_7908:
[----:B------:R-:W-:Y:S01]  /*1590*/  MOV R30, R26 ;  /* 0x0000001a001e7202 */ /* 0x000fe20000000f00 */
[----:B------:R-:W-:Y:S06]  /*15a0*/  BRA `(.L_x_7909) ;  /* 0xfffffff400787947 */ /* 0x000fec000383ffff */
.L_x_7910:
        /* <DEDUP_REMOVED lines=13> */
.L_x_9182:


//--------------------- .text._ZN10layer_norm13ln_fwd_kernelINS_13Kernel_traitsIfffffjLj256ELj1ELj4ELj1ELj16ENS_18Kernel_traits_baseILj256EfffffjLj128EEEEELb0ELb1ELb0ELb0EEEvNS_9FwdParamsE --------------------------
	.section	.text._ZN10layer_norm13ln_fwd_kernelINS_13Kernel_traitsIfffffjLj256ELj1ELj4ELj1ELj16ENS_18Kernel_traits_baseILj256EfffffjLj128EEEEELb0ELb1ELb0ELb0EEEvNS_9FwdParamsE,"ax",@progbits
	.align	128
        .global         _ZN10layer_norm13ln_fwd_kernelINS_13Kernel_traitsIfffffjLj256ELj1ELj4ELj1ELj16ENS_18Kernel_traits_baseILj256EfffffjLj128EEEEELb0ELb1ELb0ELb0EEEvNS_9FwdParamsE
        .type           _ZN10layer_norm13ln_fwd_kernelINS_13Kernel_traitsIfffffjLj256ELj1ELj4ELj1ELj16ENS_18Kernel_traits_baseILj256EfffffjLj128EEEEELb0ELb1ELb0ELb0EEEvNS_9FwdParamsE,@function
        .size           _ZN10layer_norm13ln_fwd_kernelINS_13Kernel_traitsIfffffjLj256ELj1ELj4ELj1ELj16ENS_18Kernel_traits_baseILj256EfffffjLj128EEEEELb0ELb1ELb0ELb0EEEvNS_9FwdParamsE,(.L_x_9183 - _ZN10layer_norm13ln_fwd_kernelINS_13Kernel_traitsIfffffjLj256ELj1ELj4ELj1ELj16ENS_18Kernel_traits_baseILj256EfffffjLj128EEEEELb0ELb1ELb0ELb0EEEvNS_9FwdParamsE)
        .other          _ZN10layer_norm13ln_fwd_kernelINS_13Kernel_traitsIfffffjLj256ELj1ELj4ELj1ELj16ENS_18Kernel_traits_baseILj256EfffffjLj128EEEEELb0ELb1ELb0ELb0EEEvNS_9FwdParamsE,@"STO_CUDA_ENTRY STV_DEFAULT"
_ZN10layer_norm13ln_fwd_kernelINS_13Kernel_traitsIfffffjLj256ELj1ELj4ELj1ELj16ENS_18Kernel_traits_baseILj256EfffffjLj128EEEEELb0ELb1ELb0ELb0EEEvNS_9FwdParamsE:
.text._ZN10layer_norm13ln_fwd_kernelINS_13Kernel_traitsIfffffjLj256ELj1ELj4ELj1ELj16ENS_18Kernel_traits_baseILj256EfffffjLj128EEEEELb0ELb1ELb0ELb0EEEvNS_9FwdParamsE:
        /* <DEDUP_REMOVED lines=27> */
[----:B------:R-:W5:Y:S01]  /*01b0*/  LDG.E.128 R4, desc[UR6][R4.64] ;  /* 0x0000000604047981 */ /* 0x000f62000c1e1d00 */
[----:B-1----:R-:W-:-:S06]  /*01c0*/  IMAD.WIDE.U32 R8, R3, 0x10, R8 ;  /* 0x0000001003087825 */ /* 0x002fcc00078e0008 */
[----:B------:R-:W5:Y:S01]  /*01d0*/  LDG.E.128 R8, desc[UR6][R8.64] ;  /* 0x0000000608087981 */ /* 0x000f62000c1e1d00 */
[----:B--2---:R-:W-:-:S06]  /*01e0*/  IMAD.WIDE.U32 R12, R3, 0x10, R12 ;  /* 0x00000010030c7825 */ /* 0x004fcc00078e000c */
[----:B------:R-:W5:Y:S01]  /*01f0*/  LDG.E.128 R12, desc[UR6][R12.64] ;  /* 0x000000060c0c7981 */ /* 0x000f62000c1e1d00 */
[----:B------:R-:W-:-:S07]  /*0200*/  LOP3.LUT R19, R3, 0x20, RZ, 0xfc, !PT ;  /* 0x0000002003137812 */ /* 0x000fce00078efcff */
.L_x_7914:
[----:B------:R-:W-:Y:S05]  /*0210*/  BSYNC.RECONVERGENT B1 ;  /* 0x0000000000017941 */ /* 0x000fea0003800200 */
.L_x_7913:
[----:B------:R-:W-:Y:S05]  /*0220*/  @!P1 BRA `(.L_x_7915) ;  /* 0x0000000000789947 */ /* 0x000fea0003800000 */
[----:B------:R-:W0:Y:S08]  /*0230*/  LDC.64 R16, c[0x0][0x3d0] ;  /* 0x0000f400ff107b82 */ /* 0x000e300000000a00 */
[----:B------:R-:W1:Y:S08]  /*0240*/  LDC.64 R20, c[0x0][0x438] ;  /* 0x00010e00ff147b82 */ /* 0x000e700000000a00 */
[----:B------:R-:W2:Y:S01]  /*0250*/  LDC.64 R24, c[0x0][0x3e8] ;  /* 0x0000fa00ff187b82 */ /* 0x000ea20000000a00 */
[----:B0-----:R-:W-:-:S04]  /*0260*/  IMAD.WIDE.U32 R16, R19, 0x10, R16 ;  /* 0x0000001013107825 */ /* 0x001fc800078e0010 */
[----:B-1----:R-:W-:-:S06]  /*0270*/  IMAD.WIDE.U32 R20, R19, 0x10, R20 ;  /* 0x0000001013147825 */ /* 0x002fcc00078e0014 */
[----:B------:R-:W5:Y:S01]  /*0280*/  LDG.E.128 R20, desc[UR6][R20.64] ;  /* 0x0000000614147981 */ /* 0x000f62000c1e1d00 */
[----:B--2---:R-:W-:-:S03]  /*0290*/  IMAD.WIDE.U32 R24, R19, 0x10, R24 ;  /* 0x0000001013187825 */ /* 0x004fc600078e0018 */
[----:B------:R-:W5:Y:S04]  /*02a0*/  LDG.E.128 R16, desc[UR6][R16.64] ;  /* 0x0000000610107981 */ /* 0x000f68000c1e1d00 */
[----:B------:R-:W5:Y:S01]  /*02b0*/  LDG.E.128 R24, desc[UR6][R24.64] ;  /* 0x0000000618187981 */ /* 0x000f62000c1e1d00 */
[----:B------:R-:W-:Y:S05]  /*02c0*/  BRA `(.L_x_7915) ;  /* 0x0000000000507947 */ /* 0x000fea0003800000 */
.L_x_7912:
[C---:B------:R-:W-:Y:S02]  /*02d0*/  ISETP.GE.U32.AND P0, PT, R2.reuse, 0x20, PT ;  /* 0x000000200200780c */ /* 0x040fe40003f06070 */
[----:B------:R-:W-:Y:S02]  /*02e0*/  ISETP.GE.U32.AND P1, PT, R2, 0x40, PT ;  /* 0x000000400200780c */ /* 0x000fe40003f26070 */
[----:B------:R-:W-:-:S09]  /*02f0*/  MOV R37, R3 ;  /* 0x0000000300257202 */ /* 0x000fd20000000f00 */
[----:B------:R-:W0:Y:S01]  /*0300*/  @P0 LDC.64 R8, c[0x0][0x3d0] ;  /* 0x0000f400ff080b82 */ /* 0x000e220000000a00 */
[----:B------:R-:W-:-:S07]  /*0310*/  @P0 LOP3.LUT R37, R3, 0x20, RZ, 0xfc, !PT ;  /* 0x0000002003250812 */ /* 0x000fce00078efcff */
[----:B------:R-:W1:Y:S08]  /*0320*/  @P0 LDC.64 R10, c[0x0][0x3e8] ;  /* 0x0000fa00ff0a0b82 */ /* 0x000e700000000a00 */
[----:B------:R-:W2:Y:S08]  /*0330*/  @P1 LDC.64 R28, c[0x0][0x3d0] ;  /* 0x0000f400ff1c1b82 */ /* 0x000eb00000000a00 */
[----:B------:R-:W3:Y:S01]  /*0340*/  @P1 LDC.64 R30, c[0x0][0x3e8] ;  /* 0x0000fa00ff1e1b82 */ /* 0x000ee20000000a00 */
[----:B0-----:R-:W-:-:S05]  /*0350*/  @P0 IMAD.WIDE.U32 R32, R3, 0x10, R8 ;  /* 0x0000001003200825 */ /* 0x001fca00078e0008 */
[----:B------:R0:W5:Y:S01]  /*0360*/  @P0 LDG.E.128 R4, desc[UR6][R32.64] ;  /* 0x0000000620040981 */ /* 0x000162000c1e1d00 */
[----:B-1----:R-:W-:-:S05]  /*0370*/  @P0 IMAD.WIDE.U32 R34, R3, 0x10, R10 ;  /* 0x0000001003220825 */ /* 0x002fca00078e000a */
[----:B------:R0:W5:Y:S01]  /*0380*/  @P0 LDG.E.128 R12, desc[UR6][R34.64] ;  /* 0x00000006220c0981 */ /* 0x000162000c1e1d00 */
[----:B--2---:R-:W-:-:S05]  /*0390*/  @P1 IMAD.WIDE.U32 R28, R37, 0x10, R28 ;  /* 0x00000010251c1825 */ /* 0x004fca00078e001c */
[----:B------:R0:W5:Y:S01]  /*03a0*/  @P1 LDG.E.128 R16, desc[UR6][R28.64] ;  /* 0x000000061c101981 */ /* 0x000162000c1e1d00 */
[----:B---3--:R-:W-:-:S05]  /*03b0*/  @P1 IMAD.WIDE.U32 R30, R37, 0x10, R30 ;  /* 0x00000010251e1825 */ /* 0x008fca00078e001e */
[----:B------:R0:W5:Y:S01]  /*03c0*/  @P1 LDG.E.128 R24, desc[UR6][R30.64] ;  /* 0x000000061e181981 */ /* 0x000162000c1e1d00 */
[----:B------:R-:W-:Y:S02]  /*03d0*/  CS2R R10, SRZ ;  /* 0x00000000000a7805 */ /* 0x000fe4000001ff00 */
[----:B------:R-:W-:Y:S02]  /*03e0*/  CS2R R8, SRZ ;  /* 0x0000000000087805 */ /* 0x000fe4000001ff00 */
[----:B------:R-:W-:Y:S02]  /*03f0*/  @P1 CS2R R22, SRZ ;  /* 0x0000000000161805 */ /* 0x000fe4000001ff00 */
[----:B------:R-:W-:-:S07]  /*0400*/  @P1 CS2R R20, SRZ ;  /* 0x0000000000141805 */ /* 0x000fce000001ff00 */
.L_x_7915:
[----:B------:R-:W-:Y:S05]  /*0410*/  BSYNC.RECONVERGENT B0 ;  /* 0x0000000000007941 */ /* 0x000fea0003800200 */
.L_x_7911:
        /* <DEDUP_REMOVED lines=11> */
.L_x_7925:
[----:B0-----:R-:W0:Y:S01]  /*04d0*/  @P0 LDC.64 R42, c[0x0][0x3e0] ;  /* 0x0000f800ff2a0b82 */ /* 0x001e220000000a00 */
[----:B------:R-:W-:Y:S02]  /*04e0*/  HFMA2 R0, -RZ, RZ, 1.875, 0 ;  /* 0x3f800000ff007431 */ /* 0x000fe400000001ff */
[----:B0-----:R-:W-:-:S05]  /*04f0*/  @P0 IMAD.WIDE R42, R44, 0x4, R42 ;  /* 0x000000042c2a0825 */ /* 0x001fca00078e022a */
[----:B-----5:R0:W5:Y:S01]  /*0500*/  @P0 LDG.E R0, desc[UR6][R42.64] ;  /* 0x000000062a000981 */ /* 0x020162000c1e1900 */
[----:B------:R-:W-:Y:S01]  /*0510*/  IMAD R40, R44, UR12, RZ ;  /* 0x0000000c2c287c24 */ /* 0x000fe2000f8e02ff */
[C---:B------:R-:W-:Y:S01]  /*0520*/  ISETP.GE.U32.AND P3, PT, R2.reuse, 0x20, PT ;  /* 0x000000200200780c */ /* 0x040fe20003f66070 */
[----:B------:R-:W-:Y:S01]  /*0530*/  BSSY.RECONVERGENT B0, `(.L_x_7916) ;  /* 0x000001f000007945 */ /* 0x000fe20003800200 */
[----:B------:R-:W-:Y:S02]  /*0540*/  ISETP.GE.U32.AND P4, PT, R2, 0x40, PT ;  /* 0x000000400200780c */ /* 0x000fe40003f86070 */
        /* <DEDUP_REMOVED lines=10> */
[----:B0-----:R-:W-:-:S05]  /*05f0*/  IMAD.WIDE.U32 R42, R45, 0x10, R42 ;  /* 0x000000102d2a7825 */ /* 0x001fca00078e002a */
[----:B------:R1:W3:Y:S01]  /*0600*/  LDG.E.128 R32, desc[UR6][R42.64] ;  /* 0x000000062a207981 */ /* 0x0002e2000c1e1d00 */
[----:B--2---:R-:W-:-:S05]  /*0610*/  @P1 IMAD.WIDE.U32 R46, R45, 0x10, R46 ;  /* 0x000000102d2e1825 */ /* 0x004fca00078e002e */
[----:B------:R-:W2:Y:S01]  /*0620*/  @P1 LDG.E.128 R28, desc[UR6][R46.64] ;  /* 0x000000062e1c1981 */ /* 0x000ea2000c1e1d00 */
[C---:B-1----:R-:W-:Y:S01]  /*0630*/  IMAD.WIDE.U32 R42, R45.reuse, 0x10, R40 ;  /* 0x000000102d2a7825 */ /* 0x042fe200078e0028 */
[----:B------:R-:W-:-:S03]  /*0640*/  IADD3 R40, PT, PT, R45, 0x20, RZ ;  /* 0x000000202d287810 */ /* 0x000fc60007ffe0ff */
[-C--:B---3-5:R-:W-:Y:S01]  /*0650*/  FMUL.FTZ R49, R32, R0.reuse ;  /* 0x0000000020317220 */ /* 0x0a8fe20000410000 */
[-C--:B------:R-:W-:Y:S01]  /*0660*/  FMUL.FTZ R48, R33, R0.reuse ;  /* 0x0000000021307220 */ /* 0x080fe20000410000 */
[-C--:B------:R-:W-:Y:S01]  /*0670*/  FMUL.FTZ R51, R34, R0.reuse ;  /* 0x0000000022337220 */ /* 0x080fe20000410000 */
[----:B------:R-:W-:Y:S01]  /*0680*/  FMUL.FTZ R50, R35, R0 ;  /* 0x0000000023327220 */ /* 0x000fe20000410000 */
[----:B--2---:R-:W-:Y:S01]  /*0690*/  @P1 FFMA.FTZ R32, R49, R12, R28 ;  /* 0x0000000c31201223 */ /* 0x004fe2000001001c */
[----:B------:R-:W-:Y:S01]  /*06a0*/  @P1 FFMA.FTZ R33, R48, R13, R29 ;  /* 0x0000000d30211223 */ /* 0x000fe2000001001d */
[----:B------:R-:W-:Y:S01]  /*06b0*/  @P1 FFMA.FTZ R34, R51, R14, R30 ;  /* 0x0000000e33221223 */ /* 0x000fe2000001001e */
[----:B------:R-:W-:Y:S01]  /*06c0*/  @P1 FFMA.FTZ R35, R50, R15, R31 ;  /* 0x0000000f32231223 */ /* 0x000fe2000001001f */
[----:B------:R-:W-:Y:S01]  /*06d0*/  @!P1 FMUL.FTZ R32, R49, R12 ;  /* 0x0000000c31209220 */ /* 0x000fe20000410000 */
[----:B------:R-:W-:Y:S01]  /*06e0*/  @!P1 FMUL.FTZ R33, R48, R13 ;  /* 0x0000000d30219220 */ /* 0x000fe20000410000 */
[----:B------:R-:W-:Y:S01]  /*06f0*/  @!P1 FMUL.FTZ R34, R51, R14 ;  /* 0x0000000e33229220 */ /* 0x000fe20000410000 */
[----:B------:R-:W-:-:S05]  /*0700*/  @!P1 FMUL.FTZ R35, R50, R15 ;  /* 0x0000000f32239220 */ /* 0x000fca0000410000 */
[----:B------:R0:W-:Y:S02]  /*0710*/  STG.E.128 desc[UR6][R42.64], R32 ;  /* 0x000000202a007986 */ /* 0x0001e4000c101d06 */
.L_x_7917:
[----:B------:R-:W-:Y:S05]  /*0720*/  BSYNC.RECONVERGENT B0 ;  /* 0x0000000000007941 */ /* 0x000fea0003800200 */
.L_x_7916:
[----:B------:R-:W-:Y:S04]  /*0730*/  BSSY.RECONVERGENT B0, `(.L_x_7918) ;  /* 0x0000019000007945 */ /* 0x000fe80003800200 */
[----:B------:R-:W-:Y:S05]  /*0740*/  @!P4 BRA `(.L_x_7919) ;  /* 0x00000000005cc947 */ /* 0x000fea0003800000 */
[----:B------:R-:W-:Y:S01]  /*0750*/  ISETP.NE.U32.AND P1, PT, RZ, UR10, PT ;  /* 0x0000000aff007c0c */ /* 0x000fe2000bf25070 */
[----:B------:R-:W1:Y:S03]  /*0760*/  LDC.64 R38, c[0x0][0x390] ;  /* 0x0000e400ff267b82 */ /* 0x000e660000000a00 */
[----:B------:R-:W-:-:S13]  /*0770*/  ISETP.NE.AND.EX P1, PT, RZ, UR11, PT, P1 ;  /* 0x0000000bff007c0c */ /* 0x000fda000bf25310 */
[----:B0-----:R-:W0:Y:S01]  /*0780*/  @P1 LDC.64 R42, c[0x0][0x3a0] ;  /* 0x0000e800ff2a1b82 */ /* 0x001e220000000a00 */
[----:B-1----:R-:W-:-:S06]  /*0790*/  IMAD.WIDE.U32 R38, R40, 0x10, R38 ;  /* 0x0000001028267825 */ /* 0x002fcc00078e0026 */
[----:B------:R-:W2:Y:S01]  /*07a0*/  LDG.E.128 R36, desc[UR6][R38.64] ;  /* 0x0000000626247981 */ /* 0x000ea2000c1e1d00 */
[C---:B0-----:R-:W-:Y:S02]  /*07b0*/  @P1 IMAD.WIDE.U32 R46, R40.reuse, 0x10, R42 ;  /* 0x00000010282e1825 */ /* 0x041fe400078e002a */
[----:B------:R-:W0:Y:S03]  /*07c0*/  LDC.64 R42, c[0x0][0x3a8] ;  /* 0x0000ea00ff2a7b82 */ /* 0x000e260000000a00 */
[----:B------:R-:W3:Y:S01]  /*07d0*/  @P1 LDG.E.128 R28, desc[UR6][R46.64] ;  /* 0x000000062e1c1981 */ /* 0x000ee2000c1e1d00 */
[----:B0-----:R-:W-:-:S04]  /*07e0*/  IMAD.WIDE.U32 R42, R40, 0x10, R42 ;  /* 0x00000010282a7825 */ /* 0x001fc800078e002a */
[-C--:B--2--5:R-:W-:Y:S01]  /*07f0*/  FMUL.FTZ R41, R36, R0.reuse ;  /* 0x0000000024297220 */ /* 0x0a4fe20000410000 */
[-C--:B------:R-:W-:Y:S01]  /*0800*/  FMUL.FTZ R48, R37, R0.reuse ;  /* 0x0000000025307220 */ /* 0x080fe20000410000 */
[-C--:B------:R-:W-:Y:S01]  /*0810*/  FMUL.FTZ R49, R38, R0.reuse ;  /* 0x0000000026317220 */ /* 0x080fe20000410000 */
[----:B------:R-:W-:Y:S01]  /*0820*/  FMUL.FTZ R0, R39, R0 ;  /* 0x0000000027007220 */ /* 0x000fe20000410000 */
[----:B---3--:R-:W-:Y:S01]  /*0830*/  @P1 FFMA.FTZ R36, R41, R24, R28 ;  /* 0x0000001829241223 */ /* 0x008fe2000001001c */
        /* <DEDUP_REMOVED lines=8> */
.L_x_7919:
[----:B------:R-:W-:Y:S05]  /*08c0*/  BSYNC.RECONVERGENT B0 ;  /* 0x0000000000007941 */ /* 0x000fea0003800200 */
.L_x_7918:
[----:B-----5:R-:W-:Y:S01]  /*08d0*/  FADD.FTZ R0, RZ, R32 ;  /* 0x00000020ff007221 */ /* 0x020fe20000010000 */
        /* <DEDUP_REMOVED lines=23> */
[----:B---3--:R-:W-:-:S04]  /*0a50*/  FMUL.FTZ R46, R41, R40 ;  /* 0x00000028292e7220 */ /* 0x008fc80000410000 */
[--C-:B------:R-:W-:Y:S01]  /*0a60*/  FADD.FTZ R0, R32, -R46.reuse ;  /* 0x8000002e20007221 */ /* 0x100fe20000010000 */
[--C-:B------:R-:W-:Y:S01]  /*0a70*/  FADD.FTZ R41, R33, -R46.reuse ;  /* 0x8000002e21297221 */ /* 0x100fe20000010000 */
[--C-:B01----:R-:W-:Y:S01]  /*0a80*/  FADD.FTZ R43, R34, -R46.reuse ;  /* 0x8000002e222b7221 */ /* 0x103fe20000010000 */
        /* <DEDUP_REMOVED lines=23> */
.L_x_7937:
[----:B-1----:R-:W-:Y:S01]  /*0c00*/  FADD.FTZ R51, R50, R51 ;  /* 0x0000003332337221 */ /* 0x002fe20000010000 */
[C---:B------:R-:W-:Y:S01]  /*0c10*/  FMUL.FTZ R47, R46.reuse, R46 ;  /* 0x0000002e2e2f7220 */ /* 0x040fe20000410000 */
[----:B------:R-:W1:Y:S01]  /*0c20*/  @!P5 LDC.64 R42, c[0x0][0x3c0] ;  /* 0x0000f000ff2adb82 */ /* 0x000e620000000a00 */
[----:B------:R-:W-:Y:S01]  /*0c30*/  BSSY.RECONVERGENT B0, `(.L_x_7921) ;  /* 0x000001c000007945 */ /* 0x000fe20003800200 */
[----:B------:R-:W-:Y:S01]  /*0c40*/  FFMA.FTZ R0, R51, R40, UR5 ;  /* 0x0000000533007e23 */ /* 0x000fe20008010028 */
[----:B------:R-:W-:Y:S02]  /*0c50*/  FSEL R48, R46, RZ, !P2 ;  /* 0x000000ff2e307208 */ /* 0x000fe40005000000 */
[----:B------:R-:W-:-:S03]  /*0c60*/  FSEL R47, R47, RZ, P2 ;  /* 0x000000ff2f2f7208 */ /* 0x000fc60001000000 */
[----:B------:R-:W2:Y:S02]  /*0c70*/  @!P5 LDC.64 R40, c[0x0][0x3c8] ;  /* 0x0000f200ff28db82 */ /* 0x000ea40000000a00 */
[----:B------:R-:W-:-:S06]  /*0c80*/  FADD.FTZ R0, R0, R47 ;  /* 0x0000002f00007221 */ /* 0x000fcc0000010000 */
        /* <DEDUP_REMOVED lines=14> */
[----:B0-----:R-:W-:Y:S01]  /*0d70*/  FMUL.FTZ R50, R0, R51 ;  /* 0x0000003300327220 */ /* 0x001fe20000410000 */
[----:B------:R-:W-:Y:S01]  /*0d80*/  FFMA.FTZ R40, R41, R4, R8 ;  /* 0x0000000429287223 */ /* 0x000fe20000010008 */
[----:B------:R-:W-:Y:S01]  /*0d90*/  FFMA.FTZ R41, R42, R5, R9 ;  /* 0x000000052a297223 */ /* 0x000fe20000010009 */
[----:B------:R-:W-:Y:S01]  /*0da0*/  FFMA.FTZ R42, R49, R6, R10 ;  /* 0x00000006312a7223 */ /* 0x000fe2000001000a */
[----:B------:R-:W-:Y:S01]  /*0db0*/  FFMA.FTZ R43, R50, R7, R11 ;  /* 0x00000007322b7223 */ /* 0x000fe2000001000b */
[C---:B-1----:R-:W-:Y:S01]  /*0dc0*/  IMAD.WIDE.U32 R46, R45.reuse, 0x10, R46 ;  /* 0x000000102d2e7825 */ /* 0x042fe200078e002e */
[----:B------:R-:W-:-:S04]  /*0dd0*/  IADD3 R45, PT, PT, R45, 0x20, RZ ;  /* 0x000000202d2d7810 */ /* 0x000fc80007ffe0ff */
[----:B------:R2:W-:Y:S03]  /*0de0*/  STG.E.128 desc[UR6][R46.64], R40 ;  /* 0x000000282e007986 */ /* 0x0005e6000c101d06 */
.L_x_7922:
[----:B------:R-:W-:Y:S05]  /*0df0*/  BSYNC.RECONVERGENT B0 ;  /* 0x0000000000007941 */ /* 0x000fea0003800200 */
.L_x_7921:
        /* <DEDUP_REMOVED lines=17> */
.L_x_7924:
[----:B------:R-:W-:Y:S05]  /*0f10*/  BSYNC.RECONVERGENT B0 ;  /* 0x0000000000007941 */ /* 0x000fea0003800200 */
.L_x_7923:
[----:B-123--:R-:W1:Y:S02]  /*0f20*/  LDC.64 R40, c[0x0][0x380] ;  /* 0x0000e000ff287b82 */ /* 0x00ee640000000a00 */
[----:B-1----:R-:W-:-:S04]  /*0f30*/  LEA R44, R40, R44, 0x2 ;  /* 0x0000002c282c7211 */ /* 0x002fc800078e10ff */
[----:B------:R-:W-:-:S13]  /*0f40*/  ISETP.GE.AND P1, PT, R44, R41, PT ;  /* 0x000000292c00720c */ /* 0x000fda0003f26270 */
[----:B------:R-:W-:Y:S05]  /*0f50*/  @!P1 BRA `(.L_x_7925) ;  /* 0xfffffff4005c9947 */ /* 0x000fea000383ffff */
[----:B------:R-:W-:Y:S05]  /*0f60*/  EXIT ;  /* 0x000000000000794d */ /* 0x000fea0003800000 */
.L_x_7920:
[----:B01----:R-:W-:Y:S01]  /*0f70*/  HFMA2 R43, -RZ, RZ, 0, 5.9604644775390625e-08 ;  /* 0x00000001ff2b7431 */ /* 0x003fe200000001ff */
[----:B------:R-:W-:Y:S01]  /*0f80*/  BSSY B0, `(.L_x_7926) ;  /* 0x0000007000007945 */ /* 0x000fe20003800000 */
[----:B------:R-:W-:Y:S02]  /*0f90*/  MOV R53, R47 ;  /* 0x0000002f00357202 */ /* 0x000fe40000000f00 */
[----:B------:R-:W-:Y:S02]  /*0fa0*/  MOV R42, 0x1f ;  /* 0x0000001f002a7802 */ /* 0x000fe40000000f00 */
[----:B------:R-:W-:-:S07]  /*0fb0*/  MOV R41, 0xffffffff ;  /* 0xffffffff00297802 */ /* 0x000fce0000000f00 */
[----:B------:R-:W-:Y:S05]  /*0fc0*/  WARPSYNC.COLLECTIVE R41, `(.L_x_7927) ;  /* 0x0000000029087348 */ /* 0x000fea0003c00000 */
[----:B------:R0:W1:Y:S02]  /*0fd0*/  SHFL.BFLY P6, R52, R53, R43, R42 ;  /* 0x0c00002b35347389 */ /* 0x00006400000c002a */
[----:B01----:R-:W-:Y:S05]  /*0fe0*/  ENDCOLLECTIVE ;  /* 0x000000000000791b */ /* 0x003fea0003800000 */
.L_x_7927:
[----:B------:R-:W-:Y:S05]  /*0ff0*/  BSYNC B0 ;  /* 0x0000000000007941 */ /* 0x000fea0003800000 */
.L_x_7926:
        /* <DEDUP_REMOVED lines=10> */
.L_x_7928:
[----:B------:R-:W-:Y:S01]  /*10a0*/  HFMA2 R43, -RZ, RZ, 0, 2.384185791015625e-07 ;  /* 0x00000004ff2b7431 */ /* 0x000fe200000001ff */
[----:B------:R-:W-:-:S05]  /*10b0*/  MOV R49, R52 ;  /* 0x0000003400317202 */ /* 0x000fca0000000f00 */
[----:B------:R-:W-:-:S05]  /*10c0*/  FADD.FTZ R49, R48, R49 ;  /* 0x0000003130317221 */ /* 0x000fca0000010000 */
[----:B------:R-:W-:-:S07]  /*10d0*/  MOV R53, R49 ;  /* 0x0000003100357202 */ /* 0x000fce0000000f00 */
[----:B------:R-:W-:Y:S05]  /*10e0*/  WARPSYNC.COLLECTIVE R41, `(.L_x_7929) ;  /* 0x0000000029087348 */ /* 0x000fea0003c00000 */
[----:B------:R0:W1:Y:S02]  /*10f0*/  SHFL.BFLY P6, R52, R53, R43, R42 ;  /* 0x0c00002b35347389 */ /* 0x00006400000c002a */
[----:B01----:R-:W-:Y:S05]  /*1100*/  ENDCOLLECTIVE ;  /* 0x000000000000791b */ /* 0x003fea0003800000 */
.L_x_7929:
[----:B------:R-:W-:Y:S01]  /*1110*/  HFMA2 R43, -RZ, RZ, 0, 4.76837158203125e-07 ;  /* 0x00000008ff2b7431 */ /* 0x000fe200000001ff */
[----:B------:R-:W-:-:S05]  /*1120*/  MOV R0, R52 ;  /* 0x0000003400007202 */ /* 0x000fca0000000f00 */
[----:B------:R-:W-:-:S05]  /*1130*/  FADD.FTZ R50, R49, R0 ;  /* 0x0000000031327221 */ /* 0x000fca0000010000 */
[----:B------:R-:W-:-:S07]  /*1140*/  MOV R53, R50 ;  /* 0x0000003200357202 */ /* 0x000fce0000000f00 */
[----:B------:R-:W-:Y:S05]  /*1150*/  WARPSYNC.COLLECTIVE R41, `(.L_x_7930) ;  /* 0x0000000029087348 */ /* 0x000fea0003c00000 */
[----:B------:R0:W1:Y:S02]  /*1160*/  SHFL.BFLY P6, R52, R53, R43, R42 ;  /* 0x0c00002b35347389 */ /* 0x00006400000c002a */
[----:B01----:R-:W-:Y:S05]  /*1170*/  ENDCOLLECTIVE ;  /* 0x000000000000791b */ /* 0x003fea0003800000 */
.L_x_7930:
[----:B------:R-:W-:Y:S01]  /*1180*/  HFMA2 R43, -RZ, RZ, 0, 9.5367431640625e-07 ;  /* 0x00000010ff2b7431 */ /* 0x000fe200000001ff */
[----:B------:R-:W-:-:S05]  /*1190*/  MOV R51, R52 ;  /* 0x0000003400337202 */ /* 0x000fca0000000f00 */
[----:B------:R-:W-:-:S05]  /*11a0*/  FADD.FTZ R51, R50, R51 ;  /* 0x0000003332337221 */ /* 0x000fca0000010000 */
[----:B------:R-:W-:-:S07]  /*11b0*/  MOV R53, R51 ;  /* 0x0000003300357202 */ /* 0x000fce0000000f00 */
[----:B------:R-:W-:Y:S05]  /*11c0*/  WARPSYNC.COLLECTIVE R41, `(.L_x_7931) ;  /* 0x0000000029087348 */ /* 0x000fea0003c00000 */
[----:B------:R0:W1:Y:S02]  /*11d0*/  SHFL.BFLY P6, R52, R53, R43, R42 ;  /* 0x0c00002b35347389 */ /* 0x00006400000c002a */
[----:B01----:R-:W-:Y:S05]  /*11e0*/  ENDCOLLECTIVE ;  /* 0x000000000000791b */ /* 0x003fea0003800000 */
.L_x_7931:
[----:B------:R-:W-:Y:S01]  /*11f0*/  HFMA2 R43, -RZ, RZ, 0, 5.9604644775390625e-08 ;  /* 0x00000001ff2b7431 */ /* 0x000fe200000001ff */
[----:B------:R-:W-:-:S05]  /*1200*/  MOV R0, R52 ;  /* 0x0000003400007202 */ /* 0x000fca0000000f00 */
        /* <DEDUP_REMOVED lines=25> */
.L_x_7932:
[----:B------:R-:W-:Y:S01]  /*13a0*/  HFMA2 R43, -RZ, RZ, 0, 1.1920928955078125e-07 ;  /* 0x00000002ff2b7431 */ /* 0x000fe200000001ff */
[----:B------:R-:W-:-:S05]  /*13b0*/  MOV R47, R52 ;  /* 0x00000034002f7202 */ /* 0x000fca0000000f00 */
[----:B------:R-:W-:-:S05]  /*13c0*/  FADD.FTZ R47, R0, R47 ;  /* 0x0000002f002f7221 */ /* 0x000fca0000010000 */
[----:B------:R-:W-:-:S07]  /*13d0*/  MOV R53, R47 ;  /* 0x0000002f00357202 */ /* 0x000fce0000000f00 */
[----:B------:R-:W-:Y:S05]  /*13e0*/  WARPSYNC.COLLECTIVE R41, `(.L_x_7933) ;  /* 0x0000000029087348 */ /* 0x000fea0003c00000 */
[----:B------:R0:W1:Y:S02]  /*13f0*/  SHFL.BFLY P6, R52, R53, R43, R42 ;  /* 0x0c00002b35347389 */ /* 0x00006400000c002a */
[----:B01----:R-:W-:Y:S05]  /*1400*/  ENDCOLLECTIVE ;  /* 0x000000000000791b */ /* 0x003fea0003800000 */
.L_x_7933:
[----:B------:R-:W-:Y:S01]  /*1410*/  HFMA2 R43, -RZ, RZ, 0, 2.384185791015625e-07 ;  /* 0x00000004ff2b7431 */ /* 0x000fe200000001ff */
[----:B------:R-:W-:-:S05]  /*1420*/  MOV R48, R52 ;  /* 0x0000003400307202 */ /* 0x000fca0000000f00 */
[----:B------:R-:W-:-:S05]  /*1430*/  FADD.FTZ R48, R47, R48 ;  /* 0x000000302f307221 */ /* 0x000fca0000010000 */
[----:B------:R-:W-:-:S07]  /*1440*/  MOV R53, R48 ;  /* 0x0000003000357202 */ /* 0x000fce0000000f00 */
[----:B------:R-:W-:Y:S05]  /*1450*/  WARPSYNC.COLLECTIVE R41, `(.L_x_7934) ;  /* 0x0000000029087348 */ /* 0x000fea0003c00000 */
[----:B------:R0:W1:Y:S02]  /*1460*/  SHFL.BFLY P6, R52, R53, R43, R42 ;  /* 0x0c00002b35347389 */ /* 0x00006400000c002a */
[----:B01----:R-:W-:Y:S05]  /*1470*/  ENDCOLLECTIVE ;  /* 0x000000000000791b */ /* 0x003fea0003800000 */
.L_x_7934:
[----:B------:R-:W-:Y:S01]  /*1480*/  HFMA2 R43, -RZ, RZ, 0, 4.76837158203125e-07 ;  /* 0x00000008ff2b7431 */ /* 0x000fe200000001ff */
[----:B------:R-:W-:-:S05]  /*1490*/  MOV R49, R52 ;  /* 0x0000003400317202 */ /* 0x000fca0000000f00 */
[----:B------:R-:W-:-:S05]  /*14a0*/  FADD.FTZ R49, R48, R49 ;  /* 0x0000003130317221 */ /* 0x000fca0000010000 */
[----:B------:R-:W-:-:S07]  /*14b0*/  MOV R53, R49 ;  /* 0x0000003100357202 */ /* 0x000fce0000000f00 */
[----:B------:R-:W-:Y:S05]  /*14c0*/  WARPSYNC.COLLECTIVE R41, `(.L_x_7935) ;  /* 0x0000000029087348 */ /* 0x000fea0003c00000 */
[----:B------:R0:W1:Y:S02]  /*14d0*/  SHFL.BFLY P6, R52, R53, R43, R42 ;  /* 0x0c00002b35347389 */ /* 0x00006400000c002a */
[----:B01----:R-:W-:Y:S05]  /*14e0*/  ENDCOLLECTIVE ;  /* 0x000000000000791b */ /* 0x003fea0003800000 */
.L_x_7935:
[----:B------:R-:W-:Y:S01]  /*14f0*/  HFMA2 R43, -RZ, RZ, 0, 9.5367431640625e-07 ;  /* 0x00000010ff2b7431 */ /* 0x000fe200000001ff */
[----:B------:R-:W-:-:S05]  /*1500*/  MOV R50, R52 ;  /* 0x0000003400327202 */ /* 0x000fca0000000f00 */
[----:B------:R-:W-:-:S05]  /*1510*/  FADD.FTZ R50, R49, R50 ;  /* 0x0000003231327221 */ /* 0x000fca0000010000 */
[----:B------:R-:W-:-:S07]  /*1520*/  MOV R53, R50 ;  /* 0x0000003200357202 */ /* 0x000fce0000000f00 */
[----:B------:R-:W-:Y:S05]  /*1530*/  WARPSYNC.COLLECTIVE R41, `(.L_x_7936) ;  /* 0x0000000029087348 */ /* 0x000fea0003c00000 */
[----:B------:R0:W1:Y:S02]  /*1540*/  SHFL.BFLY P6, R52, R53, R43, R42 ;  /* 0x0c00002b35347389 */ /* 0x00006400000c002a */
[----:B01----:R-:W-:Y:S05]  /*1550*/  ENDCOLLECTIVE ;  /* 0x000000000000791b */ /* 0x003fea0003800000 */
.L_x_7936:
[----:B------:R-:W-:Y:S01]  /*1560*/  MOV R51, R52 ;  /* 0x0000003400337202 */ /* 0x000fe20000000f00 */
[----:B------:R-:W-:Y:S06]  /*1570*/  BRA `(.L_x_7937) ;  /* 0xfffffff400a07947 */ /* 0x000fec000383ffff */
.L_x_7938:
        /* <DEDUP_REMOVED lines=16> */
.L_x_9183:


//--------------------- .text._ZN10layer_norm13ln_fwd_kernelINS_13Kernel_traitsIfffffjLj256ELj1ELj4ELj1ELj16ENS_18Kernel_traits_baseILj256EfffffjLj128EEEEELb0ELb1ELb0ELb1EEEvNS_9FwdParamsE --------------------------
	.section	.text._ZN10layer_norm13ln_fwd_kernelINS_13Kernel_traitsIfffffjLj256ELj1ELj4ELj1ELj16ENS_18Kernel_traits_baseILj256EfffffjLj128EEEEELb0ELb1ELb0ELb1EEEvNS_9FwdParamsE,"ax",@progbits
	.align	128
        .global         _ZN10layer_norm13ln_fwd_kernelINS_13Kernel_traitsIfffffjLj256ELj1ELj4ELj1ELj16ENS_18Kernel_traits_baseILj256EfffffjLj128EEEEELb0ELb1ELb0ELb1EEEvNS_9FwdParamsE
        .type           _ZN10layer_norm13ln_fwd_kernelINS_13Kernel_traitsIfffffjLj256ELj1ELj4ELj1ELj16ENS_18Kernel_traits_baseILj256EfffffjLj128EEEEELb0ELb1ELb0ELb1EEEvNS_9FwdParamsE,@function
        .size           _ZN10layer_norm13ln_fwd_kernelINS_13Kernel_traitsIfffffjLj256ELj1ELj4ELj1ELj16ENS_18Kernel_traits_baseILj256EfffffjLj128EEEEELb0ELb1ELb0ELb1EEEvNS_9FwdParamsE,(.L_x_9184 - _ZN10layer_norm13ln_fwd_kernelINS_13Kernel_traitsIfffffjLj256ELj1ELj4ELj1ELj16ENS_18Kernel_traits_baseILj256EfffffjLj128EEEEELb0ELb1ELb0ELb1EEEvNS_9FwdParamsE)
        .other          _ZN10layer_norm13ln_fwd_kernelINS_13Kernel_traitsIfffffjLj256ELj1ELj4ELj1ELj16ENS_18Kernel_traits_baseILj256EfffffjLj128EEEEELb0ELb1ELb0ELb1EEEvNS_9FwdParamsE,@"STO_CUDA_ENTRY STV_DEFAULT"
_ZN10layer_norm13ln_fwd_kernelINS_13Kernel_traitsIfffffjLj256ELj1ELj4ELj1ELj16ENS_18Kernel_traits_baseILj256EfffffjLj128EEEEELb0ELb1ELb0ELb1EEEvNS_9FwdParamsE:
.text._ZN10layer_norm13ln_fwd_kernelINS_13Kernel_traitsIfffffjLj256ELj1ELj4ELj1ELj16ENS_18Kernel_traits_baseILj256EfffffjLj128EEEEELb0ELb1ELb0ELb1EEEvNS_9FwdParamsE:
        /* <DEDUP_REMOVED lines=14> */
[----:B---3--:R-:W3:Y:S04]  /*00e0*/  LDG.E.128 R24, desc[UR6][R4.64] ;  /* 0x0000000604187981 */ /* 0x008ee8000c1e1d00 */
[----:B------:R-:W4:Y:S01]  /*00f0*/  LDG.E.128 R28, desc[UR6][R6.64] ;  /* 0x00000006061c7981 */ /* 0x000f22000c1e1d00 */
[----:B------:R-:W-:-:S03]  /*0100*/  SHF.R.U32.HI R0, RZ, 0x5, R0 ;  /* 0x00000005ff007819 */ /* 0x000fc60000011600 */
[----:B------:R-:W5:Y:S04]  /*0110*/  LDG.E.128 R20, desc[UR6][R4.64+0x200] ;  /* 0x0002000604147981 */ /* 0x000f68000c1e1d00 */
[----:B------:R3:W5:Y:S01]  /*0120*/  LDG.E.128 R16, desc[UR6][R6.64+0x200] ;  /* 0x0002000606107981 */ /* 0x000762000c1e1d00 */
[----:B--2---:R-:W-:-:S05]  /*0130*/  @P0 IMAD.WIDE.U32 R32, R2, 0x10, R32 ;  /* 0x0000001002200825 */ /* 0x004fca00078e0020 */
[----:B------:R2:W5:Y:S04]  /*0140*/  @P0 LDG.E.128 R12, desc[UR6][R32.64] ;  /* 0x00000006200c0981 */ /* 0x000568000c1e1d00 */
[----:B------:R2:W5:Y:S01]  /*0150*/  @P0 LDG.E.128 R8, desc[UR6][R32.64+0x200] ;  /* 0x0002000620080981 */ /* 0x000562000c1e1d00 */
[----:B0-----:R-:W-:-:S06]  /*0160*/  USHF.L.U32 UR4, UR4, 0x2, URZ ;  /* 0x0000000204047899 */ /* 0x001fcc00080006ff */
[----:B------:R-:W-:-:S04]  /*0170*/  LOP3.LUT R0, R0, UR4, RZ, 0xfc, !PT ;  /* 0x0000000400007c12 */ /* 0x000fc8000f8efcff */
[----:B-1----:R-:W-:Y:S02]  /*0180*/  ISETP.GE.AND P1, PT, R0, UR5, PT ;  /* 0x0000000500007c0c */ /* 0x002fe4000bf26270 */
[----:B---3--:R-:W-:Y:S02]  /*0190*/  @P0 MOV R3, R24 ;  /* 0x0000001800030202 */ /* 0x008fe40000000f00 */
[----:B------:R-:W-:Y:S02]  /*01a0*/  @P0 MOV R7, R25 ;  /* 0x0000001900070202 */ /* 0x000fe40000000f00 */
[----:B------:R-:W-:Y:S02]  /*01b0*/  @P0 MOV R6, R26 ;  /* 0x0000001a00060202 */ /* 0x000fe40000000f00 */
[----:B------:R-:W-:Y:S02]  /*01c0*/  @P0 MOV R5, R27 ;  /* 0x0000001b00050202 */ /* 0x000fe40000000f00 */
[----:B----4-:R-:W-:-:S02]  /*01d0*/  @P0 MOV R4, R28 ;  /* 0x0000001c00040202 */ /* 0x010fc40000000f00 */
[----:B------:R-:W-:Y:S02]  /*01e0*/  @!P0 MOV R3, R24 ;  /* 0x0000001800038202 */ /* 0x000fe40000000f00 */
[----:B------:R-:W-:Y:S02]  /*01f0*/  @!P0 MOV R7, R25 ;  /* 0x0000001900078202 */ /* 0x000fe40000000f00 */
[----:B------:R-:W-:Y:S02]  /*0200*/  @!P0 MOV R6, R26 ;  /* 0x0000001a00068202 */ /* 0x000fe40000000f00 */
[----:B------:R-:W-:Y:S02]  /*0210*/  @!P0 MOV R5, R27 ;  /* 0x0000001b00058202 */ /* 0x000fe40000000f00 */
[----:B------:R-:W-:Y:S01]  /*0220*/  @!P0 MOV R4, R28 ;  /* 0x0000001c00048202 */ /* 0x000fe20000000f00 */
[----:B--2---:R-:W-:Y:S06]  /*0230*/  @P1 EXIT ;  /* 0x000000000000194d */ /* 0x004fec0003800000 */
[----:B------:R-:W0:Y:S01]  /*0240*/  LDCU.64 UR4, c[0x0][0x3e0] ;  /* 0x00007c00ff0477ac */ /* 0x000e220008000a00 */
        /* <DEDUP_REMOVED lines=8> */
[----:B------:R-:W-:Y:S02]  /*02d0*/  @P0 MOV R39, R21 ;  /* 0x0000001500270202 */ /* 0x000fe40000000f00 */
[----:B------:R-:W-:Y:S02]  /*02e0*/  @P0 MOV R38, R22 ;  /* 0x0000001600260202 */ /* 0x000fe40000000f00 */
[----:B------:R-:W-:Y:S02]  /*02f0*/  @P0 MOV R37, R23 ;  /* 0x0000001700250202 */ /* 0x000fe40000000f00 */
[----:B------:R-:W-:-:S02]  /*0300*/  @P0 MOV R36, R16 ;  /* 0x0000001000240202 */ /* 0x000fc40000000f00 */
[----:B------:R-:W-:Y:S01]  /*0310*/  @P0 MOV R42, R17 ;  /* 0x00000011002a0202 */ /* 0x000fe20000000f00 */
[----:B0-----:R-:W-:Y:S01]  /*0320*/  UISETP.NE.U32.AND UP0, UPT, UR4, URZ, UPT ;  /* 0x000000ff0400728c */ /* 0x001fe2000bf05070 */
[----:B------:R-:W-:Y:S01]  /*0330*/  @P0 MOV R41, R18 ;  /* 0x0000001200290202 */ /* 0x000fe20000000f00 */
[----:B------:R-:W0:Y:S01]  /*0340*/  LDCU.U8 UR4, c[0x0][0x410] ;  /* 0x00008200ff0477ac */ /* 0x000e220008000000 */
[----:B------:R-:W-:Y:S02]  /*0350*/  @P0 MOV R40, R19 ;  /* 0x0000001300280202 */ /* 0x000fe40000000f00 */
[----:B------:R-:W-:Y:S01]  /*0360*/  @!P0 MOV R35, R29 ;  /* 0x0000001d00238202 */ /* 0x000fe20000000f00 */
[----:B------:R-:W-:Y:S01]  /*0370*/  UISETP.NE.AND.EX UP0, UPT, UR5, URZ, UPT, UP0 ;  /* 0x000000ff0500728c */ /* 0x000fe2000bf05300 */
[----:B------:R-:W-:Y:S02]  /*0380*/  @!P0 MOV R34, R30 ;  /* 0x0000001e00228202 */ /* 0x000fe40000000f00 */
[----:B------:R-:W-:-:S02]  /*0390*/  @!P0 MOV R33, R31 ;  /* 0x0000001f00218202 */ /* 0x000fc40000000f00 */
[----:B------:R-:W-:Y:S02]  /*03a0*/  @!P0 MOV R32, R20 ;  /* 0x0000001400208202 */ /* 0x000fe40000000f00 */
[----:B------:R-:W-:Y:S02]  /*03b0*/  @!P0 MOV R39, R21 ;  /* 0x0000001500278202 */ /* 0x000fe40000000f00 */
[----:B------:R-:W-:Y:S02]  /*03c0*/  @!P0 MOV R38, R22 ;  /* 0x0000001600268202 */ /* 0x000fe40000000f00 */
[----:B------:R-:W-:Y:S02]  /*03d0*/  @!P0 MOV R37, R23 ;  /* 0x0000001700258202 */ /* 0x000fe40000000f00 */
[----:B------:R-:W-:Y:S02]  /*03e0*/  @!P0 MOV R36, R16 ;  /* 0x0000001000248202 */ /* 0x000fe40000000f00 */
[----:B------:R-:W-:-:S02]  /*03f0*/  @!P0 MOV R42, R17 ;  /* 0x00000011002a8202 */ /* 0x000fc40000000f00 */
[----:B------:R-:W-:Y:S02]  /*0400*/  @!P0 MOV R41, R18 ;  /* 0x0000001200298202 */ /* 0x000fe40000000f00 */
[----:B------:R-:W-:Y:S01]  /*0410*/  @!P0 MOV R40, R19 ;  /* 0x0000001300288202 */ /* 0x000fe20000000f00 */
[----:B0-----:R-:W-:Y:S06]  /*0420*/  BRA.U !UP0, `(.L_x_7939) ;  /* 0x0000000908547547 */ /* 0x001fec000b800000 */
[----:B------:R-:W0:Y:S01]  /*0430*/  LDCU.64 UR8, c[0x0][0x3a0] ;  /* 0x00007400ff0877ac */ /* 0x000e220008000a00 */
[----:B------:R-:W1:Y:S01]  /*0440*/  LDCU UR5, c[0x0][0x388] ;  /* 0x00007100ff0577ac */ /* 0x000e620008000800 */
[----:B------:R-:W2:Y:S01]  /*0450*/  LDCU UR10, c[0x0][0x448] ;  /* 0x00008900ff0a77ac */ /* 0x000ea20008000800 */
[----:B0-----:R-:W-:-:S04]  /*0460*/  ISETP.NE.U32.AND P0, PT, RZ, UR8, PT ;  /* 0x00000008ff007c0c */ /* 0x001fc8000bf05070 */
[----:B-12---:R-:W-:-:S13]  /*0470*/  ISETP.NE.AND.EX P0, PT, RZ, UR9, PT, P0 ;  /* 0x00000009ff007c0c */ /* 0x006fda000bf05300 */
.L_x_7941:
[----:B0-----:R-:W0:Y:S01]  /*0480*/  LDC.64 R30, c[0x0][0x3e0] ;  /* 0x0000f800ff1e7b82 */ /* 0x001e220000000a00 */
[----:B------:R-:W-:-:S05]  /*0490*/  IMAD R20, R0, UR5, RZ ;  /* 0x0000000500147c24 */ /* 0x000fca000f8e02ff */
[----:B------:R-:W-:Y:S02]  /*04a0*/  SHF.R.S32.HI R21, RZ, 0x1f, R20 ;  /* 0x0000001fff157819 */ /* 0x000fe40000011414 */
[----:B------:R-:W1:Y:S02]  /*04b0*/  LDC.64 R26, c[0x0][0x390] ;  /* 0x0000e400ff1a7b82 */ /* 0x000e640000000a00 */
[----:B------:R-:W-:-:S04]  /*04c0*/  LEA.HI R21, R21, R20, RZ, 0x2 ;  /* 0x0000001415157211 */ /* 0x000fc800078f10ff */
[----:B------:R-:W-:Y:S02]  /*04d0*/  LEA.HI.SX32 R44, R21, R2, 0x1e ;  /* 0x00000002152c7211 */ /* 0x000fe400078ff2ff */
[----:B------:R-:W2:Y:S01]  /*04e0*/  @P0 LDC.64 R24, c[0x0][0x3a0] ;  /* 0x0000e800ff180b82 */ /* 0x000ea20000000a00 */
[----:B0-----:R-:W-:-:S07]  /*04f0*/  IMAD.WIDE R30, R0, 0x4, R30 ;  /* 0x00000004001e7825 */ /* 0x001fce00078e021e */
[----:B------:R-:W0:Y:S01]  /*0500*/  LDC.64 R28, c[0x0][0x3a8] ;  /* 0x0000ea00ff1c7b82 */ /* 0x000e220000000a00 */
[----:B------:R-:W3:Y:S01]  /*0510*/  LDG.E R30, desc[UR6][R30.64] ;  /* 0x000000061e1e7981 */ /* 0x000ee2000c1e1900 */
[----:B-1----:R-:W-:-:S06]  /*0520*/  IMAD.WIDE.U32 R20, R44, 0x10, R26 ;  /* 0x000000102c147825 */ /* 0x002fcc00078e001a */
[----:B------:R-:W3:Y:S01]  /*0530*/  LDG.E.128 R20, desc[UR6][R20.64] ;  /* 0x0000000614147981 */ /* 0x000ee2000c1e1d00 */
[----:B--2---:R-:W-:-:S05]  /*0540*/  @P0 IMAD.WIDE.U32 R24, R44, 0x10, R24 ;  /* 0x000000102c180825 */ /* 0x004fca00078e0018 */
[----:B------:R1:W2:Y:S02]  /*0550*/  @P0 LDG.E.128 R16, desc[UR6][R24.64] ;  /* 0x0000000618100981 */ /* 0x0002a4000c1e1d00 */
[----:B-1----:R-:W1:Y:S01]  /*0560*/  @P0 LDC.64 R24, c[0x0][0x3a0] ;  /* 0x0000e800ff180b82 */ /* 0x002e620000000a00 */
[----:B------:R-:W-:-:S05]  /*0570*/  IADD3 R46, PT, PT, R44, 0x20, RZ ;  /* 0x000000202c2e7810 */ /* 0x000fca0007ffe0ff */
[----:B------:R-:W-:-:S04]  /*0580*/  IMAD.WIDE.U32 R26, R46, 0x10, R26 ;  /* 0x000000102e1a7825 */ /* 0x000fc800078e001a */
[C---:B---3--:R-:W-:Y:S01]  /*0590*/  FMUL.FTZ R50, R30.reuse, R23 ;  /* 0x000000171e327220 */ /* 0x048fe20000410000 */
[C---:B------:R-:W-:Y:S01]  /*05a0*/  FMUL.FTZ R43, R30.reuse, R20 ;  /* 0x000000141e2b7220 */ /* 0x040fe20000410000 */
[C---:B------:R-:W-:Y:S01]  /*05b0*/  FMUL.FTZ R48, R30.reuse, R21 ;  /* 0x000000151e307220 */ /* 0x040fe20000410000 */
        /* <DEDUP_REMOVED lines=8> */
[----:B------:R-:W-:Y:S01]  /*0640*/  @!P0 FMUL.FTZ R22, R45, R34 ;  /* 0x000000222d168220 */ /* 0x000fe20000410000 */
[----:B0-----:R-:W-:-:S04]  /*0650*/  IMAD.WIDE.U32 R50, R44, 0x10, R28 ;  /* 0x000000102c327825 */ /* 0x001fc800078e001c */
[C---:B-1----:R-:W-:Y:S01]  /*0660*/  @P0 IMAD.WIDE.U32 R48, R46.reuse, 0x10, R24 ;  /* 0x000000102e300825 */ /* 0x042fe200078e0018 */
[----:B------:R0:W-:Y:S04]  /*0670*/  STG.E.128 desc[UR6][R50.64], R20 ;  /* 0x0000001432007986 */ /* 0x0001e8000c101d06 */
[----:B------:R-:W2:Y:S04]  /*0680*/  LDG.E.128 R24, desc[UR6][R26.64] ;  /* 0x000000061a187981 */ /* 0x000ea8000c1e1d00 */
[----:B------:R-:W3:Y:S01]  /*0690*/  @P0 LDG.E.128 R16, desc[UR6][R48.64] ;  /* 0x0000000630100981 */ /* 0x000ee2000c1e1d00 */
[----:B------:R-:W-:-:S04]  /*06a0*/  IMAD.WIDE.U32 R28, R46, 0x10, R28 ;  /* 0x000000102e1c7825 */ /* 0x000fc800078e001c */
[----:B0-----:R-:W-:Y:S01]  /*06b0*/  FADD.FTZ R50, RZ, R20 ;  /* 0x00000014ff327221 */ /* 0x001fe20000010000 */
[----:B------:R-:W-:Y:S01]  /*06c0*/  UMOV UR8, 0xffffffff ;  /* 0xffffffff00087882 */ /* 0x000fe20000000000 */
[----:B------:R-:W-:Y:S01]  /*06d0*/  ISETP.NE.AND P2, PT, R2, RZ, PT ;  /* 0x000000ff0200720c */ /* 0x000fe20003f45270 */
[C---:B--2---:R-:W-:Y:S01]  /*06e0*/  FMUL.FTZ R31, R30.reuse, R24 ;  /* 0x000000181e1f7220 */ /* 0x044fe20000410000 */
[C---:B------:R-:W-:Y:S01]  /*06f0*/  FMUL.FTZ R52, R30.reuse, R25 ;  /* 0x000000191e347220 */ /* 0x040fe20000410000 */
[C---:B------:R-:W-:Y:S01]  /*0700*/  FMUL.FTZ R43, R30.reuse, R26 ;  /* 0x0000001a1e2b7220 */ /* 0x040fe20000410000 */
[----:B------:R-:W-:Y:S01]  /*0710*/  FMUL.FTZ R30, R30, R27 ;  /* 0x0000001b1e1e7220 */ /* 0x000fe20000410000 */
[----:B---3--:R-:W-:Y:S01]  /*0720*/  @P0 FFMA.FTZ R24, R31, R36, R16 ;  /* 0x000000241f180223 */ /* 0x008fe20000010010 */
[----:B------:R-:W-:Y:S01]  /*0730*/  @P0 FFMA.FTZ R25, R52, R42, R17 ;  /* 0x0000002a34190223 */ /* 0x000fe20000010011 */
[-C--:B------:R-:W-:Y:S01]  /*0740*/  @P0 FFMA.FTZ R26, R43, R41.reuse, R18 ;  /* 0x000000292b1a0223 */ /* 0x080fe20000010012 */
[----:B------:R-:W-:Y:S01]  /*0750*/  @P0 FFMA.FTZ R27, R30, R40, R19 ;  /* 0x000000281e1b0223 */ /* 0x000fe20000010013 */
[----:B------:R-:W-:Y:S01]  /*0760*/  @!P0 FMUL.FTZ R24, R31, R36 ;  /* 0x000000241f188220 */ /* 0x000fe20000410000 */
[----:B------:R-:W-:Y:S01]  /*0770*/  @!P0 FMUL.FTZ R25, R52, R42 ;  /* 0x0000002a34198220 */ /* 0x000fe20000410000 */
[----:B------:R-:W-:Y:S01]  /*0780*/  @!P0 FMUL.FTZ R26, R43, R41 ;  /* 0x000000292b1a8220 */ /* 0x000fe20000410000 */
        /* <DEDUP_REMOVED lines=47> */
.L_x_7955:
[----:B------:R-:W-:Y:S01]  /*0a80*/  FMUL.FTZ R28, R45, R45 ;  /* 0x0000002d2d1c7220 */ /* 0x000fe20000410000 */
[----:B------:R-:W-:Y:S01]  /*0a90*/  ISETP.NE.AND P1, PT, RZ, UR4, PT ;  /* 0x00000004ff007c0c */ /* 0x000fe2000bf25270 */
[----:B-1----:R-:W-:Y:S01]  /*0aa0*/  FADD.FTZ R30, R51, R43 ;  /* 0x0000002b331e7221 */ /* 0x002fe20000010000 */
[----:B------:R-:W1:Y:S02]  /*0ab0*/  @!P2 LDC.64 R48, c[0x0][0x3c0] ;  /* 0x0000f000ff30ab82 */ /* 0x000e640000000a00 */
[----:B------:R-:W-:Y:S01]  /*0ac0*/  FSEL R28, R28, RZ, P1 ;  /* 0x000000ff1c1c7208 */ /* 0x000fe20000800000 */
[----:B------:R-:W-:-:S04]  /*0ad0*/  FFMA.FTZ R47, R30, R47, UR10 ;  /* 0x0000000a1e2f7e23 */ /* 0x000fc8000801002f */
[----:B------:R-:W-:Y:S01]  /*0ae0*/  FADD.FTZ R43, R47, R28 ;  /* 0x0000001c2f2b7221 */ /* 0x000fe20000010000 */
[----:B------:R-:W2:Y:S01]  /*0af0*/  LDC.64 R30, c[0x0][0x428] ;  /* 0x00010a00ff1e7b82 */ /* 0x000ea20000000a00 */
[----:B------:R-:W-:-:S04]  /*0b00*/  FSEL R47, R45, RZ, !P1 ;  /* 0x000000ff2d2f7208 */ /* 0x000fc80004800000 */
[----:B------:R-:W3:Y:S01]  /*0b10*/  MUFU.RSQ R43, R43 ;  /* 0x0000002b002b7308 */ /* 0x000ee20000001400 */
[C---:B------:R-:W-:Y:S01]  /*0b20*/  FADD.FTZ R20, -R47.reuse, R20 ;  /* 0x000000142f147221 */ /* 0x040fe20000010100 */
[C---:B------:R-:W-:Y:S01]  /*0b30*/  FADD.FTZ R21, -R47.reuse, R21 ;  /* 0x000000152f157221 */ /* 0x040fe20000010100 */
[----:B------:R-:W4:Y:S01]  /*0b40*/  @!P2 LDC.64 R28, c[0x0][0x3c8] ;  /* 0x0000f200ff1cab82 */ /* 0x000f220000000a00 */
        /* <DEDUP_REMOVED lines=8> */
[C---:B---3--:R-:W-:Y:S01]  /*0bd0*/  FMUL.FTZ R20, R43.reuse, R20 ;  /* 0x000000142b147220 */ /* 0x048fe20000410000 */
        /* <DEDUP_REMOVED lines=10> */
[----:B--2---:R-:W-:-:S04]  /*0c80*/  IMAD.WIDE.U32 R44, R44, 0x10, R30 ;  /* 0x000000102c2c7825 */ /* 0x004fc800078e001e */
[----:B------:R-:W-:Y:S01]  /*0c90*/  FFMA.FTZ R23, R23, R5, R15 ;  /* 0x0000000517177223 */ /* 0x000fe2000001000f */
[----:B------:R-:W-:Y:S01]  /*0ca0*/  FFMA.FTZ R24, R24, R32, R8 ;  /* 0x0000002018187223 */ /* 0x000fe20000010008 */
[----:B------:R-:W-:Y:S01]  /*0cb0*/  FFMA.FTZ R25, R25, R39, R9 ;  /* 0x0000002719197223 */ /* 0x000fe20000010009 */
[----:B------:R-:W-:-:S04]  /*0cc0*/  IMAD.WIDE.U32 R30, R46, 0x10, R30 ;  /* 0x000000102e1e7825 */ /* 0x000fc800078e001e */
[----:B------:R-:W-:Y:S01]  /*0cd0*/  FFMA.FTZ R26, R26, R38, R10 ;  /* 0x000000261a1a7223 */ /* 0x000fe2000001000a */
[----:B------:R-:W-:Y:S01]  /*0ce0*/  FFMA.FTZ R27, R27, R37, R11 ;  /* 0x000000251b1b7223 */ /* 0x000fe2000001000b */
[----:B----4-:R-:W-:Y:S02]  /*0cf0*/  @!P2 IMAD.WIDE R46, R0, 0x4, R28 ;  /* 0x00000004002ea825 */ /* 0x010fe400078e021c */
[----:B------:R-:W1:Y:S03]  /*0d00*/  LDC.64 R28, c[0x0][0x380] ;  /* 0x0000e000ff1c7b82 */ /* 0x000e660000000a00 */
[----:B------:R2:W-:Y:S04]  /*0d10*/  @!P2 STG.E desc[UR6][R46.64], R43 ;  /* 0x0000002b2e00a986 */ /* 0x0005e8000c101906 */
[----:B------:R2:W-:Y:S04]  /*0d20*/  STG.E.128 desc[UR6][R44.64], R20 ;  /* 0x000000142c007986 */ /* 0x0005e8000c101d06 */
[----:B------:R2:W-:Y:S01]  /*0d30*/  STG.E.128 desc[UR6][R30.64], R24 ;  /* 0x000000181e007986 */ /* 0x0005e2000c101d06 */
[----:B-1----:R-:W-:-:S04]  /*0d40*/  LEA R0, R28, R0, 0x2 ;  /* 0x000000001c007211 */ /* 0x002fc800078e10ff */
[----:B------:R-:W-:-:S13]  /*0d50*/  ISETP.GE.AND P1, PT, R0, R29, PT ;  /* 0x0000001d0000720c */ /* 0x000fda0003f26270 */
[----:B--2---:R-:W-:Y:S05]  /*0d60*/  @!P1 BRA `(.L_x_7941) ;  /* 0xfffffff400c49947 */ /* 0x004fea000383ffff */
[----:B------:R-:W-:Y:S05]  /*0d70*/  EXIT ;  /* 0x000000000000794d */ /* 0x000fea0003800000 */
.L_x_7939:
[----:B------:R-:W0:Y:S01]  /*0d80*/  LDCU.64 UR8, c[0x0][0x3a0] ;  /* 0x00007400ff0877ac */ /* 0x000e220008000a00 */
[----:B------:R-:W1:Y:S01]  /*0d90*/  LDCU UR5, c[0x0][0x388] ;  /* 0x00007100ff0577ac */ /* 0x000e620008000800 */
[----:B------:R-:W2:Y:S01]  /*0da0*/  LDCU UR10, c[0x0][0x448] ;  /* 0x00008900ff0a77ac */ /* 0x000ea20008000800 */
[----:B0-----:R-:W-:-:S04]  /*0db0*/  ISETP.NE.U32.AND P0, PT, RZ, UR8, PT ;  /* 0x00000008ff007c0c */ /* 0x001fc8000bf05070 */
[----:B-12---:R-:W-:-:S13]  /*0dc0*/  ISETP.NE.AND.EX P0, PT, RZ, UR9, PT, P0 ;  /* 0x00000009ff007c0c */ /* 0x006fda000bf05300 */
.L_x_7943:
[----:B0-----:R-:W0:Y:S01]  /*0dd0*/  LDC.64 R30, c[0x0][0x390] ;  /* 0x0000e400ff1e7b82 */ /* 0x001e220000000a00 */
[----:B------:R-:W-:-:S05]  /*0de0*/  IMAD R22, R0, UR5, RZ ;  /* 0x0000000500167c24 */ /* 0x000fca000f8e02ff */
[----:B------:R-:W-:Y:S02]  /*0df0*/  SHF.R.S32.HI R23, RZ, 0x1f, R22 ;  /* 0x0000001fff177819 */ /* 0x000fe40000011416 */
[----:B------:R-:W1:Y:S02]  /*0e00*/  @P0 LDC.64 R20, c[0x0][0x3a0] ;  /* 0x0000e800ff140b82 */ /* 0x000e640000000a00 */
[----:B------:R-:W-:-:S04]  /*0e10*/  LEA.HI R23, R23, R22, RZ, 0x2 ;  /* 0x0000001617177211 */ /* 0x000fc800078f10ff */
[----:B------:R-:W-:Y:S02]  /*0e20*/  LEA.HI.SX32 R45, R23, R2, 0x1e ;  /* 0x00000002172d7211 */ /* 0x000fe400078ff2ff */
[----:B------:R-:W2:Y:S03]  /*0e30*/  LDC.64 R46, c[0x0][0x3a8] ;  /* 0x0000ea00ff2e7b82 */ /* 0x000ea60000000a00 */
[----:B0-----:R-:W-:-:S05]  /*0e40*/  IMAD.WIDE.U32 R24, R45, 0x10, R30 ;  /* 0x000000102d187825 */ /* 0x001fca00078e001e */
[----:B------:R-:W0:Y:S01]  /*0e50*/  @P0 LDC.64 R28, c[0x0][0x3a0] ;  /* 0x0000e800ff1c0b82 */ /* 0x000e220000000a00 */
[----:B------:R-:W3:Y:S01]  /*0e60*/  LDG.E.128 R24, desc[UR6][R24.64] ;  /* 0x0000000618187981 */ /* 0x000ee2000c1e1d00 */
[----:B-1----:R-:W-:-:S05]  /*0e70*/  @P0 IMAD.WIDE.U32 R20, R45, 0x10, R20 ;  /* 0x000000102d140825 */ /* 0x002fca00078e0014 */
[----:B------:R-:W3:Y:S01]  /*0e80*/  @P0 LDG.E.128 R16, desc[UR6][R20.64] ;  /* 0x0000000614100981 */ /* 0x000ee2000c1e1d00 */
[----:B------:R-:W-:-:S05]  /*0e90*/  IADD3 R44, PT, PT, R45, 0x20, RZ ;  /* 0x000000202d2c7810 */ /* 0x000fca0007ffe0ff */
[----:B------:R-:W-:-:S04]  /*0ea0*/  IMAD.WIDE.U32 R30, R44, 0x10, R30 ;  /* 0x000000102c1e7825 */ /* 0x000fc800078e001e */
[----:B0-----:R-:W-:-:S04]  /*0eb0*/  @P0 IMAD.WIDE.U32 R28, R44, 0x10, R28 ;  /* 0x000000102c1c0825 */ /* 0x001fc800078e001c */
[CC--:B---3--:R-:W-:Y:S01]  /*0ec0*/  @P0 FFMA.FTZ R20, R24.reuse, R4.reuse, R16 ;  /* 0x0000000418140223 */ /* 0x0c8fe20000010010 */
[----:B------:R-:W-:Y:S01]  /*0ed0*/  @P0 FFMA.FTZ R21, R25, R35, R17 ;  /* 0x0000002319150223 */ /* 0x000fe20000010011 */
[----:B------:R-:W-:Y:S01]  /*0ee0*/  @!P0 FMUL.FTZ R20, R24, R4 ;  /* 0x0000000418148220 */ /* 0x000fe20000410000 */
[CC--:B------:R-:W-:Y:S01]  /*0ef0*/  @P0 FFMA.FTZ R22, R26.reuse, R34.reuse, R18 ;  /* 0x000000221a160223 */ /* 0x0c0fe20000010012 */
[----:B------:R-:W-:Y:S01]  /*0f00*/  @P0 FFMA.FTZ R23, R27, R33, R19 ;  /* 0x000000211b170223 */ /* 0x000fe20000010013 */
[----:B------:R-:W-:Y:S01]  /*0f10*/  @!P0 FMUL.FTZ R21, R25, R35 ;  /* 0x0000002319158220 */ /* 0x000fe20000410000 */
[----:B------:R-:W-:Y:S01]  /*0f20*/  @!P0 FMUL.FTZ R22, R26, R34 ;  /* 0x000000221a168220 */ /* 0x000fe20000410000 */
[----:B------:R-:W-:Y:S01]  /*0f30*/  @!P0 FMUL.FTZ R23, R27, R33 ;  /* 0x000000211b178220 */ /* 0x000fe20000410000 */
[----:B--2---:R-:W-:-:S05]  /*0f40*/  IMAD.WIDE.U32 R24, R45, 0x10, R46 ;  /* 0x000000102d187825 */ /* 0x004fca00078e002e */
[----:B------:R0:W-:Y:S04]  /*0f50*/  STG.E.128 desc[UR6][R24.64], R20 ;  /* 0x0000001418007986 */ /* 0x0001e8000c101d06 */
[----:B------:R-:W0:Y:S04]  /*0f60*/  @P0 LDG.E.128 R16, desc[UR6][R28.64] ;  /* 0x000000061c100981 */ /* 0x000e28000c1e1d00 */
[----:B------:R-:W0:Y:S01]  /*0f70*/  LDG.E.128 R28, desc[UR6][R30.64] ;  /* 0x000000061e1c7981 */ /* 0x000e22000c1e1d00 */
[----:B------:R-:W-:Y:S01]  /*0f80*/  FADD.FTZ R48, RZ, R20 ;  /* 0x00000014ff307221 */ /* 0x000fe20000010000 */
[----:B------:R-:W-:-:S04]  /*0f90*/  IMAD.WIDE.U32 R46, R44, 0x10, R46 ;  /* 0x000000102c2e7825 */ /* 0x000fc800078e002e */
[----:B------:R-:W-:Y:S01]  /*0fa0*/  FADD.FTZ R43, R48, R21 ;  /* 0x00000015302b7221 */ /* 0x000fe20000010000 */
[----:B------:R-:W-:Y:S01]  /*0fb0*/  UMOV UR8, 0xffffffff ;  /* 0xffffffff00087882 */ /* 0x000fe20000000000 */
[----:B------:R-:W-:Y:S01]  /*0fc0*/  ISETP.NE.AND P2, PT, R2, RZ, PT ;  /* 0x000000ff0200720c */ /* 0x000fe20003f45270 */
[----:B0-----:R-:W-:Y:S01]  /*0fd0*/  @P0 FFMA.FTZ R24, R28, R36, R16 ;  /* 0x000000241c180223 */ /* 0x001fe20000010010 */
        /* <DEDUP_REMOVED lines=52> */
.L_x_7967:
[----:B------:R-:W-:Y:S01]  /*1320*/  FMUL.FTZ R28, R48, R48 ;  /* 0x00000030301c7220 */ /* 0x000fe20000410000 */
[----:B------:R-:W-:Y:S01]  /*1330*/  ISETP.NE.AND P1, PT, RZ, UR4, PT ;  /* 0x00000004ff007c0c */ /* 0x000fe2000bf25270 */
[----:B-1----:R-:W-:Y:S01]  /*1340*/  FADD.FTZ R43, R51, R43 ;  /* 0x0000002b332b7221 */ /* 0x002fe20000010000 */
[----:B------:R-:W1:Y:S01]  /*1350*/  @!P2 LDC.64 R30, c[0x0][0x3c0] ;  /* 0x0000f000ff1eab82 */ /* 0x000e620000000a00 */
[----:B------:R-:W-:Y:S02]  /*1360*/  ISETP.NE.AND P3, PT, R2, RZ, PT ;  /* 0x000000ff0200720c */ /* 0x000fe40003f65270 */
[----:B------:R-:W-:Y:S01]  /*1370*/  FSEL R29, R28, RZ, P1 ;  /* 0x000000ff1c1d7208 */ /* 0x000fe20000800000 */
[----:B------:R-:W-:Y:S01]  /*1380*/  FFMA.FTZ R46, R43, R46, UR10 ;  /* 0x0000000a2b2e7e23 */ /* 0x000fe2000801002e */
[----:B------:R-:W-:-:S03]  /*1390*/  FSEL R49, R48, RZ, !P1 ;  /* 0x000000ff30317208 */ /* 0x000fc60004800000 */
[----:B------:R-:W-:Y:S02]  /*13a0*/  FADD.FTZ R43, R46, R29 ;  /* 0x0000001d2e2b7221 */ /* 0x000fe40000010000 */
[----:B------:R-:W2:Y:S01]  /*13b0*/  LDC.64 R28, c[0x0][0x428] ;  /* 0x00010a00ff1c7b82 */ /* 0x000ea20000000a00 */
[C---:B------:R-:W-:Y:S01]  /*13c0*/  FADD.FTZ R20, -R49.reuse, R20 ;  /* 0x0000001431147221 */ /* 0x040fe20000010100 */
[C---:B------:R-:W-:Y:S01]  /*13d0*/  FADD.FTZ R21, -R49.reuse, R21 ;  /* 0x0000001531157221 */ /* 0x040fe20000010100 */
[C---:B------:R-:W-:Y:S01]  /*13e0*/  FADD.FTZ R22, -R49.reuse, R22 ;  /* 0x0000001631167221 */ /* 0x040fe20000010100 */
[----:B------:R-:W3:Y:S01]  /*13f0*/  MUFU.RSQ R43, R43 ;  /* 0x0000002b002b7308 */ /* 0x000ee20000001400 */
[C---:B------:R-:W-:Y:S01]  /*1400*/  FADD.FTZ R23, -R49.reuse, R23 ;  /* 0x0000001731177221 */ /* 0x040fe20000010100 */
[C---:B------:R-:W-:Y:S01]  /*1410*/  FADD.FTZ R24, -R49.reuse, R24 ;  /* 0x0000001831187221 */ /* 0x040fe20000010100 */
[C---:B------:R-:W-:Y:S01]  /*1420*/  FADD.FTZ R25, -R49.reuse, R25 ;  /* 0x0000001931197221 */ /* 0x040fe20000010100 */
[----:B------:R-:W4:Y:S01]  /*1430*/  @!P3 LDC.64 R46, c[0x0][0x3c8] ;  /* 0x0000f200ff2ebb82 */ /* 0x000f220000000a00 */
        /* <DEDUP_REMOVED lines=20> */
[----:B------:R-:W1:Y:S01]  /*1580*/  LDC.64 R28, c[0x0][0x380] ;  /* 0x0000e000ff1c7b82 */ /* 0x000e620000000a00 */
[----:B------:R-:W-:Y:S01]  /*1590*/  FFMA.FTZ R26, R26, R38, R10 ;  /* 0x000000261a1a7223 */ /* 0x000fe2000001000a */
[----:B----4-:R-:W-:-:S04]  /*15a0*/  @!P3 IMAD.WIDE R46, R0, 0x4, R46 ;  /* 0x00000004002eb825 */ /* 0x010fc800078e022e */
[----:B------:R-:W-:Y:S01]  /*15b0*/  FFMA.FTZ R27, R27, R37, R11 ;  /* 0x000000251b1b7223 */ /* 0x000fe2000001000b */
[----:B------:R2:W-:Y:S04]  /*15c0*/  @!P3 STG.E desc[UR6][R46.64], R43 ;  /* 0x0000002b2e00b986 */ /* 0x0005e8000c101906 */
[----:B------:R2:W-:Y:S04]  /*15d0*/  STG.E.128 desc[UR6][R30.64], R20 ;  /* 0x000000141e007986 */ /* 0x0005e8000c101d06 */
[----:B------:R2:W-:Y:S01]  /*15e0*/  STG.E.128 desc[UR6][R44.64], R24 ;  /* 0x000000182c007986 */ /* 0x0005e2000c101d06 */
[----:B-1----:R-:W-:-:S04]  /*15f0*/  LEA R0, R28, R0, 0x2 ;  /* 0x000000001c007211 */ /* 0x002fc800078e10ff */
[----:B------:R-:W-:-:S13]  /*1600*/  ISETP.GE.AND P1, PT, R0, R29, PT ;  /* 0x0000001d0000720c */ /* 0x000fda0003f26270 */
[----:B--2---:R-:W-:Y:S05]  /*1610*/  @!P1 BRA `(.L_x_7943) ;  /* 0xfffffff400ec9947 */ /* 0x004fea000383ffff */
[----:B------:R-:W-:Y:S05]  /*1620*/  EXIT ;  /* 0x000000000000794d */ /* 0x000fea0003800000 */
.L_x_7940:
[----:B------:R-:W-:Y:S01]  /*1630*/  HFMA2 R29, -RZ, RZ, 0, 5.9604644775390625e-08 ;  /* 0x00000001ff1d7431 */ /* 0x000fe200000001ff */
[----:B------:R-:W-:Y:S01]  /*1640*/  BSSY B0, `(.L_x_7944) ;  /* 0x0000006000007945 */ /* 0x000fe20003800000 */
[----:B------:R-:W-:Y:S02]  /*1650*/  MOV R28, 0x1f ;  /* 0x0000001f001c7802 */ /* 0x000fe40000000f00 */
[----:B------:R-:W-:-:S07]  /*1660*/  MOV R31, 0xffffffff ;  /* 0xffffffff001f7802 */ /* 0x000fce0000000f00 */
[----:B------:R-:W-:Y:S05]  /*1670*/  WARPSYNC.COLLECTIVE R31, `(.L_x_7945) ;  /* 0x000000001f087348 */ /* 0x000fea0003c00000 */
[----:B------:R0:W1:Y:S02]  /*1680*/  SHFL.BFLY P1, R43, R30, R29, R28 ;  /* 0x0c00001d1e2b7389 */ /* 0x000064000002001c */
[----:B01----:R-:W-:Y:S05]  /*1690*/  ENDCOLLECTIVE ;  /* 0x000000000000791b */ /* 0x003fea0003800000 */
.L_x_7945:
[----:B------:R-:W-:Y:S05]  /*16a0*/  BSYNC B0 ;  /* 0x0000000000007941 */ /* 0x000fea0003800000 */
.L_x_7944:
        /* <DEDUP_REMOVED lines=8> */
.L_x_7946:
[----:B------:R-:W-:Y:S02]  /*1730*/  HFMA2 R29, -RZ, RZ, 0, 2.384185791015625e-07 ;  /* 0x00000004ff1d7431 */ /* 0x000fe400000001ff */
[----:B------:R-:W-:-:S05]  /*1740*/  FADD.FTZ R48, R30, R43 ;  /* 0x0000002b1e307221 */ /* 0x000fca0000010000 */
[----:B------:R-:W-:-:S07]  /*1750*/  MOV R30, R48 ;  /* 0x00000030001e7202 */ /* 0x000fce0000000f00 */
[----:B------:R-:W-:Y:S05]  /*1760*/  WARPSYNC.COLLECTIVE R31, `(.L_x_7947) ;  /* 0x000000001f087348 */ /* 0x000fea0003c00000 */
[----:B------:R0:W1:Y:S02]  /*1770*/  SHFL.BFLY P1, R43, R30, R29, R28 ;  /* 0x0c00001d1e2b7389 */ /* 0x000064000002001c */
[----:B01----:R-:W-:Y:S05]  /*1780*/  ENDCOLLECTIVE ;  /* 0x000000000000791b */ /* 0x003fea0003800000 */
.L_x_7947:
[----:B------:R-:W-:Y:S02]  /*1790*/  HFMA2 R29, -RZ, RZ, 0, 4.76837158203125e-07 ;  /* 0x00000008ff1d7431 */ /* 0x000fe400000001ff */
[----:B------:R-:W-:-:S05]  /*17a0*/  FADD.FTZ R49, R48, R43 ;  /* 0x0000002b30317221 */ /* 0x000fca0000010000 */
[----:B------:R-:W-:-:S07]  /*17b0*/  MOV R30, R49 ;  /* 0x00000031001e7202 */ /* 0x000fce0000000f00 */
[----:B------:R-:W-:Y:S05]  /*17c0*/  WARPSYNC.COLLECTIVE R31, `(.L_x_7948) ;  /* 0x000000001f087348 */ /* 0x000fea0003c00000 */
[----:B------:R0:W1:Y:S02]  /*17d0*/  SHFL.BFLY P1, R43, R30, R29, R28 ;  /* 0x0c00001d1e2b7389 */ /* 0x000064000002001c */
[----:B01----:R-:W-:Y:S05]  /*17e0*/  ENDCOLLECTIVE ;  /* 0x000000000000791b */ /* 0x003fea0003800000 */
.L_x_7948:
[----:B------:R-:W-:Y:S02]  /*17f0*/  HFMA2 R29, -RZ, RZ, 0, 9.5367431640625e-07 ;  /* 0x00000010ff1d7431 */ /* 0x000fe400000001ff */
[----:B------:R-:W-:-:S05]  /*1800*/  FADD.FTZ R50, R49, R43 ;  /* 0x0000002b31327221 */ /* 0x000fca0000010000 */
[----:B------:R-:W-:-:S07]  /*1810*/  MOV R30, R50 ;  /* 0x00000032001e7202 */ /* 0x000fce0000000f00 */
[----:B------:R-:W-:Y:S05]  /*1820*/  WARPSYNC.COLLECTIVE R31, `(.L_x_7949) ;  /* 0x000000001f087348 */ /* 0x000fea0003c00000 */
[----:B------:R0:W1:Y:S02]  /*1830*/  SHFL.BFLY P1, R43, R30, R29, R28 ;  /* 0x0c00001d1e2b7389 */ /* 0x000064000002001c */
[----:B01----:R-:W-:Y:S05]  /*1840*/  ENDCOLLECTIVE ;  /* 0x000000000000791b */ /* 0x003fea0003800000 */
.L_x_7949:
        /* <DEDUP_REMOVED lines=23> */
.L_x_7950:
[----:B------:R-:W-:Y:S02]  /*19c0*/  HFMA2 R29, -RZ, RZ, 0, 1.1920928955078125e-07 ;  /* 0x00000002ff1d7431 */ /* 0x000fe400000001ff */
[----:B------:R-:W-:-:S05]  /*19d0*/  FADD.FTZ R48, R30, R43 ;  /* 0x0000002b1e307221 */ /* 0x000fca0000010000 */
[----:B------:R-:W-:-:S07]  /*19e0*/  MOV R30, R48 ;  /* 0x00000030001e7202 */ /* 0x000fce0000000f00 */
[----:B------:R-:W-:Y:S05]  /*19f0*/  WARPSYNC.COLLECTIVE R31, `(.L_x_7951) ;  /* 0x000000001f087348 */ /* 0x000fea0003c00000 */
[----:B------:R0:W1:Y:S02]  /*1a00*/  SHFL.BFLY P1, R43, R30, R29, R28 ;  /* 0x0c00001d1e2b7389 */ /* 0x000064000002001c */
[----:B01----:R-:W-:Y:S05]  /*1a10*/  ENDCOLLECTIVE ;  /* 0x000000000000791b */ /* 0x003fea0003800000 */
.L_x_7951:
[----:B------:R-:W-:Y:S02]  /*1a20*/  HFMA2 R29, -RZ, RZ, 0, 2.384185791015625e-07 ;  /* 0x00000004ff1d7431 */ /* 0x000fe400000001ff */
[----:B------:R-:W-:-:S05]  /*1a30*/  FADD.FTZ R49, R48, R43 ;  /* 0x0000002b30317221 */ /* 0x000fca0000010000 */
[----:B------:R-:W-:-:S07]  /*1a40*/  MOV R30, R49 ;  /* 0x00000031001e7202 */ /* 0x000fce0000000f00 */
[----:B------:R-:W-:Y:S05]  /*1a50*/  WARPSYNC.COLLECTIVE R31, `(.L_x_7952) ;  /* 0x000000001f087348 */ /* 0x000fea0003c00000 */
[----:B------:R0:W1:Y:S02]  /*1a60*/  SHFL.BFLY P1, R43, R30, R29, R28 ;  /* 0x0c00001d1e2b7389 */ /* 0x000064000002001c */
[----:B01----:R-:W-:Y:S05]  /*1a70*/  ENDCOLLECTIVE ;  /* 0x000000000000791b */ /* 0x003fea0003800000 */
.L_x_7952:
[----:B------:R-:W-:Y:S02]  /*1a80*/  HFMA2 R29, -RZ, RZ, 0, 4.76837158203125e-07 ;  /* 0x00000008ff1d7431 */ /* 0x000fe400000001ff */
[----:B------:R-:W-:-:S05]  /*1a90*/  FADD.FTZ R50, R49, R43 ;  /* 0x0000002b31327221 */ /* 0x000fca0000010000 */
[----:B------:R-:W-:-:S07]  /*1aa0*/  MOV R30, R50 ;  /* 0x00000032001e7202 */ /* 0x000fce0000000f00 */
[----:B------:R-:W-:Y:S05]  /*1ab0*/  WARPSYNC.COLLECTIVE R31, `(.L_x_7953) ;  /* 0x000000001f087348 */ /* 0x000fea0003c00000 */
[----:B------:R0:W1:Y:S02]  /*1ac0*/  SHFL.BFLY P1, R43, R30, R29, R28 ;  /* 0x0c00001d1e2b7389 */ /* 0x000064000002001c */
[----:B01----:R-:W-:Y:S05]  /*1ad0*/  ENDCOLLECTIVE ;  /* 0x000000000000791b */ /* 0x003fea0003800000 */
.L_x_7953:
[----:B------:R-:W-:Y:S02]  /*1ae0*/  HFMA2 R29, -RZ, RZ, 0, 9.5367431640625e-07 ;  /* 0x00000010ff1d7431 */ /* 0x000fe400000001ff */
[----:B------:R-:W-:-:S05]  /*1af0*/  FADD.FTZ R51, R50, R43 ;  /* 0x0000002b32337221 */ /* 0x000fca0000010000 */
[----:B------:R-:W-:-:S07]  /*1b00*/  MOV R30, R51 ;  /* 0x00000033001e7202 */ /* 0x000fce0000000f00 */
[----:B------:R-:W-:Y:S05]  /*1b10*/  WARPSYNC.COLLECTIVE R31, `(.L_x_7954) ;  /* 0x000000001f087348 */ /* 0x000fea0003c00000 */
[----:B------:R0:W1:Y:S02]  /*1b20*/  SHFL.BFLY P1, R43, R30, R29, R28 ;  /* 0x0c00001d1e2b7389 */ /* 0x000064000002001c */
[----:B01----:R-:W-:Y:S05]  /*1b30*/  ENDCOLLECTIVE ;  /* 0x000000000000791b */ /* 0x003fea0003800000 */
.L_x_7954:
[----:B------:R-:W-:Y:S05]  /*1b40*/  BRA `(.L_x_7955) ;  /* 0xffffffec00cc7947 */ /* 0x000fea000383ffff */
.L_x_7942:
[----:B------:R-:W-:Y:S01]  /*1b50*/  HFMA2 R28, -RZ, RZ, 0, 1.847743988037109375e-06 ;  /* 0x0000001fff1c7431 */ /* 0x000fe200000001ff */
[----:B------:R-:W-:Y:S01]  /*1b60*/  BSSY B0, `(.L_x_7956) ;  /* 0x0000006000007945 */ /* 0x000fe20003800000 */
[----:B------:R-:W-:Y:S02]  /*1b70*/  MOV R29, 0x1 ;  /* 0x00000001001d7802 */ /* 0x000fe40000000f00 */
[----:B------:R-:W-:-:S07]  /*1b80*/  MOV R31, 0xffffffff ;  /* 0xffffffff001f7802 */ /* 0x000fce0000000f00 */
[----:B------:R-:W-:Y:S05]  /*1b90*/  WARPSYNC.COLLECTIVE R31, `(.L_x_7957) ;  /* 0x000000001f087348 */ /* 0x000fea0003c00000 */
[----:B------:R0:W1:Y:S02]  /*1ba0*/  SHFL.BFLY P1, R43, R30, R29, R28 ;  /* 0x0c00001d1e2b7389 */ /* 0x000064000002001c */
[----:B01----:R-:W-:Y:S05]  /*1bb0*/  ENDCOLLECTIVE ;  /* 0x000000000000791b */ /* 0x003fea0003800000 */
.L_x_7957:
[----:B------:R-:W-:Y:S05]  /*1bc0*/  BSYNC B0 ;  /* 0x0000000000007941 */ /* 0x000fea0003800000 */
.L_x_7956:
        /* <DEDUP_REMOVED lines=8> */
.L_x_7958:
[----:B------:R-:W-:Y:S02]  /*1c50*/  HFMA2 R29, -RZ, RZ, 0, 2.384185791015625e-07 ;  /* 0x00000004ff1d7431 */ /* 0x000fe400000001ff */
[----:B------:R-:W-:-:S05]  /*1c60*/  FADD.FTZ R47, R30, R43 ;  /* 0x0000002b1e2f7221 */ /* 0x000fca0000010000 */
[----:B------:R-:W-:-:S07]  /*1c70*/  MOV R30, R47 ;  /* 0x0000002f001e7202 */ /* 0x000fce0000000f00 */
[----:B------:R-:W-:Y:S05]  /*1c80*/  WARPSYNC.COLLECTIVE R31, `(.L_x_7959) ;  /* 0x000000001f087348 */ /* 0x000fea0003c00000 */
[----:B------:R0:W1:Y:S02]  /*1c90*/  SHFL.BFLY P1, R43, R30, R29, R28 ;  /* 0x0c00001d1e2b7389 */ /* 0x000064000002001c */
[----:B01----:R-:W-:Y:S05]  /*1ca0*/  ENDCOLLECTIVE ;  /* 0x000000000000791b */ /* 0x003fea0003800000 */
.L_x_7959:
[----:B------:R-:W-:Y:S02]  /*1cb0*/  HFMA2 R29, -RZ, RZ, 0, 4.76837158203125e-07 ;  /* 0x00000008ff1d7431 */ /* 0x000fe400000001ff */
[----:B------:R-:W-:-:S05]  /*1cc0*/  FADD.FTZ R49, R47, R43 ;  /* 0x0000002b2f317221 */ /* 0x000fca0000010000 */
[----:B------:R-:W-:-:S07]  /*1cd0*/  MOV R30, R49 ;  /* 0x00000031001e7202 */ /* 0x000fce0000000f00 */
[----:B------:R-:W-:Y:S05]  /*1ce0*/  WARPSYNC.COLLECTIVE R31, `(.L_x_7960) ;  /* 0x000000001f087348 */ /* 0x000fea0003c00000 */
[----:B------:R0:W1:Y:S02]  /*1cf0*/  SHFL.BFLY P1, R43, R30, R29, R28 ;  /* 0x0c00001d1e2b7389 */ /* 0x000064000002001c */
[----:B01----:R-:W-:Y:S05]  /*1d00*/  ENDCOLLECTIVE ;  /* 0x000000000000791b */ /* 0x003fea0003800000 */
.L_x_7960:
[----:B------:R-:W-:Y:S02]  /*1d10*/  HFMA2 R29, -RZ, RZ, 0, 9.5367431640625e-07 ;  /* 0x00000010ff1d7431 */ /* 0x000fe400000001ff */
[----:B------:R-:W-:-:S05]  /*1d20*/  FADD.FTZ R50, R49, R43 ;  /* 0x0000002b31327221 */ /* 0x000fca0000010000 */
[----:B------:R-:W-:-:S07]  /*1d30*/  MOV R30, R50 ;  /* 0x00000032001e7202 */ /* 0x000fce0000000f00 */
[----:B------:R-:W-:Y:S05]  /*1d40*/  WARPSYNC.COLLECTIVE R31, `(.L_x_7961) ;  /* 0x000000001f087348 */ /* 0x000fea0003c00000 */
[----:B------:R0:W1:Y:S02]  /*1d50*/  SHFL.BFLY P1, R43, R30, R29, R28 ;  /* 0x0c00001d1e2b7389 */ /* 0x000064000002001c */
[----:B01----:R-:W-:Y:S05]  /*1d60*/  ENDCOLLECTIVE ;  /* 0x000000000000791b */ /* 0x003fea0003800000 */
.L_x_7961:
        /* <DEDUP_REMOVED lines=23> */
.L_x_7962:
[----:B------:R-:W-:Y:S02]  /*1ee0*/  HFMA2 R29, -RZ, RZ, 0, 1.1920928955078125e-07 ;  /* 0x00000002ff1d7431 */ /* 0x000fe400000001ff */
[----:B------:R-:W-:-:S05]  /*1ef0*/  FADD.FTZ R47, R30, R43 ;  /* 0x0000002b1e2f7221 */ /* 0x000fca0000010000 */
[----:B------:R-:W-:-:S07]  /*1f00*/  MOV R30, R47 ;  /* 0x0000002f001e7202 */ /* 0x000fce0000000f00 */
[----:B------:R-:W-:Y:S05]  /*1f10*/  WARPSYNC.COLLECTIVE R31, `(.L_x_7963) ;  /* 0x000000001f087348 */ /* 0x000fea0003c00000 */
[----:B------:R0:W1:Y:S02]  /*1f20*/  SHFL.BFLY P1, R43, R30, R29, R28 ;  /* 0x0c00001d1e2b7389 */ /* 0x000064000002001c */
[----:B01----:R-:W-:Y:S05]  /*1f30*/  ENDCOLLECTIVE ;  /* 0x000000000000791b */ /* 0x003fea0003800000 */
.L_x_7963:
[----:B------:R-:W-:Y:S02]  /*1f40*/  HFMA2 R29, -RZ, RZ, 0, 2.384185791015625e-07 ;  /* 0x00000004ff1d7431 */ /* 0x000fe400000001ff */
[----:B------:R-:W-:-:S05]  /*1f50*/  FADD.FTZ R49, R47, R43 ;  /* 0x0000002b2f317221 */ /* 0x000fca0000010000 */
[----:B------:R-:W-:-:S07]  /*1f60*/  MOV R30, R49 ;  /* 0x00000031001e7202 */ /* 0x000fce0000000f00 */
[----:B------:R-:W-:Y:S05]  /*1f70*/  WARPSYNC.COLLECTIVE R31, `(.L_x_7964) ;  /* 0x000000001f087348 */ /* 0x000fea0003c00000 */
[----:B------:R0:W1:Y:S02]  /*1f80*/  SHFL.BFLY P1, R43, R30, R29, R28 ;  /* 0x0c00001d1e2b7389 */ /* 0x000064000002001c */
[----:B01----:R-:W-:Y:S05]  /*1f90*/  ENDCOLLECTIVE ;  /* 0x000000000000791b */ /* 0x003fea0003800000 */
.L_x_7964:
[----:B------:R-:W-:Y:S02]  /*1fa0*/  HFMA2 R29, -RZ, RZ, 0, 4.76837158203125e-07 ;  /* 0x00000008ff1d7431 */ /* 0x000fe400000001ff */
[----:B------:R-:W-:-:S05]  /*1fb0*/  FADD.FTZ R50, R49, R43 ;  /* 0x0000002b31327221 */ /* 0x000fca0000010000 */
[----:B------:R-:W-:-:S07]  /*1fc0*/  MOV R30, R50 ;  /* 0x00000032001e7202 */ /* 0x000fce0000000f00 */
[----:B------:R-:W-:Y:S05]  /*1fd0*/  WARPSYNC.COLLECTIVE R31, `(.L_x_7965) ;  /* 0x000000001f087348 */ /* 0x000fea0003c00000 */
[----:B------:R0:W1:Y:S02]  /*1fe0*/  SHFL.BFLY P1, R43, R30, R29, R28 ;  /* 0x0c00001d1e2b7389 */ /* 0x000064000002001c */
[----:B01----:R-:W-:Y:S05]  /*1ff0*/  ENDCOLLECTIVE ;  /* 0x000000000000791b */ /* 0x003fea0003800000 */
.L_x_7965:
[----:B------:R-:W-:Y:S02]  /*2000*/  HFMA2 R29, -RZ, RZ, 0, 9.5367431640625e-07 ;  /* 0x00000010ff1d7431 */ /* 0x000fe400000001ff */
[----:B------:R-:W-:-:S05]  /*2010*/  FADD.FTZ R51, R50, R43 ;  /* 0x0000002b32337221 */ /* 0x000fca0000010000 */
[----:B------:R-:W-:-:S07]  /*2020*/  MOV R30, R51 ;  /* 0x00000033001e7202 */ /* 0x000fce0000000f00 */
[----:B------:R-:W-:Y:S05]  /*2030*/  WARPSYNC.COLLECTIVE R31, `(.L_x_7966) ;  /* 0x000000001f087348 */ /* 0x000fea0003c00000 */
[----:B------:R0:W1:Y:S02]  /*2040*/  SHFL.BFLY P1, R43, R30, R29, R28 ;  /* 0x0c00001d1e2b7389 */ /* 0x000064000002001c */
[----:B01----:R-:W-:Y:S05]  /*2050*/  ENDCOLLECTIVE ;  /* 0x000000000000791b */ /* 0x003fea0003800000 */
.L_x_7966:
[----:B------:R-:W-:Y:S05]  /*2060*/  BRA `(.L_x_7967) ;  /* 0xfffffff000ac7947 */ /* 0x000fea000383ffff */
.L_x_7968:
        /* <DEDUP_REMOVED lines=9> */
.L_x_9184:


//--------------------- .text._ZN10layer_norm13ln_fwd_kernelINS_13Kernel_traitsIfffffjLj256ELj1ELj4ELj1ELj16ENS_18Kernel_traits_baseILj256EfffffjLj128EEEEELb0ELb1ELb1ELb0EEEvNS_9FwdParamsE --------------------------
	.section	.text._ZN10layer_norm13ln_fwd_kernelINS_13Kernel_traitsIfffffjLj256ELj1ELj4ELj1ELj16ENS_18Kernel_traits_baseILj256EfffffjLj128EEEEELb0ELb1ELb1ELb0EEEvNS_9FwdParamsE,"ax",@progbits
	.align	128
        .global         _ZN10layer_norm13ln_fwd_kernelINS_13Kernel_traitsIfffffjLj256ELj1ELj4ELj1ELj16ENS_18Kernel_traits_baseILj256EfffffjLj128EEEEELb0ELb1ELb1ELb0EEEvNS_9FwdParamsE
        .type           _ZN10layer_norm13ln_fwd_kernelINS_13Kernel_traitsIfffffjLj256ELj1ELj4ELj1ELj16ENS_18Kernel_traits_baseILj256EfffffjLj128EEEEELb0ELb1ELb1ELb0EEEvNS_9FwdParamsE,@function
        .size           _ZN10layer_norm13ln_fwd_kernelINS_13Kernel_traitsIfffffjLj256ELj1ELj4ELj1ELj16ENS_18Kernel_traits_baseILj256EfffffjLj128EEEEELb0ELb1ELb1ELb0EEEvNS_9FwdParamsE,(.L_x_9185 - _ZN10layer_norm13ln_fwd_kernelINS_13Kernel_traitsIfffffjLj256ELj1ELj4ELj1ELj16ENS_18Kernel_traits_baseILj256EfffffjLj128EEEEELb0ELb1ELb1ELb0EEEvNS_9FwdParamsE)
        .other          _ZN10layer_norm13ln_fwd_kernelINS_13Kernel_traitsIfffffjLj256ELj1ELj4ELj1ELj16ENS_18Kernel_traits_baseILj256EfffffjLj128EEEEELb0ELb1ELb1ELb0EEEvNS_9FwdParamsE,@"STO_CUDA_ENTRY STV_DEFAULT"
_ZN10layer_norm13ln_fwd_kernelINS_13Kernel_traitsIfffffjLj256ELj1ELj4ELj1ELj16ENS_18Kernel_traits_baseILj256EfffffjLj128EEEEELb0ELb1ELb1ELb0EEEvNS_9FwdParamsE:
.text._ZN10layer_norm13ln_fwd_kernelINS_13Kernel_traitsIfffffjLj256ELj1ELj4ELj1ELj16ENS_18Kernel_traits_baseILj256EfffffjLj128EEEEELb0ELb1ELb1ELb0EEEvNS_9FwdParamsE:
        /* <DEDUP_REMOVED lines=33> */
.L_x_7972:
[----:B------:R-:W-:Y:S05]  /*0210*/  BSYNC.RECONVERGENT B1 ;  /* 0x0000000000017941 */ /* 0x000fea0003800200 */
.L_x_7971:
        /* <DEDUP_REMOVED lines=10> */
[----:B------:R-:W-:Y:S05]  /*02c0*/  BRA `(.L_x_7973) ;  /* 0x0000000000507947 */ /* 0x000fea0003800000 */
.L_x_7970:
        /* <DEDUP_REMOVED lines=20> */
.L_x_7973:
[----:B------:R-:W-:Y:S05]  /*0410*/  BSYNC.RECONVERGENT B0 ;  /* 0x0000000000007941 */ /* 0x000fea0003800200 */
.L_x_7969:
        /* <DEDUP_REMOVED lines=8> */
.L_x_7991:
[----:B-1----:R-:W1:Y:S08]  /*04a0*/  LDC.64 R50, c[0x0][0x3f0] ;  /* 0x0000fc00ff327b82 */ /* 0x002e700000000a00 */
[----:B0-----:R-:W0:Y:S08]  /*04b0*/  LDC.64 R4, c[0x0][0x3f8] ;  /* 0x0000fe00ff047b82 */ /* 0x001e300000000a00 */
[----:B------:R-:W2:Y:S01]  /*04c0*/  LDC R49, c[0x0][0x388] ;  /* 0x0000e200ff317b82 */ /* 0x000ea20000000800 */
[----:B-1----:R-:W-:-:S06]  /*04d0*/  IMAD.WIDE R50, R0, 0x4, R50 ;  /* 0x0000000400327825 */ /* 0x002fcc00078e0232 */
[----:B------:R1:W3:Y:S01]  /*04e0*/  LDG.E R50, desc[UR6][R50.64] ;  /* 0x0000000632327981 */ /* 0x0002e2000c1e1900 */
[----:B0-----:R-:W-:-:S05]  /*04f0*/  IMAD.WIDE R4, R0, 0x4, R4 ;  /* 0x0000000400047825 */ /* 0x001fca00078e0204 */
[----:B-----5:R0:W5:Y:S01]  /*0500*/  LDG.E R48, desc[UR6][R4.64] ;  /* 0x0000000604307981 */ /* 0x020162000c1e1900 */
[----:B------:R-:W-:Y:S01]  /*0510*/  ISETP.GE.U32.AND P2, PT, R2, 0x20, PT ;  /* 0x000000200200780c */ /* 0x000fe20003f46070 */
[----:B------:R-:W-:Y:S01]  /*0520*/  BSSY.RECONVERGENT B0, `(.L_x_7974) ;  /* 0x0000040000007945 */ /* 0x000fe20003800200 */
[----:B--2---:R-:W-:-:S05]  /*0530*/  IMAD R6, R0, R49, RZ ;  /* 0x0000003100067224 */ /* 0x004fca00078e02ff */
[----:B------:R-:W-:-:S04]  /*0540*/  SHF.R.S32.HI R43, RZ, 0x1f, R6 ;  /* 0x0000001fff2b7819 */ /* 0x000fc80000011406 */
[----:B------:R-:W-:-:S04]  /*0550*/  LEA.HI R6, R43, R6, RZ, 0x2 ;  /* 0x000000062b067211 */ /* 0x000fc800078f10ff */
[----:B-1----:R-:W-:Y:S02]  /*0560*/  LEA.HI.SX32 R51, R6, R3, 0x1e ;  /* 0x0000000306337211 */ /* 0x002fe400078ff2ff */
[----:B---3--:R-:W-:-:S13]  /*0570*/  ISETP.GE.AND P4, PT, R50, 0x1, PT ;  /* 0x000000013200780c */ /* 0x008fda0003f86270 */
[----:B------:R-:W-:-:S05]  /*0580*/  @P4 IADD3 R52, PT, PT, R50, -0x1, RZ ;  /* 0xffffffff32344810 */ /* 0x000fca0007ffe0ff */
[----:B------:R-:W-:-:S05]  /*0590*/  @P4 IMAD R52, R52, R49, RZ ;  /* 0x0000003134344224 */ /* 0x000fca00078e02ff */
[----:B------:R-:W-:-:S04]  /*05a0*/  @P4 SHF.R.S32.HI R43, RZ, 0x1f, R52 ;  /* 0x0000001fff2b4819 */ /* 0x000fc80000011434 */
[----:B------:R-:W-:Y:S01]  /*05b0*/  @P4 LEA.HI R43, R43, R52, RZ, 0x2 ;  /* 0x000000342b2b4211 */ /* 0x000fe200078f10ff */
[----:B------:R-:W-:-:S03]  /*05c0*/  HFMA2 R52, -RZ, RZ, 0, 0 ;  /* 0x00000000ff347431 */ /* 0x000fc600000001ff */
[----:B------:R-:W-:Y:S01]  /*05d0*/  @P4 LEA.HI.SX32 R52, R43, R3, 0x1e ;  /* 0x000000032b344211 */ /* 0x000fe200078ff2ff */
[----:B0-----:R-:W-:Y:S06]  /*05e0*/  @!P2 BRA `(.L_x_7975) ;  /* 0x0000000000cca947 */ /* 0x001fec0003800000 */
[----:B------:R-:W-:Y:S04]  /*05f0*/  BSSY.RECONVERGENT B1, `(.L_x_7976) ;  /* 0x0000005000017945 */ /* 0x000fe80003800200 */
[----:B------:R-:W-:Y:S05]  /*0600*/  @!P4 BRA `(.L_x_7977) ;  /* 0x00000000000cc947 */ /* 0x000fea0003800000 */
[----:B------:R-:W0:Y:S02]  /*0610*/  LDC.64 R32, c[0x0][0x390] ;  /* 0x0000e400ff207b82 */ /* 0x000e240000000a00 */
[----:B0-----:R-:W-:-:S06]  /*0620*/  IMAD.WIDE.U32 R32, R52, 0x10, R32 ;  /* 0x0000001034207825 */ /* 0x001fcc00078e0020 */
[----:B------:R-:W5:Y:S02]  /*0630*/  LDG.E.128 R32, desc[UR6][R32.64] ;  /* 0x0000000620207981 */ /* 0x000f64000c1e1d00 */
.L_x_7977:
[----:B----4-:R-:W-:Y:S05]  /*0640*/  BSYNC.RECONVERGENT B1 ;  /* 0x0000000000017941 */ /* 0x010fea0003800200 */
.L_x_7976:
        /* <DEDUP_REMOVED lines=8> */
[----:B------:R-:W0:Y:S08]  /*06d0*/  @P0 LDC R5, c[0x0][0x40c] ;  /* 0x00010300ff050b82 */ /* 0x000e300000000800 */
[----:B------:R-:W1:Y:S08]  /*06e0*/  @P0 LDC R4, c[0x0][0x40c] ;  /* 0x00010300ff040b82 */ /* 0x000e700000000800 */
[----:B------:R-:W3:Y:S01]  /*06f0*/  @P0 LDC R7, c[0x0][0x40c] ;  /* 0x00010300ff070b82 */ /* 0x000ee20000000800 */
[----:B0----5:R-:W-:Y:S01]  /*0700*/  @P0 FMUL.FTZ R5, R32, R5 ;  /* 0x0000000520050220 */ /* 0x021fe20000410000 */
[----:B-1----:R-:W-:Y:S01]  /*0710*/  @P0 FMUL.FTZ R4, R33, R4 ;  /* 0x0000000421040220 */ /* 0x002fe20000410000 */
[----:B--2---:R-:W-:-:S02]  /*0720*/  @!P0 MOV R40, R36 ;  /* 0x0000002400288202 */ /* 0x004fc40000000f00 */
[----:B------:R-:W-:Y:S01]  /*0730*/  @P0 FFMA.FTZ R40, R5, R16, R36 ;  /* 0x0000001005280223 */ /* 0x000fe20000010024 */
[----:B---3--:R-:W-:Y:S01]  /*0740*/  @P0 FMUL.FTZ R5, R34, R7 ;  /* 0x0000000722050220 */ /* 0x008fe20000410000 */
[----:B------:R-:W-:Y:S01]  /*0750*/  MOV R41, R37 ;  /* 0x0000002500297202 */ /* 0x000fe20000000f00 */
[----:B------:R-:W-:Y:S01]  /*0760*/  @P0 FFMA.FTZ R41, R4, R17, R37 ;  /* 0x0000001104290223 */ /* 0x000fe20000010025 */
[----:B------:R-:W-:Y:S01]  /*0770*/  MOV R42, R38 ;  /* 0x00000026002a7202 */ /* 0x000fe20000000f00 */
[----:B------:R-:W-:Y:S01]  /*0780*/  @P0 FFMA.FTZ R42, R5, R18, R38 ;  /* 0x00000012052a0223 */ /* 0x000fe20000010026 */
[----:B------:R-:W-:Y:S01]  /*0790*/  MOV R7, R39 ;  /* 0x0000002700077202 */ /* 0x000fe20000000f00 */
[----:B------:R-:W-:Y:S06]  /*07a0*/  @!P0 BRA `(.L_x_7980) ;  /* 0x0000000000408947 */ /* 0x000fec0003800000 */
[----:B------:R-:W-:-:S04]  /*07b0*/  FMUL.FTZ R4, R35, UR10 ;  /* 0x0000000a23047c20 */ /* 0x000fc80008410000 */
[----:B------:R-:W-:Y:S01]  /*07c0*/  FFMA.FTZ R39, R4, R19, R39 ;  /* 0x0000001304277223 */ /* 0x000fe20000010027 */
[----:B------:R-:W-:Y:S06]  /*07d0*/  BRA `(.L_x_7980) ;  /* 0x0000000000347947 */ /* 0x000fec0003800000 */
.L_x_7979:
[----:B-----5:R-:W-:Y:S01]  /*07e0*/  FMUL.FTZ R5, R32, UR10 ;  /* 0x0000000a20057c20 */ /* 0x020fe20008410000 */
[----:B------:R-:W-:Y:S01]  /*07f0*/  FMUL.FTZ R4, R33, UR10 ;  /* 0x0000000a21047c20 */ /* 0x000fe20008410000 */
[----:B------:R-:W-:Y:S01]  /*0800*/  FMUL.FTZ R6, R35, UR10 ;  /* 0x0000000a23067c20 */ /* 0x000fe20008410000 */
[----:B------:R-:W-:Y:S01]  /*0810*/  ISETP.GT.AND P0, PT, R50, RZ, PT ;  /* 0x000000ff3200720c */ /* 0x000fe20003f04270 */
[----:B------:R-:W-:Y:S01]  /*0820*/  FMUL.FTZ R40, R5, R16 ;  /* 0x0000001005287220 */ /* 0x000fe20000410000 */
[----:B------:R-:W-:Y:S01]  /*0830*/  FMUL.FTZ R5, R34, UR10 ;  /* 0x0000000a22057c20 */ /* 0x000fe20008410000 */
[----:B------:R-:W-:Y:S01]  /*0840*/  FMUL.FTZ R41, R4, R17 ;  /* 0x0000001104297220 */ /* 0x000fe20000410000 */
[----:B------:R-:W-:Y:S02]  /*0850*/  FMUL.FTZ R39, R6, R19 ;  /* 0x0000001306277220 */ /* 0x000fe40000410000 */
[----:B------:R-:W-:Y:S01]  /*0860*/  FMUL.FTZ R42, R5, R18 ;  /* 0x00000012052a7220 */ /* 0x000fe20000410000 */
[----:B------:R-:W-:-:S02]  /*0870*/  FSEL R40, R40, RZ, P0 ;  /* 0x000000ff28287208 */ /* 0x000fc40000000000 */
[----:B------:R-:W-:Y:S02]  /*0880*/  FSEL R41, R41, RZ, P0 ;  /* 0x000000ff29297208 */ /* 0x000fe40000000000 */
[----:B------:R-:W-:Y:S02]  /*0890*/  FSEL R42, R42, RZ, P0 ;  /* 0x000000ff2a2a7208 */ /* 0x000fe40000000000 */
[----:B------:R-:W-:-:S07]  /*08a0*/  FSEL R39, R39, RZ, P0 ;  /* 0x000000ff27277208 */ /* 0x000fce0000000000 */
.L_x_7980:
[----:B------:R-:W-:Y:S05]  /*08b0*/  BSYNC.RECONVERGENT B1 ;  /* 0x0000000000017941 */ /* 0x000fea0003800200 */
.L_x_7978:
[----:B------:R-:W0:Y:S01]  /*08c0*/  LDC.64 R4, c[0x0][0x3a8] ;  /* 0x0000ea00ff047b82 */ /* 0x000e220000000a00 */
[----:B------:R-:W-:Y:S02]  /*08d0*/  MOV R43, R39 ;  /* 0x00000027002b7202 */ /* 0x000fe40000000f00 */
[----:B------:R-:W-:Y:S01]  /*08e0*/  IADD3 R52, PT, PT, R52, 0x20, RZ ;  /* 0x0000002034347810 */ /* 0x000fe20007ffe0ff */
[C---:B0-----:R-:W-:Y:S01]  /*08f0*/  IMAD.WIDE.U32 R4, R51.reuse, 0x10, R4 ;  /* 0x0000001033047825 */ /* 0x041fe200078e0004 */
[----:B------:R-:W-:-:S04]  /*0900*/  IADD3 R51, PT, PT, R51, 0x20, RZ ;  /* 0x0000002033337810 */ /* 0x000fc80007ffe0ff */
[----:B------:R0:W-:Y:S03]  /*0910*/  STG.E.128 desc[UR6][R4.64], R40 ;  /* 0x0000002804007986 */ /* 0x0001e6000c101d06 */
.L_x_7975:
[----:B----4-:R-:W-:Y:S05]  /*0920*/  BSYNC.RECONVERGENT B0 ;  /* 0x0000000000007941 */ /* 0x010fea0003800200 */
.L_x_7974:
[----:B------:R-:W-:Y:S01]  /*0930*/  ISETP.GE.U32.AND P1, PT, R2, 0x40, PT ;  /* 0x000000400200780c */ /* 0x000fe20003f26070 */
[----:B------:R-:W-:-:S12]  /*0940*/  BSSY.RECONVERGENT B0, `(.L_x_7981) ;  /* 0x0000032000007945 */ /* 0x000fd80003800200 */
[----:B------:R-:W-:Y:S05]  /*0950*/  @!P1 BRA `(.L_x_7982) ;  /* 0x0000000000c09947 */ /* 0x000fea0003800000 */
[----:B------:R-:W-:Y:S01]  /*0960*/  ISETP.NE.U32.AND P0, PT, RZ, UR8, PT ;  /* 0x00000008ff007c0c */ /* 0x000fe2000bf05070 */
[----:B------:R-:W1:Y:S03]  /*0970*/  @P4 LDC.64 R44, c[0x0][0x390] ;  /* 0x0000e400ff2c4b82 */ /* 0x000e660000000a00 */
[----:B------:R-:W-:-:S13]  /*0980*/  ISETP.NE.AND.EX P0, PT, RZ, UR9, PT, P0 ;  /* 0x00000009ff007c0c */ /* 0x000fda000bf05300 */
[----:B0-----:R-:W0:Y:S01]  /*0990*/  @P0 LDC.64 R4, c[0x0][0x3a0] ;  /* 0x0000e800ff040b82 */ /* 0x001e220000000a00 */
[----:B-1----:R-:W-:-:S05]  /*09a0*/  @P4 IMAD.WIDE.U32 R44, R52, 0x10, R44 ;  /* 0x00000010342c4825 */ /* 0x002fca00078e002c */
[----:B------:R1:W5:Y:S01]  /*09b0*/  @P4 LDG.E.128 R32, desc[UR6][R44.64] ;  /* 0x000000062c204981 */ /* 0x000362000c1e1d00 */
[----:B0-----:R-:W-:-:S06]  /*09c0*/  @P0 IMAD.WIDE.U32 R4, R51, 0x10, R4 ;  /* 0x0000001033040825 */ /* 0x001fcc00078e0004 */
[----:B------:R-:W2:Y:S01]  /*09d0*/  @P0 LDG.E.128 R4, desc[UR6][R4.64] ;  /* 0x0000000604040981 */ /* 0x000ea2000c1e1d00 */
[----:B------:R-:W-:Y:S01]  /*09e0*/  BSSY.RECONVERGENT B1, `(.L_x_7983) ;  /* 0x0000024000017945 */ /* 0x000fe20003800200 */
[----:B--2---:R-:W-:Y:S02]  /*09f0*/  @P0 MOV R38, R6 ;  /* 0x0000000600260202 */ /* 0x004fe40000000f00 */
[----:B------:R-:W-:Y:S02]  /*0a00*/  @P0 MOV R37, R5 ;  /* 0x0000000500250202 */ /* 0x000fe40000000f00 */
[----:B------:R-:W-:Y:S01]  /*0a10*/  @P0 MOV R36, R4 ;  /* 0x0000000400240202 */ /* 0x000fe20000000f00 */
[----:B-1----:R-:W-:Y:S06]  /*0a20*/  @!P0 BRA `(.L_x_7984) ;  /* 0x0000000000488947 */ /* 0x002fec0003800000 */
[----:B------:R-:W-:Y:S02]  /*0a30*/  ISETP.GT.AND P0, PT, R50, RZ, PT ;  /* 0x000000ff3200720c */ /* 0x000fe40003f04270 */
[----:B------:R-:W-:Y:S02]  /*0a40*/  MOV R44, R36 ;  /* 0x00000024002c7202 */ /* 0x000fe40000000f00 */
[----:B------:R-:W-:Y:S02]  /*0a50*/  MOV R45, R37 ;  /* 0x00000025002d7202 */ /* 0x000fe40000000f00 */
[----:B------:R-:W-:Y:S02]  /*0a60*/  MOV R46, R38 ;  /* 0x00000026002e7202 */ /* 0x000fe40000000f00 */
[----:B------:R-:W-:-:S05]  /*0a70*/  MOV R47, R7 ;  /* 0x00000007002f7202 */ /* 0x000fca0000000f00 */
[----:B------:R-:W0:Y:S08]  /*0a80*/  @P0 LDC R5, c[0x0][0x40c] ;  /* 0x00010300ff050b82 */ /* 0x000e300000000800 */
[----:B------:R-:W1:Y:S08]  /*0a90*/  @P0 LDC R4, c[0x0][0x40c] ;  /* 0x00010300ff040b82 */ /* 0x000e700000000800 */
[----:B------:R-:W2:Y:S01]  /*0aa0*/  @P0 LDC R43, c[0x0][0x40c] ;  /* 0x00010300ff2b0b82 */ /* 0x000ea20000000800 */
[----:B0----5:R-:W-:-:S04]  /*0ab0*/  @P0 FMUL.FTZ R5, R32, R5 ;  /* 0x0000000520050220 */ /* 0x021fc80000410000 */
[----:B------:R-:W-:Y:S01]  /*0ac0*/  @P0 FFMA.FTZ R44, R5, R28, R36 ;  /* 0x0000001c052c0223 */ /* 0x000fe20000010024 */
[----:B-1----:R-:W-:-:S04]  /*0ad0*/  @P0 FMUL.FTZ R4, R33, R4 ;  /* 0x0000000421040220 */ /* 0x002fc80000410000 */
[----:B------:R-:W-:Y:S01]  /*0ae0*/  @P0 FFMA.FTZ R45, R4, R29, R37 ;  /* 0x0000001d042d0223 */ /* 0x000fe20000010025 */
[----:B--2---:R-:W-:-:S04]  /*0af0*/  @P0 FMUL.FTZ R43, R34, R43 ;  /* 0x0000002b222b0220 */ /* 0x004fc80000410000 */
[----:B------:R-:W-:Y:S01]  /*0b00*/  @P0 FFMA.FTZ R46, R43, R30, R38 ;  /* 0x0000001e2b2e0223 */ /* 0x000fe20000010026 */
[----:B------:R-:W-:Y:S06]  /*0b10*/  @!P0 BRA `(.L_x_7985) ;  /* 0x0000000000408947 */ /* 0x000fec0003800000 */
[----:B------:R-:W-:-:S04]  /*0b20*/  FMUL.FTZ R4, R35, UR10 ;  /* 0x0000000a23047c20 */ /* 0x000fc80008410000 */
[----:B------:R-:W-:Y:S01]  /*0b30*/  FFMA.FTZ R47, R4, R31, R7 ;  /* 0x0000001f042f7223 */ /* 0x000fe20000010007 */
[----:B------:R-:W-:Y:S06]  /*0b40*/  BRA `(.L_x_7985) ;  /* 0x0000000000347947 */ /* 0x000fec0003800000 */
.L_x_7984:
[----:B-----5:R-:W-:Y:S01]  /*0b50*/  FMUL.FTZ R5, R32, UR10 ;  /* 0x0000000a20057c20 */ /* 0x020fe20008410000 */
[----:B------:R-:W-:Y:S01]  /*0b60*/  FMUL.FTZ R4, R33, UR10 ;  /* 0x0000000a21047c20 */ /* 0x000fe20008410000 */
[----:B------:R-:W-:Y:S01]  /*0b70*/  FMUL.FTZ R43, R34, UR10 ;  /* 0x0000000a222b7c20 */ /* 0x000fe20008410000 */
[----:B------:R-:W-:Y:S01]  /*0b80*/  FMUL.FTZ R6, R35, UR10 ;  /* 0x0000000a23067c20 */ /* 0x000fe20008410000 */
[----:B------:R-:W-:Y:S01]  /*0b90*/  FMUL.FTZ R44, R5, R28 ;  /* 0x0000001c052c7220 */ /* 0x000fe20000410000 */
[----:B------:R-:W-:Y:S01]  /*0ba0*/  FMUL.FTZ R45, R4, R29 ;  /* 0x0000001d042d7220 */ /* 0x000fe20000410000 */
[----:B------:R-:W-:Y:S01]  /*0bb0*/  FMUL.FTZ R46, R43, R30 ;  /* 0x0000001e2b2e7220 */ /* 0x000fe20000410000 */
[----:B------:R-:W-:Y:S01]  /*0bc0*/  FMUL.FTZ R47, R6, R31 ;  /* 0x0000001f062f7220 */ /* 0x000fe20000410000 */
[----:B------:R-:W-:-:S04]  /*0bd0*/  ISETP.GT.AND P0, PT, R50, RZ, PT ;  /* 0x000000ff3200720c */ /* 0x000fc80003f04270 */
[----:B------:R-:W-:Y:S02]  /*0be0*/  FSEL R44, R44, RZ, P0 ;  /* 0x000000ff2c2c7208 */ /* 0x000fe40000000000 */
[----:B------:R-:W-:Y:S02]  /*0bf0*/  FSEL R45, R45, RZ, P0 ;  /* 0x000000ff2d2d7208 */ /* 0x000fe40000000000 */
[----:B------:R-:W-:Y:S02]  /*0c00*/  FSEL R46, R46, RZ, P0 ;  /* 0x000000ff2e2e7208 */ /* 0x000fe40000000000 */
[----:B------:R-:W-:-:S07]  /*0c10*/  FSEL R47, R47, RZ, P0 ;  /* 0x000000ff2f2f7208 */ /* 0x000fce0000000000 */
.L_x_7985:
[----:B------:R-:W-:Y:S05]  /*0c20*/  BSYNC.RECONVERGENT B1 ;  /* 0x0000000000017941 */ /* 0x000fea0003800200 */
.L_x_7983:
[----:B------:R-:W0:Y:S02]  /*0c30*/  LDC.64 R4, c[0x0][0x3a8] ;  /* 0x0000ea00ff047b82 */ /* 0x000e240000000a00 */
[----:B0-----:R-:W-:-:S05]  /*0c40*/  IMAD.WIDE.U32 R4, R51, 0x10, R4 ;  /* 0x0000001033047825 */ /* 0x001fca00078e0004 */
[----:B------:R1:W-:Y:S02]  /*0c50*/  STG.E.128 desc[UR6][R4.64], R44 ;  /* 0x0000002c04007986 */ /* 0x0003e4000c101d06 */
.L_x_7982:
[----:B------:R-:W-:Y:S05]  /*0c60*/  BSYNC.RECONVERGENT B0 ;  /* 0x0000000000007941 */ /* 0x000fea0003800200 */
.L_x_7981:
        /* <DEDUP_REMOVED lines=33> */
[----:B------:R-:W-:-:S05]  /*0e80*/  FFMA.FTZ R4, R5, R5, R4 ;  /* 0x0000000505047223 */ /* 0x000fca0000010004 */
        /* <DEDUP_REMOVED lines=17> */
.L_x_8003:
[----:B-1----:R-:W-:Y:S01]  /*0fa0*/  FADD.FTZ R53, R5, R4 ;  /* 0x0000000405357221 */ /* 0x002fe20000010000 */
[----:B-----5:R-:W-:Y:S01]  /*0fb0*/  ISETP.GE.AND P0, PT, R48, 0x1, PT ;  /* 0x000000013000780c */ /* 0x020fe20003f06270 */
[----:B0-----:R-:W0:Y:S01]  /*0fc0*/  @!P4 LDC.64 R4, c[0x0][0x3c0] ;  /* 0x0000f000ff04cb82 */ /* 0x001e220000000a00 */
[----:B------:R-:W-:Y:S01]  /*0fd0*/  BSSY.RECONVERGENT B0, `(.L_x_7987) ;  /* 0x0000035000007945 */ /* 0x000fe20003800200 */
[----:B------:R-:W-:Y:S01]  /*0fe0*/  FFMA.FTZ R6, R53, R6, UR5 ;  /* 0x0000000535067e23 */ /* 0x000fe20008010006 */
[----:B0-----:R-:W-:-:S04]  /*0ff0*/  @!P4 IMAD.WIDE R50, R0, 0x4, R4 ;  /* 0x000000040032c825 */ /* 0x001fc800078e0204 */
[----:B------:R-:W-:Y:S01]  /*1000*/  FMUL.FTZ R4, R43, R43 ;  /* 0x0000002b2b047220 */ /* 0x000fe20000410000 */
[----:B------:R0:W-:Y:S04]  /*1010*/  @!P4 STG.E desc[UR6][R50.64], R43 ;  /* 0x0000002b3200c986 */ /* 0x0001e8000c101906 */
[----:B------:R-:W-:Y:S02]  /*1020*/  FSEL R53, R4, RZ, P3 ;  /* 0x000000ff04357208 */ /* 0x000fe40001800000 */
[----:B------:R-:W1:Y:S03]  /*1030*/  @!P4 LDC.64 R4, c[0x0][0x3c8] ;  /* 0x0000f200ff04cb82 */ /* 0x000e660000000a00 */
[----:B------:R-:W-:-:S06]  /*1040*/  FADD.FTZ R6, R6, R53 ;  /* 0x0000003506067221 */ /* 0x000fcc0000010000 */
[----:B------:R-:W2:Y:S01]  /*1050*/  MUFU.RSQ R6, R6 ;  /* 0x0000000600067308 */ /* 0x000ea20000001400 */
[----:B-1----:R-:W-:-:S05]  /*1060*/  @!P4 IMAD.WIDE R4, R0, 0x4, R4 ;  /* 0x000000040004c825 */ /* 0x002fca00078e0204 */
[----:B--2---:R0:W-:Y:S01]  /*1070*/  @!P4 STG.E desc[UR6][R4.64], R6 ;  /* 0x000000060400c986 */ /* 0x0041e2000c101906 */
[----:B------:R-:W-:Y:S05]  /*1080*/  @!P0 BRA `(.L_x_7988) ;  /* 0x0000000000a48947 */ /* 0x000fea0003800000 */
[----:B------:R-:W-:Y:S01]  /*1090*/  IADD3 R48, PT, PT, R48, -0x1, RZ ;  /* 0xffffffff30307810 */ /* 0x000fe20007ffe0ff */
[----:B------:R-:W-:Y:S01]  /*10a0*/  BSSY.RECONVERGENT B1, `(.L_x_7989) ;  /* 0x0000017000017945 */ /* 0x000fe20003800200 */
[----:B0-----:R-:W-:-:S03]  /*10b0*/  FSEL R43, R43, RZ, !P3 ;  /* 0x000000ff2b2b7208 */ /* 0x001fc60005800000 */
[----:B------:R-:W-:-:S05]  /*10c0*/  IMAD R48, R48, R49, RZ ;  /* 0x0000003130307224 */ /* 0x000fca00078e02ff */
[----:B------:R-:W-:-:S04]  /*10d0*/  SHF.R.S32.HI R5, RZ, 0x1f, R48 ;  /* 0x0000001fff057819 */ /* 0x000fc80000011430 */
[----:B------:R-:W-:-:S04]  /*10e0*/  LEA.HI R48, R5, R48, RZ, 0x2 ;  /* 0x0000003005307211 */ /* 0x000fc800078f10ff */
[----:B------:R-:W-:Y:S01]  /*10f0*/  LEA.HI.SX32 R52, R48, R3, 0x1e ;  /* 0x0000000330347211 */ /* 0x000fe200078ff2ff */
[----:B------:R-:W-:Y:S06]  /*1100*/  @!P2 BRA `(.L_x_7990) ;  /* 0x000000000040a947 */ /* 0x000fec0003800000 */
[----:B------:R-:W0:Y:S01]  /*1110*/  LDC.64 R4, c[0x0][0x428] ;  /* 0x00010a00ff047b82 */ /* 0x000e220000000a00 */
        /* <DEDUP_REMOVED lines=12> */
[C---:B0-----:R-:W-:Y:S01]  /*11e0*/  IMAD.WIDE.U32 R4, R52.reuse, 0x10, R4 ;  /* 0x0000001034047825 */ /* 0x041fe200078e0004 */
[----:B------:R-:W-:-:S04]  /*11f0*/  IADD3 R52, PT, PT, R52, 0x20, RZ ;  /* 0x0000002034347810 */ /* 0x000fc80007ffe0ff */
[----:B------:R0:W-:Y:S03]  /*1200*/  STG.E.128 desc[UR6][R4.64], R48 ;  /* 0x0000003004007986 */ /* 0x0001e6000c101d06 */
.L_x_7990:
[----:B------:R-:W-:Y:S05]  /*1210*/  BSYNC.RECONVERGENT B1 ;  /* 0x0000000000017941 */ /* 0x000fea0003800200 */
.L_x_7989:
[----:B------:R-:W-:Y:S05]  /*1220*/  @!P1 BRA `(.L_x_7988) ;  /* 0x00000000003c9947 */ /* 0x000fea0003800000 */
[--C-:B0-----:R-:W-:Y:S01]  /*1230*/  FADD.FTZ R5, R45, -R43.reuse ;  /* 0x8000002b2d057221 */ /* 0x101fe20000010000 */
[--C-:B------:R-:W-:Y:S01]  /*1240*/  FADD.FTZ R49, R44, -R43.reuse ;  /* 0x8000002b2c317221 */ /* 0x100fe20000010000 */
[--C-:B------:R-:W-:Y:S01]  /*1250*/  FADD.FTZ R51, R46, -R43.reuse ;  /* 0x8000002b2e337221 */ /* 0x100fe20000010000 */
[----:B------:R-:W-:Y:S01]  /*1260*/  FADD.FTZ R53, R47, -R43 ;  /* 0x8000002b2f357221 */ /* 0x000fe20000010000 */
[C---:B------:R-:W-:Y:S01]  /*1270*/  FMUL.FTZ R50, R6.reuse, R5 ;  /* 0x0000000506327220 */ /* 0x040fe20000410000 */
[C---:B------:R-:W-:Y:S01]  /*1280*/  FMUL.FTZ R49, R6.reuse, R49 ;  /* 0x0000003106317220 */ /* 0x040fe20000410000 */
[----:B------:R-:W0:Y:S01]  /*1290*/  LDC.64 R4, c[0x0][0x428] ;  /* 0x00010a00ff047b82 */ /* 0x000e220000000a00 */
        /* <DEDUP_REMOVED lines=8> */
.L_x_7988:
[----:B------:R-:W-:Y:S05]  /*1320*/  BSYNC.RECONVERGENT B0 ;  /* 0x0000000000007941 */ /* 0x000fea0003800200 */
.L_x_7987:
[----:B0-----:R-:W0:Y:S02]  /*1330*/  LDC.64 R4, c[0x0][0x380] ;  /* 0x0000e000ff047b82 */ /* 0x001e240000000a00 */
[----:B0-----:R-:W-:-:S04]  /*1340*/  LEA R0, R4, R0, 0x2 ;  /* 0x0000000004007211 */ /* 0x001fc800078e10ff */
[----:B------:R-:W-:-:S13]  /*1350*/  ISETP.GE.AND P0, PT, R0, R5, PT ;  /* 0x000000050000720c */ /* 0x000fda0003f06270 */
[----:B------:R-:W-:Y:S05]  /*1360*/  @!P0 BRA `(.L_x_7991) ;  /* 0xfffffff0004c8947 */ /* 0x000fea000383ffff */
[----:B------:R-:W-:Y:S05]  /*1370*/  EXIT ;  /* 0x000000000000794d */ /* 0x000fea0003800000 */
.L_x_7986:
        /* <DEDUP_REMOVED lines=8> */
.L_x_7993:
[----:B------:R-:W-:Y:S05]  /*1400*/  BSYNC B0 ;  /* 0x0000000000007941 */ /* 0x000fea0003800000 */
.L_x_7992:
        /* <DEDUP_REMOVED lines=8> */
.L_x_7994:
[----:B------:R-:W-:Y:S02]  /*1490*/  HFMA2 R52, -RZ, RZ, 0, 2.384185791015625e-07 ;  /* 0x00000004ff347431 */ /* 0x000fe400000001ff */
[----:B------:R-:W-:-:S07]  /*14a0*/  FADD.FTZ R53, R53, R4 ;  /* 0x0000000435357221 */ /* 0x000fce0000010000 */
[----:B------:R-:W-:Y:S05]  /*14b0*/  WARPSYNC.COLLECTIVE R50, `(.L_x_7995) ;  /* 0x0000000032087348 */ /* 0x000fea0003c00000 */
[----:B------:R0:W1:Y:S02]  /*14c0*/  SHFL.BFLY P5, R4, R53, R52, R51 ;  /* 0x0c00003435047389 */ /* 0x00006400000a0033 */
[----:B01----:R-:W-:Y:S05]  /*14d0*/  ENDCOLLECTIVE ;  /* 0x000000000000791b */ /* 0x003fea0003800000 */
.L_x_7995:
[----:B------:R-:W-:Y:S02]  /*14e0*/  HFMA2 R52, -RZ, RZ, 0, 4.76837158203125e-07 ;  /* 0x00000008ff347431 */ /* 0x000fe400000001ff */
[----:B------:R-:W-:-:S05]  /*14f0*/  FADD.FTZ R5, R53, R4 ;  /* 0x0000000435057221 */ /* 0x000fca0000010000 */
[----:B------:R-:W-:-:S07]  /*1500*/  MOV R53, R5 ;  /* 0x0000000500357202 */ /* 0x000fce0000000f00 */
[----:B------:R-:W-:Y:S05]  /*1510*/  WARPSYNC.COLLECTIVE R50, `(.L_x_7996) ;  /* 0x0000000032087348 */ /* 0x000fea0003c00000 */
[----:B------:R0:W1:Y:S02]  /*1520*/  SHFL.BFLY P5, R4, R53, R52, R51 ;  /* 0x0c00003435047389 */ /* 0x00006400000a0033 */
[----:B01----:R-:W-:Y:S05]  /*1530*/  ENDCOLLECTIVE ;  /* 0x000000000000791b */ /* 0x003fea0003800000 */
.L_x_7996:
[----:B------:R-:W-:Y:S02]  /*1540*/  HFMA2 R52, -RZ, RZ, 0, 9.5367431640625e-07 ;  /* 0x00000010ff347431 */ /* 0x000fe400000001ff */
[----:B------:R-:W-:-:S05]  /*1550*/  FADD.FTZ R43, R5, R4 ;  /* 0x00000004052b7221 */ /* 0x000fca0000010000 */
[----:B------:R-:W-:-:S07]  /*1560*/  MOV R53, R43 ;  /* 0x0000002b00357202 */ /* 0x000fce0000000f00 */
[----:B------:R-:W-:Y:S05]  /*1570*/  WARPSYNC.COLLECTIVE R50, `(.L_x_7997) ;  /* 0x0000000032087348 */ /* 0x000fea0003c00000 */
[----:B------:R0:W1:Y:S02]  /*1580*/  SHFL.BFLY P5, R4, R53, R52, R51 ;  /* 0x0c00003435047389 */ /* 0x00006400000a0033 */
[----:B01----:R-:W-:Y:S05]  /*1590*/  ENDCOLLECTIVE ;  /* 0x000000000000791b */ /* 0x003fea0003800000 */
.L_x_7997:
        /* <DEDUP_REMOVED lines=20> */
[----:B------:R-:W-:-:S04]  /*16e0*/  MOV R51, 0x1f ;  /* 0x0000001f00337802 */ /* 0x000fc80000000f00 */
[----:B------:R-:W-:-:S07]  /*16f0*/  MOV R53, R5 ;  /* 0x0000000500357202 */ /* 0x000fce0000000f00 */
[----:B------:R-:W-:Y:S05]  /*1700*/  WARPSYNC.COLLECTIVE R50, `(.L_x_7998) ;  /* 0x0000000032087348 */ /* 0x000fea0003c00000 */
[----:B------:R0:W1:Y:S02]  /*1710*/  SHFL.BFLY P5, R4, R53, R52, R51 ;  /* 0x0c00003435047389 */ /* 0x00006400000a0033 */
[----:B01----:R-:W-:Y:S05]  /*1720*/  ENDCOLLECTIVE ;  /* 0x000000000000791b */ /* 0x003fea0003800000 */
.L_x_7998:
[----:B------:R-:W-:Y:S02]  /*1730*/  HFMA2 R52, -RZ, RZ, 0, 1.1920928955078125e-07 ;  /* 0x00000002ff347431 */ /* 0x000fe400000001ff */
[----:B------:R-:W-:-:S07]  /*1740*/  FADD.FTZ R53, R5, R4 ;  /* 0x0000000405357221 */ /* 0x000fce0000010000 */
[----:B------:R-:W-:Y:S05]  /*1750*/  WARPSYNC.COLLECTIVE R50, `(.L_x_7999) ;  /* 0x0000000032087348 */ /* 0x000fea0003c00000 */
[----:B------:R0:W1:Y:S02]  /*1760*/  SHFL.BFLY P5, R4, R53, R52, R51 ;  /* 0x0c00003435047389 */ /* 0x00006400000a0033 */
[----:B01----:R-:W-:Y:S05]  /*1770*/  ENDCOLLECTIVE ;  /* 0x000000000000791b */ /* 0x003fea0003800000 */
.L_x_7999:
[----:B------:R-:W-:Y:S01]  /*1780*/  MOV R52, 0x4 ;  /* 0x0000000400347802 */ /* 0x000fe20000000f00 */
[----:B------:R-:W-:-:S07]  /*1790*/  FADD.FTZ R53, R53, R4 ;  /* 0x0000000435357221 */ /* 0x000fce0000010000 */
[----:B------:R-:W-:Y:S05]  /*17a0*/  WARPSYNC.COLLECTIVE R50, `(.L_x_8000) ;  /* 0x0000000032087348 */ /* 0x000fea0003c00000 */
[----:B------:R0:W1:Y:S02]  /*17b0*/  SHFL.BFLY P5, R4, R53, R52, R51 ;  /* 0x0c00003435047389 */ /* 0x00006400000a0033 */
[----:B01----:R-:W-:Y:S05]  /*17c0*/  ENDCOLLECTIVE ;  /* 0x000000000000791b */ /* 0x003fea0003800000 */
.L_x_8000:
[----:B------:R-:W-:Y:S02]  /*17d0*/  HFMA2 R52, -RZ, RZ, 0, 4.76837158203125e-07 ;  /* 0x00000008ff347431 */ /* 0x000fe400000001ff */
[----:B------:R-:W-:-:S05]  /*17e0*/  FADD.FTZ R5, R53, R4 ;  /* 0x0000000435057221 */ /* 0x000fca0000010000 */
[----:B------:R-:W-:-:S07]  /*17f0*/  MOV R53, R5 ;  /* 0x0000000500357202 */ /* 0x000fce0000000f00 */
[----:B------:R-:W-:Y:S05]  /*1800*/  WARPSYNC.COLLECTIVE R50, `(.L_x_8001) ;  /* 0x0000000032087348 */ /* 0x000fea0003c00000 */
[----:B------:R0:W1:Y:S02]  /*1810*/  SHFL.BFLY P5, R4, R53, R52, R51 ;  /* 0x0c00003435047389 */ /* 0x00006400000a0033 */
[----:B01----:R-:W-:Y:S05]  /*1820*/  ENDCOLLECTIVE ;  /* 0x000000000000791b */ /* 0x003fea0003800000 */
.L_x_8001:
[----:B------:R-:W-:Y:S02]  /*1830*/  HFMA2 R52, -RZ, RZ, 0, 9.5367431640625e-07 ;  /* 0x00000010ff347431 */ /* 0x000fe400000001ff */
[----:B------:R-:W-:-:S05]  /*1840*/  FADD.FTZ R5, R5, R4 ;  /* 0x0000000405057221 */ /* 0x000fca0000010000 */
[----:B------:R-:W-:-:S07]  /*1850*/  MOV R53, R5 ;  /* 0x0000000500357202 */ /* 0x000fce0000000f00 */
[----:B------:R-:W-:Y:S05]  /*1860*/  WARPSYNC.COLLECTIVE R50, `(.L_x_8002) ;  /* 0x0000000032087348 */ /* 0x000fea0003c00000 */
[----:B------:R0:W1:Y:S02]  /*1870*/  SHFL.BFLY P5, R4, R53, R52, R51 ;  /* 0x0c00003435047389 */ /* 0x00006400000a0033 */
[----:B01----:R-:W-:Y:S05]  /*1880*/  ENDCOLLECTIVE ;  /* 0x000000000000791b */ /* 0x003fea0003800000 */
.L_x_8002:
[----:B------:R-:W-:Y:S05]  /*1890*/  BRA `(.L_x_8003) ;  /* 0xfffffff400c07947 */ /* 0x000fea000383ffff */
.L_x_8004:
        /* <DEDUP_REMOVED lines=14> */
.L_x_9185:


//--------------------- .text._ZN10layer_norm13ln_fwd_kernelINS_13Kernel_traitsIfffffjLj256ELj1ELj4ELj1ELj16ENS_18Kernel_traits_baseILj256EfffffjLj128EEEEELb0ELb1ELb1ELb1EEEvNS_9FwdParamsE --------------------------
	.section	.text._ZN10layer_norm13ln_fwd_kernelINS_13Kernel_traitsIfffffjLj256ELj1ELj4ELj1ELj16ENS_18Kernel_traits_baseILj256EfffffjLj128EEEEELb0ELb1ELb1ELb1EEEvNS_9FwdParamsE,"ax",@progbits
	.align	128
        .global         _ZN10layer_norm13ln_fwd_kernelINS_13Kernel_traitsIfffffjLj256ELj1ELj4ELj1ELj16ENS_18Kernel_traits_baseILj256EfffffjLj128EEEEELb0ELb1ELb1ELb1EEEvNS_9FwdParamsE
        .type           _ZN10layer_norm13ln_fwd_kernelINS_13Kernel_traitsIfffffjLj256ELj1ELj4ELj1ELj16ENS_18Kernel_traits_baseILj256EfffffjLj128EEEEELb0ELb1ELb1ELb1EEEvNS_9FwdParamsE,@function
        .size           _ZN10layer_norm13ln_fwd_kernelINS_13Kernel_traitsIfffffjLj256ELj1ELj4ELj1ELj16ENS_18Kernel_traits_baseILj256EfffffjLj128EEEEELb0ELb1ELb1ELb1EEEvNS_9FwdParamsE,(.L_x_9186 - _ZN10layer_norm13ln_fwd_kernelINS_13Kernel_traitsIfffffjLj256ELj1ELj4ELj1ELj16ENS_18Kernel_traits_baseILj256EfffffjLj128EEEEELb0ELb1ELb1ELb1EEEvNS_9FwdParamsE)
        .other          _ZN10layer_norm13ln_fwd_kernelINS_13Kernel_traitsIfffffjLj256ELj1ELj4ELj1ELj16ENS_18Kernel_traits_baseILj256EfffffjLj128EEEEELb0ELb1ELb1ELb1EEEvNS_9FwdParamsE,@"STO_CUDA_ENTRY STV_DEFAULT"
_ZN10layer_norm13ln_fwd_kernelINS_13Kernel_traitsIfffffjLj256ELj1ELj4ELj1ELj16ENS_18Kernel_traits_baseILj256EfffffjLj128EEEEELb0ELb1ELb1ELb1EEEvNS_9FwdParamsE:
.text._ZN10layer_norm13ln_fwd_kernelINS_13Kernel_traitsIfffffjLj256ELj1ELj4ELj1ELj16ENS_18Kernel_traits_baseILj256EfffffjLj128EEEEELb0ELb1ELb1ELb1EEEvNS_9FwdParamsE:
        /* <DEDUP_REMOVED lines=13> */
[C---:B----4-:R-:W-:Y:S01]  /*00d0*/  IMAD.WIDE.U32 R6, R0.reuse, 0x10, R6 ;  /* 0x0000001000067825 */ /* 0x050fe200078e0006 */
[----:B---3--:R-:W3:Y:S04]  /*00e0*/  LDG.E.128 R20, desc[UR6][R4.64] ;  /* 0x0000000604147981 */ /* 0x008ee8000c1e1d00 */
[----:B------:R-:W4:Y:S04]  /*00f0*/  LDG.E.128 R24, desc[UR6][R6.64] ;  /* 0x0000000606187981 */ /* 0x000f28000c1e1d00 */
[----:B------:R1:W4:Y:S04]  /*0100*/  LDG.E.128 R28, desc[UR6][R4.64+0x200] ;  /* 0x00020006041c7981 */ /* 0x000328000c1e1d00 */
[----:B------:R3:W5:Y:S01]  /*0110*/  LDG.E.128 R8, desc[UR6][R6.64+0x200] ;  /* 0x0002000606087981 */ /* 0x000762000c1e1d00 */
[----:B--2---:R-:W-:-:S05]  /*0120*/  @P0 IMAD.WIDE.U32 R32, R0, 0x10, R32 ;  /* 0x0000001000200825 */ /* 0x004fca00078e0020 */
[----:B------:R2:W5:Y:S04]  /*0130*/  @P0 LDG.E.128 R12, desc[UR6][R32.64] ;  /* 0x00000006200c0981 */ /* 0x000568000c1e1d00 */
[----:B------:R2:W5:Y:S01]  /*0140*/  @P0 LDG.E.128 R16, desc[UR6][R32.64+0x200] ;  /* 0x0002000620100981 */ /* 0x000562000c1e1d00 */
[----:B0-----:R-:W-:Y:S01]  /*0150*/  USHF.L.U32 UR4, UR4, 0x2, URZ ;  /* 0x0000000204047899 */ /* 0x001fe200080006ff */
[----:B-1----:R-:W-:-:S05]  /*0160*/  SHF.R.U32.HI R4, RZ, 0x5, R34 ;  /* 0x00000005ff047819 */ /* 0x002fca0000011622 */
[----:B------:R-:W-:-:S04]  /*0170*/  LOP3.LUT R4, R4, UR4, RZ, 0xfc, !PT ;  /* 0x0000000404047c12 */ /* 0x000fc8000f8efcff */
[----:B------:R-:W-:Y:S02]  /*0180*/  ISETP.GE.AND P1, PT, R4, UR5, PT ;  /* 0x0000000504007c0c */ /* 0x000fe4000bf26270 */
[----:B---3--:R-:W-:Y:S02]  /*0190*/  @P0 MOV R3, R20 ;  /* 0x0000001400030202 */ /* 0x008fe40000000f00 */
[----:B------:R-:W-:Y:S02]  /*01a0*/  @P0 MOV R2, R21 ;  /* 0x0000001500020202 */ /* 0x000fe40000000f00 */
[----:B------:R-:W-:Y:S02]  /*01b0*/  @P0 MOV R7, R22 ;  /* 0x0000001600070202 */ /* 0x000fe40000000f00 */
[----:B------:R-:W-:Y:S02]  /*01c0*/  @P0 MOV R6, R23 ;  /* 0x0000001700060202 */ /* 0x000fe40000000f00 */
[----:B----4-:R-:W-:-:S02]  /*01d0*/  @P0 MOV R5, R24 ;  /* 0x0000001800050202 */ /* 0x010fc40000000f00 */
[----:B------:R-:W-:Y:S02]  /*01e0*/  @P0 MOV R38, R25 ;  /* 0x0000001900260202 */ /* 0x000fe40000000f00 */
[----:B------:R-:W-:Y:S02]  /*01f0*/  @P0 MOV R39, R26 ;  /* 0x0000001a00270202 */ /* 0x000fe40000000f00 */
[----:B------:R-:W-:Y:S02]  /*0200*/  @P0 MOV R36, R27 ;  /* 0x0000001b00240202 */ /* 0x000fe40000000f00 */
[----:B------:R-:W-:Y:S02]  /*0210*/  @P0 MOV R37, R28 ;  /* 0x0000001c00250202 */ /* 0x000fe40000000f00 */
        /* <DEDUP_REMOVED lines=9> */
[----:B------:R-:W-:Y:S02]  /*02b0*/  @P0 MOV R40, R29 ;  /* 0x0000001d00280202 */ /* 0x000fe40000000f00 */
[----:B------:R-:W-:Y:S01]  /*02c0*/  @P0 MOV R41, R30 ;  /* 0x0000001e00290202 */ /* 0x000fe20000000f00 */
[----:B--2---:R-:W-:Y:S06]  /*02d0*/  @P1 EXIT ;  /* 0x000000000000194d */ /* 0x004fec0003800000 */
        /* <DEDUP_REMOVED lines=11> */
[----:B------:R-:W-:Y:S02]  /*0390*/  @!P0 MOV R40, R29 ;  /* 0x0000001d00288202 */ /* 0x000fe40000000f00 */
[----:B------:R-:W-:Y:S01]  /*03a0*/  @!P0 MOV R41, R30 ;  /* 0x0000001e00298202 */ /* 0x000fe20000000f00 */
[----:B------:R-:W2:Y:S01]  /*03b0*/  LDCU UR10, c[0x0][0x448] ;  /* 0x00008900ff0a77ac */ /* 0x000ea20008000800 */
[----:B------:R-:W-:-:S02]  /*03c0*/  @!P0 MOV R42, R31 ;  /* 0x0000001f002a8202 */ /* 0x000fc40000000f00 */
[----:B------:R-:W-:Y:S01]  /*03d0*/  @!P0 MOV R43, R8 ;  /* 0x00000008002b8202 */ /* 0x000fe20000000f00 */
[----:B------:R-:W3:Y:S01]  /*03e0*/  LDCU.64 UR8, c[0x0][0x3a0] ;  /* 0x00007400ff0877ac */ /* 0x000ee20008000a00 */
[----:B------:R-:W-:Y:S02]  /*03f0*/  @!P0 MOV R46, R9 ;  /* 0x00000009002e8202 */ /* 0x000fe40000000f00 */
[----:B------:R-:W-:Y:S02]  /*0400*/  @!P0 MOV R45, R10 ;  /* 0x0000000a002d8202 */ /* 0x000fe40000000f00 */
[----:B------:R-:W-:Y:S02]  /*0410*/  @!P0 MOV R44, R11 ;  /* 0x0000000b002c8202 */ /* 0x000fe40000000f00 */
[----:B0-----:R-:W-:-:S13]  /*0420*/  ISETP.NE.AND P1, PT, RZ, UR4, PT ;  /* 0x00000004ff007c0c */ /* 0x001fda000bf25270 */
.L_x_8013:
[----:B0-----:R-:W0:Y:S08]  /*0430*/  LDC.64 R8, c[0x0][0x3f0] ;  /* 0x0000fc00ff087b82 */ /* 0x001e300000000a00 */
[----:B------:R-:W4:Y:S08]  /*0440*/  LDC R47, c[0x0][0x388] ;  /* 0x0000e200ff2f7b82 */ /* 0x000f300000000800 */
[----:B------:R-:W1:Y:S01]  /*0450*/  LDC.64 R50, c[0x0][0x3f8] ;  /* 0x0000fe00ff327b82 */ /* 0x000e620000000a00 */
[----:B0-----:R-:W-:-:S06]  /*0460*/  IMAD.WIDE R28, R4, 0x4, R8 ;  /* 0x00000004041c7825 */ /* 0x001fcc00078e0208 */
[----:B------:R-:W2:Y:S01]  /*0470*/  LDG.E R28, desc[UR6][R28.64] ;  /* 0x000000061c1c7981 */ /* 0x000ea2000c1e1900 */
[----:B-1----:R-:W-:-:S06]  /*0480*/  IMAD.WIDE R50, R4, 0x4, R50 ;  /* 0x0000000404327825 */ /* 0x002fcc00078e0232 */
[----:B------:R0:W5:Y:S01]  /*0490*/  LDG.E R50, desc[UR6][R50.64] ;  /* 0x0000000632327981 */ /* 0x000162000c1e1900 */
[----:B--2---:R-:W-:-:S13]  /*04a0*/  ISETP.GE.AND P2, PT, R28, 0x1, PT ;  /* 0x000000011c00780c */ /* 0x004fda0003f46270 */
[----:B------:R-:W-:Y:S01]  /*04b0*/  @P2 IADD3 R10, PT, PT, R28, -0x1, RZ ;  /* 0xffffffff1c0a2810 */ /* 0x000fe20007ffe0ff */
[----:B------:R-:W1:Y:S04]  /*04c0*/  @P2 LDC.64 R8, c[0x0][0x390] ;  /* 0x0000e400ff082b82 */ /* 0x000e680000000a00 */
[----:B----4-:R-:W-:-:S05]  /*04d0*/  @P2 IMAD R10, R10, R47, RZ ;  /* 0x0000002f0a0a2224 */ /* 0x010fca00078e02ff */
[----:B------:R-:W-:-:S04]  /*04e0*/  @P2 SHF.R.S32.HI R27, RZ, 0x1f, R10 ;  /* 0x0000001fff1b2819 */ /* 0x000fc8000001140a */
[----:B------:R-:W-:Y:S01]  /*04f0*/  @P2 LEA.HI R27, R27, R10, RZ, 0x2 ;  /* 0x0000000a1b1b2211 */ /* 0x000fe200078f10ff */
[----:B------:R-:W-:-:S03]  /*0500*/  HFMA2 R10, -RZ, RZ, 0, 0 ;  /* 0x00000000ff0a7431 */ /* 0x000fc600000001ff */
[----:B------:R-:W-:-:S05]  /*0510*/  @P2 LEA.HI.SX32 R10, R27, R0, 0x1e ;  /* 0x000000001b0a2211 */ /* 0x000fca00078ff2ff */
[----:B-1----:R-:W-:-:S05]  /*0520*/  @P2 IMAD.WIDE.U32 R8, R10, 0x10, R8 ;  /* 0x000000100a082825 */ /* 0x002fca00078e0008 */
[----:B------:R0:W5:Y:S01]  /*0530*/  @P2 LDG.E.128 R20, desc[UR6][R8.64] ;  /* 0x0000000608142981 */ /* 0x000162000c1e1d00 */
[----:B---3--:R-:W-:Y:S01]  /*0540*/  ISETP.NE.U32.AND P0, PT, RZ, UR8, PT ;  /* 0x00000008ff007c0c */ /* 0x008fe2000bf05070 */
[----:B------:R-:W-:-:S03]  /*0550*/  IMAD R27, R4, R47, RZ ;  /* 0x0000002f041b7224 */ /* 0x000fc600078e02ff */
[----:B------:R-:W-:Y:S02]  /*0560*/  ISETP.NE.AND.EX P0, PT, RZ, UR9, PT, P0 ;  /* 0x00000009ff007c0c */ /* 0x000fe4000bf05300 */
[----:B------:R-:W-:-:S04]  /*0570*/  SHF.R.S32.HI R30, RZ, 0x1f, R27 ;  /* 0x0000001fff1e7819 */ /* 0x000fc8000001141b */
[----:B------:R-:W-:-:S04]  /*0580*/  LEA.HI R53, R30, R27, RZ, 0x2 ;  /* 0x0000001b1e357211 */ /* 0x000fc800078f10ff */
[----:B------:R-:W-:-:S03]  /*0590*/  LEA.HI.SX32 R53, R53, R0, 0x1e ;  /* 0x0000000035357211 */ /* 0x000fc600078ff2ff */
[----:B0-----:R-:W-:Y:S05]  /*05a0*/  @P0 BRA `(.L_x_8005) ;  /* 0x0000000000380947 */ /* 0x001fea0003800000 */
[----:B------:R-:W-:Y:S01]  /*05b0*/  ISETP.GT.AND P3, PT, R28, RZ, PT ;  /* 0x000000ff1c00720c */ /* 0x000fe20003f64270 */
[----:B-----5:R-:W-:Y:S01]  /*05c0*/  FMUL.FTZ R8, R20, UR5 ;  /* 0x0000000514087c20 */ /* 0x020fe20008410000 */
[----:B------:R-:W-:Y:S01]  /*05d0*/  FMUL.FTZ R9, R21, UR5 ;  /* 0x0000000515097c20 */ /* 0x000fe20008410000 */
[----:B------:R-:W-:Y:S01]  /*05e0*/  FMUL.FTZ R28, R22, UR5 ;  /* 0x00000005161c7c20 */ /* 0x000fe20008410000 */
[----:B------:R-:W-:Y:S01]  /*05f0*/  FMUL.FTZ R27, R23, UR5 ;  /* 0x00000005171b7c20 */ /* 0x000fe20008410000 */
[----:B------:R-:W-:Y:S01]  /*0600*/  FMUL.FTZ R8, R8, R5 ;  /* 0x0000000508087220 */ /* 0x000fe20000410000 */
[----:B------:R-:W-:Y:S01]  /*0610*/  FMUL.FTZ R9, R9, R38 ;  /* 0x0000002609097220 */ /* 0x000fe20000410000 */
[----:B------:R-:W-:Y:S01]  /*0620*/  FMUL.FTZ R28, R28, R39 ;  /* 0x000000271c1c7220 */ /* 0x000fe20000410000 */
[----:B------:R-:W-:Y:S02]  /*0630*/  FMUL.FTZ R27, R27, R36 ;  /* 0x000000241b1b7220 */ /* 0x000fe40000410000 */
[----:B------:R-:W-:-:S02]  /*0640*/  FSEL R32, R8, RZ, P3 ;  /* 0x000000ff08207208 */ /* 0x000fc40001800000 */
[----:B------:R-:W-:Y:S02]  /*0650*/  FSEL R33, R9, RZ, P3 ;  /* 0x000000ff09217208 */ /* 0x000fe40001800000 */
[----:B------:R-:W-:Y:S02]  /*0660*/  FSEL R34, R28, RZ, P3 ;  /* 0x000000ff1c227208 */ /* 0x000fe40001800000 */
[----:B------:R-:W-:Y:S01]  /*0670*/  FSEL R27, R27, RZ, P3 ;  /* 0x000000ff1b1b7208 */ /* 0x000fe20001800000 */
[----:B------:R-:W-:Y:S06]  /*0680*/  BRA `(.L_x_8006) ;  /* 0x0000000000507947 */ /* 0x000fec0003800000 */
.L_x_8005:
[----:B------:R-:W0:Y:S02]  /*0690*/  LDC.64 R8, c[0x0][0x3a0] ;  /* 0x0000e800ff087b82 */ /* 0x000e240000000a00 */
[----:B0-----:R-:W-:-:S05]  /*06a0*/  IMAD.WIDE.U32 R8, R53, 0x10, R8 ;  /* 0x0000001035087825 */ /* 0x001fca00078e0008 */
[----:B------:R-:W2:Y:S01]  /*06b0*/  LDG.E.128 R24, desc[UR6][R8.64] ;  /* 0x0000000608187981 */ /* 0x000ea2000c1e1d00 */
[----:B------:R-:W-:-:S13]  /*06c0*/  ISETP.GT.AND P3, PT, R28, RZ, PT ;  /* 0x000000ff1c00720c */ /* 0x000fda0003f64270 */
[----:B------:R-:W0:Y:S08]  /*06d0*/  @P3 LDC R11, c[0x0][0x40c] ;  /* 0x00010300ff0b3b82 */ /* 0x000e300000000800 */
[----:B------:R-:W1:Y:S08]  /*06e0*/  @P3 LDC R28, c[0x0][0x40c] ;  /* 0x00010300ff1c3b82 */ /* 0x000e700000000800 */
[----:B------:R-:W3:Y:S08]  /*06f0*/  @P3 LDC R29, c[0x0][0x40c] ;  /* 0x00010300ff1d3b82 */ /* 0x000ef00000000800 */
[----:B------:R-:W4:Y:S01]  /*0700*/  @P3 LDC R30, c[0x0][0x40c] ;  /* 0x00010300ff1e3b82 */ /* 0x000f220000000800 */
[----:B0----5:R-:W-:Y:S01]  /*0710*/  @P3 FMUL.FTZ R11, R20, R11 ;  /* 0x0000000b140b3220 */ /* 0x021fe20000410000 */
[----:B-1----:R-:W-:Y:S01]  /*0720*/  @P3 FMUL.FTZ R28, R21, R28 ;  /* 0x0000001c151c3220 */ /* 0x002fe20000410000 */
[----:B---3--:R-:W-:Y:S01]  /*0730*/  @P3 FMUL.FTZ R29, R22, R29 ;  /* 0x0000001d161d3220 */ /* 0x008fe20000410000 */
[----:B----4-:R-:W-:Y:S01]  /*0740*/  @P3 FMUL.FTZ R30, R23, R30 ;  /* 0x0000001e171e3220 */ /* 0x010fe20000410000 */
[----:B--2---:R-:W-:Y:S01]  /*0750*/  @!P3 MOV R32, R24 ;  /* 0x000000180020b202 */ /* 0x004fe20000000f00 */
[----:B------:R-:W-:Y:S01]  /*0760*/  @P3 FFMA.FTZ R32, R11, R5, R24 ;  /* 0x000000050b203223 */ /* 0x000fe20000010018 */
[----:B------:R-:W-:Y:S01]  /*0770*/  MOV R33, R25 ;  /* 0x0000001900217202 */ /* 0x000fe20000000f00 */
[----:B------:R-:W-:Y:S01]  /*0780*/  @P3 FFMA.FTZ R33, R28, R38, R25 ;  /* 0x000000261c213223 */ /* 0x000fe20000010019 */
[----:B------:R-:W-:Y:S01]  /*0790*/  MOV R34, R26 ;  /* 0x0000001a00227202 */ /* 0x000fe20000000f00 */
[----:B------:R-:W-:Y:S01]  /*07a0*/  @P3 FFMA.FTZ R34, R29, R39, R26 ;  /* 0x000000271d223223 */ /* 0x000fe2000001001a */
[----:B------:R-:W-:Y:S01]  /*07b0*/  MOV R11, R27 ;  /* 0x0000001b000b7202 */ /* 0x000fe20000000f00 */
[----:B------:R-:W-:-:S07]  /*07c0*/  @P3 FFMA.FTZ R27, R30, R36, R27 ;  /* 0x000000241e1b3223 */ /* 0x000fce000001001b */
.L_x_8006:
[----:B------:R-:W0:Y:S01]  /*07d0*/  LDC.64 R48, c[0x0][0x3a8] ;  /* 0x0000ea00ff307b82 */ /* 0x000e220000000a00 */
[----:B------:R-:W-:Y:S02]  /*07e0*/  IADD3 R51, PT, PT, R53, 0x20, RZ ;  /* 0x0000002035337810 */ /* 0x000fe40007ffe0ff */
[----:B------:R-:W-:-:S05]  /*07f0*/  MOV R35, R27 ;  /* 0x0000001b00237202 */ /* 0x000fca0000000f00 */
[----:B------:R-:W1:Y:S08]  /*0800*/  @P0 LDC.64 R8, c[0x0][0x3a0] ;  /* 0x0000e800ff080b82 */ /* 0x000e700000000a00 */
[----:B------:R-:W2:Y:S01]  /*0810*/  @P2 LDC.64 R28, c[0x0][0x390] ;  /* 0x0000e400ff1c2b82 */ /* 0x000ea20000000a00 */
[----:B0-----:R-:W-:Y:S01]  /*0820*/  IMAD.WIDE.U32 R30, R53, 0x10, R48 ;  /* 0x00000010351e7825 */ /* 0x001fe200078e0030 */
[----:B------:R-:W-:-:S04]  /*0830*/  @P2 IADD3 R53, PT, PT, R10, 0x20, RZ ;  /* 0x000000200a352810 */ /* 0x000fc80007ffe0ff */
[----:B------:R0:W-:Y:S01]  /*0840*/  STG.E.128 desc[UR6][R30.64], R32 ;  /* 0x000000201e007986 */ /* 0x0001e2000c101d06 */
[----:B-1----:R-:W-:-:S06]  /*0850*/  @P0 IMAD.WIDE.U32 R8, R51, 0x10, R8 ;  /* 0x0000001033080825 */ /* 0x002fcc00078e0008 */
[----:B------:R-:W3:Y:S01]  /*0860*/  @P0 LDG.E.128 R8, desc[UR6][R8.64] ;  /* 0x0000000608080981 */ /* 0x000ee2000c1e1d00 */
[----:B--2---:R-:W-:-:S05]  /*0870*/  @P2 IMAD.WIDE.U32 R28, R53, 0x10, R28 ;  /* 0x00000010351c2825 */ /* 0x004fca00078e001c */
[----:B------:R0:W5:Y:S01]  /*0880*/  @P2 LDG.E.128 R20, desc[UR6][R28.64] ;  /* 0x000000061c142981 */ /* 0x000162000c1e1d00 */
[----:B------:R-:W-:Y:S01]  /*0890*/  BSSY.RECONVERGENT B0, `(.L_x_8007) ;  /* 0x0000022000007945 */ /* 0x000fe20003800200 */
[----:B---3--:R-:W-:Y:S02]  /*08a0*/  @P0 MOV R26, R10 ;  /* 0x0000000a001a0202 */ /* 0x008fe40000000f00 */
[----:B------:R-:W-:Y:S02]  /*08b0*/  @P0 MOV R25, R9 ;  /* 0x0000000900190202 */ /* 0x000fe40000000f00 */
[----:B------:R-:W-:Y:S01]  /*08c0*/  @P0 MOV R24, R8 ;  /* 0x0000000800180202 */ /* 0x000fe20000000f00 */
[----:B0-----:R-:W-:Y:S06]  /*08d0*/  @!P0 BRA `(.L_x_8008) ;  /* 0x0000000000448947 */ /* 0x001fec0003800000 */
[----:B------:R-:W0:Y:S01]  /*08e0*/  @P3 LDC R9, c[0x0][0x40c] ;  /* 0x00010300ff093b82 */ /* 0x000e220000000800 */
[----:B------:R-:W-:Y:S02]  /*08f0*/  MOV R28, R24 ;  /* 0x00000018001c7202 */ /* 0x000fe40000000f00 */
[----:B------:R-:W-:Y:S02]  /*0900*/  MOV R30, R26 ;  /* 0x0000001a001e7202 */ /* 0x000fe40000000f00 */
[----:B------:R-:W-:-:S03]  /*0910*/  MOV R31, R11 ;  /* 0x0000000b001f7202 */ /* 0x000fc60000000f00 */
[----:B------:R-:W1:Y:S08]  /*0920*/  @P3 LDC R8, c[0x0][0x40c] ;  /* 0x00010300ff083b82 */ /* 0x000e700000000800 */
[----:B------:R-:W2:Y:S01]  /*0930*/  @P3 LDC R29, c[0x0][0x40c] ;  /* 0x00010300ff1d3b82 */ /* 0x000ea20000000800 */
[----:B0----5:R-:W-:-:S04]  /*0940*/  @P3 FMUL.FTZ R9, R20, R9 ;  /* 0x0000000914093220 */ /* 0x021fc80000410000 */
[----:B------:R-:W-:Y:S01]  /*0950*/  @P3 FFMA.FTZ R28, R9, R43, R24 ;  /* 0x0000002b091c3223 */ /* 0x000fe20000010018 */
[----:B-1----:R-:W-:Y:S01]  /*0960*/  @P3 FMUL.FTZ R8, R21, R8 ;  /* 0x0000000815083220 */ /* 0x002fe20000410000 */
[----:B--2---:R-:W-:Y:S01]  /*0970*/  @P3 FMUL.FTZ R9, R22, R29 ;  /* 0x0000001d16093220 */ /* 0x004fe20000410000 */
[----:B------:R-:W-:Y:S02]  /*0980*/  MOV R29, R25 ;  /* 0x00000019001d7202 */ /* 0x000fe40000000f00 */
[----:B------:R-:W-:Y:S01]  /*0990*/  @P3 FFMA.FTZ R29, R8, R46, R25 ;  /* 0x0000002e081d3223 */ /* 0x000fe20000010019 */
[----:B------:R-:W-:Y:S01]  /*09a0*/  @P3 FFMA.FTZ R30, R9, R45, R26 ;  /* 0x0000002d091e3223 */ /* 0x000fe2000001001a */
[----:B------:R-:W-:Y:S06]  /*09b0*/  @!P3 BRA `(.L_x_8009) ;  /* 0x00000000003cb947 */ /* 0x000fec0003800000 */
[----:B------:R-:W-:-:S04]  /*09c0*/  FMUL.FTZ R8, R23, UR5 ;  /* 0x0000000517087c20 */ /* 0x000fc80008410000 */
[----:B------:R-:W-:Y:S01]  /*09d0*/  FFMA.FTZ R31, R8, R44, R11 ;  /* 0x0000002c081f7223 */ /* 0x000fe2000001000b */
[----:B------:R-:W-:Y:S06]  /*09e0*/  BRA `(.L_x_8009) ;  /* 0x0000000000307947 */ /* 0x000fec0003800000 */
.L_x_8008:
        /* <DEDUP_REMOVED lines=8> */
[----:B------:R-:W-:Y:S02]  /*0a70*/  FSEL R28, R28, RZ, P3 ;  /* 0x000000ff1c1c7208 */ /* 0x000fe40001800000 */
[----:B------:R-:W-:-:S02]  /*0a80*/  FSEL R29, R29, RZ, P3 ;  /* 0x000000ff1d1d7208 */ /* 0x000fc40001800000 */
[----:B------:R-:W-:Y:S02]  /*0a90*/  FSEL R30, R30, RZ, P3 ;  /* 0x000000ff1e1e7208 */ /* 0x000fe40001800000 */
[----:B------:R-:W-:-:S07]  /*0aa0*/  FSEL R31, R31, RZ, P3 ;  /* 0x000000ff1f1f7208 */ /* 0x000fce0001800000 */
.L_x_8009:
[----:B------:R-:W-:Y:S05]  /*0ab0*/  BSYNC.RECONVERGENT B0 ;  /* 0x0000000000007941 */ /* 0x000fea0003800200 */
.L_x_8007:
        /* <DEDUP_REMOVED lines=50> */
.L_x_8025:
[----:B-1----:R-:W-:Y:S01]  /*0de0*/  FADD.FTZ R10, R51, R8 ;  /* 0x00000008330a7221 */ /* 0x002fe20000010000 */
[----:B------:R-:W-:Y:S01]  /*0df0*/  FMUL.FTZ R8, R35, R35 ;  /* 0x0000002323087220 */ /* 0x000fe20000410000 */
[----:B------:R-:W-:Y:S02]  /*0e00*/  BSSY.RECONVERGENT B0, `(.L_x_8011) ;  /* 0x0000031000007945 */ /* 0x000fe40003800200 */
[----:B------:R-:W-:Y:S02]  /*0e10*/  FFMA.FTZ R49, R10, R49, UR10 ;  /* 0x0000000a0a317e23 */ /* 0x000fe40008010031 */
[----:B------:R-:W-:-:S05]  /*0e20*/  FSEL R8, R8, RZ, P1 ;  /* 0x000000ff08087208 */ /* 0x000fca0000800000 */
[----:B------:R-:W-:Y:S02]  /*0e30*/  FADD.FTZ R10, R49, R8 ;  /* 0x00000008310a7221 */ /* 0x000fe40000010000 */
[----:B------:R-:W1:Y:S04]  /*0e40*/  @!P0 LDC.64 R48, c[0x0][0x3c0] ;  /* 0x0000f000ff308b82 */ /* 0x000e680000000a00 */
[----:B------:R-:W2:Y:S04]  /*0e50*/  MUFU.RSQ R10, R10 ;  /* 0x0000000a000a7308 */ /* 0x000ea80000001400 */
[----:B------:R-:W3:Y:S01]  /*0e60*/  @!P0 LDC.64 R8, c[0x0][0x3c8] ;  /* 0x0000f200ff088b82 */ /* 0x000ee20000000a00 */
[----:B-1----:R-:W-:-:S05]  /*0e70*/  @!P0 IMAD.WIDE R48, R4, 0x4, R48 ;  /* 0x0000000404308825 */ /* 0x002fca00078e0230 */
[----:B------:R1:W-:Y:S01]  /*0e80*/  @!P0 STG.E desc[UR6][R48.64], R35 ;  /* 0x0000002330008986 */ /* 0x0003e2000c101906 */
[----:B---3--:R-:W-:-:S05]  /*0e90*/  @!P0 IMAD.WIDE R8, R4, 0x4, R8 ;  /* 0x0000000404088825 */ /* 0x008fca00078e0208 */
[----:B--2---:R1:W-:Y:S01]  /*0ea0*/  @!P0 STG.E desc[UR6][R8.64], R10 ;  /* 0x0000000a08008986 */ /* 0x0043e2000c101906 */
[----:B------:R-:W-:-:S13]  /*0eb0*/  ISETP.GE.AND P0, PT, R50, 0x1, PT ;  /* 0x000000013200780c */ /* 0x000fda0003f06270 */
[----:B-1----:R-:W-:Y:S05]  /*0ec0*/  @!P0 BRA `(.L_x_8012) ;  /* 0x0000000000908947 */ /* 0x002fea0003800000 */
[----:B------:R-:W-:Y:S01]  /*0ed0*/  IADD3 R50, PT, PT, R50, -0x1, RZ ;  /* 0xffffffff32327810 */ /* 0x000fe20007ffe0ff */
[----:B------:R-:W1:Y:S04]  /*0ee0*/  LDC.64 R8, c[0x0][0x428] ;  /* 0x00010a00ff087b82 */ /* 0x000e680000000a00 */
[----:B------:R-:W-:Y:S01]  /*0ef0*/  IMAD R50, R50, R47, RZ ;  /* 0x0000002f32327224 */ /* 0x000fe200078e02ff */
[----:B------:R-:W-:-:S04]  /*0f00*/  FSEL R47, R35, RZ, !P1 ;  /* 0x000000ff232f7208 */ /* 0x000fc80004800000 */
[----:B------:R-:W-:Y:S01]  /*0f10*/  SHF.R.S32.HI R35, RZ, 0x1f, R50 ;  /* 0x0000001fff237819 */ /* 0x000fe20000011432 */
[C---:B------:R-:W-:Y:S01]  /*0f20*/  FADD.FTZ R32, -R47.reuse, R32 ;  /* 0x000000202f207221 */ /* 0x040fe20000010100 */
[C---:B------:R-:W-:Y:S01]  /*0f30*/  FADD.FTZ R49, -R47.reuse, R33 ;  /* 0x000000212f317221 */ /* 0x040fe20000010100 */
[----:B------:R-:W-:Y:S01]  /*0f40*/  FADD.FTZ R33, -R47, R34 ;  /* 0x000000222f217221 */ /* 0x000fe20000010100 */
[----:B------:R-:W-:Y:S01]  /*0f50*/  LEA.HI R35, R35, R50, RZ, 0x2 ;  /* 0x0000003223237211 */ /* 0x000fe200078f10ff */
[C---:B0-----:R-:W-:Y:S01]  /*0f60*/  FADD.FTZ R51, -R47.reuse, R27 ;  /* 0x0000001b2f337221 */ /* 0x041fe20000010100 */
[C---:B------:R-:W-:Y:S01]  /*0f70*/  FADD.FTZ R34, -R47.reuse, R29 ;  /* 0x0000001d2f227221 */ /* 0x040fe20000010100 */
[C---:B------:R-:W-:Y:S01]  /*0f80*/  FADD.FTZ R53, -R47.reuse, R28 ;  /* 0x0000001c2f357221 */ /* 0x040fe20000010100 */
[C---:B------:R-:W-:Y:S01]  /*0f90*/  FADD.FTZ R27, -R47.reuse, R30 ;  /* 0x0000001e2f1b7221 */ /* 0x040fe20000010100 */
[C---:B------:R-:W-:Y:S01]  /*0fa0*/  FMUL.FTZ R29, R10.reuse, R32 ;  /* 0x000000200a1d7220 */ /* 0x040fe20000410000 */
[----:B------:R-:W-:Y:S01]  /*0fb0*/  FADD.FTZ R47, -R47, R31 ;  /* 0x0000001f2f2f7221 */ /* 0x000fe20000010100 */
[C---:B------:R-:W-:Y:S01]  /*0fc0*/  FMUL.FTZ R30, R10.reuse, R49 ;  /* 0x000000310a1e7220 */ /* 0x040fe20000410000 */
[----:B------:R-:W-:Y:S01]  /*0fd0*/  LEA.HI.SX32 R35, R35, R0, 0x1e ;  /* 0x0000000023237211 */ /* 0x000fe200078ff2ff */
[C---:B------:R-:W-:Y:S01]  /*0fe0*/  FMUL.FTZ R31, R10.reuse, R33 ;  /* 0x000000210a1f7220 */ /* 0x040fe20000410000 */
[C---:B------:R-:W-:Y:S01]  /*0ff0*/  FMUL.FTZ R32, R10.reuse, R51 ;  /* 0x000000330a207220 */ /* 0x040fe20000410000 */
[C---:B------:R-:W-:Y:S01]  /*1000*/  FMUL.FTZ R33, R10.reuse, R53 ;  /* 0x000000350a217220 */ /* 0x040fe20000410000 */
[----:B------:R-:W-:Y:S01]  /*1010*/  FFMA.FTZ R28, R29, R3, R12 ;  /* 0x000000031d1c7223 */ /* 0x000fe2000001000c */
[----:B------:R-:W-:Y:S01]  /*1020*/  IADD3 R51, PT, PT, R35, 0x20, RZ ;  /* 0x0000002023337810 */ /* 0x000fe20007ffe0ff */
[C---:B------:R-:W-:Y:S01]  /*1030*/  FMUL.FTZ R34, R10.reuse, R34 ;  /* 0x000000220a227220 */ /* 0x040fe20000410000 */
[----:B------:R-:W-:Y:S01]  /*1040*/  FMUL.FTZ R27, R10, R27 ;  /* 0x0000001b0a1b7220 */ /* 0x000fe20000410000 */
[----:B------:R-:W-:Y:S01]  /*1050*/  FFMA.FTZ R29, R30, R2, R13 ;  /* 0x000000021e1d7223 */ /* 0x000fe2000001000d */
[----:B------:R-:W-:Y:S01]  /*1060*/  FMUL.FTZ R10, R10, R47 ;  /* 0x0000002f0a0a7220 */ /* 0x000fe20000410000 */
[----:B------:R-:W-:Y:S01]  /*1070*/  FFMA.FTZ R30, R31, R7, R14 ;  /* 0x000000071f1e7223 */ /* 0x000fe2000001000e */
[----:B------:R-:W-:Y:S01]  /*1080*/  FFMA.FTZ R31, R32, R6, R15 ;  /* 0x00000006201f7223 */ /* 0x000fe2000001000f */
[----:B------:R-:W-:Y:S01]  /*1090*/  FFMA.FTZ R32, R33, R37, R16 ;  /* 0x0000002521207223 */ /* 0x000fe20000010010 */
[----:B-1----:R-:W-:-:S04]  /*10a0*/  IMAD.WIDE.U32 R48, R35, 0x10, R8 ;  /* 0x0000001023307825 */ /* 0x002fc800078e0008 */
[----:B------:R-:W-:Y:S01]  /*10b0*/  FFMA.FTZ R33, R34, R40, R17 ;  /* 0x0000002822217223 */ /* 0x000fe20000010011 */
[----:B------:R-:W-:Y:S01]  /*10c0*/  FFMA.FTZ R34, R27, R41, R18 ;  /* 0x000000291b227223 */ /* 0x000fe20000010012 */
[----:B------:R-:W-:Y:S01]  /*10d0*/  FFMA.FTZ R35, R10, R42, R19 ;  /* 0x0000002a0a237223 */ /* 0x000fe20000010013 */
[----:B------:R-:W-:Y:S01]  /*10e0*/  IMAD.WIDE.U32 R8, R51, 0x10, R8 ;  /* 0x0000001033087825 */ /* 0x000fe200078e0008 */
[----:B------:R1:W-:Y:S04]  /*10f0*/  STG.E.128 desc[UR6][R48.64], R28 ;  /* 0x0000001c30007986 */ /* 0x0003e8000c101d06 */
[----:B------:R1:W-:Y:S02]  /*1100*/  STG.E.128 desc[UR6][R8.64], R32 ;  /* 0x0000002008007986 */ /* 0x0003e4000c101d06 */
.L_x_8012:
[----:B------:R-:W-:Y:S05]  /*1110*/  BSYNC.RECONVERGENT B0 ;  /* 0x0000000000007941 */ /* 0x000fea0003800200 */
.L_x_8011:
[----:B-1----:R-:W1:Y:S02]  /*1120*/  LDC.64 R8, c[0x0][0x380] ;  /* 0x0000e000ff087b82 */ /* 0x002e640000000a00 */
[----:B-1----:R-:W-:-:S04]  /*1130*/  LEA R4, R8, R4, 0x2 ;  /* 0x0000000408047211 */ /* 0x002fc800078e10ff */
[----:B------:R-:W-:-:S13]  /*1140*/  ISETP.GE.AND P0, PT, R4, R9, PT ;  /* 0x000000090400720c */ /* 0x000fda0003f06270 */
[----:B------:R-:W-:Y:S05]  /*1150*/  @!P0 BRA `(.L_x_8013) ;  /* 0xfffffff000b48947 */ /* 0x000fea000383ffff */
[----:B------:R-:W-:Y:S05]  /*1160*/  EXIT ;  /* 0x000000000000794d */ /* 0x000fea0003800000 */
.L_x_8010:
        /* <DEDUP_REMOVED lines=8> */
.L_x_8015:
[----:B------:R-:W-:Y:S05]  /*11f0*/  BSYNC B0 ;  /* 0x0000000000007941 */ /* 0x000fea0003800000 */
.L_x_8014:
        /* <DEDUP_REMOVED lines=8> */
.L_x_8016:
[----:B------:R-:W-:Y:S02]  /*1280*/  HFMA2 R48, -RZ, RZ, 0, 2.384185791015625e-07 ;  /* 0x00000004ff307431 */ /* 0x000fe400000001ff */
[----:B------:R-:W-:-:S05]  /*1290*/  FADD.FTZ R52, R51, R8 ;  /* 0x0000000833347221 */ /* 0x000fca0000010000 */
[----:B------:R-:W-:-:S07]  /*12a0*/  MOV R51, R52 ;  /* 0x0000003400337202 */ /* 0x000fce0000000f00 */
[----:B------:R-:W-:Y:S05]  /*12b0*/  WARPSYNC.COLLECTIVE R9, `(.L_x_8017) ;  /* 0x0000000009087348 */ /* 0x000fea0003c00000 */
[----:B------:R0:W1:Y:S02]  /*12c0*/  SHFL.BFLY P2, R8, R51, R48, R10 ;  /* 0x0c00003033087389 */ /* 0x000064000004000a */
[----:B01----:R-:W-:Y:S05]  /*12d0*/  ENDCOLLECTIVE ;  /* 0x000000000000791b */ /* 0x003fea0003800000 */
.L_x_8017:
[----:B------:R-:W-:Y:S02]  /*12e0*/  HFMA2 R48, -RZ, RZ, 0, 4.76837158203125e-07 ;  /* 0x00000008ff307431 */ /* 0x000fe400000001ff */
[----:B------:R-:W-:-:S05]  /*12f0*/  FADD.FTZ R53, R52, R8 ;  /* 0x0000000834357221 */ /* 0x000fca0000010000 */
[----:B------:R-:W-:-:S07]  /*1300*/  MOV R51, R53 ;  /* 0x0000003500337202 */ /* 0x000fce0000000f00 */
[----:B------:R-:W-:Y:S05]  /*1310*/  WARPSYNC.COLLECTIVE R9, `(.L_x_8018) ;  /* 0x0000000009087348 */ /* 0x000fea0003c00000 */
[----:B------:R0:W1:Y:S02]  /*1320*/  SHFL.BFLY P2, R8, R51, R48, R10 ;  /* 0x0c00003033087389 */ /* 0x000064000004000a */
[----:B01----:R-:W-:Y:S05]  /*1330*/  ENDCOLLECTIVE ;  /* 0x000000000000791b */ /* 0x003fea0003800000 */
.L_x_8018:
[----:B------:R-:W-:Y:S02]  /*1340*/  HFMA2 R48, -RZ, RZ, 0, 9.5367431640625e-07 ;  /* 0x00000010ff307431 */ /* 0x000fe400000001ff */
[----:B------:R-:W-:-:S05]  /*1350*/  FADD.FTZ R53, R53, R8 ;  /* 0x0000000835357221 */ /* 0x000fca0000010000 */
[----:B------:R-:W-:-:S07]  /*1360*/  MOV R51, R53 ;  /* 0x0000003500337202 */ /* 0x000fce0000000f00 */
[----:B------:R-:W-:Y:S05]  /*1370*/  WARPSYNC.COLLECTIVE R9, `(.L_x_8019) ;  /* 0x0000000009087348 */ /* 0x000fea0003c00000 */
[----:B------:R0:W1:Y:S02]  /*1380*/  SHFL.BFLY P2, R8, R51, R48, R10 ;  /* 0x0c00003033087389 */ /* 0x000064000004000a */
[----:B01----:R-:W-:Y:S05]  /*1390*/  ENDCOLLECTIVE ;  /* 0x000000000000791b */ /* 0x003fea0003800000 */
.L_x_8019:
        /* <DEDUP_REMOVED lines=19> */
[----:B------:R-:W-:-:S07]  /*14d0*/  FFMA.FTZ R51, R51, R51, R8 ;  /* 0x0000003333337223 */ /* 0x000fce0000010008 */
[----:B------:R-:W-:Y:S05]  /*14e0*/  WARPSYNC.COLLECTIVE R9, `(.L_x_8020) ;  /* 0x0000000009087348 */ /* 0x000fea0003c00000 */
[----:B------:R0:W1:Y:S02]  /*14f0*/  SHFL.BFLY P2, R8, R51, R48, R10 ;  /* 0x0c00003033087389 */ /* 0x000064000004000a */
[----:B01----:R-:W-:Y:S05]  /*1500*/  ENDCOLLECTIVE ;  /* 0x000000000000791b */ /* 0x003fea0003800000 */
.L_x_8020:
[----:B------:R-:W-:Y:S02]  /*1510*/  HFMA2 R48, -RZ, RZ, 0, 1.1920928955078125e-07 ;  /* 0x00000002ff307431 */ /* 0x000fe400000001ff */
[----:B------:R-:W-:-:S05]  /*1520*/  FADD.FTZ R52, R51, R8 ;  /* 0x0000000833347221 */ /* 0x000fca0000010000 */
[----:B------:R-:W-:-:S07]  /*1530*/  MOV R51, R52 ;  /* 0x0000003400337202 */ /* 0x000fce0000000f00 */
[----:B------:R-:W-:Y:S05]  /*1540*/  WARPSYNC.COLLECTIVE R9, `(.L_x_8021) ;  /* 0x0000000009087348 */ /* 0x000fea0003c00000 */
[----:B------:R0:W1:Y:S02]  /*1550*/  SHFL.BFLY P2, R8, R51, R48, R10 ;  /* 0x0c00003033087389 */ /* 0x000064000004000a */
[----:B01----:R-:W-:Y:S05]  /*1560*/  ENDCOLLECTIVE ;  /* 0x000000000000791b */ /* 0x003fea0003800000 */
.L_x_8021:
[----:B------:R-:W-:Y:S02]  /*1570*/  HFMA2 R48, -RZ, RZ, 0, 2.384185791015625e-07 ;  /* 0x00000004ff307431 */ /* 0x000fe400000001ff */
[----:B------:R-:W-:-:S05]  /*1580*/  FADD.FTZ R53, R52, R8 ;  /* 0x0000000834357221 */ /* 0x000fca0000010000 */
[----:B------:R-:W-:-:S07]  /*1590*/  MOV R51, R53 ;  /* 0x0000003500337202 */ /* 0x000fce0000000f00 */
[----:B------:R-:W-:Y:S05]  /*15a0*/  WARPSYNC.COLLECTIVE R9, `(.L_x_8022) ;  /* 0x0000000009087348 */ /* 0x000fea0003c00000 */
[----:B------:R0:W1:Y:S02]  /*15b0*/  SHFL.BFLY P2, R8, R51, R48, R10 ;  /* 0x0c00003033087389 */ /* 0x000064000004000a */
[----:B01----:R-:W-:Y:S05]  /*15c0*/  ENDCOLLECTIVE ;  /* 0x000000000000791b */ /* 0x003fea0003800000 */
.L_x_8022:
[----:B------:R-:W-:Y:S02]  /*15d0*/  HFMA2 R48, -RZ, RZ, 0, 4.76837158203125e-07 ;  /* 0x00000008ff307431 */ /* 0x000fe400000001ff */
[----:B------:R-:W-:-:S05]  /*15e0*/  FADD.FTZ R53, R53, R8 ;  /* 0x0000000835357221 */ /* 0x000fca0000010000 */
[----:B------:R-:W-:-:S07]  /*15f0*/  MOV R51, R53 ;  /* 0x0000003500337202 */ /* 0x000fce0000000f00 */
[----:B------:R-:W-:Y:S05]  /*1600*/  WARPSYNC.COLLECTIVE R9, `(.L_x_8023) ;  /* 0x0000000009087348 */ /* 0x000fea0003c00000 */
[----:B------:R0:W1:Y:S02]  /*1610*/  SHFL.BFLY P2, R8, R51, R48, R10 ;  /* 0x0c00003033087389 */ /* 0x000064000004000a */
[----:B01----:R-:W-:Y:S05]  /*1620*/  ENDCOLLECTIVE ;  /* 0x000000000000791b */ /* 0x003fea0003800000 */
.L_x_8023:
[----:B------:R-:W-:Y:S01]  /*1630*/  MOV R48, 0x10 ;  /* 0x0000001000307802 */ /* 0x000fe20000000f00 */
[----:B------:R-:W-:-:S07]  /*1640*/  FADD.FTZ R51, R53, R8 ;  /* 0x0000000835337221 */ /* 0x000fce0000010000 */
[----:B------:R-:W-:Y:S05]  /*1650*/  WARPSYNC.COLLECTIVE R9, `(.L_x_8024) ;  /* 0x0000000009087348 */ /* 0x000fea0003c00000 */
[----:B------:R0:W1:Y:S02]  /*1660*/  SHFL.BFLY P2, R8, R51, R48, R10 ;  /* 0x0c00003033087389 */ /* 0x000064000004000a */
[----:B01----:R-:W-:Y:S05]  /*1670*/  ENDCOLLECTIVE ;  /* 0x000000000000791b */ /* 0x003fea0003800000 */
.L_x_8024:
[----:B------:R-:W-:Y:S05]  /*1680*/  BRA `(.L_x_8025) ;  /* 0xfffffff400d47947 */ /* 0x000fea000383ffff */
.L_x_8026:
        /* <DEDUP_REMOVED lines=15> */
.L_x_9186:


//--------------------- .text._ZN10layer_norm13ln_fwd_kernelINS_13Kernel_traitsIfffffjLj256ELj1ELj4ELj1ELj16ENS_18Kernel_traits_baseILj256EfffffjLj128EEEEELb1ELb0ELb0ELb0EEEvNS_9FwdParamsE --------------------------
	.section	.text._ZN10layer_norm13ln_fwd_kernelINS_13Kernel_traitsIfffffjLj256ELj1ELj4ELj1ELj16ENS_18Kernel_traits_baseILj256EfffffjLj128EEEEELb1ELb0ELb0ELb0EEEvNS_9FwdParamsE,"ax",@progbits
	.align	128
        .global         _ZN10layer_norm13ln_fwd_kernelINS_13Kernel_traitsIfffffjLj256ELj1ELj4ELj1ELj16ENS_18Kernel_traits_baseILj256EfffffjLj128EEEEELb1ELb0ELb0ELb0EEEvNS_9FwdParamsE
        .type           _ZN10layer_norm13ln_fwd_kernelINS_13Kernel_traitsIfffffjLj256ELj1ELj4ELj1ELj16ENS_18Kernel_traits_baseILj256EfffffjLj128EEEEELb1ELb0ELb0ELb0EEEvNS_9FwdParamsE,@function
        .size           _ZN10layer_norm13ln_fwd_kernelINS_13Kernel_traitsIfffffjLj256ELj1ELj4ELj1ELj16ENS_18Kernel_traits_baseILj256EfffffjLj128EEEEELb1ELb0ELb0ELb0EEEvNS_9FwdParamsE,(.L_x_9187 - _ZN10layer_norm13ln_fwd_kernelINS_13Kernel_traitsIfffffjLj256ELj1ELj4ELj1ELj16ENS_18Kernel_traits_baseILj256EfffffjLj128EEEEELb1ELb0ELb0ELb0EEEvNS_9FwdParamsE)
        .other          _ZN10layer_norm13ln_fwd_kernelINS_13Kernel_traitsIfffffjLj256ELj1ELj4ELj1ELj16ENS_18Kernel_traits_baseILj256EfffffjLj128EEEEELb1ELb0ELb0ELb0EEEvNS_9FwdParamsE,@"STO_CUDA_ENTRY STV_DEFAULT"
_ZN10layer_norm13ln_fwd_kernelINS_13Kernel_traitsIfffffjLj256ELj1ELj4ELj1ELj16ENS_18Kernel_traits_baseILj256EfffffjLj128EEEEELb1ELb0ELb0ELb0EEEvNS_9FwdParamsE:
.text._ZN10layer_norm13ln_fwd_kernelINS_13Kernel_traitsIfffffjLj256ELj1ELj4ELj1ELj16ENS_18Kernel_traits_baseILj256EfffffjLj128EEEEELb1ELb0ELb0ELb0EEEvNS_9FwdParamsE:
[----:B------:R-:W-:Y:S01]  /*0000*/  LDC R1, c[0x0][0x37c] ;  /* 0x0000df00ff017b82 */ /* 0x000fe20000000800 */
[----:B------:R-:W0:Y:S07]  /*0010*/  LDCU.U8 UR4, c[0x0][0x464] ;  /* 0x00008c80ff0477ac */ /* 0x000e2e0008000000 */
[----:B------:R-:W1:Y:S01]  /*0020*/  LDC R9, c[0x0][0x45c] ;  /* 0x00011700ff097b82 */ /* 0x000e620000000800 */
[----:B------:R-:W2:Y:S01]  /*0030*/  LDCU.64 UR6, c[0x0][0x450] ;  /* 0x00008a00ff0677ac */ /* 0x000ea20008000a00 */
[----:B------:R-:W3:Y:S06]  /*0040*/  LDCU.64 UR8, c[0x0][0x358] ;  /* 0x00006b00ff0877ac */ /* 0x000eec0008000a00 */
[----:B------:R-:W4:Y:S01]  /*0050*/  LDC R2, c[0x0][0x458] ;  /* 0x00011600ff027b82 */ /* 0x000f220000000800 */
[----:B------:R-:W5:Y:S01]  /*0060*/  S2R R40, SR_TID.X ;  /* 0x0000000000287919 */ /* 0x000f620000002100 */
[----:B------:R-:W4:Y:S06]  /*0070*/  LDCU.64 UR10, c[0x0][0x438] ;  /* 0x00008700ff0a77ac */ /* 0x000f2c0008000a00 */
[----:B------:R-:W5:Y:S01]  /*0080*/  LDC R13, c[0x0][0x388] ;  /* 0x0000e200ff0d7b82 */ /* 0x000f620000000800 */
[----:B0-----:R-:W-:Y:S01]  /*0090*/  ISETP.NE.AND P0, PT, RZ, UR4, PT ;  /* 0x00000004ff007c0c */ /* 0x001fe2000bf05270 */
[----:B--2---:R-:W-:-:S02]  /*00a0*/  IMAD.U32 R4, RZ, RZ, UR6 ;  /* 0x00000006ff047e24 */ /* 0x004fc4000f8e00ff */
[----:B------:R-:W-:-:S10]  /*00b0*/  IMAD.U32 R5, RZ, RZ, UR7 ;  /* 0x00000007ff057e24 */ /* 0x000fd4000f8e00ff */
[----:B-1----:R-:W-:Y:S01]  /*00c0*/  @P0 MOV R3, R9 ;  /* 0x0000000900030202 */ /* 0x002fe20000000f00 */
[----:B---3--:R-:W2:Y:S01]  /*00d0*/  @P0 LDG.E.64 R4, desc[UR8][R4.64] ;  /* 0x0000000804040981 */ /* 0x008ea2000c1e1b00 */
[----:B------:R-:W0:Y:S03]  /*00e0*/  @P0 LDC R11, c[0x0][0x460] ;  /* 0x00011800ff0b0b82 */ /* 0x000e260000000800 */
[----:B----4-:R1:W0:Y:S01]  /*00f0*/  @P0 LDG.E.64 R6, desc[UR8][R2.64] ;  /* 0x0000000802060981 */ /* 0x010222000c1e1b00 */
[----:B------:R-:W-:Y:S01]  /*0100*/  UISETP.NE.U32.AND UP0, UPT, UR10, URZ, UPT ;  /* 0x000000ff0a00728c */ /* 0x000fe2000bf05070 */
[----:B------:R-:W-:Y:S03]  /*0110*/  BSSY.RECONVERGENT B0, `(.L_x_8027) ;  /* 0x0000049000007945 */ /* 0x000fe60003800200 */
[----:B------:R-:W3:Y:S01]  /*0120*/  S2UR UR5, SR_CTAID.X ;  /* 0x00000000000579c3 */ /* 0x000ee20000002500 */
[----:B------:R-:W-:Y:S01]  /*0130*/  UISETP.NE.AND.EX UP0, UPT, UR11, URZ, UPT, UP0 ;  /* 0x000000ff0b00728c */ /* 0x000fe2000bf05300 */
[----:B-----5:R-:W-:-:S02]  /*0140*/  SHF.R.S32.HI R0, RZ, 0x1f, R13 ;  /* 0x0000001fff007819 */ /* 0x020fc4000001140d */
[----:B------:R-:W-:Y:S02]  /*0150*/  SHF.R.U32.HI R39, RZ, 0x5, R40 ;  /* 0x00000005ff277819 */ /* 0x000fe40000011628 */
[----:B------:R-:W-:Y:S02]  /*0160*/  LEA.HI R0, R0, R13, RZ, 0x2 ;  /* 0x0000000d00007211 */ /* 0x000fe400078f10ff */
[----:B------:R-:W4:Y:S01]  /*0170*/  LDC R37, c[0x0][0x360] ;  /* 0x0000d800ff257b82 */ /* 0x000f220000000800 */
[----:B-1----:R-:W-:-:S04]  /*0180*/  LOP3.LUT R3, R40, 0x1f, RZ, 0xc, !PT ;  /* 0x0000001f28037812 */ /* 0x002fc800078e0cff */
[----:B------:R-:W-:Y:S01]  /*0190*/  LEA.HI.SX32 R38, R0, R3, 0x1e ;  /* 0x0000000300267211 */ /* 0x000fe200078ff2ff */
[----:B---3--:R-:W-:-:S06]  /*01a0*/  USHF.L.U32 UR4, UR5, 0x2, URZ ;  /* 0x0000000205047899 */ /* 0x008fcc00080006ff */
[----:B------:R-:W-:Y:S01]  /*01b0*/  LOP3.LUT R39, R39, UR4, RZ, 0xfc, !PT ;  /* 0x0000000427277c12 */ /* 0x000fe2000f8efcff */
[----:B----4-:R-:W-:Y:S01]  /*01c0*/  IMAD R37, R37, UR5, R40 ;  /* 0x0000000525257c24 */ /* 0x010fe2000f8e0228 */
[----:B------:R-:W-:Y:S02]  /*01d0*/  LOP3.LUT R40, R40, 0x1f, RZ, 0xc0, !PT ;  /* 0x0000001f28287812 */ /* 0x000fe400078ec0ff */
[----:B--2---:R-:W-:Y:S02]  /*01e0*/  @P0 R2UR UR6, R4 ;  /* 0x00000000040602ca */ /* 0x004fe400000e0000 */
[----:B------:R-:W-:Y:S02]  /*01f0*/  @P0 R2UR UR7, R5 ;  /* 0x00000000050702ca */ /* 0x000fe400000e0000 */
[----:B0-----:R-:W-:-:S05]  /*0200*/  @P0 IADD3 R2, P1, PT, R6, R11, RZ ;  /* 0x0000000b06020210 */ /* 0x001fca0007f3e0ff */
[----:B------:R-:W-:-:S04]  /*0210*/  @P0 IMAD.X R9, RZ, RZ, R7, P1 ;  /* 0x000000ffff090224 */ /* 0x000fc800008e0607 */
[----:B------:R-:W-:Y:S01]  /*0220*/  UIADD3 UR15, UPT, UPT, UR6, -0x61c88647, URZ ;  /* 0x9e3779b9060f7890 */ /* 0x000fe2000fffe0ff */
[--C-:B------:R-:W-:Y:S01]  /*0230*/  SHF.R.U64 R36, R2, 0x2, R9.reuse ;  /* 0x0000000202247819 */ /* 0x100fe20000001209 */
[----:B------:R-:W-:Y:S01]  /*0240*/  UIADD3 UR16, UPT, UPT, UR7, -0x4498517b, URZ ;  /* 0xbb67ae8507107890 */ /* 0x000fe2000fffe0ff */
[----:B------:R-:W-:Y:S01]  /*0250*/  SHF.R.U32.HI R7, RZ, 0x2, R9 ;  /* 0x00000002ff077819 */ /* 0x000fe20000011609 */
[----:B------:R-:W-:Y:S02]  /*0260*/  UIADD3 UR17, UPT, UPT, UR6, 0x3c6ef372, URZ ;  /* 0x3c6ef37206117890 */ /* 0x000fe4000fffe0ff */
[----:B------:R-:W-:Y:S02]  /*0270*/  UIADD3 UR18, UPT, UPT, UR7, 0x76cf5d0a, URZ ;  /* 0x76cf5d0a07127890 */ /* 0x000fe4000fffe0ff */
        /* <DEDUP_REMOVED lines=27> */
.L_x_8030:
[----:B------:R-:W-:Y:S05]  /*0430*/  BSYNC.RECONVERGENT B1 ;  /* 0x0000000000017941 */ /* 0x000fea0003800200 */
.L_x_8029:
        /* <DEDUP_REMOVED lines=8> */
.L_x_8028:
        /* <DEDUP_REMOVED lines=14> */
.L_x_8031:
[----:B------:R-:W-:Y:S05]  /*05a0*/  BSYNC.RECONVERGENT B0 ;  /* 0x0000000000007941 */ /* 0x000fea0003800200 */
.L_x_8027:
[----:B------:R-:W1:Y:S02]  /*05b0*/  LDCU UR4, c[0x0][0x384] ;  /* 0x00007080ff0477ac */ /* 0x000e640008000800 */
[----:B-1----:R-:W-:-:S13]  /*05c0*/  ISETP.GE.AND P0, PT, R39, UR4, PT ;  /* 0x0000000427007c0c */ /* 0x002fda000bf06270 */
[----:B------:R-:W-:Y:S05]  /*05d0*/  @P0 EXIT ;  /* 0x000000000000094d */ /* 0x000fea0003800000 */
[----:B------:R-:W-:Y:S01]  /*05e0*/  IMAD.HI.U32 R0, R37, -0x326172a9, RZ ;  /* 0xcd9e8d5725007827 */ /* 0x000fe200078e00ff */
[----:B------:R-:W1:Y:S01]  /*05f0*/  LDCU.64 UR10, c[0x0][0x3e0] ;  /* 0x00007c00ff0a77ac */ /* 0x000e620008000a00 */
[----:B------:R-:W-:Y:S01]  /*0600*/  BSSY B0, `(.L_x_8032) ;  /* 0x00005ed000007945 */ /* 0x000fe20003800000 */
[----:B------:R-:W-:Y:S01]  /*0610*/  LOP3.LUT R2, R2, 0x3, RZ, 0xc0, !PT ;  /* 0x0000000302027812 */ /* 0x000fe200078ec0ff */
[C---:B------:R-:W-:Y:S01]  /*0620*/  IMAD.HI.U32 R3, R36.reuse, -0x2daee0ad, RZ ;  /* 0xd2511f5324037827 */ /* 0x040fe200078e00ff */
[----:B------:R-:W-:Y:S01]  /*0630*/  LOP3.LUT R0, R7, UR6, R0, 0x96, !PT ;  /* 0x0000000607007c12 */ /* 0x000fe2000f8e9600 */
[----:B------:R-:W2:Y:S02]  /*0640*/  LDCU.U8 UR4, c[0x0][0x410] ;  /* 0x00008200ff0477ac */ /* 0x000ea40008000000 */
[----:B0-----:R-:W-:Y:S01]  /*0650*/  IMAD R25, R36, -0x2daee0ad, RZ ;  /* 0xd2511f5324197824 */ /* 0x001fe200078e02ff */
[----:B------:R-:W-:Y:S01]  /*0660*/  LOP3.LUT R3, R3, UR7, RZ, 0x3c, !PT ;  /* 0x0000000703037c12 */ /* 0x000fe2000f8e3cff */
[----:B------:R-:W-:Y:S01]  /*0670*/  IMAD.HI.U32 R6, R0, -0x2daee0ad, RZ ;  /* 0xd2511f5300067827 */ /* 0x000fe200078e00ff */
[----:B------:R-:W0:Y:S03]  /*0680*/  LDCU UR33, c[0x0][0x388] ;  /* 0x00007100ff2177ac */ /* 0x000e260008000800 */
[----:B------:R-:W-:Y:S01]  /*0690*/  IMAD R5, R37, -0x326172a9, RZ ;  /* 0xcd9e8d5725057824 */ /* 0x000fe200078e02ff */
[----:B------:R-:W-:Y:S01]  /*06a0*/  LOP3.LUT R6, R25, UR16, R6, 0x96, !PT ;  /* 0x0000001019067c12 */ /* 0x000fe2000f8e9606 */
[C---:B------:R-:W-:Y:S01]  /*06b0*/  IMAD.HI.U32 R4, R3.reuse, -0x326172a9, RZ ;  /* 0xcd9e8d5703047827 */ /* 0x040fe200078e00ff */
[----:B------:R-:W3:Y:S03]  /*06c0*/  LDCU UR14, c[0x0][0x448] ;  /* 0x00008900ff0e77ac */ /* 0x000ee60008000800 */
[----:B------:R-:W-:Y:S01]  /*06d0*/  IMAD R24, R3, -0x326172a9, RZ ;  /* 0xcd9e8d5703187824 */ /* 0x000fe200078e02ff */
[----:B------:R-:W-:Y:S01]  /*06e0*/  LOP3.LUT R4, R5, UR15, R4, 0x96, !PT ;  /* 0x0000000f05047c12 */ /* 0x000fe2000f8e9604 */
[----:B------:R-:W-:Y:S01]  /*06f0*/  IMAD.HI.U32 R3, R6, -0x326172a9, RZ ;  /* 0xcd9e8d5706037827 */ /* 0x000fe200078e00ff */
[----:B-1----:R-:W-:Y:S01]  /*0700*/  UISETP.NE.U32.AND UP0, UPT, UR10, URZ, UPT ;  /* 0x000000ff0a00728c */ /* 0x002fe2000bf05070 */
[----:B------:R-:W1:Y:S02]  /*0710*/  LDCU.64 UR12, c[0x0][0x3a0] ;  /* 0x00007400ff0c77ac */ /* 0x000e640008000a00 */
[----:B------:R-:W-:Y:S01]  /*0720*/  IMAD R5, R0, -0x2daee0ad, RZ ;  /* 0xd2511f5300057824 */ /* 0x000fe200078e02ff */
[----:B------:R-:W-:Y:S01]  /*0730*/  LOP3.LUT R3, R24, UR17, R3, 0x96, !PT ;  /* 0x0000001118037c12 */ /* 0x000fe2000f8e9603 */
[----:B------:R-:W-:Y:S01]  /*0740*/  IMAD.HI.U32 R0, R4, -0x2daee0ad, RZ ;  /* 0xd2511f5304007827 */ /* 0x000fe200078e00ff */
[----:B------:R-:W-:-:S02]  /*0750*/  UISETP.NE.AND.EX UP0, UPT, UR11, URZ, UPT, UP0 ;  /* 0x000000ff0b00728c */ /* 0x000fc4000bf05300 */
[----:B--2---:R-:W-:Y:S01]  /*0760*/  UISETP.NE.AND UP2, UPT, UR4, URZ, UPT ;  /* 0x000000ff0400728c */ /* 0x004fe2000bf45270 */
        /* <DEDUP_REMOVED lines=46> */
.L_x_8125:
[----:B------:R-:W0:Y:S01]  /*0a50*/  @UP0 LDCU.64 UR4, c[0x0][0x3e0] ;  /* 0x00007c00ff0407ac */ /* 0x000e220008000a00 */
[----:B------:R-:W-:Y:S01]  /*0a60*/  PLOP3.LUT P0, PT, PT, PT, UP0, 0x80, 0x8 ;  /* 0x000000000008781c */ /* 0x000fe20003f0f008 */
[----:B------:R-:W-:Y:S01]  /*0a70*/  HFMA2 R42, -RZ, RZ, 1.875, 0 ;  /* 0x3f800000ff2a7431 */ /* 0x000fe200000001ff */
[----:B------:R-:W-:Y:S01]  /*0a80*/  PLOP3.LUT P1, PT, PT, PT, UP0, 0x80, 0x8 ;  /* 0x000000000008781c */ /* 0x000fe20003f2f008 */
[----:B------:R-:W-:-:S10]  /*0a90*/  IMAD.MOV.U32 R28, RZ, RZ, 0x4 ;  /* 0x00000004ff1c7424 */ /* 0x000fd400078e00ff */
[----:B0-----:R-:W-:-:S05]  /*0aa0*/  @P0 IMAD.WIDE R28, R39, R28, UR4 ;  /* 0x00000004271c0e25 */ /* 0x001fca000f8e021c */
[----:B-----5:R0:W5:Y:S01]  /*0ab0*/  @P1 LDG.E R42, desc[UR8][R28.64] ;  /* 0x000000081c2a1981 */ /* 0x020162000c1e1900 */
        /* <DEDUP_REMOVED lines=28> */
.L_x_9019:
[----:B------:R-:W-:Y:S05]  /*0c80*/  BRX R44 -0xc90                                     (*"BRANCH_TARGETS .L_x_9020,.L_x_9021,.L_x_9022"*) ;  /* 0xfffffff02cdc7949 */ /* 0x000fea000383ffff */
.L_x_9022:
[----:B------:R-:W-:Y:S01]  /*0c90*/  VIADD R44, R2, 0x1 ;  /* 0x00000001022c7836 */ /* 0x000fe20000000000 */
[----:B------:R-:W-:Y:S01]  /*0ca0*/  MOV R45, R0 ;  /* 0x00000000002d7202 */ /* 0x000fe20000000f00 */
[----:B------:R-:W-:Y:S01]  /*0cb0*/  IMAD.MOV.U32 R46, RZ, RZ, R4 ;  /* 0x000000ffff2e7224 */ /* 0x000fe200078e0004 */
[----:B------:R-:W-:Y:S06]  /*0cc0*/  BRA `(.L_x_8037) ;  /* 0x0000000000f07947 */ /* 0x000fec0003800000 */
.L_x_9020:
[----:B------:R-:W-:Y:S01]  /*0cd0*/  IMAD.MOV.U32 R46, RZ, RZ, R4 ;  /* 0x000000ffff2e7224 */ /* 0x000fe200078e0004 */
[----:B------:R-:W-:Y:S01]  /*0ce0*/  MOV R45, R5 ;  /* 0x00000005002d7202 */ /* 0x000fe20000000f00 */
[----:B------:R-:W-:Y:S01]  /*0cf0*/  IMAD.MOV.U32 R44, RZ, RZ, 0x3 ;  /* 0x00000003ff2c7424 */ /* 0x000fe200078e00ff */
[----:B------:R-:W-:Y:S06]  /*0d00*/  BRA `(.L_x_8037) ;  /* 0x0000000000e07947 */ /* 0x000fec0003800000 */
.L_x_9021:
        /* <DEDUP_REMOVED lines=13> */
.L_x_8039:
[----:B------:R-:W-:Y:S05]  /*0de0*/  BSYNC.RECONVERGENT B3 ;  /* 0x0000000000037941 */ /* 0x000fea0003800200 */
.L_x_8038:
        /* <DEDUP_REMOVED lines=42> */
.L_x_8037:
[----:B------:R-:W-:Y:S05]  /*1090*/  BSYNC.RECONVERGENT B2 ;  /* 0x0000000000027941 */ /* 0x000fea0003800200 */
.L_x_8036:
[----:B------:R-:W0:Y:S01]  /*10a0*/  LDC R43, c[0x0][0x408] ;  /* 0x00010200ff2b7b82 */ /* 0x000e220000000800 */
[----:B------:R-:W-:Y:S01]  /*10b0*/  I2FP.F32.U32 R45, R45 ;  /* 0x0000002d002d7245 */ /* 0x000fe20000201000 */
[----:B------:R-:W-:Y:S01]  /*10c0*/  IMAD.MOV.U32 R48, RZ, RZ, 0x2f800000 ;  /* 0x2f800000ff307424 */ /* 0x000fe200078e00ff */
[----:B------:R-:W-:Y:S01]  /*10d0*/  ISETP.NE.AND P1, PT, R44, 0x1, PT ;  /* 0x000000012c00780c */ /* 0x000fe20003f25270 */
[----:B-----5:R-:W-:Y:S01]  /*10e0*/  FMUL.FTZ R28, R28, R42 ;  /* 0x0000002a1c1c7220 */ /* 0x020fe20000410000 */
[----:B------:R-:W-:Y:S01]  /*10f0*/  BSSY.RECONVERGENT B2, `(.L_x_8040) ;  /* 0x000004c000027945 */ /* 0x000fe20003800200 */
[----:B------:R-:W-:Y:S02]  /*1100*/  FFMA.FTZ R2, R45, R48, 1.1641532182693481445e-10 ;  /* 0x2f0000002d027423 */ /* 0x000fe40000010030 */
[----:B------:R-:W1:Y:S01]  /*1110*/  LDC R47, c[0x0][0x404] ;  /* 0x00010100ff2f7b82 */ /* 0x000e620000000800 */
[----:B0-----:R-:W-:Y:S02]  /*1120*/  FMUL.FTZ R28, R28, R43 ;  /* 0x0000002b1c1c7220 */ /* 0x001fe40000410000 */
[----:B-1----:R-:W-:Y:S01]  /*1130*/  FSETP.GTU.FTZ.AND P0, PT, R2, R47, PT ;  /* 0x0000002f0200720b */ /* 0x002fe20003f1c000 */
[----:B------:R-:W-:-:S03]  /*1140*/  IMAD.MOV.U32 R2, RZ, RZ, R6 ;  /* 0x000000ffff027224 */ /* 0x000fc600078e0006 */
[----:B------:R-:W-:Y:S01]  /*1150*/  FSEL R45, R28, RZ, !P0 ;  /* 0x000000ff1c2d7208 */ /* 0x000fe20004000000 */
[----:B------:R-:W-:Y:S01]  /*1160*/  HFMA2 R28, -RZ, RZ, 0, 1.1920928955078125e-07 ;  /* 0x00000002ff1c7431 */ /* 0x000fe200000001ff */
        /* <DEDUP_REMOVED lines=8> */
[----:B------:R-:W-:Y:S02]  /*11f0*/  @P1 VIADD R28, R44, 0x1 ;  /* 0x000000012c1c1836 */ /* 0x000fe40000000000 */
[----:B------:R-:W-:Y:S01]  /*1200*/  @P1 IMAD.MOV.U32 R2, RZ, RZ, R0 ;  /* 0x000000ffff021224 */ /* 0x000fe200078e0000 */
[----:B------:R-:W-:Y:S06]  /*1210*/  BRA `(.L_x_8041) ;  /* 0x0000000000e47947 */ /* 0x000fec0003800000 */
.L_x_8042:
        /* <DEDUP_REMOVED lines=13> */
.L_x_8044:
[----:B------:R-:W-:Y:S05]  /*12f0*/  BSYNC.RECONVERGENT B3 ;  /* 0x0000000000037941 */ /* 0x000fea0003800200 */
.L_x_8043:
        /* <DEDUP_REMOVED lines=43> */
.L_x_8041:
[----:B------:R-:W-:Y:S05]  /*15b0*/  BSYNC.RECONVERGENT B2 ;  /* 0x0000000000027941 */ /* 0x000fea0003800200 */
.L_x_8040:
        /* <DEDUP_REMOVED lines=8> */
[----:B------:R-:W-:Y:S02]  /*1640*/  FSEL R4, R4, RZ, !P1 ;  /* 0x000000ff04047208 */ /* 0x000fe40004800000 */
[----:B------:R-:W-:-:S03]  /*1650*/  PLOP3.LUT P1, PT, P1, PT, PT, 0x8, 0x80 ;  /* 0x000000000080781c */ /* 0x000fc60000f2e170 */
[----:B------:R-:W-:Y:S01]  /*1660*/  FADD.FTZ R33, R33, R4 ;  /* 0x0000000421217221 */ /* 0x000fe20000010000 */
[----:B------:R-:W-:Y:S01]  /*1670*/  IMAD.MOV.U32 R4, RZ, RZ, 0x2 ;  /* 0x00000002ff047424 */ /* 0x000fe200078e00ff */
[----:B------:R-:W-:Y:S08]  /*1680*/  @!P2 BRA `(.L_x_8046) ;  /* 0x000000040004a947 */ /* 0x000ff00003800000 */
        /* <DEDUP_REMOVED lines=8> */
.L_x_8047:
        /* <DEDUP_REMOVED lines=13> */
.L_x_8049:
[----:B------:R-:W-:Y:S05]  /*17e0*/  BSYNC.RECONVERGENT B3 ;  /* 0x0000000000037941 */ /* 0x000fea0003800200 */
.L_x_8048:
        /* <DEDUP_REMOVED lines=43> */
.L_x_8046:
[----:B------:R-:W-:Y:S05]  /*1aa0*/  BSYNC.RECONVERGENT B2 ;  /* 0x0000000000027941 */ /* 0x000fea0003800200 */
.L_x_8045:
[----:B------:R-:W-:Y:S01]  /*1ab0*/  I2FP.F32.U32 R29, R2 ;  /* 0x00000002001d7245 */ /* 0x000fe20000201000 */
[----:B------:R-:W-:Y:S01]  /*1ac0*/  FMUL.FTZ R30, R30, R42 ;  /* 0x0000002a1e1e7220 */ /* 0x000fe20000410000 */
[----:B------:R-:W-:Y:S01]  /*1ad0*/  ISETP.NE.AND P4, PT, R4, 0x1, PT ;  /* 0x000000010400780c */ /* 0x000fe20003f85270 */
[----:B------:R-:W-:Y:S01]  /*1ae0*/  BSSY.RECONVERGENT B2, `(.L_x_8050) ;  /* 0x000004b000027945 */ /* 0x000fe20003800200 */
[----:B------:R-:W-:Y:S02]  /*1af0*/  IMAD.MOV.U32 R28, RZ, RZ, R6 ;  /* 0x000000ffff1c7224 */ /* 0x000fe400078e0006 */
[----:B------:R-:W-:Y:S01]  /*1b00*/  FFMA.FTZ R2, R29, R48, 1.1641532182693481445e-10 ;  /* 0x2f0000001d027423 */ /* 0x000fe20000010030 */
[----:B------:R-:W-:-:S04]  /*1b10*/  FMUL.FTZ R30, R30, R43 ;  /* 0x0000002b1e1e7220 */ /* 0x000fc80000410000 */
[----:B------:R-:W-:Y:S01]  /*1b20*/  FSETP.GTU.FTZ.AND P2, PT, R2, R47, PT ;  /* 0x0000002f0200720b */ /* 0x000fe20003f5c000 */
        /* <DEDUP_REMOVED lines=13> */
.L_x_8052:
        /* <DEDUP_REMOVED lines=13> */
.L_x_8054:
[----:B------:R-:W-:Y:S05]  /*1cd0*/  BSYNC.RECONVERGENT B3 ;  /* 0x0000000000037941 */ /* 0x000fea0003800200 */
.L_x_8053:
        /* <DEDUP_REMOVED lines=43> */
.L_x_8051:
[----:B------:R-:W-:Y:S05]  /*1f90*/  BSYNC.RECONVERGENT B2 ;  /* 0x0000000000027941 */ /* 0x000fea0003800200 */
.L_x_8050:
        /* <DEDUP_REMOVED lines=9> */
.L_x_8035:
        /* <DEDUP_REMOVED lines=16> */
.L_x_8058:
        /* <DEDUP_REMOVED lines=13> */
.L_x_8060:
[----:B------:R-:W-:Y:S05]  /*2200*/  BSYNC.RECONVERGENT B3 ;  /* 0x0000000000037941 */ /* 0x000fea0003800200 */
.L_x_8059:
        /* <DEDUP_REMOVED lines=42> */
.L_x_8057:
[----:B------:R-:W-:Y:S05]  /*24b0*/  BSYNC.RECONVERGENT B2 ;  /* 0x0000000000027941 */ /* 0x000fea0003800200 */
.L_x_8056:
[----:B------:R-:W0:Y:S01]  /*24c0*/  LDC R47, c[0x0][0x404] ;  /* 0x00010100ff2f7b82 */ /* 0x000e220000000800 */
[----:B------:R-:W-:Y:S01]  /*24d0*/  HFMA2 R4, -RZ, RZ, 0.1171875, 0 ;  /* 0x2f800000ff047431 */ /* 0x000fe200000001ff */
[----:B------:R-:W-:Y:S01]  /*24e0*/  ISETP.NE.AND P1, PT, R34, 0x1, PT ;  /* 0x000000012200780c */ /* 0x000fe20003f25270 */
[----:B-----5:R-:W-:Y:S01]  /*24f0*/  FMUL.FTZ R48, R28, R42 ;  /* 0x0000002a1c307220 */ /* 0x020fe20000410000 */
[----:B------:R-:W-:Y:S01]  /*2500*/  I2FP.F32.U32 R33, R32 ;  /* 0x0000002000217245 */ /* 0x000fe20000201000 */
[----:B------:R-:W-:Y:S01]  /*2510*/  BSSY.RECONVERGENT B2, `(.L_x_8061) ;  /* 0x0000049000027945 */ /* 0x000fe20003800200 */
[----:B------:R-:W-:Y:S02]  /*2520*/  IMAD.MOV.U32 R32, RZ, RZ, 0x2 ;  /* 0x00000002ff207424 */ /* 0x000fe400078e00ff */
[----:B------:R-:W1:Y:S01]  /*2530*/  LDC R43, c[0x0][0x408] ;  /* 0x00010200ff2b7b82 */ /* 0x000e620000000800 */
[----:B------:R-:W-:-:S05]  /*2540*/  FFMA.FTZ R2, R33, R4, 1.1641532182693481445e-10 ;  /* 0x2f00000021027423 */ /* 0x000fca0000010004 */
[----:B0-----:R-:W-:Y:S02]  /*2550*/  FSETP.LE.FTZ.AND P0, PT, R2, R47, PT ;  /* 0x0000002f0200720b */ /* 0x001fe40003f13000 */
[----:B------:R-:W-:Y:S01]  /*2560*/  MOV R2, R6 ;  /* 0x0000000600027202 */ /* 0x000fe20000000f00 */
        /* <DEDUP_REMOVED lines=10> */
.L_x_8063:
        /* <DEDUP_REMOVED lines=13> */
.L_x_8065:
[----:B------:R-:W-:Y:S05]  /*26e0*/  BSYNC.RECONVERGENT B3 ;  /* 0x0000000000037941 */ /* 0x000fea0003800200 */
.L_x_8064:
        /* <DEDUP_REMOVED lines=43> */
.L_x_8062:
[----:B------:R-:W-:Y:S05]  /*29a0*/  BSYNC.RECONVERGENT B2 ;  /* 0x0000000000027941 */ /* 0x000fea0003800200 */
.L_x_8061:
[----:B------:R-:W-:Y:S01]  /*29b0*/  ISETP.NE.AND P2, PT, R32, 0x1, PT ;  /* 0x000000012000780c */ /* 0x000fe20003f45270 */
[----:B------:R-:W-:Y:S01]  /*29c0*/  FMUL.FTZ R28, R29, R42 ;  /* 0x0000002a1d1c7220 */ /* 0x000fe20000410000 */
[----:B------:R-:W-:Y:S01]  /*29d0*/  I2FP.F32.U32 R33, R2 ;  /* 0x0000000200217245 */ /* 0x000fe20000201000 */
[----:B------:R-:W-:Y:S02]  /*29e0*/  BSSY.RECONVERGENT B2, `(.L_x_8066) ;  /* 0x0000048000027945 */ /* 0x000fe40003800200 */
[----:B------:R-:W-:Y:S02]  /*29f0*/  FMUL.FTZ R49, R28, R43 ;  /* 0x0000002b1c317220 */ /* 0x000fe40000410000 */
[----:B------:R-:W-:Y:S01]  /*2a00*/  FFMA.FTZ R2, R33, R4, 1.1641532182693481445e-10 ;  /* 0x2f00000021027423 */ /* 0x000fe20000010004 */
[----:B------:R-:W-:-:S04]  /*2a10*/  HFMA2 R33, -RZ, RZ, 0, 1.1920928955078125e-07 ;  /* 0x00000002ff217431 */ /* 0x000fc800000001ff */
        /* <DEDUP_REMOVED lines=11> */
.L_x_8068:
        /* <DEDUP_REMOVED lines=13> */
.L_x_8070:
[----:B------:R-:W-:Y:S05]  /*2ba0*/  BSYNC.RECONVERGENT B3 ;  /* 0x0000000000037941 */ /* 0x000fea0003800200 */
.L_x_8069:
        /* <DEDUP_REMOVED lines=41> */
[----:B------:R-:W-:Y:S01]  /*2e40*/  LOP3.LUT R5, R32, UR32, R29, 0x96, !PT ;  /* 0x0000002020057c12 */ /* 0x000fe2000f8e961d */
[----:B------:R-:W-:-:S07]  /*2e50*/  IMAD.MOV.U32 R46, RZ, RZ, R28 ;  /* 0x000000ffff2e7224 */ /* 0x000fce00078e001c */
.L_x_8067:
[----:B------:R-:W-:Y:S05]  /*2e60*/  BSYNC.RECONVERGENT B2 ;  /* 0x0000000000027941 */ /* 0x000fea0003800200 */
.L_x_8066:
[----:B------:R-:W-:Y:S01]  /*2e70*/  ISETP.NE.AND P4, PT, R33, 0x1, PT ;  /* 0x000000012100780c */ /* 0x000fe20003f85270 */
[----:B------:R-:W-:Y:S01]  /*2e80*/  FMUL.FTZ R30, R30, R42 ;  /* 0x0000002a1e1e7220 */ /* 0x000fe20000410000 */
[----:B------:R-:W-:Y:S01]  /*2e90*/  I2FP.F32.U32 R29, R2 ;  /* 0x00000002001d7245 */ /* 0x000fe20000201000 */
[----:B------:R-:W-:Y:S02]  /*2ea0*/  BSSY.RECONVERGENT B2, `(.L_x_8071) ;  /* 0x0000048000027945 */ /* 0x000fe40003800200 */
[----:B------:R-:W-:Y:S02]  /*2eb0*/  FMUL.FTZ R30, R30, R43 ;  /* 0x0000002b1e1e7220 */ /* 0x000fe40000410000 */
[----:B------:R-:W-:Y:S01]  /*2ec0*/  FFMA.FTZ R2, R29, R4, 1.1641532182693481445e-10 ;  /* 0x2f0000001d027423 */ /* 0x000fe20000010004 */
[----:B------:R-:W-:-:S04]  /*2ed0*/  MOV R29, R6 ;  /* 0x00000006001d7202 */ /* 0x000fc80000000f00 */
[----:B------:R-:W-:Y:S01]  /*2ee0*/  FSETP.LE.FTZ.AND P2, PT, R2, R47, PT ;  /* 0x0000002f0200720b */ /* 0x000fe20003f53000 */
[----:B------:R-:W-:Y:S01]  /*2ef0*/  IMAD.MOV.U32 R2, RZ, RZ, 0x2 ;  /* 0x00000002ff027424 */ /* 0x000fe200078e00ff */
[----:B------:R-:W-:Y:S11]  /*2f00*/  @!P4 BRA `(.L_x_8072) ;  /* 0x000000040004c947 */ /* 0x000ff60003800000 */
        /* <DEDUP_REMOVED lines=8> */
.L_x_8073:
        /* <DEDUP_REMOVED lines=13> */
.L_x_8075:
[----:B------:R-:W-:Y:S05]  /*3060*/  BSYNC.RECONVERGENT B3 ;  /* 0x0000000000037941 */ /* 0x000fea0003800200 */
.L_x_8074:
        /* <DEDUP_REMOVED lines=43> */
.L_x_8072:
[----:B------:R-:W-:Y:S05]  /*3320*/  BSYNC.RECONVERGENT B2 ;  /* 0x0000000000027941 */ /* 0x000fea0003800200 */
.L_x_8071:
[----:B------:R-:W-:Y:S02]  /*3330*/  I2FP.F32.U32 R29, R29 ;  /* 0x0000001d001d7245 */ /* 0x000fe40000201000 */
[----:B------:R-:W-:Y:S02]  /*3340*/  FSEL R32, R48, RZ, P0 ;  /* 0x000000ff30207208 */ /* 0x000fe40000000000 */
[----:B------:R-:W-:Y:S01]  /*3350*/  FSEL R33, R49, RZ, P1 ;  /* 0x000000ff31217208 */ /* 0x000fe20000800000 */
[----:B------:R-:W-:Y:S01]  /*3360*/  FFMA.FTZ R4, R29, R4, 1.1641532182693481445e-10 ;  /* 0x2f0000001d047423 */ /* 0x000fe20000010004 */
[----:B------:R-:W-:-:S04]  /*3370*/  FSEL R34, R30, RZ, P2 ;  /* 0x000000ff1e227208 */ /* 0x000fc80001000000 */
[----:B------:R-:W-:Y:S01]  /*3380*/  FSETP.GTU.FTZ.AND P5, PT, R4, R47, PT ;  /* 0x0000002f0400720b */ /* 0x000fe20003fbc000 */
[----:B------:R-:W-:-:S03]  /*3390*/  FMUL.FTZ R4, R31, R42 ;  /* 0x0000002a1f047220 */ /* 0x000fc60000410000 */
[----:B------:R-:W-:Y:S01]  /*33a0*/  PLOP3.LUT P4, PT, P5, PT, PT, 0x8, 0x80 ;  /* 0x000000000080781c */ /* 0x000fe20002f8e170 */
[----:B------:R-:W-:-:S05]  /*33b0*/  FMUL.FTZ R4, R4, R43 ;  /* 0x0000002b04047220 */ /* 0x000fca0000410000 */
[----:B------:R-:W-:-:S07]  /*33c0*/  FSEL R35, R4, RZ, !P5 ;  /* 0x000000ff04237208 */ /* 0x000fce0006800000 */
.L_x_8055:
[----:B------:R-:W0:Y:S01]  /*33d0*/  LDC.64 R30, c[0x0][0x3a8] ;  /* 0x0000ea00ff1e7b82 */ /* 0x000e220000000a00 */
[----:B------:R-:W-:Y:S02]  /*33e0*/  SEL R4, RZ, 0x1000000, !P4 ;  /* 0x01000000ff047807 */ /* 0x000fe40006000000 */
[----:B------:R-:W-:Y:S02]  /*33f0*/  SEL R43, RZ, 0x10000, !P2 ;  /* 0x00010000ff2b7807 */ /* 0x000fe40005000000 */
[----:B------:R-:W-:-:S03]  /*3400*/  SEL R44, RZ, 0x100, !P1 ;  /* 0x00000100ff2c7807 */ /* 0x000fc60004800000 */
[----:B------:R-:W1:Y:S01]  /*3410*/  LDC.64 R28, c[0x0][0x3b0] ;  /* 0x0000ec00ff1c7b82 */ /* 0x000e620000000a00 */
[----:B------:R-:W-:Y:S02]  /*3420*/  IADD3 R4, PT, PT, R44, R4, R43 ;  /* 0x000000042c047210 */ /* 0x000fe40007ffe02b */
[----:B------:R-:W-:-:S04]  /*3430*/  SEL R43, RZ, 0x1, !P0 ;  /* 0x00000001ff2b7807 */ /* 0x000fc80004000000 */
[----:B------:R-:W-:Y:S01]  /*3440*/  IADD3 R45, PT, PT, R4, R43, RZ ;  /* 0x0000002b042d7210 */ /* 0x000fe20007ffe0ff */
[----:B------:R-:W-:Y:S01]  /*3450*/  IMAD.MOV.U32 R4, RZ, RZ, R46 ;  /* 0x000000ffff047224 */ /* 0x000fe200078e002e */
[C---:B------:R-:W-:Y:S01]  /*3460*/  IADD3 R43, PT, PT, R41.reuse, 0x20, RZ ;  /* 0x00000020292b7810 */ /* 0x040fe20007ffe0ff */
[----:B0-----:R-:W-:-:S05]  /*3470*/  IMAD.WIDE.U32 R30, R41, 0x10, R30 ;  /* 0x00000010291e7825 */ /* 0x001fca00078e001e */
[----:B------:R0:W-:Y:S01]  /*3480*/  STG.E.128 desc[UR8][R30.64], R32 ;  /* 0x000000201e007986 */ /* 0x0001e2000c101d08 */
[----:B-1----:R-:W-:-:S05]  /*3490*/  IMAD.WIDE.U32 R28, R41, 0x4, R28 ;  /* 0x00000004291c7825 */ /* 0x002fca00078e001c */
[----:B------:R0:W-:Y:S02]  /*34a0*/  STG.E desc[UR8][R28.64], R45 ;  /* 0x0000002d1c007986 */ /* 0x0001e4000c101908 */
.L_x_8034:
[----:B------:R-:W-:Y:S05]  /*34b0*/  BSYNC.RECONVERGENT B1 ;  /* 0x0000000000017941 */ /* 0x000fea0003800200 */
.L_x_8033:
        /* <DEDUP_REMOVED lines=28> */
.L_x_8081:
        /* <DEDUP_REMOVED lines=13> */
.L_x_8083:
[----:B------:R-:W-:Y:S05]  /*3750*/  BSYNC.RECONVERGENT B3 ;  /* 0x0000000000037941 */ /* 0x000fea0003800200 */
.L_x_8082:
        /* <DEDUP_REMOVED lines=42> */
.L_x_8080:
[----:B------:R-:W-:Y:S05]  /*3a00*/  BSYNC.RECONVERGENT B2 ;  /* 0x0000000000027941 */ /* 0x000fea0003800200 */
.L_x_8079:
[----:B------:R-:W0:Y:S01]  /*3a10*/  LDC R47, c[0x0][0x408] ;  /* 0x00010200ff2f7b82 */ /* 0x000e220000000800 */
[----:B------:R-:W-:Y:S01]  /*3a20*/  HFMA2 R49, -RZ, RZ, 0.1171875, 0 ;  /* 0x2f800000ff317431 */ /* 0x000fe200000001ff */
[----:B------:R-:W-:Y:S01]  /*3a30*/  I2FP.F32.U32 R2, R45 ;  /* 0x0000002d00027245 */ /* 0x000fe20000201000 */
[----:B-----5:R-:W-:Y:S01]  /*3a40*/  FMUL.FTZ R24, R24, R42 ;  /* 0x0000002a18187220 */ /* 0x020fe20000410000 */
[----:B------:R-:W-:Y:S01]  /*3a50*/  ISETP.NE.AND P1, PT, R44, 0x1, PT ;  /* 0x000000012c00780c */ /* 0x000fe20003f25270 */
[----:B------:R-:W-:Y:S03]  /*3a60*/  BSSY.RECONVERGENT B2, `(.L_x_8084) ;  /* 0x000004c000027945 */ /* 0x000fe60003800200 */
[----:B------:R-:W1:Y:S01]  /*3a70*/  LDC R48, c[0x0][0x404] ;  /* 0x00010100ff307b82 */ /* 0x000e620000000800 */
[----:B------:R-:W-:Y:S01]  /*3a80*/  FFMA.FTZ R45, R2, R49, 1.1641532182693481445e-10 ;  /* 0x2f000000022d7423 */ /* 0x000fe20000010031 */
[----:B------:R-:W-:Y:S01]  /*3a90*/  MOV R2, R6 ;  /* 0x0000000600027202 */ /* 0x000fe20000000f00 */
[----:B0-----:R-:W-:-:S03]  /*3aa0*/  FMUL.FTZ R24, R24, R47 ;  /* 0x0000002f18187220 */ /* 0x001fc60000410000 */
[----:B-1----:R-:W-:-:S04]  /*3ab0*/  FSETP.GTU.FTZ.AND P0, PT, R45, R48, PT ;  /* 0x000000302d00720b */ /* 0x002fc80003f1c000 */
        /* <DEDUP_REMOVED lines=13> */
.L_x_8086:
        /* <DEDUP_REMOVED lines=13> */
.L_x_8088:
[----:B------:R-:W-:Y:S05]  /*3c60*/  BSYNC.RECONVERGENT B3 ;  /* 0x0000000000037941 */ /* 0x000fea0003800200 */
.L_x_8087:
        /* <DEDUP_REMOVED lines=42> */
[----:B------:R-:W-:-:S07]  /*3f10*/  MOV R46, R4 ;  /* 0x00000004002e7202 */ /* 0x000fce0000000f00 */
.L_x_8085:
[----:B------:R-:W-:Y:S05]  /*3f20*/  BSYNC.RECONVERGENT B2 ;  /* 0x0000000000027941 */ /* 0x000fea0003800200 */
.L_x_8084:
[----:B------:R-:W-:Y:S01]  /*3f30*/  I2FP.F32.U32 R2, R2 ;  /* 0x0000000200027245 */ /* 0x000fe20000201000 */
[----:B------:R-:W-:Y:S01]  /*3f40*/  FMUL.FTZ R4, R25, R42 ;  /* 0x0000002a19047220 */ /* 0x000fe20000410000 */
[----:B------:R-:W-:Y:S01]  /*3f50*/  ISETP.NE.AND P2, PT, R28, 0x1, PT ;  /* 0x000000011c00780c */ /* 0x000fe20003f45270 */
[----:B------:R-:W-:Y:S02]  /*3f60*/  BSSY.RECONVERGENT B2, `(.L_x_8089) ;  /* 0x000004b000027945 */ /* 0x000fe40003800200 */
[----:B------:R-:W-:Y:S01]  /*3f70*/  FFMA.FTZ R25, R2, R49, 1.1641532182693481445e-10 ;  /* 0x2f00000002197423 */ /* 0x000fe20000010031 */
[----:B------:R-:W-:Y:S01]  /*3f80*/  FMUL.FTZ R4, R4, R47 ;  /* 0x0000002f04047220 */ /* 0x000fe20000410000 */
[----:B------:R-:W-:-:S03]  /*3f90*/  IMAD.MOV.U32 R2, RZ, RZ, R6 ;  /* 0x000000ffff027224 */ /* 0x000fc600078e0006 */
[----:B------:R-:W-:-:S04]  /*3fa0*/  FSETP.GTU.FTZ.AND P1, PT, R25, R48, PT ;  /* 0x000000301900720b */ /* 0x000fc80003f3c000 */
[----:B------:R-:W-:Y:S02]  /*3fb0*/  FSEL R4, R4, RZ, !P1 ;  /* 0x000000ff04047208 */ /* 0x000fe40004800000 */
[----:B------:R-:W-:-:S03]  /*3fc0*/  PLOP3.LUT P1, PT, P1, PT, PT, 0x8, 0x80 ;  /* 0x000000000080781c */ /* 0x000fc60000f2e170 */
[----:B------:R-:W-:Y:S01]  /*3fd0*/  FADD.FTZ R25, R29, R4 ;  /* 0x000000041d197221 */ /* 0x000fe20000010000 */
        /* <DEDUP_REMOVED lines=10> */
.L_x_8091:
        /* <DEDUP_REMOVED lines=13> */
.L_x_8093:
[----:B------:R-:W-:Y:S05]  /*4150*/  BSYNC.RECONVERGENT B3 ;  /* 0x0000000000037941 */ /* 0x000fea0003800200 */
.L_x_8092:
        /* <DEDUP_REMOVED lines=43> */
.L_x_8090:
[----:B------:R-:W-:Y:S05]  /*4410*/  BSYNC.RECONVERGENT B2 ;  /* 0x0000000000027941 */ /* 0x000fea0003800200 */
.L_x_8089:
[----:B------:R-:W-:Y:S01]  /*4420*/  I2FP.F32.U32 R2, R2 ;  /* 0x0000000200027245 */ /* 0x000fe20000201000 */
[----:B------:R-:W-:Y:S01]  /*4430*/  FMUL.FTZ R26, R26, R42 ;  /* 0x0000002a1a1a7220 */ /* 0x000fe20000410000 */
[----:B------:R-:W-:Y:S01]  /*4440*/  ISETP.NE.AND P5, PT, R4, 0x1, PT ;  /* 0x000000010400780c */ /* 0x000fe20003fa5270 */
[----:B------:R-:W-:Y:S01]  /*4450*/  BSSY.RECONVERGENT B2, `(.L_x_8094) ;  /* 0x000004b000027945 */ /* 0x000fe20003800200 */
[----:B------:R-:W-:Y:S01]  /*4460*/  MOV R28, R6 ;  /* 0x00000006001c7202 */ /* 0x000fe20000000f00 */
[----:B------:R-:W-:Y:S01]  /*4470*/  FFMA.FTZ R29, R2, R49, 1.1641532182693481445e-10 ;  /* 0x2f000000021d7423 */ /* 0x000fe20000010031 */
[----:B------:R-:W-:Y:S01]  /*4480*/  FMUL.FTZ R26, R26, R47 ;  /* 0x0000002f1a1a7220 */ /* 0x000fe20000410000 */
[----:B------:R-:W-:-:S03]  /*4490*/  IMAD.MOV.U32 R2, RZ, RZ, 0x2 ;  /* 0x00000002ff027424 */ /* 0x000fc600078e00ff */
        /* <DEDUP_REMOVED lines=13> */
.L_x_8096:
        /* <DEDUP_REMOVED lines=13> */
.L_x_8098:
[----:B------:R-:W-:Y:S05]  /*4640*/  BSYNC.RECONVERGENT B3 ;  /* 0x0000000000037941 */ /* 0x000fea0003800200 */
.L_x_8097:
        /* <DEDUP_REMOVED lines=43> */
.L_x_8095:
[----:B------:R-:W-:Y:S05]  /*4900*/  BSYNC.RECONVERGENT B2 ;  /* 0x0000000000027941 */ /* 0x000fea0003800200 */
.L_x_8094:
        /* <DEDUP_REMOVED lines=9> */
.L_x_8078:
        /* <DEDUP_REMOVED lines=16> */
.L_x_8102:
        /* <DEDUP_REMOVED lines=13> */
.L_x_8104:
[----:B------:R-:W-:Y:S05]  /*4b70*/  BSYNC.RECONVERGENT B3 ;  /* 0x0000000000037941 */ /* 0x000fea0003800200 */
.L_x_8103:
        /* <DEDUP_REMOVED lines=42> */
.L_x_8101:
[----:B------:R-:W-:Y:S05]  /*4e20*/  BSYNC.RECONVERGENT B2 ;  /* 0x0000000000027941 */ /* 0x000fea0003800200 */
.L_x_8100:
[----:B------:R-:W0:Y:S01]  /*4e30*/  LDC R44, c[0x0][0x404] ;  /* 0x00010100ff2c7b82 */ /* 0x000e220000000800 */
[----:B------:R-:W-:Y:S01]  /*4e40*/  ISETP.NE.AND P1, PT, R30, 0x1, PT ;  /* 0x000000011e00780c */ /* 0x000fe20003f25270 */
[----:B------:R-:W-:Y:S01]  /*4e50*/  IMAD.MOV.U32 R47, RZ, RZ, 0x2f800000 ;  /* 0x2f800000ff2f7424 */ /* 0x000fe200078e00ff */
[----:B------:R-:W-:Y:S01]  /*4e60*/  I2FP.F32.U32 R2, R28 ;  /* 0x0000001c00027245 */ /* 0x000fe20000201000 */
[----:B-----5:R-:W-:Y:S01]  /*4e70*/  FMUL.FTZ R48, R24, R42 ;  /* 0x0000002a18307220 */ /* 0x020fe20000410000 */
[----:B------:R-:W-:Y:S01]  /*4e80*/  BSSY.RECONVERGENT B2, `(.L_x_8105) ;  /* 0x0000049000027945 */ /* 0x000fe20003800200 */
[----:B------:R-:W-:Y:S02]  /*4e90*/  MOV R24, 0x2 ;  /* 0x0000000200187802 */ /* 0x000fe40000000f00 */
[----:B------:R-:W1:Y:S01]  /*4ea0*/  LDC R45, c[0x0][0x408] ;  /* 0x00010200ff2d7b82 */ /* 0x000e620000000800 */
[----:B------:R-:W-:Y:S01]  /*4eb0*/  FFMA.FTZ R29, R2, R47, 1.1641532182693481445e-10 ;  /* 0x2f000000021d7423 */ /* 0x000fe2000001002f */
[----:B------:R-:W-:-:S04]  /*4ec0*/  IMAD.MOV.U32 R2, RZ, RZ, R6 ;  /* 0x000000ffff027224 */ /* 0x000fc800078e0006 */
[----:B0-----:R-:W-:Y:S01]  /*4ed0*/  FSETP.LE.FTZ.AND P0, PT, R29, R44, PT ;  /* 0x0000002c1d00720b */ /* 0x001fe20003f13000 */
[----:B-1----:R-:W-:Y:S01]  /*4ee0*/  FMUL.FTZ R48, R48, R45 ;  /* 0x0000002d30307220 */ /* 0x002fe20000410000 */
        /* <DEDUP_REMOVED lines=9> */
.L_x_8107:
        /* <DEDUP_REMOVED lines=13> */
.L_x_8109:
[----:B------:R-:W-:Y:S05]  /*5050*/  BSYNC.RECONVERGENT B3 ;  /* 0x0000000000037941 */ /* 0x000fea0003800200 */
.L_x_8108:
        /* <DEDUP_REMOVED lines=43> */
.L_x_8106:
[----:B------:R-:W-:Y:S05]  /*5310*/  BSYNC.RECONVERGENT B2 ;  /* 0x0000000000027941 */ /* 0x000fea0003800200 */
.L_x_8105:
        /* <DEDUP_REMOVED lines=18> */
.L_x_8112:
        /* <DEDUP_REMOVED lines=13> */
.L_x_8114:
[----:B------:R-:W-:Y:S05]  /*5510*/  BSYNC.RECONVERGENT B3 ;  /* 0x0000000000037941 */ /* 0x000fea0003800200 */
.L_x_8113:
        /* <DEDUP_REMOVED lines=43> */
.L_x_8111:
[----:B------:R-:W-:Y:S05]  /*57d0*/  BSYNC.RECONVERGENT B2 ;  /* 0x0000000000027941 */ /* 0x000fea0003800200 */
.L_x_8110:
[----:B------:R-:W-:Y:S01]  /*57e0*/  ISETP.NE.AND P5, PT, R28, 0x1, PT ;  /* 0x000000011c00780c */ /* 0x000fe20003fa5270 */
[----:B------:R-:W-:Y:S01]  /*57f0*/  FMUL.FTZ R26, R26, R42 ;  /* 0x0000002a1a1a7220 */ /* 0x000fe20000410000 */
[----:B------:R-:W-:Y:S01]  /*5800*/  I2FP.F32.U32 R2, R2 ;  /* 0x0000000200027245 */ /* 0x000fe20000201000 */
[----:B------:R-:W-:Y:S01]  /*5810*/  BSSY.RECONVERGENT B2, `(.L_x_8115) ;  /* 0x0000048000027945 */ /* 0x000fe20003800200 */
[----:B------:R-:W-:Y:S02]  /*5820*/  IMAD.MOV.U32 R24, RZ, RZ, R6 ;  /* 0x000000ffff187224 */ /* 0x000fe400078e0006 */
[----:B------:R-:W-:Y:S01]  /*5830*/  FMUL.FTZ R26, R26, R45 ;  /* 0x0000002d1a1a7220 */ /* 0x000fe20000410000 */
[----:B------:R-:W-:Y:S01]  /*5840*/  FFMA.FTZ R25, R2, R47, 1.1641532182693481445e-10 ;  /* 0x2f00000002197423 */ /* 0x000fe2000001002f */
[----:B------:R-:W-:-:S04]  /*5850*/  HFMA2 R2, -RZ, RZ, 0, 1.1920928955078125e-07 ;  /* 0x00000002ff027431 */ /* 0x000fc800000001ff */
        /* <DEDUP_REMOVED lines=10> */
.L_x_8117:
        /* <DEDUP_REMOVED lines=13> */
.L_x_8119:
[----:B------:R-:W-:Y:S05]  /*59d0*/  BSYNC.RECONVERGENT B3 ;  /* 0x0000000000037941 */ /* 0x000fea0003800200 */
.L_x_8118:
        /* <DEDUP_REMOVED lines=43> */
.L_x_8116:
[----:B------:R-:W-:Y:S05]  /*5c90*/  BSYNC.RECONVERGENT B2 ;  /* 0x0000000000027941 */ /* 0x000fea0003800200 */
.L_x_8115:
        /* <DEDUP_REMOVED lines=10> */
.L_x_8099:
        /* <DEDUP_REMOVED lines=13> */
.L_x_8077:
[----:B------:R-:W-:Y:S05]  /*5e10*/  BSYNC.RECONVERGENT B1 ;  /* 0x0000000000017941 */ /* 0x000fea0003800200 */
.L_x_8076:
        /* <DEDUP_REMOVED lines=14> */
[----:B-----5:R-:W1:Y:S01]  /*5f00*/  LDC R42, c[0x0][0x400] ;  /* 0x00010000ff2a7b82 */ /* 0x020e620000000800 */
        /* <DEDUP_REMOVED lines=36> */
.L_x_8137:
        /* <DEDUP_REMOVED lines=10> */
[----:B------:R-:W-:-:S05]  /*61f0*/  FSEL R44, R43, RZ, P0 ;  /* 0x000000ff2b2c7208 */ /* 0x000fca0000000000 */
        /* <DEDUP_REMOVED lines=19> */
[----:B0-----:R-:W-:-:S04]  /*6330*/  IMAD.WIDE.U32 R42, R41, 0x10, R42 ;  /* 0x00000010292a7825 */ /* 0x001fc800078e002a */
[----:B------:R-:W-:Y:S01]  /*6340*/  VIADD R41, R41, 0x20 ;  /* 0x0000002029297836 */ /* 0x000fe20000000000 */
[----:B------:R1:W-:Y:S06]  /*6350*/  STG.E.128 desc[UR8][R42.64], R28 ;  /* 0x0000001c2a007986 */ /* 0x0003ec000c101d08 */
.L_x_8122:
[----:B------:R-:W-:Y:S05]  /*6360*/  BSYNC.RECONVERGENT B1 ;  /* 0x0000000000017941 */ /* 0x000fea0003800200 */
.L_x_8121:
        /* <DEDUP_REMOVED lines=17> */
.L_x_8124:
[----:B------:R-:W-:Y:S05]  /*6480*/  BSYNC.RECONVERGENT B1 ;  /* 0x0000000000017941 */ /* 0x000fea0003800200 */
.L_x_8123:
[----:B012---:R-:W0:Y:S02]  /*6490*/  LDC.64 R28, c[0x0][0x380] ;  /* 0x0000e000ff1c7b82 */ /* 0x007e240000000a00 */
[----:B0-----:R-:W-:-:S04]  /*64a0*/  LEA R39, R28, R39, 0x2 ;  /* 0x000000271c277211 */ /* 0x001fc800078e10ff */
[----:B------:R-:W-:-:S13]  /*64b0*/  ISETP.GE.AND P0, PT, R39, R29, PT ;  /* 0x0000001d2700720c */ /* 0x000fda0003f06270 */
[----:B------:R-:W-:Y:S05]  /*64c0*/  @!P0 BRA `(.L_x_8125) ;  /* 0xffffffa400608947 */ /* 0x000fea000383ffff */
[----:B------:R-:W-:Y:S05]  /*64d0*/  BSYNC B0 ;  /* 0x0000000000007941 */ /* 0x000fea0003800000 */
.L_x_8032:
[----:B------:R-:W-:Y:S05]  /*64e0*/  EXIT ;  /* 0x000000000000794d */ /* 0x000fea0003800000 */
.L_x_8120:
        /* <DEDUP_REMOVED lines=8> */
.L_x_8127:
[----:B------:R-:W-:Y:S05]  /*6570*/  BSYNC B1 ;  /* 0x0000000000017941 */ /* 0x000fea0003800000 */
.L_x_8126:
        /* <DEDUP_REMOVED lines=10> */
.L_x_8128:
[----:B------:R-:W-:Y:S01]  /*6620*/  HFMA2 R48, -RZ, RZ, 0, 2.384185791015625e-07 ;  /* 0x00000004ff307431 */ /* 0x000fe200000001ff */
[----:B------:R-:W-:-:S05]  /*6630*/  MOV R31, R47 ;  /* 0x0000002f001f7202 */ /* 0x000fca0000000f00 */
[----:B------:R-:W-:-:S04]  /*6640*/  FADD.FTZ R31, R30, R31 ;  /* 0x0000001f1e1f7221 */ /* 0x000fc80000010000 */
[----:B------:R-:W-:-:S07]  /*6650*/  IMAD.MOV.U32 R49, RZ, RZ, R31 ;  /* 0x000000ffff317224 */ /* 0x000fce00078e001f */
[----:B------:R-:W-:Y:S05]  /*6660*/  WARPSYNC.COLLECTIVE R46, `(.L_x_8129) ;  /* 0x000000002e087348 */ /* 0x000fea0003c00000 */
[----:B------:R0:W1:Y:S02]  /*6670*/  SHFL.BFLY P2, R47, R49, R48, R51 ;  /* 0x0c000030312f7389 */ /* 0x0000640000040033 */
[----:B01----:R-:W-:Y:S05]  /*6680*/  ENDCOLLECTIVE ;  /* 0x000000000000791b */ /* 0x003fea0003800000 */
.L_x_8129:
[----:B------:R-:W-:Y:S02]  /*6690*/  IMAD.MOV.U32 R48, RZ, RZ, 0x8 ;  /* 0x00000008ff307424 */ /* 0x000fe400078e00ff */
[----:B------:R-:W-:-:S04]  /*66a0*/  IMAD.MOV.U32 R28, RZ, RZ, R47 ;  /* 0x000000ffff1c7224 */ /* 0x000fc800078e002f */
[----:B------:R-:W-:-:S05]  /*66b0*/  FADD.FTZ R44, R31, R28 ;  /* 0x0000001c1f2c7221 */ /* 0x000fca0000010000 */
[----:B------:R-:W-:-:S07]  /*66c0*/  MOV R49, R44 ;  /* 0x0000002c00317202 */ /* 0x000fce0000000f00 */
[----:B------:R-:W-:Y:S05]  /*66d0*/  WARPSYNC.COLLECTIVE R46, `(.L_x_8130) ;  /* 0x000000002e087348 */ /* 0x000fea0003c00000 */
[----:B------:R0:W1:Y:S02]  /*66e0*/  SHFL.BFLY P2, R47, R49, R48, R51 ;  /* 0x0c000030312f7389 */ /* 0x0000640000040033 */
[----:B01----:R-:W-:Y:S05]  /*66f0*/  ENDCOLLECTIVE ;  /* 0x000000000000791b */ /* 0x003fea0003800000 */
.L_x_8130:
[----:B------:R-:W-:Y:S01]  /*6700*/  HFMA2 R48, -RZ, RZ, 0, 9.5367431640625e-07 ;  /* 0x00000010ff307431 */ /* 0x000fe200000001ff */
[----:B------:R-:W-:-:S05]  /*6710*/  MOV R43, R47 ;  /* 0x0000002f002b7202 */ /* 0x000fca0000000f00 */
[----:B------:R-:W-:-:S04]  /*6720*/  FADD.FTZ R45, R44, R43 ;  /* 0x0000002b2c2d7221 */ /* 0x000fc80000010000 */
[----:B------:R-:W-:-:S07]  /*6730*/  IMAD.MOV.U32 R49, RZ, RZ, R45 ;  /* 0x000000ffff317224 */ /* 0x000fce00078e002d */
[----:B------:R-:W-:Y:S05]  /*6740*/  WARPSYNC.COLLECTIVE R46, `(.L_x_8131) ;  /* 0x000000002e087348 */ /* 0x000fea0003c00000 */
[----:B------:R0:W1:Y:S02]  /*6750*/  SHFL.BFLY P2, R47, R49, R48, R51 ;  /* 0x0c000030312f7389 */ /* 0x0000640000040033 */
[----:B01----:R-:W-:Y:S05]  /*6760*/  ENDCOLLECTIVE ;  /* 0x000000000000791b */ /* 0x003fea0003800000 */
.L_x_8131:
        /* <DEDUP_REMOVED lines=25> */
.L_x_8132:
[----:B------:R-:W-:Y:S01]  /*6900*/  HFMA2 R48, -RZ, RZ, 0, 1.1920928955078125e-07 ;  /* 0x00000002ff307431 */ /* 0x000fe200000001ff */
[----:B------:R-:W-:-:S05]  /*6910*/  MOV R29, R47 ;  /* 0x0000002f001d7202 */ /* 0x000fca0000000f00 */
[----:B------:R-:W-:-:S04]  /*6920*/  FADD.FTZ R29, R28, R29 ;  /* 0x0000001d1c1d7221 */ /* 0x000fc80000010000 */
[----:B------:R-:W-:-:S07]  /*6930*/  IMAD.MOV.U32 R49, RZ, RZ, R29 ;  /* 0x000000ffff317224 */ /* 0x000fce00078e001d */
[----:B------:R-:W-:Y:S05]  /*6940*/  WARPSYNC.COLLECTIVE R46, `(.L_x_8133) ;  /* 0x000000002e087348 */ /* 0x000fea0003c00000 */
[----:B------:R0:W1:Y:S02]  /*6950*/  SHFL.BFLY P2, R47, R49, R48, R51 ;  /* 0x0c000030312f7389 */ /* 0x0000640000040033 */
[----:B01----:R-:W-:Y:S05]  /*6960*/  ENDCOLLECTIVE ;  /* 0x000000000000791b */ /* 0x003fea0003800000 */
.L_x_8133:
[----:B------:R-:W-:Y:S02]  /*6970*/  IMAD.MOV.U32 R48, RZ, RZ, 0x4 ;  /* 0x00000004ff307424 */ /* 0x000fe400078e00ff */
[----:B------:R-:W-:-:S04]  /*6980*/  IMAD.MOV.U32 R30, RZ, RZ, R47 ;  /* 0x000000ffff1e7224 */ /* 0x000fc800078e002f */
[----:B------:R-:W-:-:S05]  /*6990*/  FADD.FTZ R30, R29, R30 ;  /* 0x0000001e1d1e7221 */ /* 0x000fca0000010000 */
[----:B------:R-:W-:-:S07]  /*69a0*/  MOV R49, R30 ;  /* 0x0000001e00317202 */ /* 0x000fce0000000f00 */
[----:B------:R-:W-:Y:S05]  /*69b0*/  WARPSYNC.COLLECTIVE R46, `(.L_x_8134) ;  /* 0x000000002e087348 */ /* 0x000fea0003c00000 */
[----:B------:R0:W1:Y:S02]  /*69c0*/  SHFL.BFLY P2, R47, R49, R48, R51 ;  /* 0x0c000030312f7389 */ /* 0x0000640000040033 */
[----:B01----:R-:W-:Y:S05]  /*69d0*/  ENDCOLLECTIVE ;  /* 0x000000000000791b */ /* 0x003fea0003800000 */
.L_x_8134:
[----:B------:R-:W-:Y:S01]  /*69e0*/  HFMA2 R48, -RZ, RZ, 0, 4.76837158203125e-07 ;  /* 0x00000008ff307431 */ /* 0x000fe200000001ff */
[----:B------:R-:W-:-:S05]  /*69f0*/  MOV R31, R47 ;  /* 0x0000002f001f7202 */ /* 0x000fca0000000f00 */
[----:B------:R-:W-:-:S04]  /*6a00*/  FADD.FTZ R31, R30, R31 ;  /* 0x0000001f1e1f7221 */ /* 0x000fc80000010000 */
[----:B------:R-:W-:-:S07]  /*6a10*/  IMAD.MOV.U32 R49, RZ, RZ, R31 ;  /* 0x000000ffff317224 */ /* 0x000fce00078e001f */
[----:B------:R-:W-:Y:S05]  /*6a20*/  WARPSYNC.COLLECTIVE R46, `(.L_x_8135) ;  /* 0x000000002e087348 */ /* 0x000fea0003c00000 */
[----:B------:R0:W1:Y:S02]  /*6a30*/  SHFL.BFLY P2, R47, R49, R48, R51 ;  /* 0x0c000030312f7389 */ /* 0x0000640000040033 */
[----:B01----:R-:W-:Y:S05]  /*6a40*/  ENDCOLLECTIVE ;  /* 0x000000000000791b */ /* 0x003fea0003800000 */
.L_x_8135:
[----:B------:R-:W-:Y:S02]  /*6a50*/  IMAD.MOV.U32 R48, RZ, RZ, 0x10 ;  /* 0x00000010ff307424 */ /* 0x000fe400078e00ff */
[----:B------:R-:W-:-:S04]  /*6a60*/  IMAD.MOV.U32 R44, RZ, RZ, R47 ;  /* 0x000000ffff2c7224 */ /* 0x000fc800078e002f */
[----:B------:R-:W-:-:S05]  /*6a70*/  FADD.FTZ R44, R31, R44 ;  /* 0x0000002c1f2c7221 */ /* 0x000fca0000010000 */
[----:B------:R-:W-:-:S07]  /*6a80*/  MOV R49, R44 ;  /* 0x0000002c00317202 */ /* 0x000fce0000000f00 */
[----:B------:R-:W-:Y:S05]  /*6a90*/  WARPSYNC.COLLECTIVE R46, `(.L_x_8136) ;  /* 0x000000002e087348 */ /* 0x000fea0003c00000 */
[----:B------:R0:W1:Y:S02]  /*6aa0*/  SHFL.BFLY P2, R47, R49, R48, R51 ;  /* 0x0c000030312f7389 */ /* 0x0000640000040033 */
[----:B01----:R-:W-:Y:S05]  /*6ab0*/  ENDCOLLECTIVE ;  /* 0x000000000000791b */ /* 0x003fea0003800000 */
.L_x_8136:
[----:B------:R-:W-:Y:S01]  /*6ac0*/  MOV R45, R47 ;  /* 0x0000002f002d7202 */ /* 0x000fe20000000f00 */
[----:B------:R-:W-:Y:S06]  /*6ad0*/  BRA `(.L_x_8137) ;  /* 0xfffffff4009c7947 */ /* 0x000fec000383ffff */
.L_x_8138:
        /* <DEDUP_REMOVED lines=10> */
.L_x_9187:


//--------------------- .text._ZN10layer_norm13ln_fwd_kernelINS_13Kernel_traitsIfffffjLj256ELj1ELj4ELj1ELj16ENS_18Kernel_traits_baseILj256EfffffjLj128EEEEELb1ELb0ELb0ELb1EEEvNS_9FwdParamsE --------------------------
	.section	.text._ZN10layer_norm13ln_fwd_kernelINS_13Kernel_traitsIfffffjLj256ELj1ELj4ELj1ELj16ENS_18Kernel_traits_baseILj256EfffffjLj128EEEEELb1ELb0ELb0ELb1EEEvNS_9FwdParamsE,"ax",@progbits
	.align	128
        .global         _ZN10layer_norm13ln_fwd_kernelINS_13Kernel_traitsIfffffjLj256ELj1ELj4ELj1ELj16ENS_18Kernel_traits_baseILj256EfffffjLj128EEEEELb1ELb0ELb0ELb1EEEvNS_9FwdParamsE
        .type           _ZN10layer_norm13ln_fwd_kernelINS_13Kernel_traitsIfffffjLj256ELj1ELj4ELj1ELj16ENS_18Kernel_traits_baseILj256EfffffjLj128EEEEELb1ELb0ELb0ELb1EEEvNS_9FwdParamsE,@function
        .size           _ZN10layer_norm13ln_fwd_kernelINS_13Kernel_traitsIfffffjLj256ELj1ELj4ELj1ELj16ENS_18Kernel_traits_baseILj256EfffffjLj128EEEEELb1ELb0ELb0ELb1EEEvNS_9FwdParamsE,(.L_x_9188 - _ZN10layer_norm13ln_fwd_kernelINS_13Kernel_traitsIfffffjLj256ELj1ELj4ELj1ELj16ENS_18Kernel_traits_baseILj256EfffffjLj128EEEEELb1ELb0ELb0ELb1EEEvNS_9FwdParamsE)
        .other          _ZN10layer_norm13ln_fwd_kernelINS_13Kernel_traitsIfffffjLj256ELj1ELj4ELj1ELj16ENS_18Kernel_traits_baseILj256EfffffjLj128EEEEELb1ELb0ELb0ELb1EEEvNS_9FwdParamsE,@"STO_CUDA_ENTRY STV_DEFAULT"
_ZN10layer_norm13ln_fwd_kernelINS_13Kernel_traitsIfffffjLj256ELj1ELj4ELj1ELj16ENS_18Kernel_traits_baseILj256EfffffjLj128EEEEELb1ELb0ELb0ELb1EEEvNS_9FwdParamsE:
.text._ZN10layer_norm13ln_fwd_kernelINS_13Kernel_traitsIfffffjLj256ELj1ELj4ELj1ELj16ENS_18Kernel_traits_baseILj256EfffffjLj128EEEEELb1ELb0ELb0ELb1EEEvNS_9FwdParamsE:
        /* <DEDUP_REMOVED lines=22> */
[----:B------:R4:W5:Y:S04]  /*0160*/  LDG.E.128 R20, desc[UR8][R26.64] ;  /* 0x000000081a147981 */ /* 0x000968000c1e1d00 */
[----:B------:R4:W5:Y:S01]  /*0170*/  LDG.E.128 R16, desc[UR8][R26.64+0x200] ;  /* 0x000200081a107981 */ /* 0x000962000c1e1d00 */
[----:B0-----:R-:W-:-:S05]  /*0180*/  @P0 IMAD.WIDE.U32 R28, R0, 0x10, R28 ;  /* 0x00000010001c0825 */ /* 0x001fca00078e001c */
[----:B------:R4:W5:Y:S04]  /*0190*/  @P0 LDG.E.128 R12, desc[UR8][R28.64] ;  /* 0x000000081c0c0981 */ /* 0x000968000c1e1d00 */
[----:B------:R4:W5:Y:S01]  /*01a0*/  @P0 LDG.E.128 R8, desc[UR8][R28.64+0x200] ;  /* 0x000200081c080981 */ /* 0x000962000c1e1d00 */
        /* <DEDUP_REMOVED lines=13> */
[----:B------:R-:W-:Y:S01]  /*0280*/  IMAD.MOV.U32 R2, RZ, RZ, R4 ;  /* 0x000000ffff027224 */ /* 0x000fe200078e0004 */
[----:B------:R-:W-:Y:S01]  /*0290*/  SHF.R.U32.HI R4, RZ, 0x2, R31 ;  /* 0x00000002ff047819 */ /* 0x000fe2000001161f */
[----:B------:R-:W-:Y:S01]  /*02a0*/  UIADD3 UR14, UPT, UPT, UR6, -0x61c88647, URZ ;  /* 0x9e3779b9060e7890 */ /* 0x000fe2000fffe0ff */
[----:B------:R-:W-:Y:S01]  /*02b0*/  BSSY B0, `(.L_x_8139) ;  /* 0x00005e7000007945 */ /* 0x000fe20003800000 */
[----:B------:R-:W-:Y:S01]  /*02c0*/  IMAD.HI.U32 R7, R2, -0x326172a9, RZ ;  /* 0xcd9e8d5702077827 */ /* 0x000fe200078e00ff */
[----:B------:R-:W-:Y:S01]  /*02d0*/  UIADD3 UR15, UPT, UPT, UR7, -0x4498517b, URZ ;  /* 0xbb67ae85070f7890 */ /* 0x000fe2000fffe0ff */
[----:B-----5:R-:W-:Y:S01]  /*02e0*/  @P0 MOV R33, R18 ;  /* 0x0000001200210202 */ /* 0x020fe20000000f00 */
[----:B------:R-:W-:Y:S01]  /*02f0*/  UIADD3 UR16, UPT, UPT, UR6, 0x3c6ef372, URZ ;  /* 0x3c6ef37206107890 */ /* 0x000fe2000fffe0ff */
[C---:B------:R-:W-:Y:S01]  /*0300*/  IMAD.HI.U32 R6, R3.reuse, -0x2daee0ad, RZ ;  /* 0xd2511f5303067827 */ /* 0x040fe200078e00ff */
[----:B------:R-:W-:Y:S01]  /*0310*/  LOP3.LUT R7, R4, UR6, R7, 0x96, !PT ;  /* 0x0000000604077c12 */ /* 0x000fe2000f8e9607 */
[----:B------:R-:W-:Y:S01]  /*0320*/  UIADD3 UR17, UPT, UPT, UR7, 0x76cf5d0a, URZ ;  /* 0x76cf5d0a07117890 */ /* 0x000fe2000fffe0ff */
[----:B------:R-:W-:Y:S01]  /*0330*/  @!P0 CS2R R14, SRZ ;  /* 0x00000000000e8805 */ /* 0x000fe2000001ff00 */
[----:B------:R-:W-:Y:S01]  /*0340*/  IMAD R28, R3, -0x2daee0ad, RZ ;  /* 0xd2511f53031c7824 */ /* 0x000fe200078e02ff */
[----:B------:R-:W-:Y:S01]  /*0350*/  LOP3.LUT R6, R6, UR7, RZ, 0x3c, !PT ;  /* 0x0000000706067c12 */ /* 0x000fe2000f8e3cff */
[C---:B------:R-:W-:Y:S01]  /*0360*/  IMAD.HI.U32 R27, R7.reuse, -0x2daee0ad, RZ ;  /* 0xd2511f53071b7827 */ /* 0x040fe200078e00ff */
[----:B------:R-:W-:Y:S01]  /*0370*/  UIADD3 UR18, UPT, UPT, UR6, -0x255992d5, URZ ;  /* 0xdaa66d2b06127890 */ /* 0x000fe2000fffe0ff */
[----:B------:R-:W-:Y:S01]  /*0380*/  @!P0 CS2R R12, SRZ ;  /* 0x00000000000c8805 */ /* 0x000fe2000001ff00 */
[----:B------:R-:W-:Y:S01]  /*0390*/  UIADD3 UR19, UPT, UPT, UR7, 0x32370b8f, URZ ;  /* 0x32370b8f07137890 */ /* 0x000fe2000fffe0ff */
[----:B------:R-:W-:Y:S01]  /*03a0*/  IMAD R26, R2, -0x326172a9, RZ ;  /* 0xcd9e8d57021a7824 */ /* 0x000fe200078e02ff */
[----:B------:R-:W-:Y:S01]  /*03b0*/  LOP3.LUT R27, R28, UR15, R27, 0x96, !PT ;  /* 0x0000000f1c1b7c12 */ /* 0x000fe2000f8e961b */
[C---:B------:R-:W-:Y:S01]  /*03c0*/  IMAD.HI.U32 R25, R6.reuse, -0x326172a9, RZ ;  /* 0xcd9e8d5706197827 */ /* 0x040fe200078e00ff */
[----:B------:R-:W-:Y:S01]  /*03d0*/  UIADD3 UR20, UPT, UPT, UR6, 0x78dde6e4, URZ ;  /* 0x78dde6e406147890 */ /* 0x000fe2000fffe0ff */
[----:B------:R-:W-:Y:S01]  /*03e0*/  @!P0 CS2R R10, SRZ ;  /* 0x00000000000a8805 */ /* 0x000fe2000001ff00 */
[----:B------:R-:W-:Y:S01]  /*03f0*/  UIADD3 UR21, UPT, UPT, UR7, -0x126145ec, URZ ;  /* 0xed9eba1407157890 */ /* 0x000fe2000fffe0ff */
[----:B------:R-:W-:Y:S01]  /*0400*/  IMAD R29, R6, -0x326172a9, RZ ;  /* 0xcd9e8d57061d7824 */ /* 0x000fe200078e02ff */
[----:B------:R-:W-:Y:S01]  /*0410*/  LOP3.LUT R25, R26, UR14, R25, 0x96, !PT ;  /* 0x0000000e1a197c12 */ /* 0x000fe2000f8e9619 */
[----:B------:R-:W-:Y:S01]  /*0420*/  IMAD R26, R7, -0x2daee0ad, RZ ;  /* 0xd2511f53071a7824 */ /* 0x000fe200078e02ff */
[----:B------:R-:W-:Y:S01]  /*0430*/  UIADD3 UR22, UPT, UPT, UR6, 0x1715609d, URZ ;  /* 0x1715609d06167890 */ /* 0x000fe2000fffe0ff */
[----:B------:R-:W-:Y:S01]  /*0440*/  IMAD.HI.U32 R6, R27, -0x326172a9, RZ ;  /* 0xcd9e8d571b067827 */ /* 0x000fe200078e00ff */
[----:B------:R-:W-:Y:S01]  /*0450*/  UIADD3 UR23, UPT, UPT, UR7, -0x56f99767, URZ ;  /* 0xa906689907177890 */ /* 0x000fe2000fffe0ff */
[----:B------:R-:W-:Y:S01]  /*0460*/  @!P0 CS2R R8, SRZ ;  /* 0x0000000000088805 */ /* 0x000fe2000001ff00 */
[----:B------:R-:W-:Y:S01]  /*0470*/  UIADD3 UR24, UPT, UPT, UR6, -0x4ab325aa, URZ ;  /* 0xb54cda5606187890 */ /* 0x000fe2000fffe0ff */
[----:B------:R-:W-:Y:S01]  /*0480*/  IMAD.HI.U32 R7, R25, -0x2daee0ad, RZ ;  /* 0xd2511f5319077827 */ /* 0x000fe200078e00ff */
[----:B------:R-:W-:Y:S01]  /*0490*/  LOP3.LUT R6, R29, UR16, R6, 0x96, !PT ;  /* 0x000000101d067c12 */ /* 0x000fe2000f8e9606 */
[----:B------:R-:W-:Y:S01]  /*04a0*/  UIADD3 UR25, UPT, UPT, UR7, 0x646e171e, URZ ;  /* 0x646e171e07197890 */ /* 0x000fe2000fffe0ff */
[----:B------:R-:W-:Y:S01]  /*04b0*/  LOP3.LUT R39, R24, 0x3, RZ, 0xc0, !PT ;  /* 0x0000000318277812 */ /* 0x000fe200078ec0ff */
[----:B------:R-:W-:Y:S01]  /*04c0*/  IMAD R29, R25, -0x2daee0ad, RZ ;  /* 0xd2511f53191d7824 */ /* 0x000fe200078e02ff */
[----:B------:R-:W-:Y:S01]  /*04d0*/  LOP3.LUT R7, R26, UR17, R7, 0x96, !PT ;  /* 0x000000111a077c12 */ /* 0x000fe2000f8e9607 */
[----:B------:R-:W-:Y:S01]  /*04e0*/  IMAD.HI.U32 R28, R6, -0x2daee0ad, RZ ;  /* 0xd2511f53061c7827 */ /* 0x000fe200078e00ff */
[----:B------:R-:W0:Y:S03]  /*04f0*/  LDCU.64 UR4, c[0x0][0x3e0] ;  /* 0x00007c00ff0477ac */ /* 0x000e260008000a00 */
[----:B------:R-:W-:Y:S01]  /*0500*/  IMAD R26, R27, -0x326172a9, RZ ;  /* 0xcd9e8d571b1a7824 */ /* 0x000fe200078e02ff */
[----:B------:R-:W-:Y:S01]  /*0510*/  LOP3.LUT R28, R29, UR19, R28, 0x96, !PT ;  /* 0x000000131d1c7c12 */ /* 0x000fe2000f8e961c */
[----:B------:R-:W-:Y:S01]  /*0520*/  IMAD.HI.U32 R25, R7, -0x326172a9, RZ ;  /* 0xcd9e8d5707197827 */ /* 0x000fe200078e00ff */
[----:B------:R-:W-:-:S02]  /*0530*/  UIADD3 UR26, UPT, UPT, UR6, 0x5384540f, URZ ;  /* 0x5384540f061a7890 */ /* 0x000fc4000fffe0ff */
[----:B------:R-:W-:Y:S01]  /*0540*/  UIADD3 UR27, UPT, UPT, UR7, 0x1fd5c5a3, URZ ;  /* 0x1fd5c5a3071b7890 */ /* 0x000fe2000fffe0ff */
[----:B------:R-:W-:Y:S01]  /*0550*/  IMAD R27, R6, -0x2daee0ad, RZ ;  /* 0xd2511f53061b7824 */ /* 0x000fe200078e02ff */
[----:B------:R-:W-:Y:S01]  /*0560*/  LOP3.LUT R25, R26, UR18, R25, 0x96, !PT ;  /* 0x000000121a197c12 */ /* 0x000fe2000f8e9619 */
[----:B------:R-:W-:Y:S01]  /*0570*/  IMAD R26, R7, -0x326172a9, RZ ;  /* 0xcd9e8d57071a7824 */ /* 0x000fe200078e02ff */
[----:B------:R-:W-:Y:S01]  /*0580*/  UIADD3 UR28, UPT, UPT, UR6, -0xe443238, URZ ;  /* 0xf1bbcdc8061c7890 */ /* 0x000fe2000fffe0ff */
[----:B------:R-:W-:Y:S01]  /*0590*/  IMAD.HI.U32 R7, R28, -0x326172a9, RZ ;  /* 0xcd9e8d571c077827 */ /* 0x000fe200078e00ff */
[----:B------:R-:W-:Y:S02]  /*05a0*/  UIADD3 UR29, UPT, UPT, UR7, -0x24c28bd8, URZ ;  /* 0xdb3d7428071d7890 */ /* 0x000fe4000fffe0ff */
[----:B------:R-:W-:Y:S01]  /*05b0*/  UIADD3 UR30, UPT, UPT, UR6, -0x700cb87f, URZ ;  /* 0x8ff34781061e7890 */ /* 0x000fe2000fffe0ff */
[----:B------:R-:W-:Y:S01]  /*05c0*/  IMAD.HI.U32 R6, R25, -0x2daee0ad, RZ ;  /* 0xd2511f5319067827 */ /* 0x000fe200078e00ff */
[----:B------:R-:W-:Y:S01]  /*05d0*/  LOP3.LUT R26, R26, UR20, R7, 0x96, !PT ;  /* 0x000000141a1a7c12 */ /* 0x000fe2000f8e9607 */
[----:B0-----:R-:W-:-:S02]  /*05e0*/  UISETP.NE.U32.AND UP0, UPT, UR4, URZ, UPT ;  /* 0x000000ff0400728c */ /* 0x001fc4000bf05070 */
[----:B------:R-:W-:Y:S01]  /*05f0*/  IMAD R30, R25, -0x2daee0ad, RZ ;  /* 0xd2511f53191e7824 */ /* 0x000fe200078e02ff */
[----:B------:R-:W-:Y:S01]  /*0600*/  LOP3.LUT R27, R27, UR21, R6, 0x96, !PT ;  /* 0x000000151b1b7c12 */ /* 0x000fe2000f8e9606 */
[----:B------:R-:W-:Y:S01]  /*0610*/  IMAD R28, R28, -0x326172a9, RZ ;  /* 0xcd9e8d571c1c7824 */ /* 0x000fe200078e02ff */
[----:B------:R-:W-:Y:S01]  /*0620*/  @P0 MOV R6, R20 ;  /* 0x0000001400060202 */ /* 0x000fe20000000f00 */
[----:B------:R-:W-:Y:S01]  /*0630*/  IMAD.HI.U32 R25, R26, -0x2daee0ad, RZ ;  /* 0xd2511f531a197827 */ /* 0x000fe200078e00ff */
[----:B------:R-:W0:Y:S03]  /*0640*/  LDCU.U8 UR4, c[0x0][0x410] ;  /* 0x00008200ff0477ac */ /* 0x000e260008000000 */
[----:B------:R-:W-:Y:S01]  /*0650*/  IMAD.HI.U32 R7, R27, -0x326172a9, RZ ;  /* 0xcd9e8d571b077827 */ /* 0x000fe200078e00ff */
[----:B------:R-:W-:Y:S01]  /*0660*/  LOP3.LUT R25, R30, UR23, R25, 0x96, !PT ;  /* 0x000000171e197c12 */ /* 0x000fe2000f8e9619 */
[----:B------:R-:W-:-:S02]  /*0670*/  UIADD3 UR31, UPT, UPT, UR7, -0x695add53, URZ ;  /* 0x96a522ad071f7890 */ /* 0x000fc4000fffe0ff */
[----:B------:R-:W-:Y:S01]  /*0680*/  @!P0 IMAD.MOV.U32 R6, RZ, RZ, R20 ;  /* 0x000000ffff068224 */ /* 0x000fe200078e0014 */
[----:B------:R-:W-:Y:S01]  /*0690*/  LOP3.LUT R20, R28, UR22, R7, 0x96, !PT ;  /* 0x000000161c147c12 */ /* 0x000fe2000f8e9607 */
[----:B------:R-:W-:Y:S01]  /*06a0*/  IMAD R28, R27, -0x326172a9, RZ ;  /* 0xcd9e8d571b1c7824 */ /* 0x000fe200078e02ff */
[----:B------:R-:W-:Y:S01]  /*06b0*/  UISETP.NE.AND.EX UP0, UPT, UR5, URZ, UPT, UP0 ;  /* 0x000000ff0500728c */ /* 0x000fe2000bf05300 */
[----:B------:R-:W-:Y:S01]  /*06c0*/  IMAD R29, R26, -0x2daee0ad, RZ ;  /* 0xd2511f531a1d7824 */ /* 0x000fe200078e02ff */
[----:B------:R-:W1:Y:S01]  /*06d0*/  LDCU UR32, c[0x0][0x404] ;  /* 0x00008080ff2077ac */ /* 0x000e620008000800 */
[----:B------:R-:W-:Y:S01]  /*06e0*/  IMAD.HI.U32 R27, R25, -0x326172a9, RZ ;  /* 0xcd9e8d57191b7827 */ /* 0x000fe200078e00ff */
[----:B------:R-:W2:Y:S03]  /*06f0*/  LDCU UR33, c[0x0][0x408] ;  /* 0x00008100ff2177ac */ /* 0x000ea60008000800 */
[----:B------:R-:W-:Y:S01]  /*0700*/  IMAD.HI.U32 R26, R20, -0x2daee0ad, RZ ;  /* 0xd2511f53141a7827 */ /* 0x000fe200078e00ff */
[----:B------:R-:W-:Y:S01]  /*0710*/  LOP3.LUT R27, R28, UR24, R27, 0x96, !PT ;  /* 0x000000181c1b7c12 */ /* 0x000fe2000f8e961b */
[----:B------:R-:W3:Y:S02]  /*0720*/  LDCU UR12, c[0x0][0x388] ;  /* 0x00007100ff0c77ac */ /* 0x000ee40008000800 */
[----:B------:R-:W-:Y:S01]  /*0730*/  @P0 IMAD.MOV.U32 R7, RZ, RZ, R21 ;  /* 0x000000ffff070224 */ /* 0x000fe200078e0015 */
[----:B------:R-:W-:Y:S01]  /*0740*/  LOP3.LUT R26, R29, UR25, R26, 0x96, !PT ;  /* 0x000000191d1a7c12 */ /* 0x000fe2000f8e961a */
[----:B------:R-:W-:Y:S01]  /*0750*/  IMAD R30, R25, -0x326172a9, RZ ;  /* 0xcd9e8d57191e7824 */ /* 0x000fe200078e02ff */
[----:B------:R-:W-:Y:S01]  /*0760*/  @!P0 MOV R7, R21 ;  /* 0x0000001500078202 */ /* 0x000fe20000000f00 */
[----:B------:R-:W-:Y:S01]  /*0770*/  IMAD R25, R20, -0x2daee0ad, RZ ;  /* 0xd2511f5314197824 */ /* 0x000fe200078e02ff */
[----:B------:R-:W4:Y:S01]  /*0780*/  LDCU UR13, c[0x0][0x448] ;  /* 0x00008900ff0d77ac */ /* 0x000f220008000800 */
[----:B------:R-:W-:Y:S01]  /*0790*/  IMAD.HI.U32 R21, R26, -0x326172a9, RZ ;  /* 0xcd9e8d571a157827 */ /* 0x000fe200078e00ff */
[----:B------:R-:W1:Y:S03]  /*07a0*/  LDCU.64 UR10, c[0x0][0x3a0] ;  /* 0x00007400ff0a77ac */ /* 0x000e660008000a00 */
[----:B------:R-:W-:Y:S01]  /*07b0*/  IMAD.HI.U32 R20, R27, -0x2daee0ad, RZ ;  /* 0xd2511f531b147827 */ /* 0x000fe200078e00ff */
[----:B------:R-:W-:-:S02]  /*07c0*/  LOP3.LUT R21, R30, UR26, R21, 0x96, !PT ;  /* 0x0000001a1e157c12 */ /* 0x000fc4000f8e9615 */
[----:B------:R-:W-:Y:S01]  /*07d0*/  @P0 MOV R30, R17 ;  /* 0x00000011001e0202 */ /* 0x000fe20000000f00 */
[--C-:B------:R-:W-:Y:S01]  /*07e0*/  @P0 IMAD.MOV.U32 R28, RZ, RZ, R23.reuse ;  /* 0x000000ffff1c0224 */ /* 0x100fe200078e0017 */
[----:B------:R-:W-:Y:S01]  /*07f0*/  LOP3.LUT R20, R25, UR27, R20, 0x96, !PT ;  /* 0x0000001b19147c12 */ /* 0x000fe2000f8e9614 */
[----:B------:R-:W-:Y:S01]  /*0800*/  @P0 IMAD.MOV.U32 R29, RZ, RZ, R22 ;  /* 0x000000ffff1d0224 */ /* 0x000fe200078e0016 */
[----:B------:R-:W-:Y:S01]  /*0810*/  @!P0 MOV R29, R22 ;  /* 0x00000016001d8202 */ /* 0x000fe20000000f00 */
[----:B------:R-:W-:Y:S01]  /*0820*/  @!P0 IMAD.MOV.U32 R28, RZ, RZ, R23 ;  /* 0x000000ffff1c8224 */ /* 0x000fe200078e0017 */
[----:B0-----:R-:W-:Y:S01]  /*0830*/  UISETP.NE.AND UP1, UPT, UR4, URZ, UPT ;  /* 0x000000ff0400728c */ /* 0x001fe2000bf25270 */
[----:B------:R-:W-:Y:S02]  /*0840*/  IMAD R23, R26, -0x326172a9, RZ ;  /* 0xcd9e8d571a177824 */ /* 0x000fe400078e02ff */
        /* <DEDUP_REMOVED lines=10> */
[--C-:B------:R-:W-:Y:S01]  /*08f0*/  @P0 IMAD.MOV.U32 R31, RZ, RZ, R16.reuse ;  /* 0x000000ffff1f0224 */ /* 0x100fe200078e0010 */
[----:B------:R-:W-:Y:S01]  /*0900*/  LOP3.LUT R37, R20, UR30, R37, 0x96, !PT ;  /* 0x0000001e14257c12 */ /* 0x000fe2000f8e9625 */
[----:B------:R-:W-:Y:S01]  /*0910*/  @P0 IMAD.MOV.U32 R32, RZ, RZ, R19 ;  /* 0x000000ffff200224 */ /* 0x000fe200078e0013 */
[----:B------:R-:W-:Y:S01]  /*0920*/  @!P0 MOV R32, R19 ;  /* 0x0000001300208202 */ /* 0x000fe20000000f00 */
[----:B------:R-:W-:Y:S02]  /*0930*/  @!P0 IMAD.MOV.U32 R31, RZ, RZ, R16 ;  /* 0x000000ffff1f8224 */ /* 0x000fe400078e0010 */
[----:B------:R-:W-:Y:S02]  /*0940*/  @!P0 IMAD.MOV.U32 R30, RZ, RZ, R17 ;  /* 0x000000ffff1e8224 */ /* 0x000fe400078e0011 */
[----:B------:R-:W-:Y:S02]  /*0950*/  @!P0 IMAD.MOV.U32 R33, RZ, RZ, R18 ;  /* 0x000000ffff218224 */ /* 0x000fe400078e0012 */
[----:B------:R-:W-:-:S02]  /*0960*/  IMAD.MOV.U32 R34, RZ, RZ, RZ ;  /* 0x000000ffff227224 */ /* 0x000fc400078e00ff */
[----:B------:R-:W-:Y:S02]  /*0970*/  IMAD R35, R22, -0x2daee0ad, RZ ;  /* 0xd2511f5316237824 */ /* 0x000fe400078e02ff */
[----:B-1234-:R-:W-:-:S07]  /*0980*/  IMAD R36, R25, -0x326172a9, RZ ;  /* 0xcd9e8d5719247824 */ /* 0x01efce00078e02ff */
.L_x_8224:
        /* <DEDUP_REMOVED lines=24> */
[----:B------:R-:W-:Y:S02]  /*0b10*/  HFMA2 R26, -RZ, RZ, 0, 1.1920928955078125e-07 ;  /* 0x00000002ff1a7431 */ /* 0x000fe400000001ff */
[----:B------:R-:W-:Y:S02]  /*0b20*/  IMAD.MOV.U32 R27, RZ, RZ, R36 ;  /* 0x000000ffff1b7224 */ /* 0x000fe400078e0024 */
[----:B------:R-:W-:-:S07]  /*0b30*/  IMAD.MOV.U32 R46, RZ, RZ, R35 ;  /* 0x000000ffff2e7224 */ /* 0x000fce00078e0023 */
[----:B------:R-:W-:Y:S05]  /*0b40*/  @!P1 BRA `(.L_x_8142) ;  /* 0x0000000400149947 */ /* 0x000fea0003800000 */
[----:B------:R-:W-:-:S04]  /*0b50*/  MOV R26, 0x2 ;  /* 0x00000002001a7802 */ /* 0x000fc80000000f00 */
[----:B------:R-:W-:-:S05]  /*0b60*/  VIADDMNMX.U32 R26, R39, 0xfffffffe, R26, PT ;  /* 0xfffffffe271a7846 */ /* 0x000fca000380001a */
[----:B------:R-:W-:-:S04]  /*0b70*/  IMAD.SHL.U32 R41, R26, 0x4, RZ ;  /* 0x000000041a297824 */ /* 0x000fc800078e00ff */
[----:B------:R-:W0:Y:S02]  /*0b80*/  LDC R26, c[0x2][R41] ;  /* 0x00800000291a7b82 */ /* 0x000e240000000800 */
[----:B0-----:R-:W-:-:S04]  /*0b90*/  SHF.R.S32.HI R27, RZ, 0x1f, R26 ;  /* 0x0000001fff1b7819 */ /* 0x001fc8000001141a */
.L_x_9023:
[----:B------:R-:W-:Y:S05]  /*0ba0*/  BRX R26 -0xbb0                                     (*"BRANCH_TARGETS .L_x_9024,.L_x_9025,.L_x_9026"*) ;  /* 0xfffffff41a147949 */ /* 0x000fea000383ffff */
.L_x_9026:
[----:B------:R-:W-:Y:S01]  /*0bb0*/  IADD3 R26, PT, PT, R39, 0x1, RZ ;  /* 0x00000001271a7810 */ /* 0x000fe20007ffe0ff */
[----:B------:R-:W-:Y:S01]  /*0bc0*/  IMAD.MOV.U32 R46, RZ, RZ, R35 ;  /* 0x000000ffff2e7224 */ /* 0x000fe200078e0023 */
[----:B------:R-:W-:Y:S01]  /*0bd0*/  MOV R27, R37 ;  /* 0x00000025001b7202 */ /* 0x000fe20000000f00 */
[----:B------:R-:W-:Y:S06]  /*0be0*/  BRA `(.L_x_8142) ;  /* 0x0000000000ec7947 */ /* 0x000fec0003800000 */
.L_x_9024:
[----:B------:R-:W-:Y:S02]  /*0bf0*/  HFMA2 R26, -RZ, RZ, 0, 1.78813934326171875e-07 ;  /* 0x00000003ff1a7431 */ /* 0x000fe400000001ff */
[----:B------:R-:W-:Y:S02]  /*0c00*/  IMAD.MOV.U32 R46, RZ, RZ, R35 ;  /* 0x000000ffff2e7224 */ /* 0x000fe400078e0023 */
[----:B------:R-:W-:Y:S01]  /*0c10*/  IMAD.MOV.U32 R27, RZ, RZ, R38 ;  /* 0x000000ffff1b7224 */ /* 0x000fe200078e0026 */
[----:B------:R-:W-:Y:S06]  /*0c20*/  BRA `(.L_x_8142) ;  /* 0x0000000000dc7947 */ /* 0x000fec0003800000 */
.L_x_9025:
        /* <DEDUP_REMOVED lines=13> */
.L_x_8144:
[----:B------:R-:W-:Y:S05]  /*0d00*/  BSYNC.RECONVERGENT B2 ;  /* 0x0000000000027941 */ /* 0x000fea0003800200 */
.L_x_8143:
        /* <DEDUP_REMOVED lines=41> */
.L_x_8142:
[----:B------:R-:W-:Y:S05]  /*0fa0*/  BSYNC.RECONVERGENT B1 ;  /* 0x0000000000017941 */ /* 0x000fea0003800200 */
.L_x_8141:
[----:B------:R-:W-:Y:S01]  /*0fb0*/  I2FP.F32.U32 R42, R27 ;  /* 0x0000001b002a7245 */ /* 0x000fe20000201000 */
[----:B-----5:R-:W-:Y:S01]  /*0fc0*/  FMUL.FTZ R16, R16, R44 ;  /* 0x0000002c10107220 */ /* 0x020fe20000410000 */
[----:B------:R-:W-:Y:S01]  /*0fd0*/  IMAD.U32 R41, RZ, RZ, UR33 ;  /* 0x00000021ff297e24 */ /* 0x000fe2000f8e00ff */
[----:B------:R-:W-:Y:S01]  /*0fe0*/  ISETP.NE.AND P2, PT, R26, 0x1, PT ;  /* 0x000000011a00780c */ /* 0x000fe20003f45270 */
[----:B------:R-:W-:Y:S01]  /*0ff0*/  BSSY.RECONVERGENT B1, `(.L_x_8145) ;  /* 0x000004b000017945 */ /* 0x000fe20003800200 */
[----:B------:R-:W-:Y:S01]  /*1000*/  FFMA.FTZ R27, R42, R43, 1.1641532182693481445e-10 ;  /* 0x2f0000002a1b7423 */ /* 0x000fe2000001002b */
[----:B------:R-:W-:Y:S01]  /*1010*/  MOV R42, UR32 ;  /* 0x00000020002a7c02 */ /* 0x000fe20008000f00 */
[----:B------:R-:W-:-:S03]  /*1020*/  FMUL.FTZ R16, R16, R41 ;  /* 0x0000002910107220 */ /* 0x000fc60000410000 */
        /* <DEDUP_REMOVED lines=15> */
.L_x_8147:
        /* <DEDUP_REMOVED lines=13> */
.L_x_8149:
[----:B------:R-:W-:Y:S05]  /*11f0*/  BSYNC.RECONVERGENT B2 ;  /* 0x0000000000027941 */ /* 0x000fea0003800200 */
.L_x_8148:
        /* <DEDUP_REMOVED lines=42> */
.L_x_8146:
[----:B------:R-:W-:Y:S05]  /*14a0*/  BSYNC.RECONVERGENT B1 ;  /* 0x0000000000017941 */ /* 0x000fea0003800200 */
.L_x_8145:
        /* <DEDUP_REMOVED lines=21> */
.L_x_8152:
        /* <DEDUP_REMOVED lines=13> */
.L_x_8154:
[----:B------:R-:W-:Y:S05]  /*16d0*/  BSYNC.RECONVERGENT B2 ;  /* 0x0000000000027941 */ /* 0x000fea0003800200 */
.L_x_8153:
        /* <DEDUP_REMOVED lines=42> */
.L_x_8151:
[----:B------:R-:W-:Y:S05]  /*1980*/  BSYNC.RECONVERGENT B1 ;  /* 0x0000000000017941 */ /* 0x000fea0003800200 */
.L_x_8150:
        /* <DEDUP_REMOVED lines=21> */
.L_x_8157:
        /* <DEDUP_REMOVED lines=13> */
.L_x_8159:
[----:B------:R-:W-:Y:S05]  /*1bb0*/  BSYNC.RECONVERGENT B2 ;  /* 0x0000000000027941 */ /* 0x000fea0003800200 */
.L_x_8158:
        /* <DEDUP_REMOVED lines=42> */
.L_x_8156:
[----:B------:R-:W-:Y:S05]  /*1e60*/  BSYNC.RECONVERGENT B1 ;  /* 0x0000000000017941 */ /* 0x000fea0003800200 */
.L_x_8155:
        /* <DEDUP_REMOVED lines=9> */
.L_x_8140:
        /* <DEDUP_REMOVED lines=16> */
.L_x_8163:
        /* <DEDUP_REMOVED lines=13> */
.L_x_8165:
[----:B------:R-:W-:Y:S05]  /*20d0*/  BSYNC.RECONVERGENT B2 ;  /* 0x0000000000027941 */ /* 0x000fea0003800200 */
.L_x_8164:
        /* <DEDUP_REMOVED lines=40> */
[----:B------:R-:W-:-:S07]  /*2360*/  LOP3.LUT R38, R38, UR31, R47, 0x96, !PT ;  /* 0x0000001f26267c12 */ /* 0x000fce000f8e962f */
.L_x_8162:
[----:B------:R-:W-:Y:S05]  /*2370*/  BSYNC.RECONVERGENT B1 ;  /* 0x0000000000017941 */ /* 0x000fea0003800200 */
.L_x_8161:
[----:B------:R-:W-:Y:S01]  /*2380*/  ISETP.NE.AND P2, PT, R22, 0x1, PT ;  /* 0x000000011600780c */ /* 0x000fe20003f45270 */
[----:B------:R-:W-:Y:S01]  /*2390*/  IMAD.U32 R42, RZ, RZ, UR32 ;  /* 0x00000020ff2a7e24 */ /* 0x000fe2000f8e00ff */
[----:B------:R-:W-:Y:S01]  /*23a0*/  I2FP.F32.U32 R20, R20 ;  /* 0x0000001400147245 */ /* 0x000fe20000201000 */
[----:B-----5:R-:W-:Y:S01]  /*23b0*/  FMUL.FTZ R26, R16, R44 ;  /* 0x0000002c101a7220 */ /* 0x020fe20000410000 */
[----:B------:R-:W-:Y:S01]  /*23c0*/  MOV R41, UR33 ;  /* 0x0000002100297c02 */ /* 0x000fe20008000f00 */
[----:B------:R-:W-:Y:S01]  /*23d0*/  BSSY.RECONVERGENT B1, `(.L_x_8166) ;  /* 0x0000047000017945 */ /* 0x000fe20003800200 */
[----:B------:R-:W-:Y:S01]  /*23e0*/  MOV R16, R36 ;  /* 0x0000002400107202 */ /* 0x000fe20000000f00 */
[----:B------:R-:W-:Y:S01]  /*23f0*/  FFMA.FTZ R21, R20, R43, 1.1641532182693481445e-10 ;  /* 0x2f00000014157423 */ /* 0x000fe2000001002b */
[----:B------:R-:W-:Y:S02]  /*2400*/  IMAD.MOV.U32 R20, RZ, RZ, 0x2 ;  /* 0x00000002ff147424 */ /* 0x000fe400078e00ff */
[----:B------:R-:W-:-:S02]  /*2410*/  FMUL.FTZ R26, R26, R41 ;  /* 0x000000291a1a7220 */ /* 0x000fc40000410000 */
        /* <DEDUP_REMOVED lines=10> */
.L_x_8168:
        /* <DEDUP_REMOVED lines=13> */
.L_x_8170:
[----:B------:R-:W-:Y:S05]  /*2590*/  BSYNC.RECONVERGENT B2 ;  /* 0x0000000000027941 */ /* 0x000fea0003800200 */
.L_x_8169:
        /* <DEDUP_REMOVED lines=42> */
.L_x_8167:
[----:B------:R-:W-:Y:S05]  /*2840*/  BSYNC.RECONVERGENT B1 ;  /* 0x0000000000017941 */ /* 0x000fea0003800200 */
.L_x_8166:
        /* <DEDUP_REMOVED lines=18> */
.L_x_8173:
        /* <DEDUP_REMOVED lines=13> */
.L_x_8175:
[----:B------:R-:W-:Y:S05]  /*2a40*/  BSYNC.RECONVERGENT B2 ;  /* 0x0000000000027941 */ /* 0x000fea0003800200 */
.L_x_8174:
        /* <DEDUP_REMOVED lines=42> */
.L_x_8172:
[----:B------:R-:W-:Y:S05]  /*2cf0*/  BSYNC.RECONVERGENT B1 ;  /* 0x0000000000017941 */ /* 0x000fea0003800200 */
.L_x_8171:
        /* <DEDUP_REMOVED lines=18> */
.L_x_8178:
        /* <DEDUP_REMOVED lines=13> */
.L_x_8180:
[----:B------:R-:W-:Y:S05]  /*2ef0*/  BSYNC.RECONVERGENT B2 ;  /* 0x0000000000027941 */ /* 0x000fea0003800200 */
.L_x_8179:
        /* <DEDUP_REMOVED lines=42> */
.L_x_8177:
[----:B------:R-:W-:Y:S05]  /*31a0*/  BSYNC.RECONVERGENT B1 ;  /* 0x0000000000017941 */ /* 0x000fea0003800200 */
.L_x_8176:
        /* <DEDUP_REMOVED lines=10> */
.L_x_8160:
        /* <DEDUP_REMOVED lines=35> */
.L_x_8184:
        /* <DEDUP_REMOVED lines=13> */
.L_x_8186:
[----:B------:R-:W-:Y:S05]  /*3550*/  BSYNC.RECONVERGENT B2 ;  /* 0x0000000000027941 */ /* 0x000fea0003800200 */
.L_x_8185:
        /* <DEDUP_REMOVED lines=39> */
[----:B------:R-:W-:-:S05]  /*37d0*/  IMAD.WIDE.U32 R36, R39, -0x326172a9, RZ ;  /* 0xcd9e8d5727247825 */ /* 0x000fca00078e00ff */
[----:B------:R-:W-:Y:S02]  /*37e0*/  LOP3.LUT R37, R52, UR30, R37, 0x96, !PT ;  /* 0x0000001e34257c12 */ /* 0x000fe4000f8e9625 */
[----:B------:R-:W-:-:S07]  /*37f0*/  MOV R52, R46 ;  /* 0x0000002e00347202 */ /* 0x000fce0000000f00 */
.L_x_8183:
[----:B------:R-:W-:Y:S05]  /*3800*/  BSYNC.RECONVERGENT B1 ;  /* 0x0000000000017941 */ /* 0x000fea0003800200 */
.L_x_8182:
        /* <DEDUP_REMOVED lines=21> */
.L_x_8189:
        /* <DEDUP_REMOVED lines=13> */
.L_x_8191:
[----:B------:R-:W-:Y:S05]  /*3a30*/  BSYNC.RECONVERGENT B2 ;  /* 0x0000000000027941 */ /* 0x000fea0003800200 */
.L_x_8190:
        /* <DEDUP_REMOVED lines=39> */
[----:B------:R-:W-:-:S05]  /*3cb0*/  IMAD.WIDE.U32 R36, R39, -0x326172a9, RZ ;  /* 0xcd9e8d5727247825 */ /* 0x000fca00078e00ff */
[----:B------:R-:W-:Y:S01]  /*3cc0*/  LOP3.LUT R37, R46, UR30, R37, 0x96, !PT ;  /* 0x0000001e2e257c12 */ /* 0x000fe2000f8e9625 */
[----:B------:R-:W-:-:S07]  /*3cd0*/  IMAD.MOV.U32 R46, RZ, RZ, RZ ;  /* 0x000000ffff2e7224 */ /* 0x000fce00078e00ff */
.L_x_8188:
[----:B------:R-:W-:Y:S05]  /*3ce0*/  BSYNC.RECONVERGENT B1 ;  /* 0x0000000000017941 */ /* 0x000fea0003800200 */
.L_x_8187:
[----:B------:R-:W-:Y:S01]  /*3cf0*/  I2FP.F32.U32 R20, R20 ;  /* 0x0000001400147245 */ /* 0x000fe20000201000 */
[----:B------:R-:W-:Y:S01]  /*3d00*/  BSSY.RECONVERGENT B1, `(.L_x_8192) ;  /* 0x000004c000017945 */ /* 0x000fe20003800200 */
[----:B------:R-:W-:Y:S01]  /*3d10*/  ISETP.NE.AND P2, PT, R46, 0x1, PT ;  /* 0x000000012e00780c */ /* 0x000fe20003f45270 */
[----:B------:R-:W-:Y:S02]  /*3d20*/  HFMA2 R47, -RZ, RZ, 0, 1.1920928955078125e-07 ;  /* 0x00000002ff2f7431 */ /* 0x000fe400000001ff */
[----:B------:R-:W-:Y:S01]  /*3d30*/  FFMA.FTZ R39, R20, R43, 1.1641532182693481445e-10 ;  /* 0x2f00000014277423 */ /* 0x000fe2000001002b */
[----:B------:R-:W-:Y:S01]  /*3d40*/  FMUL.FTZ R20, R21, R44 ;  /* 0x0000002c15147220 */ /* 0x000fe20000410000 */
[----:B------:R-:W-:-:S03]  /*3d50*/  IMAD.MOV.U32 R21, RZ, RZ, R36 ;  /* 0x000000ffff157224 */ /* 0x000fc600078e0024 */
        /* <DEDUP_REMOVED lines=14> */
.L_x_8194:
        /* <DEDUP_REMOVED lines=13> */
.L_x_8196:
[----:B------:R-:W-:Y:S05]  /*3f10*/  BSYNC.RECONVERGENT B2 ;  /* 0x0000000000027941 */ /* 0x000fea0003800200 */
.L_x_8195:
        /* <DEDUP_REMOVED lines=42> */
.L_x_8193:
[----:B------:R-:W-:Y:S05]  /*41c0*/  BSYNC.RECONVERGENT B1 ;  /* 0x0000000000017941 */ /* 0x000fea0003800200 */
.L_x_8192:
        /* <DEDUP_REMOVED lines=21> */
.L_x_8199:
        /* <DEDUP_REMOVED lines=13> */
.L_x_8201:
[----:B------:R-:W-:Y:S05]  /*43f0*/  BSYNC.RECONVERGENT B2 ;  /* 0x0000000000027941 */ /* 0x000fea0003800200 */
.L_x_8200:
        /* <DEDUP_REMOVED lines=40> */
[----:B------:R-:W-:Y:S01]  /*4680*/  IMAD.MOV.U32 R21, RZ, RZ, R35 ;  /* 0x000000ffff157224 */ /* 0x000fe200078e0023 */
[----:B------:R-:W-:-:S07]  /*4690*/  MOV R35, R20 ;  /* 0x0000001400237202 */ /* 0x000fce0000000f00 */
.L_x_8198:
[----:B------:R-:W-:Y:S05]  /*46a0*/  BSYNC.RECONVERGENT B1 ;  /* 0x0000000000017941 */ /* 0x000fea0003800200 */
.L_x_8197:
        /* <DEDUP_REMOVED lines=9> */
.L_x_8181:
        /* <DEDUP_REMOVED lines=16> */
.L_x_8205:
        /* <DEDUP_REMOVED lines=13> */
.L_x_8207:
[----:B------:R-:W-:Y:S05]  /*4910*/  BSYNC.RECONVERGENT B2 ;  /* 0x0000000000027941 */ /* 0x000fea0003800200 */
.L_x_8206:
        /* <DEDUP_REMOVED lines=38> */
[----:B------:R-:W-:-:S03]  /*4b80*/  IMAD.WIDE.U32 R24, R25, -0x2daee0ad, RZ ;  /* 0xd2511f5319187825 */ /* 0x000fc600078e00ff */
[----:B------:R-:W-:Y:S01]  /*4b90*/  MOV R35, R24 ;  /* 0x0000001800237202 */ /* 0x000fe20000000f00 */
[----:B------:R-:W-:Y:S01]  /*4ba0*/  IMAD.MOV.U32 R24, RZ, RZ, R46 ;  /* 0x000000ffff187224 */ /* 0x000fe200078e002e */
[----:B------:R-:W-:-:S07]  /*4bb0*/  LOP3.LUT R38, R38, UR31, R25, 0x96, !PT ;  /* 0x0000001f26267c12 */ /* 0x000fce000f8e9619 */
.L_x_8204:
[----:B------:R-:W-:Y:S05]  /*4bc0*/  BSYNC.RECONVERGENT B1 ;  /* 0x0000000000017941 */ /* 0x000fea0003800200 */
.L_x_8203:
[----:B------:R-:W-:Y:S01]  /*4bd0*/  ISETP.NE.AND P1, PT, R26, 0x1, PT ;  /* 0x000000011a00780c */ /* 0x000fe20003f25270 */
[----:B------:R-:W-:Y:S01]  /*4be0*/  BSSY.RECONVERGENT B1, `(.L_x_8208) ;  /* 0x0000049000017945 */ /* 0x000fe20003800200 */
[----:B------:R-:W-:Y:S01]  /*4bf0*/  I2FP.F32.U32 R24, R24 ;  /* 0x0000001800187245 */ /* 0x000fe20000201000 */
[----:B------:R-:W-:-:S04]  /*4c00*/  IMAD.MOV.U32 R27, RZ, RZ, 0x2 ;  /* 0x00000002ff1b7424 */ /* 0x000fc800078e00ff */
[----:B------:R-:W-:Y:S01]  /*4c10*/  FFMA.FTZ R25, R24, R43, 1.1641532182693481445e-10 ;  /* 0x2f00000018197423 */ /* 0x000fe2000001002b */
[----:B-----5:R-:W-:Y:S01]  /*4c20*/  FMUL.FTZ R24, R20, R44 ;  /* 0x0000002c14187220 */ /* 0x020fe20000410000 */
[----:B------:R-:W-:-:S03]  /*4c30*/  MOV R20, R36 ;  /* 0x0000002400147202 */ /* 0x000fc60000000f00 */
[----:B------:R-:W-:Y:S01]  /*4c40*/  FSETP.LE.FTZ.AND P0, PT, R25, R42, PT ;  /* 0x0000002a1900720b */ /* 0x000fe20003f13000 */
[----:B------:R-:W-:Y:S01]  /*4c50*/  FMUL.FTZ R24, R24, R41 ;  /* 0x0000002918187220 */ /* 0x000fe20000410000 */
        /* <DEDUP_REMOVED lines=9> */
.L_x_8210:
        /* <DEDUP_REMOVED lines=13> */
.L_x_8212:
[----:B------:R-:W-:Y:S05]  /*4dc0*/  BSYNC.RECONVERGENT B2 ;  /* 0x0000000000027941 */ /* 0x000fea0003800200 */
.L_x_8211:
        /* <DEDUP_REMOVED lines=42> */
.L_x_8209:
[----:B------:R-:W-:Y:S05]  /*5070*/  BSYNC.RECONVERGENT B1 ;  /* 0x0000000000017941 */ /* 0x000fea0003800200 */
.L_x_8208:
[----:B------:R-:W-:Y:S01]  /*5080*/  ISETP.NE.AND P2, PT, R27, 0x1, PT ;  /* 0x000000011b00780c */ /* 0x000fe20003f45270 */
[----:B------:R-:W-:Y:S01]  /*5090*/  BSSY.RECONVERGENT B1, `(.L_x_8213) ;  /* 0x0000049000017945 */ /* 0x000fe20003800200 */
[----:B------:R-:W-:Y:S01]  /*50a0*/  I2FP.F32.U32 R20, R20 ;  /* 0x0000001400147245 */ /* 0x000fe20000201000 */
[----:B------:R-:W-:-:S04]  /*50b0*/  IMAD.MOV.U32 R46, RZ, RZ, 0x2 ;  /* 0x00000002ff2e7424 */ /* 0x000fc800078e00ff */
[----:B------:R-:W-:Y:S01]  /*50c0*/  FFMA.FTZ R25, R20, R43, 1.1641532182693481445e-10 ;  /* 0x2f00000014197423 */ /* 0x000fe2000001002b */
[----:B------:R-:W-:Y:S01]  /*50d0*/  FMUL.FTZ R20, R21, R44 ;  /* 0x0000002c15147220 */ /* 0x000fe20000410000 */
        /* <DEDUP_REMOVED lines=12> */
.L_x_8215:
        /* <DEDUP_REMOVED lines=13> */
.L_x_8217:
[----:B------:R-:W-:Y:S05]  /*5270*/  BSYNC.RECONVERGENT B2 ;  /* 0x0000000000027941 */ /* 0x000fea0003800200 */
.L_x_8216:
        /* <DEDUP_REMOVED lines=38> */
[----:B------:R-:W-:-:S05]  /*54e0*/  IMAD.WIDE.U32 R20, R21, -0x2daee0ad, RZ ;  /* 0xd2511f5315147825 */ /* 0x000fca00078e00ff */
[----:B------:R-:W-:Y:S02]  /*54f0*/  LOP3.LUT R38, R38, UR31, R21, 0x96, !PT ;  /* 0x0000001f26267c12 */ /* 0x000fe4000f8e9615 */
[----:B------:R-:W-:Y:S01]  /*5500*/  MOV R21, R35 ;  /* 0x0000002300157202 */ /* 0x000fe20000000f00 */
[----:B------:R-:W-:-:S07]  /*5510*/  IMAD.MOV.U32 R35, RZ, RZ, R20 ;  /* 0x000000ffff237224 */ /* 0x000fce00078e0014 */
.L_x_8214:
[----:B------:R-:W-:Y:S05]  /*5520*/  BSYNC.RECONVERGENT B1 ;  /* 0x0000000000017941 */ /* 0x000fea0003800200 */
.L_x_8213:
        /* <DEDUP_REMOVED lines=18> */
.L_x_8220:
        /* <DEDUP_REMOVED lines=13> */
.L_x_8222:
[----:B------:R-:W-:Y:S05]  /*5720*/  BSYNC.RECONVERGENT B2 ;  /* 0x0000000000027941 */ /* 0x000fea0003800200 */
.L_x_8221:
        /* <DEDUP_REMOVED lines=36> */
[----:B------:R-:W-:-:S05]  /*5970*/  IMAD.WIDE.U32 R36, R37, -0x326172a9, RZ ;  /* 0xcd9e8d5725247825 */ /* 0x000fca00078e00ff */
[----:B------:R-:W-:Y:S01]  /*5980*/  LOP3.LUT R37, R20, UR30, R37, 0x96, !PT ;  /* 0x0000001e14257c12 */ /* 0x000fe2000f8e9625 */
[----:B------:R-:W-:-:S05]  /*5990*/  IMAD.WIDE.U32 R20, R21, -0x2daee0ad, RZ ;  /* 0xd2511f5315147825 */ /* 0x000fca00078e00ff */
[----:B------:R-:W-:Y:S02]  /*59a0*/  LOP3.LUT R38, R38, UR31, R21, 0x96, !PT ;  /* 0x0000001f26267c12 */ /* 0x000fe4000f8e9615 */
[----:B------:R-:W-:Y:S01]  /*59b0*/  MOV R21, R35 ;  /* 0x0000002300157202 */ /* 0x000fe20000000f00 */
[----:B------:R-:W-:-:S07]  /*59c0*/  IMAD.MOV.U32 R35, RZ, RZ, R20 ;  /* 0x000000ffff237224 */ /* 0x000fce00078e0014 */
.L_x_8219:
[----:B------:R-:W-:Y:S05]  /*59d0*/  BSYNC.RECONVERGENT B1 ;  /* 0x0000000000017941 */ /* 0x000fea0003800200 */
.L_x_8218:
        /* <DEDUP_REMOVED lines=10> */
.L_x_8202:
        /* <DEDUP_REMOVED lines=11> */
[----:B------:R-:W-:Y:S01]  /*5b30*/  ISETP.NE.AND P0, PT, R0, RZ, PT ;  /* 0x000000ff0000720c */ /* 0x000fe20003f05270 */
[----:B------:R-:W-:Y:S02]  /*5b40*/  IMAD.IADD R23, R20, 0x1, R23 ;  /* 0x0000000114177824 */ /* 0x000fe400078e0217 */
[----:B------:R-:W-:-:S03]  /*5b50*/  FADD.FTZ R20, R21, R18 ;  /* 0x0000001215147221 */ /* 0x000fc60000010000 */
        /* <DEDUP_REMOVED lines=44> */
.L_x_8236:
        /* <DEDUP_REMOVED lines=42> */
[----:B----4-:R-:W-:-:S03]  /*60c0*/  LEA R5, R24, R5, 0x2 ;  /* 0x0000000518057211 */ /* 0x010fc600078e10ff */
[----:B------:R0:W-:Y:S01]  /*60d0*/  @!P0 STG.E desc[UR8][R44.64], R43 ;  /* 0x0000002b2c008986 */ /* 0x0001e2000c101908 */
[----:B------:R-:W-:-:S03]  /*60e0*/  ISETP.GE.AND P0, PT, R5, R25, PT ;  /* 0x000000190500720c */ /* 0x000fc60003f06270 */
[----:B------:R0:W-:Y:S04]  /*60f0*/  STG.E.128 desc[UR8][R40.64], R16 ;  /* 0x0000001028007986 */ /* 0x0001e8000c101d08 */
[----:B------:R0:W-:Y:S06]  /*6100*/  STG.E.128 desc[UR8][R26.64], R20 ;  /* 0x000000141a007986 */ /* 0x0001ec000c101d08 */
[----:B------:R-:W-:Y:S05]  /*6110*/  @!P0 BRA `(.L_x_8224) ;  /* 0xffffffa8001c8947 */ /* 0x000fea000383ffff */
[----:B------:R-:W-:Y:S05]  /*6120*/  BSYNC B0 ;  /* 0x0000000000007941 */ /* 0x000fea0003800000 */
.L_x_8139:
[----:B------:R-:W-:Y:S05]  /*6130*/  EXIT ;  /* 0x000000000000794d */ /* 0x000fea0003800000 */
.L_x_8223:
        /* <DEDUP_REMOVED lines=8> */
.L_x_8226:
[----:B------:R-:W-:Y:S05]  /*61c0*/  BSYNC B1 ;  /* 0x0000000000017941 */ /* 0x000fea0003800000 */
.L_x_8225:
        /* <DEDUP_REMOVED lines=9> */
.L_x_8227:
        /* <DEDUP_REMOVED lines=8> */
.L_x_8228:
[----:B------:R-:W-:Y:S02]  /*62e0*/  IMAD.MOV.U32 R48, RZ, RZ, 0x8 ;  /* 0x00000008ff307424 */ /* 0x000fe400078e00ff */
[----:B------:R-:W-:-:S04]  /*62f0*/  IMAD.MOV.U32 R42, RZ, RZ, R47 ;  /* 0x000000ffff2a7224 */ /* 0x000fc800078e002f */
[----:B------:R-:W-:-:S05]  /*6300*/  FADD.FTZ R41, R23, R42 ;  /* 0x0000002a17297221 */ /* 0x000fca0000010000 */
[----:B------:R-:W-:-:S07]  /*6310*/  MOV R49, R41 ;  /* 0x0000002900317202 */ /* 0x000fce0000000f00 */
[----:B------:R-:W-:Y:S05]  /*6320*/  WARPSYNC.COLLECTIVE R46, `(.L_x_8229) ;  /* 0x000000002e087348 */ /* 0x000fea0003c00000 */
[----:B------:R0:W1:Y:S02]  /*6330*/  SHFL.BFLY P1, R47, R49, R48, R51 ;  /* 0x0c000030312f7389 */ /* 0x0000640000020033 */
[----:B01----:R-:W-:Y:S05]  /*6340*/  ENDCOLLECTIVE ;  /* 0x000000000000791b */ /* 0x003fea0003800000 */
.L_x_8229:
[----:B------:R-:W-:Y:S01]  /*6350*/  HFMA2 R48, -RZ, RZ, 0, 9.5367431640625e-07 ;  /* 0x00000010ff307431 */ /* 0x000fe200000001ff */
[----:B------:R-:W-:-:S05]  /*6360*/  MOV R42, R47 ;  /* 0x0000002f002a7202 */ /* 0x000fca0000000f00 */
[----:B------:R-:W-:-:S04]  /*6370*/  FADD.FTZ R43, R41, R42 ;  /* 0x0000002a292b7221 */ /* 0x000fc80000010000 */
[----:B------:R-:W-:-:S07]  /*6380*/  IMAD.MOV.U32 R49, RZ, RZ, R43 ;  /* 0x000000ffff317224 */ /* 0x000fce00078e002b */
[----:B------:R-:W-:Y:S05]  /*6390*/  WARPSYNC.COLLECTIVE R46, `(.L_x_8230) ;  /* 0x000000002e087348 */ /* 0x000fea0003c00000 */
[----:B------:R0:W1:Y:S02]  /*63a0*/  SHFL.BFLY P1, R47, R49, R48, R51 ;  /* 0x0c000030312f7389 */ /* 0x0000640000020033 */
[----:B01----:R-:W-:Y:S05]  /*63b0*/  ENDCOLLECTIVE ;  /* 0x000000000000791b */ /* 0x003fea0003800000 */
.L_x_8230:
[----:B------:R-:W-:Y:S02]  /*63c0*/  IMAD.MOV.U32 R48, RZ, RZ, 0x1 ;  /* 0x00000001ff307424 */ /* 0x000fe400078e00ff */
        /* <DEDUP_REMOVED lines=23> */
.L_x_8231:
[----:B------:R-:W-:Y:S01]  /*6540*/  HFMA2 R48, -RZ, RZ, 0, 1.1920928955078125e-07 ;  /* 0x00000002ff307431 */ /* 0x000fe200000001ff */
[----:B------:R-:W-:-:S05]  /*6550*/  MOV R23, R47 ;  /* 0x0000002f00177202 */ /* 0x000fca0000000f00 */
[----:B------:R-:W-:-:S04]  /*6560*/  FADD.FTZ R23, R20, R23 ;  /* 0x0000001714177221 */ /* 0x000fc80000010000 */
[----:B------:R-:W-:-:S07]  /*6570*/  IMAD.MOV.U32 R49, RZ, RZ, R23 ;  /* 0x000000ffff317224 */ /* 0x000fce00078e0017 */
[----:B------:R-:W-:Y:S05]  /*6580*/  WARPSYNC.COLLECTIVE R46, `(.L_x_8232) ;  /* 0x000000002e087348 */ /* 0x000fea0003c00000 */
[----:B------:R0:W1:Y:S02]  /*6590*/  SHFL.BFLY P1, R47, R49, R48, R51 ;  /* 0x0c000030312f7389 */ /* 0x0000640000020033 */
[----:B01----:R-:W-:Y:S05]  /*65a0*/  ENDCOLLECTIVE ;  /* 0x000000000000791b */ /* 0x003fea0003800000 */
.L_x_8232:
[----:B------:R-:W-:Y:S02]  /*65b0*/  IMAD.MOV.U32 R48, RZ, RZ, 0x4 ;  /* 0x00000004ff307424 */ /* 0x000fe400078e00ff */
[----:B------:R-:W-:-:S04]  /*65c0*/  IMAD.MOV.U32 R22, RZ, RZ, R47 ;  /* 0x000000ffff167224 */ /* 0x000fc800078e002f */
[----:B------:R-:W-:-:S05]  /*65d0*/  FADD.FTZ R22, R23, R22 ;  /* 0x0000001617167221 */ /* 0x000fca0000010000 */
[----:B------:R-:W-:-:S07]  /*65e0*/  MOV R49, R22 ;  /* 0x0000001600317202 */ /* 0x000fce0000000f00 */
[----:B------:R-:W-:Y:S05]  /*65f0*/  WARPSYNC.COLLECTIVE R46, `(.L_x_8233) ;  /* 0x000000002e087348 */ /* 0x000fea0003c00000 */
[----:B------:R0:W1:Y:S02]  /*6600*/  SHFL.BFLY P1, R47, R49, R48, R51 ;  /* 0x0c000030312f7389 */ /* 0x0000640000020033 */
[----:B01----:R-:W-:Y:S05]  /*6610*/  ENDCOLLECTIVE ;  /* 0x000000000000791b */ /* 0x003fea0003800000 */
.L_x_8233:
[----:B------:R-:W-:Y:S01]  /*6620*/  HFMA2 R48, -RZ, RZ, 0, 4.76837158203125e-07 ;  /* 0x00000008ff307431 */ /* 0x000fe200000001ff */
[----:B------:R-:W-:-:S05]  /*6630*/  MOV R41, R47 ;  /* 0x0000002f00297202 */ /* 0x000fca0000000f00 */
[----:B------:R-:W-:-:S04]  /*6640*/  FADD.FTZ R41, R22, R41 ;  /* 0x0000002916297221 */ /* 0x000fc80000010000 */
[----:B------:R-:W-:-:S07]  /*6650*/  IMAD.MOV.U32 R49, RZ, RZ, R41 ;  /* 0x000000ffff317224 */ /* 0x000fce00078e0029 */
[----:B------:R-:W-:Y:S05]  /*6660*/  WARPSYNC.COLLECTIVE R46, `(.L_x_8234) ;  /* 0x000000002e087348 */ /* 0x000fea0003c00000 */
[----:B------:R0:W1:Y:S02]  /*6670*/  SHFL.BFLY P1, R47, R49, R48, R51 ;  /* 0x0c000030312f7389 */ /* 0x0000640000020033 */
[----:B01----:R-:W-:Y:S05]  /*6680*/  ENDCOLLECTIVE ;  /* 0x000000000000791b */ /* 0x003fea0003800000 */
.L_x_8234:
[----:B------:R-:W-:Y:S02]  /*6690*/  IMAD.MOV.U32 R48, RZ, RZ, 0x10 ;  /* 0x00000010ff307424 */ /* 0x000fe400078e00ff */
[----:B------:R-:W-:-:S04]  /*66a0*/  IMAD.MOV.U32 R44, RZ, RZ, R47 ;  /* 0x000000ffff2c7224 */ /* 0x000fc800078e002f */
[----:B------:R-:W-:-:S05]  /*66b0*/  FADD.FTZ R44, R41, R44 ;  /* 0x0000002c292c7221 */ /* 0x000fca0000010000 */
[----:B------:R-:W-:-:S07]  /*66c0*/  MOV R49, R44 ;  /* 0x0000002c00317202 */ /* 0x000fce0000000f00 */
[----:B------:R-:W-:Y:S05]  /*66d0*/  WARPSYNC.COLLECTIVE R46, `(.L_x_8235) ;  /* 0x000000002e087348 */ /* 0x000fea0003c00000 */
[----:B------:R0:W1:Y:S02]  /*66e0*/  SHFL.BFLY P1, R47, R49, R48, R51 ;  /* 0x0c000030312f7389 */ /* 0x0000640000020033 */
[----:B01----:R-:W-:Y:S05]  /*66f0*/  ENDCOLLECTIVE ;  /* 0x000000000000791b */ /* 0x003fea0003800000 */
.L_x_8235:
[----:B------:R-:W-:Y:S01]  /*6700*/  MOV R43, R47 ;  /* 0x0000002f002b7202 */ /* 0x000fe20000000f00 */
[----:B------:R-:W-:Y:S06]  /*6710*/  BRA `(.L_x_8236) ;  /* 0xfffffff400c07947 */ /* 0x000fec000383ffff */
.L_x_8237:
        /* <DEDUP_REMOVED lines=14> */
.L_x_9188:


//--------------------- .text._ZN10layer_norm13ln_fwd_kernelINS_13Kernel_traitsIfffffjLj256ELj1ELj4ELj1ELj16ENS_18Kernel_traits_baseILj256EfffffjLj128EEEEELb1ELb0ELb1ELb0EEEvNS_9FwdParamsE --------------------------
	.section	.text._ZN10layer_norm13ln_fwd_kernelINS_13Kernel_traitsIfffffjLj256ELj1ELj4ELj1ELj16ENS_18Kernel_traits_baseILj256EfffffjLj128EEEEELb1ELb0ELb1ELb0EEEvNS_9FwdParamsE,"ax",@progbits
	.align	128
        .global         _ZN10layer_norm13ln_fwd_kernelINS_13Kernel_traitsIfffffjLj256ELj1ELj4ELj1ELj16ENS_18Kernel_traits_baseILj256EfffffjLj128EEEEELb1ELb0ELb1ELb0EEEvNS_9FwdParamsE
        .type           _ZN10layer_norm13ln_fwd_kernelINS_13Kernel_traitsIfffffjLj256ELj1ELj4ELj1ELj16ENS_18Kernel_traits_baseILj256EfffffjLj128EEEEELb1ELb0ELb1ELb0EEEvNS_9FwdParamsE,@function
        .size           _ZN10layer_norm13ln_fwd_kernelINS_13Kernel_traitsIfffffjLj256ELj1ELj4ELj1ELj16ENS_18Kernel_traits_baseILj256EfffffjLj128EEEEELb1ELb0ELb1ELb0EEEvNS_9FwdParamsE,(.L_x_9189 - _ZN10layer_norm13ln_fwd_kernelINS_13Kernel_traitsIfffffjLj256ELj1ELj4ELj1ELj16ENS_18Kernel_traits_baseILj256EfffffjLj128EEEEELb1ELb0ELb1ELb0EEEvNS_9FwdParamsE)
        .other          _ZN10layer_norm13ln_fwd_kernelINS_13Kernel_traitsIfffffjLj256ELj1ELj4ELj1ELj16ENS_18Kernel_traits_baseILj256EfffffjLj128EEEEELb1ELb0ELb1ELb0EEEvNS_9FwdParamsE,@"STO_CUDA_ENTRY STV_DEFAULT"
_ZN10layer_norm13ln_fwd_kernelINS_13Kernel_traitsIfffffjLj256ELj1ELj4ELj1ELj16ENS_18Kernel_traits_baseILj256EfffffjLj128EEEEELb1ELb0ELb1ELb0EEEvNS_9FwdParamsE:
.text._ZN10layer_norm13ln_fwd_kernelINS_13Kernel_traitsIfffffjLj256ELj1ELj4ELj1ELj16ENS_18Kernel_traits_baseILj256EfffffjLj128EEEEELb1ELb0ELb1ELb0EEEvNS_9FwdParamsE:
        /* <DEDUP_REMOVED lines=66> */
.L_x_8241:
[----:B------:R-:W-:Y:S05]  /*0420*/  BSYNC.RECONVERGENT B1 ;  /* 0x0000000000017941 */ /* 0x000fea0003800200 */
.L_x_8240:
        /* <DEDUP_REMOVED lines=8> */
.L_x_8239:
[C---:B------:R-:W-:Y:S01]  /*04b0*/  ISETP.GE.U32.AND P0, PT, R2.reuse, 0x20, PT ;  /* 0x000000200200780c */ /* 0x040fe20003f06070 */
[----:B------:R-:W-:Y:S01]  /*04c0*/  IMAD.MOV.U32 R15, RZ, RZ, R48 ;  /* 0x000000ffff0f7224 */ /* 0x000fe200078e0030 */
[----:B------:R-:W-:-:S11]  /*04d0*/  ISETP.GE.U32.AND P1, PT, R2, 0x40, PT ;  /* 0x000000400200780c */ /* 0x000fd60003f26070 */
        /* <DEDUP_REMOVED lines=11> */
.L_x_8242:
[----:B------:R-:W-:Y:S05]  /*0590*/  BSYNC.RECONVERGENT B0 ;  /* 0x0000000000007941 */ /* 0x000fea0003800200 */
.L_x_8238:
[----:B------:R-:W1:Y:S02]  /*05a0*/  LDCU UR4, c[0x0][0x384] ;  /* 0x00007080ff0477ac */ /* 0x000e640008000800 */
[----:B-1----:R-:W-:-:S13]  /*05b0*/  ISETP.GE.AND P0, PT, R3, UR4, PT ;  /* 0x0000000403007c0c */ /* 0x002fda000bf06270 */
[----:B------:R-:W-:Y:S05]  /*05c0*/  @P0 EXIT ;  /* 0x000000000000094d */ /* 0x000fea0003800000 */
[----:B0-----:R-:W-:Y:S01]  /*05d0*/  IMAD.HI.U32 R6, R0, -0x326172a9, RZ ;  /* 0xcd9e8d5700067827 */ /* 0x001fe200078e00ff */
[----:B------:R-:W0:Y:S03]  /*05e0*/  LDCU.U8 UR4, c[0x0][0x410] ;  /* 0x00008200ff0477ac */ /* 0x000e260008000000 */
[----:B------:R-:W-:Y:S01]  /*05f0*/  HFMA2 R41, -RZ, RZ, 0, 0 ;  /* 0x00000000ff297431 */ /* 0x000fe200000001ff */
[----:B------:R-:W-:Y:S01]  /*0600*/  BSSY B0, `(.L_x_8243) ;  /* 0x000066a000007945 */ /* 0x000fe20003800000 */
[----:B------:R-:W-:Y:S01]  /*0610*/  IMAD.HI.U32 R7, R4, -0x2daee0ad, RZ ;  /* 0xd2511f5304077827 */ /* 0x000fe200078e00ff */
[----:B------:R-:W-:Y:S01]  /*0620*/  LOP3.LUT R6, R5, UR6, R6, 0x96, !PT ;  /* 0x0000000605067c12 */ /* 0x000fe2000f8e9606 */
[----:B------:R-:W1:Y:S01]  /*0630*/  LDCU UR5, c[0x0][0x404] ;  /* 0x00008080ff0577ac */ /* 0x000e620008000800 */
        /* <DEDUP_REMOVED lines=61> */
[----:B0123--:R-:W-:-:S07]  /*0a10*/  IMAD R44, R24, -0x326172a9, RZ ;  /* 0xcd9e8d57182c7824 */ /* 0x00ffce00078e02ff */
.L_x_8369:
[----:B------:R-:W0:Y:S08]  /*0a20*/  LDC.64 R36, c[0x0][0x3f0] ;  /* 0x0000fc00ff247b82 */ /* 0x000e300000000a00 */
[----:B------:R-:W1:Y:S01]  /*0a30*/  LDC R50, c[0x0][0x388] ;  /* 0x0000e200ff327b82 */ /* 0x000e620000000800 */
[----:B0-----:R-:W-:-:S07]  /*0a40*/  IMAD.WIDE R52, R3, 0x4, R36 ;  /* 0x0000000403347825 */ /* 0x001fce00078e0224 */
[----:B------:R-:W0:Y:S01]  /*0a50*/  LDC.64 R36, c[0x0][0x3f8] ;  /* 0x0000fe00ff247b82 */ /* 0x000e220000000a00 */
[----:B------:R-:W2:Y:S01]  /*0a60*/  LDG.E R51, desc[UR8][R52.64] ;  /* 0x0000000834337981 */ /* 0x000ea2000c1e1900 */
[----:B0-----:R-:W-:-:S05]  /*0a70*/  IMAD.WIDE R36, R3, 0x4, R36 ;  /* 0x0000000403247825 */ /* 0x001fca00078e0224 */
[----:B-----5:R0:W5:Y:S01]  /*0a80*/  LDG.E R38, desc[UR8][R36.64] ;  /* 0x0000000824267981 */ /* 0x020162000c1e1900 */
[----:B------:R-:W-:Y:S01]  /*0a90*/  ISETP.GE.U32.AND P1, PT, R2, 0x20, PT ;  /* 0x000000200200780c */ /* 0x000fe20003f26070 */
[----:B-1----:R-:W-:Y:S01]  /*0aa0*/  IMAD R49, R3, R50, RZ ;  /* 0x0000003203317224 */ /* 0x002fe200078e02ff */
[----:B------:R-:W-:Y:S04]  /*0ab0*/  BSSY.RECONVERGENT B1, `(.L_x_8244) ;  /* 0x00002dc000017945 */ /* 0x000fe80003800200 */
[----:B------:R-:W-:-:S04]  /*0ac0*/  SHF.R.S32.HI R54, RZ, 0x1f, R49 ;  /* 0x0000001fff367819 */ /* 0x000fc80000011431 */
[----:B------:R-:W-:-:S04]  /*0ad0*/  LEA.HI R49, R54, R49, RZ, 0x2 ;  /* 0x0000003136317211 */ /* 0x000fc800078f10ff */
[----:B------:R-:W-:Y:S02]  /*0ae0*/  LEA.HI.SX32 R49, R49, R48, 0x1e ;  /* 0x0000003031317211 */ /* 0x000fe400078ff2ff */
[----:B--2---:R-:W-:-:S13]  /*0af0*/  ISETP.GE.AND P2, PT, R51, 0x1, PT ;  /* 0x000000013300780c */ /* 0x004fda0003f46270 */
[----:B------:R-:W-:-:S04]  /*0b00*/  @P2 VIADD R39, R51, 0xffffffff ;  /* 0xffffffff33272836 */ /* 0x000fc80000000000 */
[----:B------:R-:W-:-:S05]  /*0b10*/  @P2 IMAD R39, R39, R50, RZ ;  /* 0x0000003227272224 */ /* 0x000fca00078e02ff */
[----:B------:R-:W-:-:S04]  /*0b20*/  @P2 SHF.R.S32.HI R56, RZ, 0x1f, R39 ;  /* 0x0000001fff382819 */ /* 0x000fc80000011427 */
[----:B------:R-:W-:Y:S01]  /*0b30*/  @P2 LEA.HI R53, R56, R39, RZ, 0x2 ;  /* 0x0000002738352211 */ /* 0x000fe200078f10ff */
[----:B------:R-:W-:-:S03]  /*0b40*/  IMAD.MOV.U32 R39, RZ, RZ, RZ ;  /* 0x000000ffff277224 */ /* 0x000fc600078e00ff */
[----:B------:R-:W-:Y:S01]  /*0b50*/  @P2 LEA.HI.SX32 R39, R53, R48, 0x1e ;  /* 0x0000003035272211 */ /* 0x000fe200078ff2ff */
[----:B0-----:R-:W-:Y:S06]  /*0b60*/  @!P1 BRA `(.L_x_8245) ;  /* 0x0000002c00409947 */ /* 0x001fec0003800000 */
[----:B------:R-:W-:Y:S04]  /*0b70*/  BSSY.RECONVERGENT B2, `(.L_x_8246) ;  /* 0x0000005000027945 */ /* 0x000fe80003800200 */
[----:B------:R-:W-:Y:S05]  /*0b80*/  @!P2 BRA `(.L_x_8247) ;  /* 0x00000000000ca947 */ /* 0x000fea0003800000 */
[----:B------:R-:W0:Y:S02]  /*0b90*/  LDC.64 R24, c[0x0][0x390] ;  /* 0x0000e400ff187b82 */ /* 0x000e240000000a00 */
[----:B0-----:R-:W-:-:S06]  /*0ba0*/  IMAD.WIDE.U32 R24, R39, 0x10, R24 ;  /* 0x0000001027187825 */ /* 0x001fcc00078e0018 */
[----:B------:R-:W5:Y:S02]  /*0bb0*/  LDG.E.128 R24, desc[UR8][R24.64] ;  /* 0x0000000818187981 */ /* 0x000f64000c1e1d00 */
.L_x_8247:
[----:B------:R-:W-:Y:S05]  /*0bc0*/  BSYNC.RECONVERGENT B2 ;  /* 0x0000000000027941 */ /* 0x000fea0003800200 */
.L_x_8246:
        /* <DEDUP_REMOVED lines=28> */
.L_x_8254:
        /* <DEDUP_REMOVED lines=13> */
.L_x_8256:
[----:B------:R-:W-:Y:S05]  /*0e60*/  BSYNC.RECONVERGENT B5 ;  /* 0x0000000000057941 */ /* 0x000fea0003800200 */
.L_x_8255:
        /* <DEDUP_REMOVED lines=42> */
.L_x_8253:
[----:B------:R-:W-:Y:S05]  /*1110*/  BSYNC.RECONVERGENT B4 ;  /* 0x0000000000047941 */ /* 0x000fea0003800200 */
.L_x_8252:
        /* <DEDUP_REMOVED lines=8> */
[----:B------:R-:W-:-:S07]  /*11a0*/  FADD.FTZ R28, R28, R37 ;  /* 0x000000251c1c7221 */ /* 0x000fce0000010000 */
.L_x_8251:
[----:B------:R-:W-:Y:S05]  /*11b0*/  BSYNC.RECONVERGENT B3 ;  /* 0x0000000000037941 */ /* 0x000fea0003800200 */
.L_x_8250:
        /* <DEDUP_REMOVED lines=20> */
.L_x_8261:
        /* <DEDUP_REMOVED lines=13> */
.L_x_8263:
[----:B------:R-:W-:Y:S05]  /*13d0*/  BSYNC.RECONVERGENT B5 ;  /* 0x0000000000057941 */ /* 0x000fea0003800200 */
.L_x_8262:
        /* <DEDUP_REMOVED lines=42> */
.L_x_8260:
[----:B------:R-:W-:Y:S05]  /*1680*/  BSYNC.RECONVERGENT B4 ;  /* 0x0000000000047941 */ /* 0x000fea0003800200 */
.L_x_8259:
        /* <DEDUP_REMOVED lines=8> */
[----:B------:R-:W-:-:S07]  /*1710*/  FADD.FTZ R29, R29, R42 ;  /* 0x0000002a1d1d7221 */ /* 0x000fce0000010000 */
.L_x_8258:
[----:B------:R-:W-:Y:S05]  /*1720*/  BSYNC.RECONVERGENT B3 ;  /* 0x0000000000037941 */ /* 0x000fea0003800200 */
.L_x_8257:
        /* <DEDUP_REMOVED lines=20> */
.L_x_8268:
        /* <DEDUP_REMOVED lines=13> */
.L_x_8270:
[----:B------:R-:W-:Y:S05]  /*1940*/  BSYNC.RECONVERGENT B5 ;  /* 0x0000000000057941 */ /* 0x000fea0003800200 */
.L_x_8269:
        /* <DEDUP_REMOVED lines=43> */
.L_x_8267:
[----:B------:R-:W-:Y:S05]  /*1c00*/  BSYNC.RECONVERGENT B4 ;  /* 0x0000000000047941 */ /* 0x000fea0003800200 */
.L_x_8266:
[----:B------:R-:W-:Y:S01]  /*1c10*/  I2FP.F32.U32 R37, R46 ;  /* 0x0000002e00257245 */ /* 0x000fe20000201000 */
[----:B------:R-:W-:Y:S02]  /*1c20*/  HFMA2 R46, -RZ, RZ, 0.1171875, 0 ;  /* 0x2f800000ff2e7431 */ /* 0x000fe400000001ff */
[----:B-----5:R-:W-:-:S04]  /*1c30*/  FMUL.FTZ R40, R26, UR13 ;  /* 0x0000000d1a287c20 */ /* 0x020fc80008410000 */
[----:B------:R-:W-:Y:S01]  /*1c40*/  FMUL.FTZ R40, R40, UR12 ;  /* 0x0000000c28287c20 */ /* 0x000fe20008410000 */
[----:B------:R-:W-:-:S05]  /*1c50*/  FFMA.FTZ R37, R37, R46, 1.1641532182693481445e-10 ;  /* 0x2f00000025257423 */ /* 0x000fca000001002e */
[----:B------:R-:W-:-:S04]  /*1c60*/  FSETP.GTU.FTZ.AND P4, PT, R37, UR5, PT ;  /* 0x0000000525007c0b */ /* 0x000fc8000bf9c000 */
[----:B------:R-:W-:Y:S02]  /*1c70*/  FSEL R37, R40, RZ, !P4 ;  /* 0x000000ff28257208 */ /* 0x000fe40006000000 */
[----:B------:R-:W-:-:S03]  /*1c80*/  SEL R46, RZ, 0x1, P4 ;  /* 0x00000001ff2e7807 */ /* 0x000fc60002000000 */
[----:B------:R-:W-:-:S07]  /*1c90*/  FADD.FTZ R30, R30, R37 ;  /* 0x000000251e1e7221 */ /* 0x000fce0000010000 */
.L_x_8265:
[----:B------:R-:W-:Y:S05]  /*1ca0*/  BSYNC.RECONVERGENT B3 ;  /* 0x0000000000037941 */ /* 0x000fea0003800200 */
.L_x_8264:
[----:B------:R-:W-:Y:S02]  /*1cb0*/  @!P3 IMAD.MOV.U32 R40, RZ, RZ, R36 ;  /* 0x000000ffff28b224 */ /* 0x000fe400078e0024 */
[----:B------:R-:W-:Y:S01]  /*1cc0*/  @!P3 IMAD.MOV.U32 R52, RZ, RZ, R42 ;  /* 0x000000ffff34b224 */ /* 0x000fe200078e002a */
[----:B------:R-:W-:Y:S06]  /*1cd0*/  @!P3 BRA `(.L_x_8271) ;  /* 0x000000180090b947 */ /* 0x000fec0003800000 */
[----:B------:R-:W-:Y:S01]  /*1ce0*/  ISETP.NE.AND P3, PT, R36, 0x1, PT ;  /* 0x000000012400780c */ /* 0x000fe20003f65270 */
[----:B------:R-:W-:Y:S01]  /*1cf0*/  BSSY.RECONVERGENT B3, `(.L_x_8272) ;  /* 0x0000048000037945 */ /* 0x000fe20003800200 */
[----:B------:R-:W-:Y:S01]  /*1d00*/  MOV R40, 0x2 ;  /* 0x0000000200287802 */ /* 0x000fe20000000f00 */
[----:B------:R-:W-:Y:S01]  /*1d10*/  IMAD.MOV.U32 R37, RZ, RZ, R44 ;  /* 0x000000ffff257224 */ /* 0x000fe200078e002c */
[----:B------:R-:W-:-:S09]  /*1d20*/  MOV R52, R42 ;  /* 0x0000002a00347202 */ /* 0x000fd20000000f00 */
        /* <DEDUP_REMOVED lines=11> */
.L_x_8274:
        /* <DEDUP_REMOVED lines=13> */
.L_x_8276:
[----:B------:R-:W-:Y:S05]  /*1eb0*/  BSYNC.RECONVERGENT B4 ;  /* 0x0000000000047941 */ /* 0x000fea0003800200 */
.L_x_8275:
        /* <DEDUP_REMOVED lines=43> */
.L_x_8273:
[----:B------:R-:W-:Y:S05]  /*2170*/  BSYNC.RECONVERGENT B3 ;  /* 0x0000000000037941 */ /* 0x000fea0003800200 */
.L_x_8272:
        /* <DEDUP_REMOVED lines=10> */
.L_x_8249:
        /* <DEDUP_REMOVED lines=21> */
.L_x_8281:
        /* <DEDUP_REMOVED lines=13> */
.L_x_8283:
[----:B------:R-:W-:Y:S05]  /*2440*/  BSYNC.RECONVERGENT B5 ;  /* 0x0000000000057941 */ /* 0x000fea0003800200 */
.L_x_8282:
        /* <DEDUP_REMOVED lines=42> */
.L_x_8280:
[----:B------:R-:W-:Y:S05]  /*26f0*/  BSYNC.RECONVERGENT B4 ;  /* 0x0000000000047941 */ /* 0x000fea0003800200 */
.L_x_8279:
        /* <DEDUP_REMOVED lines=8> */
.L_x_8278:
[----:B------:R-:W-:Y:S05]  /*2780*/  BSYNC.RECONVERGENT B3 ;  /* 0x0000000000037941 */ /* 0x000fea0003800200 */
.L_x_8277:
        /* <DEDUP_REMOVED lines=17> */
.L_x_8288:
        /* <DEDUP_REMOVED lines=13> */
.L_x_8290:
[----:B------:R-:W-:Y:S05]  /*2970*/  BSYNC.RECONVERGENT B5 ;  /* 0x0000000000057941 */ /* 0x000fea0003800200 */
.L_x_8289:
        /* <DEDUP_REMOVED lines=42> */
.L_x_8287:
[----:B------:R-:W-:Y:S05]  /*2c20*/  BSYNC.RECONVERGENT B4 ;  /* 0x0000000000047941 */ /* 0x000fea0003800200 */
.L_x_8286:
[----:B------:R-:W-:Y:S01]  /*2c30*/  HFMA2 R30, -RZ, RZ, 0.1171875, 0 ;  /* 0x2f800000ff1e7431 */ /* 0x000fe200000001ff */
[----:B------:R-:W-:-:S05]  /*2c40*/  I2FP.F32.U32 R29, R29 ;  /* 0x0000001d001d7245 */ /* 0x000fca0000201000 */
[----:B------:R-:W-:Y:S01]  /*2c50*/  FFMA.FTZ R29, R29, R30, 1.1641532182693481445e-10 ;  /* 0x2f0000001d1d7423 */ /* 0x000fe2000001001e */
[----:B-----5:R-:W-:-:S04]  /*2c60*/  FMUL.FTZ R30, R25, UR13 ;  /* 0x0000000d191e7c20 */ /* 0x020fc80008410000 */
[----:B------:R-:W-:Y:S01]  /*2c70*/  FMUL.FTZ R30, R30, UR12 ;  /* 0x0000000c1e1e7c20 */ /* 0x000fe20008410000 */
[----:B------:R-:W-:-:S04]  /*2c80*/  FSETP.GTU.FTZ.AND P3, PT, R29, UR5, PT ;  /* 0x000000051d007c0b */ /* 0x000fc8000bf7c000 */
[----:B------:R-:W-:Y:S02]  /*2c90*/  SEL R45, RZ, 0x1, P3 ;  /* 0x00000001ff2d7807 */ /* 0x000fe40001800000 */
[----:B------:R-:W-:-:S07]  /*2ca0*/  FSEL R29, R30, RZ, !P3 ;  /* 0x000000ff1e1d7208 */ /* 0x000fce0005800000 */
.L_x_8285:
[----:B------:R-:W-:Y:S05]  /*2cb0*/  BSYNC.RECONVERGENT B3 ;  /* 0x0000000000037941 */ /* 0x000fea0003800200 */
.L_x_8284:
        /* <DEDUP_REMOVED lines=17> */
.L_x_8295:
        /* <DEDUP_REMOVED lines=13> */
.L_x_8297:
[----:B------:R-:W-:Y:S05]  /*2ea0*/  BSYNC.RECONVERGENT B5 ;  /* 0x0000000000057941 */ /* 0x000fea0003800200 */
.L_x_8296:
        /* <DEDUP_REMOVED lines=43> */
.L_x_8294:
[----:B------:R-:W-:Y:S05]  /*3160*/  BSYNC.RECONVERGENT B4 ;  /* 0x0000000000047941 */ /* 0x000fea0003800200 */
.L_x_8293:
        /* <DEDUP_REMOVED lines=8> */
.L_x_8292:
[----:B------:R-:W-:Y:S05]  /*31f0*/  BSYNC.RECONVERGENT B3 ;  /* 0x0000000000037941 */ /* 0x000fea0003800200 */
.L_x_8291:
        /* <DEDUP_REMOVED lines=16> */
.L_x_8300:
        /* <DEDUP_REMOVED lines=13> */
.L_x_8302:
[----:B------:R-:W-:Y:S05]  /*33d0*/  BSYNC.RECONVERGENT B4 ;  /* 0x0000000000047941 */ /* 0x000fea0003800200 */
.L_x_8301:
        /* <DEDUP_REMOVED lines=43> */
.L_x_8299:
[----:B------:R-:W-:Y:S05]  /*3690*/  BSYNC.RECONVERGENT B3 ;  /* 0x0000000000037941 */ /* 0x000fea0003800200 */
.L_x_8298:
        /* <DEDUP_REMOVED lines=8> */
.L_x_8271:
[----:B------:R-:W-:Y:S05]  /*3720*/  BSYNC.RECONVERGENT B2 ;  /* 0x0000000000027941 */ /* 0x000fea0003800200 */
.L_x_8248:
[----:B------:R-:W0:Y:S01]  /*3730*/  LDC.64 R36, c[0x0][0x3a8] ;  /* 0x0000ea00ff247b82 */ /* 0x000e220000000a00 */
[----:B------:R-:W-:Y:S01]  /*3740*/  BSSY.RECONVERGENT B2, `(.L_x_8303) ;  /* 0x0000010000027945 */ /* 0x000fe20003800200 */
[----:B------:R-:W-:Y:S02]  /*3750*/  IMAD.MOV.U32 R42, RZ, RZ, R52 ;  /* 0x000000ffff2a7224 */ /* 0x000fe400078e0034 */
[----:B0-----:R-:W-:-:S05]  /*3760*/  IMAD.WIDE.U32 R36, R49, 0x10, R36 ;  /* 0x0000001031247825 */ /* 0x001fca00078e0024 */
[----:B-----5:R0:W-:Y:S01]  /*3770*/  STG.E.128 desc[UR8][R36.64], R28 ;  /* 0x0000001c24007986 */ /* 0x0201e2000c101d08 */
[----:B------:R-:W-:Y:S05]  /*3780*/  @!P2 BRA `(.L_x_8304) ;  /* 0x00000000002ca947 */ /* 0x000fea0003800000 */
[----:B0-----:R-:W0:Y:S01]  /*3790*/  LDC.64 R36, c[0x0][0x3b0] ;  /* 0x0000ec00ff247b82 */ /* 0x001e220000000a00 */
[----:B------:R-:W-:Y:S02]  /*37a0*/  SHF.L.U32 R53, R46, 0x10, RZ ;  /* 0x000000102e357819 */ /* 0x000fe400000006ff */
[----:B------:R-:W-:Y:S02]  /*37b0*/  LOP3.LUT R52, R47, 0xffff, RZ, 0xc0, !PT ;  /* 0x0000ffff2f347812 */ /* 0x000fe400078ec0ff */
[----:B------:R-:W-:Y:S02]  /*37c0*/  LOP3.LUT R53, R53, 0xff0000, RZ, 0xc0, !PT ;  /* 0x00ff000035357812 */ /* 0x000fe400078ec0ff */
[----:B------:R-:W-:-:S03]  /*37d0*/  LOP3.LUT R55, R45, 0xff, RZ, 0xc0, !PT ;  /* 0x000000ff2d377812 */ /* 0x000fc600078ec0ff */
[----:B------:R-:W-:Y:S01]  /*37e0*/  IMAD R52, R52, 0x1000000, R53 ;  /* 0x0100000034347824 */ /* 0x000fe200078e0235 */
[----:B------:R-:W-:-:S04]  /*37f0*/  LOP3.LUT R53, R43, 0xff, RZ, 0xc0, !PT ;  /* 0x000000ff2b357812 */ /* 0x000fc800078ec0ff */
[----:B------:R-:W-:-:S05]  /*3800*/  LEA R52, R55, R52, 0x8 ;  /* 0x0000003437347211 */ /* 0x000fca00078e40ff */
[----:B------:R-:W-:Y:S02]  /*3810*/  IMAD.IADD R53, R52, 0x1, R53 ;  /* 0x0000000134357824 */ /* 0x000fe400078e0235 */
[----:B0-----:R-:W-:-:S05]  /*3820*/  IMAD.WIDE.U32 R36, R39, 0x4, R36 ;  /* 0x0000000427247825 */ /* 0x001fca00078e0024 */
[----:B------:R1:W-:Y:S02]  /*3830*/  STG.E desc[UR8][R36.64], R53 ;  /* 0x0000003524007986 */ /* 0x0003e4000c101908 */
.L_x_8304:
[----:B------:R-:W-:Y:S05]  /*3840*/  BSYNC.RECONVERGENT B2 ;  /* 0x0000000000027941 */ /* 0x000fea0003800200 */
.L_x_8303:
[----:B------:R-:W-:Y:S01]  /*3850*/  IADD3 R49, PT, PT, R49, 0x20, RZ ;  /* 0x0000002031317810 */ /* 0x000fe20007ffe0ff */
[----:B------:R-:W-:-:S07]  /*3860*/  VIADD R39, R39, 0x20 ;  /* 0x0000002027277836 */ /* 0x000fce0000000000 */
.L_x_8245:
[----:B------:R-:W-:Y:S05]  /*3870*/  BSYNC.RECONVERGENT B1 ;  /* 0x0000000000017941 */ /* 0x000fea0003800200 */
.L_x_8244:
        /* <DEDUP_REMOVED lines=8> */
.L_x_8308:
[----:B------:R-:W-:Y:S05]  /*3900*/  BSYNC.RECONVERGENT B2 ;  /* 0x0000000000027941 */ /* 0x000fea0003800200 */
.L_x_8307:
        /* <DEDUP_REMOVED lines=9> */
[----:B01----:R-:W-:Y:S01]  /*39a0*/  @!P4 MOV R36, R40 ;  /* 0x000000280024c202 */ /* 0x003fe20000000f00 */
        /* <DEDUP_REMOVED lines=18> */
.L_x_8315:
        /* <DEDUP_REMOVED lines=13> */
.L_x_8317:
[----:B------:R-:W-:Y:S05]  /*3ba0*/  BSYNC.RECONVERGENT B5 ;  /* 0x0000000000057941 */ /* 0x000fea0003800200 */
.L_x_8316:
        /* <DEDUP_REMOVED lines=42> */
.L_x_8314:
[----:B------:R-:W-:Y:S05]  /*3e50*/  BSYNC.RECONVERGENT B4 ;  /* 0x0000000000047941 */ /* 0x000fea0003800200 */
.L_x_8313:
        /* <DEDUP_REMOVED lines=9> */
.L_x_8312:
[----:B------:R-:W-:Y:S05]  /*3ef0*/  BSYNC.RECONVERGENT B3 ;  /* 0x0000000000037941 */ /* 0x000fea0003800200 */
.L_x_8311:
        /* <DEDUP_REMOVED lines=20> */
.L_x_8322:
        /* <DEDUP_REMOVED lines=13> */
.L_x_8324:
[----:B------:R-:W-:Y:S05]  /*4110*/  BSYNC.RECONVERGENT B5 ;  /* 0x0000000000057941 */ /* 0x000fea0003800200 */
.L_x_8323:
        /* <DEDUP_REMOVED lines=42> */
.L_x_8321:
[----:B------:R-:W-:Y:S05]  /*43c0*/  BSYNC.RECONVERGENT B4 ;  /* 0x0000000000047941 */ /* 0x000fea0003800200 */
.L_x_8320:
        /* <DEDUP_REMOVED lines=9> */
.L_x_8319:
[----:B------:R-:W-:Y:S05]  /*4460*/  BSYNC.RECONVERGENT B3 ;  /* 0x0000000000037941 */ /* 0x000fea0003800200 */
.L_x_8318:
        /* <DEDUP_REMOVED lines=20> */
.L_x_8329:
        /* <DEDUP_REMOVED lines=13> */
.L_x_8331:
[----:B------:R-:W-:Y:S05]  /*4680*/  BSYNC.RECONVERGENT B5 ;  /* 0x0000000000057941 */ /* 0x000fea0003800200 */
.L_x_8330:
        /* <DEDUP_REMOVED lines=42> */
.L_x_8328:
[----:B------:R-:W-:Y:S05]  /*4930*/  BSYNC.RECONVERGENT B4 ;  /* 0x0000000000047941 */ /* 0x000fea0003800200 */
.L_x_8327:
        /* <DEDUP_REMOVED lines=9> */
.L_x_8326:
[----:B------:R-:W-:Y:S05]  /*49d0*/  BSYNC.RECONVERGENT B3 ;  /* 0x0000000000037941 */ /* 0x000fea0003800200 */
.L_x_8325:
        /* <DEDUP_REMOVED lines=19> */
.L_x_8335:
        /* <DEDUP_REMOVED lines=13> */
.L_x_8337:
[----:B------:R-:W-:Y:S05]  /*4be0*/  BSYNC.RECONVERGENT B4 ;  /* 0x0000000000047941 */ /* 0x000fea0003800200 */
.L_x_8336:
        /* <DEDUP_REMOVED lines=43> */
.L_x_8334:
[----:B------:R-:W-:Y:S05]  /*4ea0*/  BSYNC.RECONVERGENT B3 ;  /* 0x0000000000037941 */ /* 0x000fea0003800200 */
.L_x_8333:
        /* <DEDUP_REMOVED lines=10> */
.L_x_8310:
        /* <DEDUP_REMOVED lines=21> */
.L_x_8342:
        /* <DEDUP_REMOVED lines=13> */
.L_x_8344:
[----:B------:R-:W-:Y:S05]  /*5170*/  BSYNC.RECONVERGENT B5 ;  /* 0x0000000000057941 */ /* 0x000fea0003800200 */
.L_x_8343:
        /* <DEDUP_REMOVED lines=42> */
.L_x_8341:
[----:B------:R-:W-:Y:S05]  /*5420*/  BSYNC.RECONVERGENT B4 ;  /* 0x0000000000047941 */ /* 0x000fea0003800200 */
.L_x_8340:
        /* <DEDUP_REMOVED lines=8> */
.L_x_8339:
[----:B------:R-:W-:Y:S05]  /*54b0*/  BSYNC.RECONVERGENT B3 ;  /* 0x0000000000037941 */ /* 0x000fea0003800200 */
.L_x_8338:
        /* <DEDUP_REMOVED lines=17> */
.L_x_8349:
[----:B------:R-:W-:Y:S01]  /*55d0*/  IADD3 R4, PT, PT, R4, 0x1, RZ ;  /* 0x0000000104047810 */ /* 0x000fe20007ffe0ff */
[----:B------:R-:W-:Y:S03]  /*55e0*/  BSSY.RECONVERGENT B5, `(.L_x_8350) ;  /* 0x000000c000057945 */ /* 0x000fe60003800200 */
[C---:B------:R-:W-:Y:S01]  /*55f0*/  ISETP.NE.AND P4, PT, R4.reuse, RZ, PT ;  /* 0x000000ff0400720c */ /* 0x040fe20003f85270 */
[----:B01----:R-:W-:-:S12]  /*5600*/  IMAD.WIDE.U32 R36, R4, -0x2daee0ad, RZ ;  /* 0xd2511f5304247825 */ /* 0x003fd800078e00ff */
        /* <DEDUP_REMOVED lines=9> */
.L_x_8351:
[----:B------:R-:W-:Y:S05]  /*56a0*/  BSYNC.RECONVERGENT B5 ;  /* 0x0000000000057941 */ /* 0x000fea0003800200 */
.L_x_8350:
        /* <DEDUP_REMOVED lines=42> */
.L_x_8348:
[----:B------:R-:W-:Y:S05]  /*5950*/  BSYNC.RECONVERGENT B4 ;  /* 0x0000000000047941 */ /* 0x000fea0003800200 */
.L_x_8347:
        /* <DEDUP_REMOVED lines=8> */
.L_x_8346:
[----:B------:R-:W-:Y:S05]  /*59e0*/  BSYNC.RECONVERGENT B3 ;  /* 0x0000000000037941 */ /* 0x000fea0003800200 */
.L_x_8345:
        /* <DEDUP_REMOVED lines=17> */
.L_x_8356:
        /* <DEDUP_REMOVED lines=13> */
.L_x_8358:
[----:B------:R-:W-:Y:S05]  /*5bd0*/  BSYNC.RECONVERGENT B5 ;  /* 0x0000000000057941 */ /* 0x000fea0003800200 */
.L_x_8357:
        /* <DEDUP_REMOVED lines=43> */
.L_x_8355:
[----:B------:R-:W-:Y:S05]  /*5e90*/  BSYNC.RECONVERGENT B4 ;  /* 0x0000000000047941 */ /* 0x000fea0003800200 */
.L_x_8354:
        /* <DEDUP_REMOVED lines=8> */
.L_x_8353:
[----:B------:R-:W-:Y:S05]  /*5f20*/  BSYNC.RECONVERGENT B3 ;  /* 0x0000000000037941 */ /* 0x000fea0003800200 */
.L_x_8352:
        /* <DEDUP_REMOVED lines=20> */
.L_x_8361:
        /* <DEDUP_REMOVED lines=13> */
.L_x_8363:
[----:B------:R-:W-:Y:S05]  /*6140*/  BSYNC.RECONVERGENT B4 ;  /* 0x0000000000047941 */ /* 0x000fea0003800200 */
.L_x_8362:
        /* <DEDUP_REMOVED lines=43> */
.L_x_8360:
[----:B------:R-:W-:Y:S05]  /*6400*/  BSYNC.RECONVERGENT B3 ;  /* 0x0000000000037941 */ /* 0x000fea0003800200 */
.L_x_8359:
        /* <DEDUP_REMOVED lines=8> */
.L_x_8332:
[----:B------:R-:W-:Y:S05]  /*6490*/  BSYNC.RECONVERGENT B2 ;  /* 0x0000000000027941 */ /* 0x000fea0003800200 */
.L_x_8309:
[----:B------:R-:W0:Y:S02]  /*64a0*/  LDC.64 R36, c[0x0][0x3a8] ;  /* 0x0000ea00ff247b82 */ /* 0x000e240000000a00 */
[----:B0-----:R-:W-:-:S05]  /*64b0*/  IMAD.WIDE.U32 R36, R49, 0x10, R36 ;  /* 0x0000001031247825 */ /* 0x001fca00078e0024 */
[----:B-----5:R2:W-:Y:S01]  /*64c0*/  STG.E.128 desc[UR8][R36.64], R32 ;  /* 0x0000002024007986 */ /* 0x0205e2000c101d08 */
[----:B------:R-:W-:Y:S05]  /*64d0*/  @!P2 BRA `(.L_x_8306) ;  /* 0x00000000002ca947 */ /* 0x000fea0003800000 */
[----:B--2---:R-:W0:Y:S01]  /*64e0*/  LDC.64 R36, c[0x0][0x3b0] ;  /* 0x0000ec00ff247b82 */ /* 0x004e220000000a00 */
[----:B------:R-:W-:Y:S01]  /*64f0*/  IMAD.U32 R51, R46, 0x10000, RZ ;  /* 0x000100002e337824 */ /* 0x000fe200078e00ff */
[----:B------:R-:W-:Y:S02]  /*6500*/  LOP3.LUT R49, R47, 0xffff, RZ, 0xc0, !PT ;  /* 0x0000ffff2f317812 */ /* 0x000fe400078ec0ff */
[----:B------:R-:W-:Y:S02]  /*6510*/  LOP3.LUT R54, R45, 0xff, RZ, 0xc0, !PT ;  /* 0x000000ff2d367812 */ /* 0x000fe400078ec0ff */
[----:B------:R-:W-:-:S04]  /*6520*/  LOP3.LUT R52, R51, 0xff0000, RZ, 0xc0, !PT ;  /* 0x00ff000033347812 */ /* 0x000fc800078ec0ff */
[----:B------:R-:W-:Y:S02]  /*6530*/  LEA R49, R49, R52, 0x18 ;  /* 0x0000003431317211 */ /* 0x000fe400078ec0ff */
[----:B------:R-:W-:-:S03]  /*6540*/  LOP3.LUT R52, R43, 0xff, RZ, 0xc0, !PT ;  /* 0x000000ff2b347812 */ /* 0x000fc600078ec0ff */
[----:B------:R-:W-:-:S05]  /*6550*/  IMAD R49, R54, 0x100, R49 ;  /* 0x0000010036317824 */ /* 0x000fca00078e0231 */
[----:B------:R-:W-:Y:S01]  /*6560*/  IADD3 R49, PT, PT, R49, R52, RZ ;  /* 0x0000003431317210 */ /* 0x000fe20007ffe0ff */
[----:B0-----:R-:W-:-:S05]  /*6570*/  IMAD.WIDE.U32 R36, R39, 0x4, R36 ;  /* 0x0000000427247825 */ /* 0x001fca00078e0024 */
[----:B------:R3:W-:Y:S02]  /*6580*/  STG.E desc[UR8][R36.64], R49 ;  /* 0x0000003124007986 */ /* 0x0007e4000c101908 */
.L_x_8306:
[----:B------:R-:W-:Y:S05]  /*6590*/  BSYNC.RECONVERGENT B1 ;  /* 0x0000000000017941 */ /* 0x000fea0003800200 */
.L_x_8305:
        /* <DEDUP_REMOVED lines=51> */
.L_x_8381:
[----:B------:R-:W-:Y:S01]  /*68d0*/  FMUL.FTZ R51, R39, R39 ;  /* 0x0000002727337220 */ /* 0x000fe20000410000 */
[----:B01----:R-:W-:Y:S01]  /*68e0*/  FADD.FTZ R56, R56, R57 ;  /* 0x0000003938387221 */ /* 0x003fe20000010000 */
[----:B------:R-:W0:Y:S01]  /*68f0*/  @!P4 LDC.64 R52, c[0x0][0x3c0] ;  /* 0x0000f000ff34cb82 */ /* 0x000e220000000a00 */
[----:B-----5:R-:W-:Y:S01]  /*6900*/  ISETP.GE.AND P2, PT, R38, 0x1, PT ;  /* 0x000000012600780c */ /* 0x020fe20003f46270 */
[----:B------:R-:W-:Y:S01]  /*6910*/  BSSY.RECONVERGENT B1, `(.L_x_8365) ;  /* 0x0000034000017945 */ /* 0x000fe20003800200 */
        /* <DEDUP_REMOVED lines=10> */
[----:B0-----:R-:W-:Y:S01]  /*69c0*/  VIADD R37, R38, 0xffffffff ;  /* 0xffffffff26257836 */ /* 0x001fe20000000000 */
[----:B------:R-:W-:Y:S01]  /*69d0*/  BSSY.RECONVERGENT B2, `(.L_x_8367) ;  /* 0x0000017000027945 */ /* 0x000fe20003800200 */
[----:B------:R-:W-:Y:S02]  /*69e0*/  FSEL R52, R39, RZ, !P0 ;  /* 0x000000ff27347208 */ /* 0x000fe40004000000 */
        /* <DEDUP_REMOVED lines=21> */
.L_x_8368:
[----:B------:R-:W-:Y:S05]  /*6b40*/  BSYNC.RECONVERGENT B2 ;  /* 0x0000000000027941 */ /* 0x000fea0003800200 */
.L_x_8367:
        /* <DEDUP_REMOVED lines=16> */
.L_x_8366:
[----:B------:R-:W-:Y:S05]  /*6c50*/  BSYNC.RECONVERGENT B1 ;  /* 0x0000000000017941 */ /* 0x000fea0003800200 */
.L_x_8365:
[----:B01----:R-:W0:Y:S02]  /*6c60*/  LDC.64 R36, c[0x0][0x380] ;  /* 0x0000e000ff247b82 */ /* 0x003e240000000a00 */
[----:B0-----:R-:W-:-:S05]  /*6c70*/  IMAD R3, R36, 0x4, R3 ;  /* 0x0000000424037824 */ /* 0x001fca00078e0203 */
[----:B------:R-:W-:-:S13]  /*6c80*/  ISETP.GE.AND P1, PT, R3, R37, PT ;  /* 0x000000250300720c */ /* 0x000fda0003f26270 */
[----:B------:R-:W-:Y:S05]  /*6c90*/  @!P1 BRA `(.L_x_8369) ;  /* 0xffffff9c00609947 */ /* 0x000fea000383ffff */
[----:B------:R-:W-:Y:S05]  /*6ca0*/  BSYNC B0 ;  /* 0x0000000000007941 */ /* 0x000fea0003800000 */
.L_x_8243:
[----:B------:R-:W-:Y:S05]  /*6cb0*/  EXIT ;  /* 0x000000000000794d */ /* 0x000fea0003800000 */
.L_x_8364:
        /* <DEDUP_REMOVED lines=8> */
.L_x_8371:
[----:B------:R-:W-:Y:S05]  /*6d40*/  BSYNC B1 ;  /* 0x0000000000017941 */ /* 0x000fea0003800000 */
.L_x_8370:
        /* <DEDUP_REMOVED lines=9> */
.L_x_8372:
[----:B------:R-:W-:Y:S02]  /*6de0*/  IMAD.MOV.U32 R37, RZ, RZ, 0x4 ;  /* 0x00000004ff257424 */ /* 0x000fe400078e00ff */
[----:B------:R-:W-:-:S04]  /*6df0*/  IMAD.MOV.U32 R36, RZ, RZ, R57 ;  /* 0x000000ffff247224 */ /* 0x000fc800078e0039 */
[----:B------:R-:W-:-:S05]  /*6e00*/  FADD.FTZ R54, R53, R36 ;  /* 0x0000002435367221 */ /* 0x000fca0000010000 */
[----:B------:R-:W-:-:S07]  /*6e10*/  MOV R58, R54 ;  /* 0x00000036003a7202 */ /* 0x000fce0000000f00 */
[----:B------:R-:W-:Y:S05]  /*6e20*/  WARPSYNC.COLLECTIVE R51, `(.L_x_8373) ;  /* 0x0000000033087348 */ /* 0x000fea0003c00000 */
[----:B------:R0:W1:Y:S02]  /*6e30*/  SHFL.BFLY P5, R57, R58, R37, R52 ;  /* 0x0c0000253a397389 */ /* 0x00006400000a0034 */
[----:B01----:R-:W-:Y:S05]  /*6e40*/  ENDCOLLECTIVE ;  /* 0x000000000000791b */ /* 0x003fea0003800000 */
.L_x_8373:
[----:B------:R-:W-:Y:S01]  /*6e50*/  HFMA2 R37, -RZ, RZ, 0, 4.76837158203125e-07 ;  /* 0x00000008ff257431 */ /* 0x000fe200000001ff */
[----:B------:R-:W-:-:S05]  /*6e60*/  MOV R49, R57 ;  /* 0x0000003900317202 */ /* 0x000fca0000000f00 */
[----:B------:R-:W-:Y:S02]  /*6e70*/  FADD.FTZ R55, R54, R49 ;  /* 0x0000003136377221 */ /* 0x000fe40000010000 */
[----:B------:R-:W0:Y:S02]  /*6e80*/  LDC R49, c[0x0][0x400] ;  /* 0x00010000ff317b82 */ /* 0x000e240000000800 */
[----:B------:R-:W-:-:S07]  /*6e90*/  IMAD.MOV.U32 R58, RZ, RZ, R55 ;  /* 0x000000ffff3a7224 */ /* 0x000fce00078e0037 */
[----:B0-----:R-:W-:Y:S05]  /*6ea0*/  WARPSYNC.COLLECTIVE R51, `(.L_x_8374) ;  /* 0x0000000033087348 */ /* 0x001fea0003c00000 */
[----:B------:R1:W2:Y:S02]  /*6eb0*/  SHFL.BFLY P5, R57, R58, R37, R52 ;  /* 0x0c0000253a397389 */ /* 0x0002a400000a0034 */
[----:B012---:R-:W-:Y:S05]  /*6ec0*/  ENDCOLLECTIVE ;  /* 0x000000000000791b */ /* 0x007fea0003800000 */
.L_x_8374:
[----:B------:R-:W-:Y:S02]  /*6ed0*/  IMAD.MOV.U32 R37, RZ, RZ, 0x10 ;  /* 0x00000010ff257424 */ /* 0x000fe400078e00ff */
[----:B------:R-:W-:-:S04]  /*6ee0*/  IMAD.MOV.U32 R36, RZ, RZ, R57 ;  /* 0x000000ffff247224 */ /* 0x000fc800078e0039 */
[----:B------:R-:W-:-:S05]  /*6ef0*/  FADD.FTZ R56, R55, R36 ;  /* 0x0000002437387221 */ /* 0x000fca0000010000 */
[----:B------:R-:W-:-:S07]  /*6f00*/  MOV R58, R56 ;  /* 0x00000038003a7202 */ /* 0x000fce0000000f00 */
[----:B------:R-:W-:Y:S05]  /*6f10*/  WARPSYNC.COLLECTIVE R51, `(.L_x_8375) ;  /* 0x0000000033087348 */ /* 0x000fea0003c00000 */
[----:B------:R0:W1:Y:S02]  /*6f20*/  SHFL.BFLY P5, R57, R58, R37, R52 ;  /* 0x0c0000253a397389 */ /* 0x00006400000a0034 */
[----:B01----:R-:W-:Y:S05]  /*6f30*/  ENDCOLLECTIVE ;  /* 0x000000000000791b */ /* 0x003fea0003800000 */
.L_x_8375:
        /* <DEDUP_REMOVED lines=19> */
[----:B------:R-:W-:Y:S02]  /*7070*/  HFMA2 R52, -RZ, RZ, 0, 1.847743988037109375e-06 ;  /* 0x0000001fff347431 */ /* 0x000fe400000001ff */
[----:B------:R-:W-:Y:S02]  /*7080*/  IMAD.MOV.U32 R37, RZ, RZ, 0x1 ;  /* 0x00000001ff257424 */ /* 0x000fe400078e00ff */
[----:B------:R-:W-:-:S07]  /*7090*/  MOV R58, R36 ;  /* 0x00000024003a7202 */ /* 0x000fce0000000f00 */
[----:B------:R-:W-:Y:S05]  /*70a0*/  WARPSYNC.COLLECTIVE R51, `(.L_x_8376) ;  /* 0x0000000033087348 */ /* 0x000fea0003c00000 */
[----:B------:R0:W1:Y:S02]  /*70b0*/  SHFL.BFLY P5, R57, R58, R37, R52 ;  /* 0x0c0000253a397389 */ /* 0x00006400000a0034 */
[----:B01----:R-:W-:Y:S05]  /*70c0*/  ENDCOLLECTIVE ;  /* 0x000000000000791b */ /* 0x003fea0003800000 */
.L_x_8376:
[----:B------:R-:W-:Y:S02]  /*70d0*/  IMAD.MOV.U32 R37, RZ, RZ, 0x2 ;  /* 0x00000002ff257424 */ /* 0x000fe400078e00ff */
[----:B------:R-:W-:-:S04]  /*70e0*/  IMAD.MOV.U32 R53, RZ, RZ, R57 ;  /* 0x000000ffff357224 */ /* 0x000fc800078e0039 */
[----:B------:R-:W-:-:S05]  /*70f0*/  FADD.FTZ R53, R36, R53 ;  /* 0x0000003524357221 */ /* 0x000fca0000010000 */
[----:B------:R-:W-:-:S07]  /*7100*/  MOV R58, R53 ;  /* 0x00000035003a7202 */ /* 0x000fce0000000f00 */
[----:B------:R-:W-:Y:S05]  /*7110*/  WARPSYNC.COLLECTIVE R51, `(.L_x_8377) ;  /* 0x0000000033087348 */ /* 0x000fea0003c00000 */
[----:B------:R0:W1:Y:S02]  /*7120*/  SHFL.BFLY P5, R57, R58, R37, R52 ;  /* 0x0c0000253a397389 */ /* 0x00006400000a0034 */
[----:B01----:R-:W-:Y:S05]  /*7130*/  ENDCOLLECTIVE ;  /* 0x000000000000791b */ /* 0x003fea0003800000 */
.L_x_8377:
[----:B------:R-:W-:Y:S01]  /*7140*/  HFMA2 R37, -RZ, RZ, 0, 2.384185791015625e-07 ;  /* 0x00000004ff257431 */ /* 0x000fe200000001ff */
[----:B------:R-:W-:-:S05]  /*7150*/  MOV R54, R57 ;  /* 0x0000003900367202 */ /* 0x000fca0000000f00 */
[----:B------:R-:W-:-:S04]  /*7160*/  FADD.FTZ R54, R53, R54 ;  /* 0x0000003635367221 */ /* 0x000fc80000010000 */
[----:B------:R-:W-:-:S07]  /*7170*/  IMAD.MOV.U32 R58, RZ, RZ, R54 ;  /* 0x000000ffff3a7224 */ /* 0x000fce00078e0036 */
[----:B------:R-:W-:Y:S05]  /*7180*/  WARPSYNC.COLLECTIVE R51, `(.L_x_8378) ;  /* 0x0000000033087348 */ /* 0x000fea0003c00000 */
[----:B------:R0:W1:Y:S02]  /*7190*/  SHFL.BFLY P5, R57, R58, R37, R52 ;  /* 0x0c0000253a397389 */ /* 0x00006400000a0034 */
[----:B01----:R-:W-:Y:S05]  /*71a0*/  ENDCOLLECTIVE ;  /* 0x000000000000791b */ /* 0x003fea0003800000 */
.L_x_8378:
[----:B------:R-:W-:Y:S02]  /*71b0*/  IMAD.MOV.U32 R37, RZ, RZ, 0x8 ;  /* 0x00000008ff257424 */ /* 0x000fe400078e00ff */
[----:B------:R-:W-:-:S04]  /*71c0*/  IMAD.MOV.U32 R55, RZ, RZ, R57 ;  /* 0x000000ffff377224 */ /* 0x000fc800078e0039 */
[----:B------:R-:W-:-:S05]  /*71d0*/  FADD.FTZ R55, R54, R55 ;  /* 0x0000003736377221 */ /* 0x000fca0000010000 */
[----:B------:R-:W-:-:S07]  /*71e0*/  MOV R58, R55 ;  /* 0x00000037003a7202 */ /* 0x000fce0000000f00 */
[----:B------:R-:W-:Y:S05]  /*71f0*/  WARPSYNC.COLLECTIVE R51, `(.L_x_8379) ;  /* 0x0000000033087348 */ /* 0x000fea0003c00000 */
[----:B------:R0:W1:Y:S02]  /*7200*/  SHFL.BFLY P5, R57, R58, R37, R52 ;  /* 0x0c0000253a397389 */ /* 0x00006400000a0034 */
[----:B01----:R-:W-:Y:S05]  /*7210*/  ENDCOLLECTIVE ;  /* 0x000000000000791b */ /* 0x003fea0003800000 */
.L_x_8379:
[----:B------:R-:W-:Y:S01]  /*7220*/  HFMA2 R37, -RZ, RZ, 0, 9.5367431640625e-07 ;  /* 0x00000010ff257431 */ /* 0x000fe200000001ff */
[----:B------:R-:W-:-:S05]  /*7230*/  MOV R56, R57 ;  /* 0x0000003900387202 */ /* 0x000fca0000000f00 */
[----:B------:R-:W-:-:S04]  /*7240*/  FADD.FTZ R56, R55, R56 ;  /* 0x0000003837387221 */ /* 0x000fc80000010000 */
[----:B------:R-:W-:-:S07]  /*7250*/  IMAD.MOV.U32 R58, RZ, RZ, R56 ;  /* 0x000000ffff3a7224 */ /* 0x000fce00078e0038 */
[----:B------:R-:W-:Y:S05]  /*7260*/  WARPSYNC.COLLECTIVE R51, `(.L_x_8380) ;  /* 0x0000000033087348 */ /* 0x000fea0003c00000 */
[----:B------:R0:W1:Y:S02]  /*7270*/  SHFL.BFLY P5, R57, R58, R37, R52 ;  /* 0x0c0000253a397389 */ /* 0x00006400000a0034 */
[----:B01----:R-:W-:Y:S05]  /*7280*/  ENDCOLLECTIVE ;  /* 0x000000000000791b */ /* 0x003fea0003800000 */
.L_x_8380:
[----:B------:R-:W-:Y:S05]  /*7290*/  BRA `(.L_x_8381) ;  /* 0xfffffff4008c7947 */ /* 0x000fea000383ffff */
.L_x_8382:
        /* <DEDUP_REMOVED lines=14> */
.L_x_9189:


//--------------------- .text._ZN10layer_norm13ln_fwd_kernelINS_13Kernel_traitsIfffffjLj256ELj1ELj4ELj1ELj16ENS_18Kernel_traits_baseILj256EfffffjLj128EEEEELb1ELb0ELb1ELb1EEEvNS_9FwdParamsE --------------------------
	.section	.text._ZN10layer_norm13ln_fwd_kernelINS_13Kernel_traitsIfffffjLj256ELj1ELj4ELj1ELj16ENS_18Kernel_traits_baseILj256EfffffjLj128EEEEELb1ELb0ELb1ELb1EEEvNS_9FwdParamsE,"ax",@progbits
	.align	128
        .global         _ZN10layer_norm13ln_fwd_kernelINS_13Kernel_traitsIfffffjLj256ELj1ELj4ELj1ELj16ENS_18Kernel_traits_baseILj256EfffffjLj128EEEEELb1ELb0ELb1ELb1EEEvNS_9FwdParamsE
        .type           _ZN10layer_norm13ln_fwd_kernelINS_13Kernel_traitsIfffffjLj256ELj1ELj4ELj1ELj16ENS_18Kernel_traits_baseILj256EfffffjLj128EEEEELb1ELb0ELb1ELb1EEEvNS_9FwdParamsE,@function
        .size           _ZN10layer_norm13ln_fwd_kernelINS_13Kernel_traitsIfffffjLj256ELj1ELj4ELj1ELj16ENS_18Kernel_traits_baseILj256EfffffjLj128EEEEELb1ELb0ELb1ELb1EEEvNS_9FwdParamsE,(.L_x_9190 - _ZN10layer_norm13ln_fwd_kernelINS_13Kernel_traitsIfffffjLj256ELj1ELj4ELj1ELj16ENS_18Kernel_traits_baseILj256EfffffjLj128EEEEELb1ELb0ELb1ELb1EEEvNS_9FwdParamsE)
        .other          _ZN10layer_norm13ln_fwd_kernelINS_13Kernel_traitsIfffffjLj256ELj1ELj4ELj1ELj16ENS_18Kernel_traits_baseILj256EfffffjLj128EEEEELb1ELb0ELb1ELb1EEEvNS_9FwdParamsE,@"STO_CUDA_ENTRY STV_DEFAULT"
_ZN10layer_norm13ln_fwd_kernelINS_13Kernel_traitsIfffffjLj256ELj1ELj4ELj1ELj16ENS_18Kernel_traits_baseILj256EfffffjLj128EEEEELb1ELb0ELb1ELb1EEEvNS_9FwdParamsE:
.text._ZN10layer_norm13ln_fwd_kernelINS_13Kernel_traitsIfffffjLj256ELj1ELj4ELj1ELj16ENS_18Kernel_traits_baseILj256EfffffjLj128EEEEELb1ELb0ELb1ELb1EEEvNS_9FwdParamsE:
[----:B------:R-:W-:Y:S01]  /*0000*/  LDC R1, c[0x0][0x37c] ;  /* 0x0000df00ff017b82 */ /* 0x000fe20000000800 */
[----:B------:R-:W0:Y:S01]  /*0010*/  LDCU.U8 UR4, c[0x0][0x464] ;  /* 0x00008c80ff0477ac */ /* 0x000e220008000000 */
[----:B------:R-:W1:Y:S06]  /*0020*/  S2R R28, SR_TID.X ;  /* 0x00000000001c7919 */ /* 0x000e6c0000002100 */
[----:B------:R-:W2:Y:S01]  /*0030*/  LDC R42, c[0x0][0x458] ;  /* 0x00011600ff2a7b82 */ /* 0x000ea20000000800 */
[----:B------:R-:W3:Y:S01]  /*0040*/  LDCU.64 UR6, c[0x0][0x450] ;  /* 0x00008a00ff0677ac */ /* 0x000ee20008000a00 */
[----:B------:R-:W4:Y:S06]  /*0050*/  LDCU.64 UR8, c[0x0][0x358] ;  /* 0x00006b00ff0877ac */ /* 0x000f2c0008000a00 */
[----:B------:R-:W2:Y:S01]  /*0060*/  LDC R43, c[0x0][0x45c] ;  /* 0x00011700ff2b7b82 */ /* 0x000ea20000000800 */
[----:B------:R-:W2:Y:S01]  /*0070*/  LDCU UR10, c[0x0][0x384] ;  /* 0x00007080ff0a77ac */ /* 0x000ea20008000800 */
[----:B0-----:R-:W-:Y:S01]  /*0080*/  ISETP.NE.AND P1, PT, RZ, UR4, PT ;  /* 0x00000004ff007c0c */ /* 0x001fe2000bf25270 */
[----:B------:R-:W0:Y:S05]  /*0090*/  LDCU.64 UR4, c[0x0][0x438] ;  /* 0x00008700ff0477ac */ /* 0x000e2a0008000a00 */
[----:B------:R-:W0:Y:S01]  /*00a0*/  LDC.64 R6, c[0x0][0x3d0] ;  /* 0x0000f400ff067b82 */ /* 0x000e220000000a00 */
[----:B---3--:R-:W-:-:S02]  /*00b0*/  IMAD.U32 R2, RZ, RZ, UR6 ;  /* 0x00000006ff027e24 */ /* 0x008fc4000f8e00ff */
[----:B------:R-:W-:-:S06]  /*00c0*/  IMAD.U32 R3, RZ, RZ, UR7 ;  /* 0x00000007ff037e24 */ /* 0x000fcc000f8e00ff */
[----:B----4-:R-:W3:Y:S01]  /*00d0*/  @P1 LDG.E.64 R2, desc[UR8][R2.64] ;  /* 0x0000000802021981 */ /* 0x010ee2000c1e1b00 */
[----:B------:R-:W4:Y:S01]  /*00e0*/  @P1 LDC R31, c[0x0][0x460] ;  /* 0x00011800ff1f1b82 */ /* 0x000f220000000800 */
[----:B-1----:R-:W-:Y:S02]  /*00f0*/  LOP3.LUT R0, R28, 0x1f, RZ, 0xc0, !PT ;  /* 0x0000001f1c007812 */ /* 0x002fe400078ec0ff */
[----:B--2---:R-:W4:Y:S01]  /*0100*/  @P1 LDG.E.64 R4, desc[UR8][R42.64] ;  /* 0x000000082a041981 */ /* 0x004f22000c1e1b00 */
        /* <DEDUP_REMOVED lines=11> */
[----:B------:R-:W2:Y:S01]  /*01c0*/  LDC R27, c[0x0][0x360] ;  /* 0x0000d800ff1b7b82 */ /* 0x000ea20000000800 */
[----:B0-----:R-:W-:-:S06]  /*01d0*/  USHF.L.U32 UR4, UR5, 0x2, URZ ;  /* 0x0000000205047899 */ /* 0x001fcc00080006ff */
[----:B------:R-:W-:-:S04]  /*01e0*/  LOP3.LUT R29, R29, UR4, RZ, 0xfc, !PT ;  /* 0x000000041d1d7c12 */ /* 0x000fc8000f8efcff */
[----:B------:R-:W-:Y:S01]  /*01f0*/  ISETP.GE.AND P2, PT, R29, UR10, PT ;  /* 0x0000000a1d007c0c */ /* 0x000fe2000bf46270 */
[----:B--2---:R-:W-:Y:S01]  /*0200*/  IMAD R28, R27, UR5, R28 ;  /* 0x000000051b1c7c24 */ /* 0x004fe2000f8e021c */
[----:B---3--:R-:W-:Y:S02]  /*0210*/  @P1 R2UR UR6, R2 ;  /* 0x00000000020612ca */ /* 0x008fe400000e0000 */
[----:B------:R-:W-:Y:S02]  /*0220*/  @P1 R2UR UR7, R3 ;  /* 0x00000000030712ca */ /* 0x000fe400000e0000 */
[----:B----4-:R-:W-:-:S04]  /*0230*/  @P1 IADD3 R42, P3, PT, R4, R31, RZ ;  /* 0x0000001f042a1210 */ /* 0x010fc80007f7e0ff */
[----:B------:R-:W-:-:S03]  /*0240*/  @P1 IADD3.X R43, PT, PT, RZ, R5, RZ, P3, !PT ;  /* 0x00000005ff2b1210 */ /* 0x000fc60001ffe4ff */
[----:B-1----:R-:W-:Y:S06]  /*0250*/  @P2 EXIT ;  /* 0x000000000000294d */ /* 0x002fec0003800000 */
[--C-:B------:R-:W-:Y:S01]  /*0260*/  SHF.R.U64 R7, R42, 0x2, R43.reuse ;  /* 0x000000022a077819 */ /* 0x100fe2000000122b */
[----:B------:R-:W-:Y:S01]  /*0270*/  IMAD.HI.U32 R3, R28, -0x326172a9, RZ ;  /* 0xcd9e8d571c037827 */ /* 0x000fe200078e00ff */
[----:B------:R-:W-:Y:S01]  /*0280*/  SHF.R.U32.HI R6, RZ, 0x2, R43 ;  /* 0x00000002ff067819 */ /* 0x000fe2000001162b */
[----:B------:R-:W-:Y:S01]  /*0290*/  UIADD3 UR15, UPT, UPT, UR6, -0x61c88647, URZ ;  /* 0x9e3779b9060f7890 */ /* 0x000fe2000fffe0ff */
[----:B------:R-:W-:Y:S01]  /*02a0*/  BSSY B0, `(.L_x_8383) ;  /* 0x000066f000007945 */ /* 0x000fe20003800000 */
[C---:B------:R-:W-:Y:S01]  /*02b0*/  IMAD.HI.U32 R2, R7.reuse, -0x2daee0ad, RZ ;  /* 0xd2511f5307027827 */ /* 0x040fe200078e00ff */
[----:B------:R-:W-:Y:S01]  /*02c0*/  LOP3.LUT R3, R6, UR6, R3, 0x96, !PT ;  /* 0x0000000606037c12 */ /* 0x000fe2000f8e9603 */
[----:B------:R-:W-:Y:S01]  /*02d0*/  UIADD3 UR16, UPT, UPT, UR7, -0x4498517b, URZ ;  /* 0xbb67ae8507107890 */ /* 0x000fe2000fffe0ff */
[----:B-----5:R-:W-:Y:S01]  /*02e0*/  @P0 MOV R31, R8 ;  /* 0x00000008001f0202 */ /* 0x020fe20000000f00 */
[----:B------:R-:W-:Y:S01]  /*02f0*/  IMAD R25, R7, -0x2daee0ad, RZ ;  /* 0xd2511f5307197824 */ /* 0x000fe200078e02ff */
[----:B------:R-:W-:Y:S01]  /*0300*/  LOP3.LUT R2, R2, UR7, RZ, 0x3c, !PT ;  /* 0x0000000702027c12 */ /* 0x000fe2000f8e3cff */
[----:B------:R-:W-:Y:S01]  /*0310*/  IMAD.HI.U32 R24, R3, -0x2daee0ad, RZ ;  /* 0xd2511f5303187827 */ /* 0x000fe200078e00ff */
[----:B------:R-:W-:Y:S01]  /*0320*/  UIADD3 UR17, UPT, UPT, UR6, 0x3c6ef372, URZ ;  /* 0x3c6ef37206117890 */ /* 0x000fe2000fffe0ff */
[----:B------:R-:W-:Y:S01]  /*0330*/  @!P0 CS2R R22, SRZ ;  /* 0x0000000000168805 */ /* 0x000fe2000001ff00 */
[----:B------:R-:W-:Y:S01]  /*0340*/  UIADD3 UR18, UPT, UPT, UR7, 0x76cf5d0a, URZ ;  /* 0x76cf5d0a07127890 */ /* 0x000fe2000fffe0ff */
[----:B------:R-:W-:Y:S01]  /*0350*/  IMAD R5, R28, -0x326172a9, RZ ;  /* 0xcd9e8d571c057824 */ /* 0x000fe200078e02ff */
[----:B------:R-:W-:Y:S01]  /*0360*/  LOP3.LUT R24, R25, UR16, R24, 0x96, !PT ;  /* 0x0000001019187c12 */ /* 0x000fe2000f8e9618 */
[C---:B------:R-:W-:Y:S01]  /*0370*/  IMAD.HI.U32 R4, R2.reuse, -0x326172a9, RZ ;  /* 0xcd9e8d5702047827 */ /* 0x040fe200078e00ff */
[----:B------:R-:W-:Y:S01]  /*0380*/  UIADD3 UR19, UPT, UPT, UR6, -0x255992d5, URZ ;  /* 0xdaa66d2b06137890 */ /* 0x000fe2000fffe0ff */
        /* <DEDUP_REMOVED lines=8> */
[----:B------:R-:W-:Y:S01]  /*0410*/  @!P0 CS2R R18, SRZ ;  /* 0x0000000000128805 */ /* 0x000fe2000001ff00 */
[----:B------:R-:W-:Y:S01]  /*0420*/  UIADD3 UR23, UPT, UPT, UR6, 0x1715609d, URZ ;  /* 0x1715609d06177890 */ /* 0x000fe2000fffe0ff */
[----:B------:R-:W-:Y:S01]  /*0430*/  IMAD.HI.U32 R3, R4, -0x2daee0ad, RZ ;  /* 0xd2511f5304037827 */ /* 0x000fe200078e00ff */
[----:B------:R-:W-:Y:S01]  /*0440*/  LOP3.LUT R2, R5, UR17, R2, 0x96, !PT ;  /* 0x0000001105027c12 */ /* 0x000fe2000f8e9602 */
[----:B------:R-:W-:Y:S01]  /*0450*/  UIADD3 UR24, UPT, UPT, UR7, -0x56f99767, URZ ;  /* 0xa906689907187890 */ /* 0x000fe2000fffe0ff */
[----:B------:R-:W-:Y:S01]  /*0460*/  @!P0 CS2R R16, SRZ ;  /* 0x0000000000108805 */ /* 0x000fe2000001ff00 */
[----:B------:R-:W-:Y:S01]  /*0470*/  IMAD R5, R24, -0x326172a9, RZ ;  /* 0xcd9e8d5718057824 */ /* 0x000fe200078e02ff */
[----:B------:R-:W-:Y:S01]  /*0480*/  LOP3.LUT R3, R26, UR18, R3, 0x96, !PT ;  /* 0x000000121a037c12 */ /* 0x000fe2000f8e9603 */
[----:B------:R-:W-:Y:S01]  /*0490*/  IMAD R26, R4, -0x2daee0ad, RZ ;  /* 0xd2511f53041a7824 */ /* 0x000fe200078e02ff */
[----:B------:R-:W-:Y:S01]  /*04a0*/  UIADD3 UR25, UPT, UPT, UR6, -0x4ab325aa, URZ ;  /* 0xb54cda5606197890 */ /* 0x000fe2000fffe0ff */
[----:B------:R-:W-:Y:S01]  /*04b0*/  IMAD.HI.U32 R25, R2, -0x2daee0ad, RZ ;  /* 0xd2511f5302197827 */ /* 0x000fe200078e00ff */
[----:B------:R-:W-:Y:S01]  /*04c0*/  UIADD3 UR26, UPT, UPT, UR7, 0x646e171e, URZ ;  /* 0x646e171e071a7890 */ /* 0x000fe2000fffe0ff */
[----:B------:R-:W-:Y:S01]  /*04d0*/  LOP3.LUT R42, R42, 0x3, RZ, 0xc0, !PT ;  /* 0x000000032a2a7812 */ /* 0x000fe200078ec0ff */
[----:B------:R-:W-:Y:S01]  /*04e0*/  UIADD3 UR27, UPT, UPT, UR6, 0x5384540f, URZ ;  /* 0x5384540f061b7890 */ /* 0x000fe2000fffe0ff */
[----:B------:R-:W-:Y:S01]  /*04f0*/  IMAD.HI.U32 R4, R3, -0x326172a9, RZ ;  /* 0xcd9e8d5703047827 */ /* 0x000fe200078e00ff */
[----:B------:R-:W-:Y:S01]  /*0500*/  LOP3.LUT R25, R26, UR20, R25, 0x96, !PT ;  /* 0x000000141a197c12 */ /* 0x000fe2000f8e9619 */
[----:B------:R-:W-:-:S02]  /*0510*/  UIADD3 UR28, UPT, UPT, UR7, 0x1fd5c5a3, URZ ;  /* 0x1fd5c5a3071c7890 */ /* 0x000fc4000fffe0ff */
[----:B------:R-:W-:Y:S01]  /*0520*/  IMAD R24, R3, -0x326172a9, RZ ;  /* 0xcd9e8d5703187824 */ /* 0x000fe200078e02ff */
[----:B------:R-:W-:Y:S01]  /*0530*/  LOP3.LUT R4, R5, UR19, R4, 0x96, !PT ;  /* 0x0000001305047c12 */ /* 0x000fe2000f8e9604 */
[----:B------:R-:W-:Y:S01]  /*0540*/  IMAD R5, R2, -0x2daee0ad, RZ ;  /* 0xd2511f5302057824 */ /* 0x000fe200078e02ff */
[----:B------:R-:W0:Y:S01]  /*0550*/  LDCU.U8 UR4, c[0x0][0x410] ;  /* 0x00008200ff0477ac */ /* 0x000e220008000000 */
[----:B------:R-:W-:Y:S01]  /*0560*/  IMAD.HI.U32 R3, R25, -0x326172a9, RZ ;  /* 0xcd9e8d5719037827 */ /* 0x000fe200078e00ff */
[----:B------:R-:W-:-:S03]  /*0570*/  UIADD3 UR29, UPT, UPT, UR6, -0xe443238, URZ ;  /* 0xf1bbcdc8061d7890 */ /* 0x000fc6000fffe0ff */
[----:B------:R-:W-:Y:S01]  /*0580*/  IMAD.HI.U32 R2, R4, -0x2daee0ad, RZ ;  /* 0xd2511f5304027827 */ /* 0x000fe200078e00ff */
[----:B------:R-:W-:Y:S01]  /*0590*/  LOP3.LUT R24, R24, UR21, R3, 0x96, !PT ;  /* 0x0000001518187c12 */ /* 0x000fe2000f8e9603 */
[----:B------:R-:W-:Y:S02]  /*05a0*/  UIADD3 UR30, UPT, UPT, UR7, -0x24c28bd8, URZ ;  /* 0xdb3d7428071e7890 */ /* 0x000fe4000fffe0ff */
[----:B------:R-:W-:Y:S01]  /*05b0*/  IMAD R30, R4, -0x2daee0ad, RZ ;  /* 0xd2511f53041e7824 */ /* 0x000fe200078e02ff */
[----:B------:R-:W-:Y:S01]  /*05c0*/  LOP3.LUT R26, R5, UR22, R2, 0x96, !PT ;  /* 0x00000016051a7c12 */ /* 0x000fe2000f8e9602 */
[----:B------:R-:W-:Y:S01]  /*05d0*/  IMAD R25, R25, -0x326172a9, RZ ;  /* 0xcd9e8d5719197824 */ /* 0x000fe200078e02ff */
[----:B------:R-:W-:Y:S01]  /*05e0*/  UIADD3 UR31, UPT, UPT, UR6, -0x700cb87f, URZ ;  /* 0x8ff34781061f7890 */ /* 0x000fe2000fffe0ff */
[----:B------:R-:W-:Y:S01]  /*05f0*/  IMAD.HI.U32 R5, R24, -0x2daee0ad, RZ ;  /* 0xd2511f5318057827 */ /* 0x000fe200078e00ff */
[----:B------:R-:W-:Y:S01]  /*0600*/  UIADD3 UR32, UPT, UPT, UR7, -0x695add53, URZ ;  /* 0x96a522ad07207890 */ /* 0x000fe2000fffe0ff */
[----:B------:R-:W1:Y:S02]  /*0610*/  LDCU UR5, c[0x0][0x404] ;  /* 0x00008080ff0577ac */ /* 0x000e640008000800 */
[----:B------:R-:W-:Y:S01]  /*0620*/  IMAD.HI.U32 R4, R26, -0x326172a9, RZ ;  /* 0xcd9e8d571a047827 */ /* 0x000fe200078e00ff */
[----:B------:R-:W-:-:S02]  /*0630*/  LOP3.LUT R30, R30, UR24, R5, 0x96, !PT ;  /* 0x000000181e1e7c12 */ /* 0x000fc4000f8e9605 */
[----:B0-----:R-:W-:Y:S01]  /*0640*/  ISETP.NE.AND P1, PT, RZ, UR4, PT ;  /* 0x00000004ff007c0c */ /* 0x001fe2000bf25270 */
[----:B------:R-:W-:Y:S01]  /*0650*/  @P0 IMAD.MOV.U32 R3, RZ, RZ, R12 ;  /* 0x000000ffff030224 */ /* 0x000fe200078e000c */
[----:B------:R-:W-:Y:S01]  /*0660*/  LOP3.LUT R25, R25, UR23, R4, 0x96, !PT ;  /* 0x0000001719197c12 */ /* 0x000fe2000f8e9604 */
[--C-:B------:R-:W-:Y:S01]  /*0670*/  @P0 IMAD.MOV.U32 R2, RZ, RZ, R13.reuse ;  /* 0x000000ffff020224 */ /* 0x100fe200078e000d */
[----:B------:R-:W-:Y:S01]  /*0680*/  @!P0 MOV R3, R12 ;  /* 0x0000000c00038202 */ /* 0x000fe20000000f00 */
[----:B------:R-:W-:Y:S01]  /*0690*/  @!P0 IMAD.MOV.U32 R2, RZ, RZ, R13 ;  /* 0x000000ffff028224 */ /* 0x000fe200078e000d */
[----:B------:R-:W0:Y:S01]  /*06a0*/  LDCU UR14, c[0x0][0x448] ;  /* 0x00008900ff0e77ac */ /* 0x000e220008000800 */
[----:B------:R-:W-:Y:S02]  /*06b0*/  IMAD R13, R26, -0x326172a9, RZ ;  /* 0xcd9e8d571a0d7824 */ /* 0x000fe400078e02ff */
[----:B------:R-:W-:Y:S01]  /*06c0*/  IMAD.HI.U32 R4, R30, -0x326172a9, RZ ;  /* 0xcd9e8d571e047827 */ /* 0x000fe200078e00ff */
[----:B------:R-:W2:Y:S03]  /*06d0*/  LDCU.64 UR12, c[0x0][0x408] ;  /* 0x00008100ff0c77ac */ /* 0x000ea60008000a00 */
[----:B------:R-:W-:Y:S01]  /*06e0*/  IMAD R27, R24, -0x2daee0ad, RZ ;  /* 0xd2511f53181b7824 */ /* 0x000fe200078e02ff */
[----:B------:R-:W-:Y:S01]  /*06f0*/  LOP3.LUT R13, R13, UR25, R4, 0x96, !PT ;  /* 0x000000190d0d7c12 */ /* 0x000fe2000f8e9604 */
[----:B------:R-:W-:Y:S01]  /*0700*/  IMAD.HI.U32 R12, R25, -0x2daee0ad, RZ ;  /* 0xd2511f53190c7827 */ /* 0x000fe200078e00ff */
[----:B------:R-:W3:Y:S03]  /*0710*/  LDCU.64 UR10, c[0x0][0x3a0] ;  /* 0x00007400ff0a77ac */ /* 0x000ee60008000a00 */
[----:B------:R-:W-:Y:S01]  /*0720*/  @P0 IMAD.MOV.U32 R5, RZ, RZ, R14 ;  /* 0x000000ffff050224 */ /* 0x000fe200078e000e */
[----:B------:R-:W-:Y:S01]  /*0730*/  LOP3.LUT R12, R27, UR26, R12, 0x96, !PT ;  /* 0x0000001a1b0c7c12 */ /* 0x000fe2000f8e960c */
[----:B------:R-:W-:Y:S01]  /*0740*/  IMAD R27, R30, -0x326172a9, RZ ;  /* 0xcd9e8d571e1b7824 */ /* 0x000fe200078e02ff */
[----:B------:R-:W-:Y:S01]  /*0750*/  @!P0 MOV R5, R14 ;  /* 0x0000000e00058202 */ /* 0x000fe20000000f00 */
[----:B------:R-:W-:-:S02]  /*0760*/  IMAD R25, R25, -0x2daee0ad, RZ ;  /* 0xd2511f5319197824 */ /* 0x000fc400078e02ff */
[----:B------:R-:W-:-:S04]  /*0770*/  IMAD.HI.U32 R14, R12, -0x326172a9, RZ ;  /* 0xcd9e8d570c0e7827 */ /* 0x000fc800078e00ff */
[----:B------:R-:W-:Y:S01]  /*0780*/  IMAD.HI.U32 R24, R13, -0x2daee0ad, RZ ;  /* 0xd2511f530d187827 */ /* 0x000fe200078e00ff */
[----:B------:R-:W-:-:S03]  /*0790*/  LOP3.LUT R14, R27, UR27, R14, 0x96, !PT ;  /* 0x0000001b1b0e7c12 */ /* 0x000fc6000f8e960e */
[--C-:B------:R-:W-:Y:S01]  /*07a0*/  @P0 IMAD.MOV.U32 R4, RZ, RZ, R15.reuse ;  /* 0x000000ffff040224 */ /* 0x100fe200078e000f */
[----:B------:R-:W-:Y:S01]  /*07b0*/  LOP3.LUT R24, R25, UR28, R24, 0x96, !PT ;  /* 0x0000001c19187c12 */ /* 0x000fe2000f8e9618 */
[----:B------:R-:W-:Y:S02]  /*07c0*/  @!P0 IMAD.MOV.U32 R4, RZ, RZ, R15 ;  /* 0x000000ffff048224 */ /* 0x000fe400078e000f */
        /* <DEDUP_REMOVED lines=11> */
[----:B------:R-:W-:Y:S01]  /*0880*/  @P0 IMAD.MOV.U32 R30, RZ, RZ, R9 ;  /* 0x000000ffff1e0224 */ /* 0x000fe200078e0009 */
[----:B------:R-:W-:Y:S01]  /*0890*/  @!P0 MOV R30, R9 ;  /* 0x00000009001e8202 */ /* 0x000fe20000000f00 */
[----:B------:R-:W-:Y:S01]  /*08a0*/  @P0 IMAD.MOV.U32 R33, RZ, RZ, R10 ;  /* 0x000000ffff210224 */ /* 0x000fe200078e000a */
[----:B------:R-:W-:Y:S01]  /*08b0*/  @!P0 MOV R33, R10 ;  /* 0x0000000a00218202 */ /* 0x000fe20000000f00 */
[----:B------:R-:W-:Y:S01]  /*08c0*/  @P0 IMAD.MOV.U32 R32, RZ, RZ, R11 ;  /* 0x000000ffff200224 */ /* 0x000fe200078e000b */
[----:B------:R-:W-:Y:S01]  /*08d0*/  LOP3.LUT R39, R24, UR31, R39, 0x96, !PT ;  /* 0x0000001f18277c12 */ /* 0x000fe2000f8e9627 */
[----:B------:R-:W-:Y:S02]  /*08e0*/  @!P0 IMAD.MOV.U32 R31, RZ, RZ, R8 ;  /* 0x000000ffff1f8224 */ /* 0x000fe400078e0008 */
[----:B------:R-:W-:Y:S02]  /*08f0*/  @!P0 IMAD.MOV.U32 R32, RZ, RZ, R11 ;  /* 0x000000ffff208224 */ /* 0x000fe400078e000b */
[----:B------:R-:W-:-:S02]  /*0900*/  IMAD.MOV.U32 R38, RZ, RZ, RZ ;  /* 0x000000ffff267224 */ /* 0x000fc400078e00ff */
[----:B------:R-:W-:Y:S02]  /*0910*/  IMAD R44, R12, -0x2daee0ad, RZ ;  /* 0xd2511f530c2c7824 */ /* 0x000fe400078e02ff */
[----:B0123--:R-:W-:-:S07]  /*0920*/  IMAD R40, R13, -0x326172a9, RZ ;  /* 0xcd9e8d570d287824 */ /* 0x00ffce00078e02ff */
.L_x_8503:
[----:B0-----:R-:W0:Y:S08]  /*0930*/  LDC.64 R8, c[0x0][0x3f0] ;  /* 0x0000fc00ff087b82 */ /* 0x001e300000000a00 */
[----:B------:R-:W1:Y:S08]  /*0940*/  LDC R46, c[0x0][0x388] ;  /* 0x0000e200ff2e7b82 */ /* 0x000e700000000800 */
[----:B------:R-:W2:Y:S01]  /*0950*/  LDC.64 R10, c[0x0][0x3f8] ;  /* 0x0000fe00ff0a7b82 */ /* 0x000ea20000000a00 */
[----:B0-----:R-:W-:-:S05]  /*0960*/  IMAD.WIDE R24, R29, 0x4, R8 ;  /* 0x000000041d187825 */ /* 0x001fca00078e0208 */
[----:B------:R-:W3:Y:S01]  /*0970*/  LDG.E R45, desc[UR8][R24.64] ;  /* 0x00000008182d7981 */ /* 0x000ee2000c1e1900 */
[----:B------:R-:W-:Y:S02]  /*0980*/  IMAD.MOV.U32 R47, RZ, RZ, RZ ;  /* 0x000000ffff2f7224 */ /* 0x000fe400078e00ff */
[----:B--2---:R-:W-:-:S05]  /*0990*/  IMAD.WIDE R10, R29, 0x4, R10 ;  /* 0x000000041d0a7825 */ /* 0x004fca00078e020a */
[----:B------:R0:W5:Y:S01]  /*09a0*/  LDG.E R43, desc[UR8][R10.64] ;  /* 0x000000080a2b7981 */ /* 0x000162000c1e1900 */
[----:B---3--:R-:W-:-:S13]  /*09b0*/  ISETP.GE.AND P2, PT, R45, 0x1, PT ;  /* 0x000000012d00780c */ /* 0x008fda0003f46270 */
[----:B------:R-:W2:Y:S01]  /*09c0*/  @P2 LDC.64 R8, c[0x0][0x390] ;  /* 0x0000e400ff082b82 */ /* 0x000ea20000000a00 */
[----:B------:R-:W-:-:S05]  /*09d0*/  @P2 IADD3 R27, PT, PT, R45, -0x1, RZ ;  /* 0xffffffff2d1b2810 */ /* 0x000fca0007ffe0ff */
        /* <DEDUP_REMOVED lines=16> */
[----:B------:R-:W5:Y:S01]  /*0ae0*/  LDG.E.128 R8, desc[UR8][R10.64] ;  /* 0x000000080a087981 */ /* 0x000f62000c1e1d00 */
[----:B------:R-:W-:Y:S01]  /*0af0*/  ISETP.GT.AND P3, PT, R45, RZ, PT ;  /* 0x000000ff2d00720c */ /* 0x000fe20003f64270 */
[----:B------:R-:W-:-:S12]  /*0b00*/  BSSY.RECONVERGENT B2, `(.L_x_8386) ;  /* 0x0000056000027945 */ /* 0x000fd80003800200 */
        /* <DEDUP_REMOVED lines=19> */
.L_x_8390:
        /* <DEDUP_REMOVED lines=13> */
.L_x_8392:
[----:B------:R-:W-:Y:S05]  /*0d10*/  BSYNC.RECONVERGENT B4 ;  /* 0x0000000000047941 */ /* 0x000fea0003800200 */
.L_x_8391:
        /* <DEDUP_REMOVED lines=42> */
.L_x_8389:
[----:B------:R-:W-:Y:S05]  /*0fc0*/  BSYNC.RECONVERGENT B3 ;  /* 0x0000000000037941 */ /* 0x000fea0003800200 */
.L_x_8388:
        /* <DEDUP_REMOVED lines=9> */
.L_x_8387:
[----:B------:R-:W-:Y:S05]  /*1060*/  BSYNC.RECONVERGENT B2 ;  /* 0x0000000000027941 */ /* 0x000fea0003800200 */
.L_x_8386:
        /* <DEDUP_REMOVED lines=20> */
.L_x_8397:
        /* <DEDUP_REMOVED lines=13> */
.L_x_8399:
[----:B------:R-:W-:Y:S05]  /*1280*/  BSYNC.RECONVERGENT B4 ;  /* 0x0000000000047941 */ /* 0x000fea0003800200 */
.L_x_8398:
        /* <DEDUP_REMOVED lines=42> */
.L_x_8396:
[----:B------:R-:W-:Y:S05]  /*1530*/  BSYNC.RECONVERGENT B3 ;  /* 0x0000000000037941 */ /* 0x000fea0003800200 */
.L_x_8395:
        /* <DEDUP_REMOVED lines=9> */
.L_x_8394:
[----:B------:R-:W-:Y:S05]  /*15d0*/  BSYNC.RECONVERGENT B2 ;  /* 0x0000000000027941 */ /* 0x000fea0003800200 */
.L_x_8393:
        /* <DEDUP_REMOVED lines=20> */
.L_x_8404:
        /* <DEDUP_REMOVED lines=13> */
.L_x_8406:
[----:B------:R-:W-:Y:S05]  /*17f0*/  BSYNC.RECONVERGENT B4 ;  /* 0x0000000000047941 */ /* 0x000fea0003800200 */
.L_x_8405:
        /* <DEDUP_REMOVED lines=42> */
.L_x_8403:
[----:B------:R-:W-:Y:S05]  /*1aa0*/  BSYNC.RECONVERGENT B3 ;  /* 0x0000000000037941 */ /* 0x000fea0003800200 */
.L_x_8402:
        /* <DEDUP_REMOVED lines=9> */
.L_x_8401:
[----:B------:R-:W-:Y:S05]  /*1b40*/  BSYNC.RECONVERGENT B2 ;  /* 0x0000000000027941 */ /* 0x000fea0003800200 */
.L_x_8400:
        /* <DEDUP_REMOVED lines=19> */
.L_x_8410:
        /* <DEDUP_REMOVED lines=13> */
.L_x_8412:
[----:B------:R-:W-:Y:S05]  /*1d50*/  BSYNC.RECONVERGENT B3 ;  /* 0x0000000000037941 */ /* 0x000fea0003800200 */
.L_x_8411:
        /* <DEDUP_REMOVED lines=40> */
[----:B------:R-:W-:-:S07]  /*1fe0*/  LOP3.LUT R41, R26, UR32, R51, 0x96, !PT ;  /* 0x000000201a297c12 */ /* 0x000fce000f8e9633 */
.L_x_8409:
[----:B------:R-:W-:Y:S05]  /*1ff0*/  BSYNC.RECONVERGENT B2 ;  /* 0x0000000000027941 */ /* 0x000fea0003800200 */
.L_x_8408:
        /* <DEDUP_REMOVED lines=9> */
[----:B------:R-:W-:Y:S06]  /*2090*/  BRA `(.L_x_8407) ;  /* 0x0000001400347947 */ /* 0x000fec0003800000 */
.L_x_8385:
[----:B------:R-:W-:Y:S01]  /*20a0*/  BSSY.RECONVERGENT B2, `(.L_x_8413) ;  /* 0x0000055000027945 */ /* 0x000fe20003800200 */
        /* <DEDUP_REMOVED lines=20> */
.L_x_8417:
        /* <DEDUP_REMOVED lines=13> */
.L_x_8419:
[----:B------:R-:W-:Y:S05]  /*22c0*/  BSYNC.RECONVERGENT B4 ;  /* 0x0000000000047941 */ /* 0x000fea0003800200 */
.L_x_8418:
        /* <DEDUP_REMOVED lines=40> */
[----:B------:R-:W-:-:S07]  /*2550*/  IMAD.MOV.U32 R8, RZ, RZ, R44 ;  /* 0x000000ffff087224 */ /* 0x000fce00078e002c */
.L_x_8416:
[----:B------:R-:W-:Y:S05]  /*2560*/  BSYNC.RECONVERGENT B3 ;  /* 0x0000000000037941 */ /* 0x000fea0003800200 */
.L_x_8415:
        /* <DEDUP_REMOVED lines=8> */
.L_x_8414:
[----:B------:R-:W-:Y:S05]  /*25f0*/  BSYNC.RECONVERGENT B2 ;  /* 0x0000000000027941 */ /* 0x000fea0003800200 */
.L_x_8413:
        /* <DEDUP_REMOVED lines=17> */
.L_x_8424:
        /* <DEDUP_REMOVED lines=13> */
.L_x_8426:
[----:B------:R-:W-:Y:S05]  /*27e0*/  BSYNC.RECONVERGENT B4 ;  /* 0x0000000000047941 */ /* 0x000fea0003800200 */
.L_x_8425:
        /* <DEDUP_REMOVED lines=42> */
.L_x_8423:
[----:B------:R-:W-:Y:S05]  /*2a90*/  BSYNC.RECONVERGENT B3 ;  /* 0x0000000000037941 */ /* 0x000fea0003800200 */
.L_x_8422:
        /* <DEDUP_REMOVED lines=8> */
.L_x_8421:
[----:B------:R-:W-:Y:S05]  /*2b20*/  BSYNC.RECONVERGENT B2 ;  /* 0x0000000000027941 */ /* 0x000fea0003800200 */
.L_x_8420:
        /* <DEDUP_REMOVED lines=17> */
.L_x_8431:
        /* <DEDUP_REMOVED lines=13> */
.L_x_8433:
[----:B------:R-:W-:Y:S05]  /*2d10*/  BSYNC.RECONVERGENT B4 ;  /* 0x0000000000047941 */ /* 0x000fea0003800200 */
.L_x_8432:
        /* <DEDUP_REMOVED lines=42> */
.L_x_8430:
[----:B------:R-:W-:Y:S05]  /*2fc0*/  BSYNC.RECONVERGENT B3 ;  /* 0x0000000000037941 */ /* 0x000fea0003800200 */
.L_x_8429:
        /* <DEDUP_REMOVED lines=8> */
.L_x_8428:
[----:B------:R-:W-:Y:S05]  /*3050*/  BSYNC.RECONVERGENT B2 ;  /* 0x0000000000027941 */ /* 0x000fea0003800200 */
.L_x_8427:
        /* <DEDUP_REMOVED lines=16> */
.L_x_8436:
        /* <DEDUP_REMOVED lines=13> */
.L_x_8438:
[----:B------:R-:W-:Y:S05]  /*3230*/  BSYNC.RECONVERGENT B3 ;  /* 0x0000000000037941 */ /* 0x000fea0003800200 */
.L_x_8437:
        /* <DEDUP_REMOVED lines=42> */
.L_x_8435:
[----:B------:R-:W-:Y:S05]  /*34e0*/  BSYNC.RECONVERGENT B2 ;  /* 0x0000000000027941 */ /* 0x000fea0003800200 */
.L_x_8434:
        /* <DEDUP_REMOVED lines=8> */
.L_x_8407:
[----:B------:R-:W-:Y:S05]  /*3570*/  BSYNC.RECONVERGENT B1 ;  /* 0x0000000000017941 */ /* 0x000fea0003800200 */
.L_x_8384:
[----:B------:R-:W0:Y:S01]  /*3580*/  LDC.64 R54, c[0x0][0x3a8] ;  /* 0x0000ea00ff367b82 */ /* 0x000e220000000a00 */
[----:B------:R-:W-:Y:S01]  /*3590*/  BSSY.RECONVERGENT B1, `(.L_x_8439) ;  /* 0x000000f000017945 */ /* 0x000fe20003800200 */
        /* <DEDUP_REMOVED lines=14> */
.L_x_8440:
[----:B------:R-:W-:Y:S05]  /*3680*/  BSYNC.RECONVERGENT B1 ;  /* 0x0000000000017941 */ /* 0x000fea0003800200 */
.L_x_8439:
[----:B------:R-:W-:Y:S01]  /*3690*/  BSSY.RECONVERGENT B1, `(.L_x_8441) ;  /* 0x0000006000017945 */ /* 0x000fe20003800200 */
[----:B------:R-:W-:-:S03]  /*36a0*/  VIADD R47, R47, 0x20 ;  /* 0x000000202f2f7836 */ /* 0x000fc60000000000 */
[----:B------:R-:W-:Y:S05]  /*36b0*/  @!P2 BRA `(.L_x_8442) ;  /* 0x00000000000ca947 */ /* 0x000fea0003800000 */
[----:B------:R-:W2:Y:S02]  /*36c0*/  LDC.64 R12, c[0x0][0x390] ;  /* 0x0000e400ff0c7b82 */ /* 0x000ea40000000a00 */
[----:B--2---:R-:W-:-:S06]  /*36d0*/  IMAD.WIDE.U32 R12, R47, 0x10, R12 ;  /* 0x000000102f0c7825 */ /* 0x004fcc00078e000c */
[----:B------:R-:W5:Y:S02]  /*36e0*/  LDG.E.128 R12, desc[UR8][R12.64] ;  /* 0x000000080c0c7981 */ /* 0x000f64000c1e1d00 */
.L_x_8442:
[----:B------:R-:W-:Y:S05]  /*36f0*/  BSYNC.RECONVERGENT B1 ;  /* 0x0000000000017941 */ /* 0x000fea0003800200 */
.L_x_8441:
[----:B------:R-:W-:Y:S01]  /*3700*/  BSSY.RECONVERGENT B1, `(.L_x_8443) ;  /* 0x00002b0000017945 */ /* 0x000fe20003800200 */
[----:B------:R-:W-:-:S03]  /*3710*/  IADD3 R48, PT, PT, R25, 0x20, RZ ;  /* 0x0000002019307810 */ /* 0x000fc60007ffe0ff */
[----:B------:R-:W-:Y:S05]  /*3720*/  @!P0 BRA `(.L_x_8444) ;  /* 0x00000014007c8947 */ /* 0x000fea0003800000 */
[----:B------:R-:W0:Y:S02]  /*3730*/  LDC.64 R24, c[0x0][0x3a0] ;  /* 0x0000e800ff187b82 */ /* 0x000e240000000a00 */
[----:B01----:R-:W-:-:S06]  /*3740*/  IMAD.WIDE.U32 R26, R48, 0x10, R24 ;  /* 0x00000010301a7825 */ /* 0x003fcc00078e0018 */
        /* <DEDUP_REMOVED lines=22> */
.L_x_8449:
        /* <DEDUP_REMOVED lines=13> */
.L_x_8451:
[----:B------:R-:W-:Y:S05]  /*3980*/  BSYNC.RECONVERGENT B4 ;  /* 0x0000000000047941 */ /* 0x000fea0003800200 */
.L_x_8450:
        /* <DEDUP_REMOVED lines=40> */
[----:B------:R-:W-:Y:S02]  /*3c10*/  IMAD.MOV.U32 R40, RZ, RZ, R44 ;  /* 0x000000ffff287224 */ /* 0x000fe400078e002c */
[----:B------:R-:W-:-:S07]  /*3c20*/  IMAD.MOV.U32 R44, RZ, RZ, RZ ;  /* 0x000000ffff2c7224 */ /* 0x000fce00078e00ff */
.L_x_8448:
[----:B------:R-:W-:Y:S05]  /*3c30*/  BSYNC.RECONVERGENT B3 ;  /* 0x0000000000037941 */ /* 0x000fea0003800200 */
.L_x_8447:
[----:B------:R-:W-:Y:S01]  /*3c40*/  HFMA2 R45, -RZ, RZ, 0.1171875, 0 ;  /* 0x2f800000ff2d7431 */ /* 0x000fe200000001ff */
[----:B------:R-:W-:-:S05]  /*3c50*/  I2FP.F32.U32 R34, R34 ;  /* 0x0000002200227245 */ /* 0x000fca0000201000 */
[----:B------:R-:W-:-:S05]  /*3c60*/  FFMA.FTZ R34, R34, R45, 1.1641532182693481445e-10 ;  /* 0x2f00000022227423 */ /* 0x000fca000001002d */
[----:B------:R-:W-:Y:S01]  /*3c70*/  FSETP.GTU.FTZ.AND P3, PT, R34, UR5, PT ;  /* 0x0000000522007c0b */ /* 0x000fe2000bf7c000 */
[----:B-----5:R-:W-:-:S04]  /*3c80*/  FMUL.FTZ R34, R12, UR13 ;  /* 0x0000000d0c227c20 */ /* 0x020fc80008410000 */
[----:B------:R-:W-:-:S05]  /*3c90*/  FMUL.FTZ R34, R34, UR12 ;  /* 0x0000000c22227c20 */ /* 0x000fca0008410000 */
[----:B------:R-:W-:Y:S02]  /*3ca0*/  FSEL R45, R34, RZ, !P3 ;  /* 0x000000ff222d7208 */ /* 0x000fe40005800000 */
[----:B------:R-:W-:-:S03]  /*3cb0*/  SEL R34, RZ, 0x1, P3 ;  /* 0x00000001ff227807 */ /* 0x000fc60001800000 */
[----:B------:R-:W-:-:S07]  /*3cc0*/  FADD.FTZ R24, R24, R45 ;  /* 0x0000002d18187221 */ /* 0x000fce0000010000 */
.L_x_8446:
[----:B------:R-:W-:Y:S05]  /*3cd0*/  BSYNC.RECONVERGENT B2 ;  /* 0x0000000000027941 */ /* 0x000fea0003800200 */
.L_x_8445:
        /* <DEDUP_REMOVED lines=20> */
.L_x_8456:
        /* <DEDUP_REMOVED lines=13> */
.L_x_8458:
[----:B------:R-:W-:Y:S05]  /*3ef0*/  BSYNC.RECONVERGENT B4 ;  /* 0x0000000000047941 */ /* 0x000fea0003800200 */
.L_x_8457:
[----:B------:R-:W-:Y:S01]  /*3f00*/  LOP3.LUT R50, R38, UR7, R45, 0x96, !PT ;  /* 0x0000000726327c12 */ /* 0x000fe2000f8e962d */
[----:B------:R-:W-:Y:S01]  /*3f10*/  IMAD.WIDE.U32 R40, R28, -0x326172a9, RZ ;  /* 0xcd9e8d571c287825 */ /* 0x000fe200078e00ff */
[----:B------:R-:W-:-:S03]  /*3f20*/  MOV R35, R52 ;  /* 0x0000003400237202 */ /* 0x000fc60000000f00 */
        /* <DEDUP_REMOVED lines=38> */
[----:B------:R-:W-:-:S07]  /*4190*/  IMAD.MOV.U32 R40, RZ, RZ, R44 ;  /* 0x000000ffff287224 */ /* 0x000fce00078e002c */
.L_x_8455:
[----:B------:R-:W-:Y:S05]  /*41a0*/  BSYNC.RECONVERGENT B3 ;  /* 0x0000000000037941 */ /* 0x000fea0003800200 */
.L_x_8454:
        /* <DEDUP_REMOVED lines=9> */
.L_x_8453:
[----:B------:R-:W-:Y:S05]  /*4240*/  BSYNC.RECONVERGENT B2 ;  /* 0x0000000000027941 */ /* 0x000fea0003800200 */
.L_x_8452:
        /* <DEDUP_REMOVED lines=20> */
.L_x_8463:
        /* <DEDUP_REMOVED lines=13> */
.L_x_8465:
[----:B------:R-:W-:Y:S05]  /*4460*/  BSYNC.RECONVERGENT B4 ;  /* 0x0000000000047941 */ /* 0x000fea0003800200 */
.L_x_8464:
        /* <DEDUP_REMOVED lines=42> */
.L_x_8462:
[----:B------:R-:W-:Y:S05]  /*4710*/  BSYNC.RECONVERGENT B3 ;  /* 0x0000000000037941 */ /* 0x000fea0003800200 */
.L_x_8461:
        /* <DEDUP_REMOVED lines=9> */
.L_x_8460:
[----:B------:R-:W-:Y:S05]  /*47b0*/  BSYNC.RECONVERGENT B2 ;  /* 0x0000000000027941 */ /* 0x000fea0003800200 */
.L_x_8459:
        /* <DEDUP_REMOVED lines=19> */
.L_x_8469:
        /* <DEDUP_REMOVED lines=13> */
.L_x_8471:
[----:B------:R-:W-:Y:S05]  /*49c0*/  BSYNC.RECONVERGENT B3 ;  /* 0x0000000000037941 */ /* 0x000fea0003800200 */
.L_x_8470:
        /* <DEDUP_REMOVED lines=42> */
.L_x_8468:
[----:B------:R-:W-:Y:S05]  /*4c70*/  BSYNC.RECONVERGENT B2 ;  /* 0x0000000000027941 */ /* 0x000fea0003800200 */
.L_x_8467:
        /* <DEDUP_REMOVED lines=8> */
[----:B------:R-:W-:Y:S01]  /*4d00*/  FADD.FTZ R27, R27, R50 ;  /* 0x000000321b1b7221 */ /* 0x000fe20000010000 */
[----:B------:R-:W-:Y:S06]  /*4d10*/  BRA `(.L_x_8466) ;  /* 0x0000001400387947 */ /* 0x000fec0003800000 */
.L_x_8444:
[----:B------:R-:W-:Y:S01]  /*4d20*/  BSSY.RECONVERGENT B2, `(.L_x_8472) ;  /* 0x0000055000027945 */ /* 0x000fe20003800200 */
[----:B01----:R-:W-:Y:S01]  /*4d30*/  IMAD.MOV.U32 R26, RZ, RZ, R42 ;  /* 0x000000ffff1a7224 */ /* 0x003fe200078e002a */
        /* <DEDUP_REMOVED lines=19> */
.L_x_8476:
        /* <DEDUP_REMOVED lines=13> */
.L_x_8478:
[----:B------:R-:W-:Y:S05]  /*4f40*/  BSYNC.RECONVERGENT B4 ;  /* 0x0000000000047941 */ /* 0x000fea0003800200 */
.L_x_8477:
        /* <DEDUP_REMOVED lines=41> */
.L_x_8475:
[----:B------:R-:W-:Y:S05]  /*51e0*/  BSYNC.RECONVERGENT B3 ;  /* 0x0000000000037941 */ /* 0x000fea0003800200 */
.L_x_8474:
        /* <DEDUP_REMOVED lines=8> */
.L_x_8473:
[----:B------:R-:W-:Y:S05]  /*5270*/  BSYNC.RECONVERGENT B2 ;  /* 0x0000000000027941 */ /* 0x000fea0003800200 */
.L_x_8472:
        /* <DEDUP_REMOVED lines=17> */
.L_x_8483:
        /* <DEDUP_REMOVED lines=13> */
.L_x_8485:
[----:B------:R-:W-:Y:S05]  /*5460*/  BSYNC.RECONVERGENT B4 ;  /* 0x0000000000047941 */ /* 0x000fea0003800200 */
.L_x_8484:
        /* <DEDUP_REMOVED lines=42> */
.L_x_8482:
[----:B------:R-:W-:Y:S05]  /*5710*/  BSYNC.RECONVERGENT B3 ;  /* 0x0000000000037941 */ /* 0x000fea0003800200 */
.L_x_8481:
        /* <DEDUP_REMOVED lines=8> */
.L_x_8480:
[----:B------:R-:W-:Y:S05]  /*57a0*/  BSYNC.RECONVERGENT B2 ;  /* 0x0000000000027941 */ /* 0x000fea0003800200 */
.L_x_8479:
        /* <DEDUP_REMOVED lines=17> */
.L_x_8490:
        /* <DEDUP_REMOVED lines=13> */
.L_x_8492:
[----:B------:R-:W-:Y:S05]  /*5990*/  BSYNC.RECONVERGENT B4 ;  /* 0x0000000000047941 */ /* 0x000fea0003800200 */
.L_x_8491:
        /* <DEDUP_REMOVED lines=41> */
[----:B------:R-:W-:-:S07]  /*5c30*/  MOV R44, R26 ;  /* 0x0000001a002c7202 */ /* 0x000fce0000000f00 */
.L_x_8489:
[----:B------:R-:W-:Y:S05]  /*5c40*/  BSYNC.RECONVERGENT B3 ;  /* 0x0000000000037941 */ /* 0x000fea0003800200 */
.L_x_8488:
[----:B------:R-:W-:Y:S01]  /*5c50*/  HFMA2 R27, -RZ, RZ, 0.1171875, 0 ;  /* 0x2f800000ff1b7431 */ /* 0x000fe200000001ff */
[----:B------:R-:W-:-:S05]  /*5c60*/  I2FP.F32.U32 R26, R36 ;  /* 0x00000024001a7245 */ /* 0x000fca0000201000 */
[----:B------:R-:W-:-:S05]  /*5c70*/  FFMA.FTZ R26, R26, R27, 1.1641532182693481445e-10 ;  /* 0x2f0000001a1a7423 */ /* 0x000fca000001001b */
[----:B------:R-:W-:Y:S01]  /*5c80*/  FSETP.GTU.FTZ.AND P0, PT, R26, UR5, PT ;  /* 0x000000051a007c0b */ /* 0x000fe2000bf1c000 */
[----:B-----5:R-:W-:-:S03]  /*5c90*/  FMUL.FTZ R26, R14, UR13 ;  /* 0x0000000d0e1a7c20 */ /* 0x020fc60008410000 */
[----:B------:R-:W-:Y:S01]  /*5ca0*/  SEL R36, RZ, 0x1, P0 ;  /* 0x00000001ff247807 */ /* 0x000fe20000000000 */
[----:B------:R-:W-:-:S05]  /*5cb0*/  FMUL.FTZ R26, R26, UR12 ;  /* 0x0000000c1a1a7c20 */ /* 0x000fca0008410000 */
[----:B------:R-:W-:-:S07]  /*5cc0*/  FSEL R26, R26, RZ, !P0 ;  /* 0x000000ff1a1a7208 */ /* 0x000fce0004000000 */
.L_x_8487:
[----:B------:R-:W-:Y:S05]  /*5cd0*/  BSYNC.RECONVERGENT B2 ;  /* 0x0000000000027941 */ /* 0x000fea0003800200 */
.L_x_8486:
        /* <DEDUP_REMOVED lines=16> */
.L_x_8495:
        /* <DEDUP_REMOVED lines=13> */
.L_x_8497:
[----:B------:R-:W-:Y:S05]  /*5eb0*/  BSYNC.RECONVERGENT B3 ;  /* 0x0000000000037941 */ /* 0x000fea0003800200 */
.L_x_8496:
        /* <DEDUP_REMOVED lines=43> */
.L_x_8494:
[----:B------:R-:W-:Y:S05]  /*6170*/  BSYNC.RECONVERGENT B2 ;  /* 0x0000000000027941 */ /* 0x000fea0003800200 */
.L_x_8493:
        /* <DEDUP_REMOVED lines=8> */
.L_x_8466:
[----:B------:R-:W-:Y:S05]  /*6200*/  BSYNC.RECONVERGENT B1 ;  /* 0x0000000000017941 */ /* 0x000fea0003800200 */
.L_x_8443:
[----:B------:R-:W-:Y:S01]  /*6210*/  IMAD.WIDE.U32 R48, R48, 0x10, R54 ;  /* 0x0000001030307825 */ /* 0x000fe200078e0036 */
[----:B------:R-:W-:Y:S04]  /*6220*/  BSSY.RECONVERGENT B1, `(.L_x_8498) ;  /* 0x000000e000017945 */ /* 0x000fe80003800200 */
        /* <DEDUP_REMOVED lines=13> */
.L_x_8499:
[----:B------:R-:W-:Y:S05]  /*6300*/  BSYNC.RECONVERGENT B1 ;  /* 0x0000000000017941 */ /* 0x000fea0003800200 */
.L_x_8498:
        /* <DEDUP_REMOVED lines=48> */
.L_x_8515:
[----:B------:R-:W2:Y:S01]  /*6610*/  @!P0 LDC.64 R48, c[0x0][0x3c0] ;  /* 0x0000f000ff308b82 */ /* 0x000ea20000000a00 */
[----:B-1----:R-:W-:Y:S01]  /*6620*/  FADD.FTZ R45, R56, R45 ;  /* 0x0000002d382d7221 */ /* 0x002fe20000010000 */
[----:B------:R-:W-:Y:S03]  /*6630*/  BSSY.RECONVERGENT B1, `(.L_x_8501) ;  /* 0x0000031000017945 */ /* 0x000fe60003800200 */
[----:B------:R-:W-:Y:S01]  /*6640*/  FFMA.FTZ R52, R45, R52, UR14 ;  /* 0x0000000e2d347e23 */ /* 0x000fe20008010034 */
[----:B------:R-:W-:-:S05]  /*6650*/  FMUL.FTZ R45, R47, R47 ;  /* 0x0000002f2f2d7220 */ /* 0x000fca0000410000 */
[----:B------:R-:W-:-:S05]  /*6660*/  FSEL R45, R45, RZ, P1 ;  /* 0x000000ff2d2d7208 */ /* 0x000fca0000800000 */
[----:B------:R-:W-:-:S06]  /*6670*/  FADD.FTZ R45, R52, R45 ;  /* 0x0000002d342d7221 */ /* 0x000fcc0000010000 */
[----:B------:R-:W1:Y:S01]  /*6680*/  MUFU.RSQ R45, R45 ;  /* 0x0000002d002d7308 */ /* 0x000e620000001400 */
[C---:B--2---:R-:W-:Y:S02]  /*6690*/  @!P0 IMAD.WIDE R50, R29.reuse, 0x4, R48 ;  /* 0x000000041d328825 */ /* 0x044fe400078e0230 */
[----:B------:R-:W2:Y:S03]  /*66a0*/  @!P0 LDC.64 R48, c[0x0][0x3c8] ;  /* 0x0000f200ff308b82 */ /* 0x000ea60000000a00 */
[----:B------:R3:W-:Y:S01]  /*66b0*/  @!P0 STG.E desc[UR8][R50.64], R47 ;  /* 0x0000002f32008986 */ /* 0x0007e2000c101908 */
[----:B--2---:R-:W-:-:S05]  /*66c0*/  @!P0 IMAD.WIDE R48, R29, 0x4, R48 ;  /* 0x000000041d308825 */ /* 0x004fca00078e0230 */
[----:B-1----:R3:W-:Y:S01]  /*66d0*/  @!P0 STG.E desc[UR8][R48.64], R45 ;  /* 0x0000002d30008986 */ /* 0x0027e2000c101908 */
[----:B------:R-:W-:-:S13]  /*66e0*/  ISETP.GE.AND P0, PT, R43, 0x1, PT ;  /* 0x000000012b00780c */ /* 0x000fda0003f06270 */
[----:B---3--:R-:W-:Y:S05]  /*66f0*/  @!P0 BRA `(.L_x_8502) ;  /* 0x0000000000908947 */ /* 0x008fea0003800000 */
[----:B------:R-:W-:Y:S01]  /*6700*/  VIADD R49, R43, 0xffffffff ;  /* 0xffffffff2b317836 */ /* 0x000fe20000000000 */
[----:B------:R-:W-:-:S03]  /*6710*/  FSEL R43, R47, RZ, !P1 ;  /* 0x000000ff2f2b7208 */ /* 0x000fc60004800000 */
[----:B------:R-:W-:Y:S02]  /*6720*/  IMAD R46, R49, R46, RZ ;  /* 0x0000002e312e7224 */ /* 0x000fe400078e02ff */
[C---:B------:R-:W-:Y:S01]  /*6730*/  FADD.FTZ R48, -R43.reuse, R8 ;  /* 0x000000082b307221 */ /* 0x040fe20000010100 */
[C---:B------:R-:W-:Y:S01]  /*6740*/  FADD.FTZ R50, -R43.reuse, R9 ;  /* 0x000000092b327221 */ /* 0x040fe20000010100 */
[C---:B------:R-:W-:Y:S01]  /*6750*/  FADD.FTZ R52, -R43.reuse, R11 ;  /* 0x0000000b2b347221 */ /* 0x040fe20000010100 */
[----:B------:R-:W1:Y:S01]  /*6760*/  LDC.64 R8, c[0x0][0x428] ;  /* 0x00010a00ff087b82 */ /* 0x000e620000000a00 */
[----:B------:R-:W-:Y:S01]  /*6770*/  SHF.R.S32.HI R11, RZ, 0x1f, R46 ;  /* 0x0000001fff0b7819 */ /* 0x000fe2000001142e */
[C---:B0-----:R-:W-:Y:S01]  /*6780*/  FADD.FTZ R56, -R43.reuse, R27 ;  /* 0x0000001b2b387221 */ /* 0x041fe20000010100 */
[C---:B------:R-:W-:Y:S01]  /*6790*/  FADD.FTZ R10, -R43.reuse, R10 ;  /* 0x0000000a2b0a7221 */ /* 0x040fe20000010100 */
[----:B------:R-:W-:Y:S01]  /*67a0*/  FADD.FTZ R26, -R43, R26 ;  /* 0x0000001a2b1a7221 */ /* 0x000fe20000010100 */
[----:B------:R-:W-:Y:S01]  /*67b0*/  LEA.HI R27, R11, R46, RZ, 0x2 ;  /* 0x0000002e0b1b7211 */ /* 0x000fe200078f10ff */
[C---:B------:R-:W-:Y:S01]  /*67c0*/  FADD.FTZ R24, -R43.reuse, R24 ;  /* 0x000000182b187221 */ /* 0x040fe20000010100 */
[----:B------:R-:W-:Y:S01]  /*67d0*/  FADD.FTZ R54, -R43, R25 ;  /* 0x000000192b367221 */ /* 0x000fe20000010100 */
[----:B------:R-:W-:Y:S01]  /*67e0*/  FMUL.FTZ R11, R45, R48 ;  /* 0x000000302d0b7220 */ /* 0x000fe20000410000 */
[----:B------:R-:W-:Y:S01]  /*67f0*/  LEA.HI.SX32 R47, R27, R0, 0x1e ;  /* 0x000000001b2f7211 */ /* 0x000fe200078ff2ff */
[C---:B------:R-:W-:Y:S01]  /*6800*/  FMUL.FTZ R50, R45.reuse, R50 ;  /* 0x000000322d327220 */ /* 0x040fe20000410000 */
[C---:B------:R-:W-:Y:S01]  /*6810*/  FMUL.FTZ R25, R45.reuse, R10 ;  /* 0x0000000a2d197220 */ /* 0x040fe20000410000 */
[----:B------:R-:W-:Y:S01]  /*6820*/  FMUL.FTZ R52, R45, R52 ;  /* 0x000000342d347220 */ /* 0x000fe20000410000 */
[----:B------:R-:W-:Y:S01]  /*6830*/  IADD3 R49, PT, PT, R47, 0x20, RZ ;  /* 0x000000202f317810 */ /* 0x000fe20007ffe0ff */
        /* <DEDUP_REMOVED lines=9> */
[----:B-1----:R-:W-:-:S04]  /*68d0*/  IMAD.WIDE.U32 R46, R47, 0x10, R8 ;  /* 0x000000102f2e7825 */ /* 0x002fc800078e0008 */
[----:B------:R-:W-:-:S04]  /*68e0*/  IMAD.WIDE.U32 R48, R49, 0x10, R8 ;  /* 0x0000001031307825 */ /* 0x000fc800078e0008 */
[----:B------:R-:W-:Y:S01]  /*68f0*/  FFMA.FTZ R8, R11, R3, R20 ;  /* 0x000000030b087223 */ /* 0x000fe20000010014 */
[----:B------:R-:W-:Y:S01]  /*6900*/  FFMA.FTZ R9, R50, R2, R21 ;  /* 0x0000000232097223 */ /* 0x000fe20000010015 */
[----:B------:R-:W-:-:S05]  /*6910*/  FFMA.FTZ R11, R52, R4, R23 ;  /* 0x00000004340b7223 */ /* 0x000fca0000010017 */
[----:B------:R1:W-:Y:S04]  /*6920*/  STG.E.128 desc[UR8][R46.64], R8 ;  /* 0x000000082e007986 */ /* 0x0003e8000c101d08 */
[----:B------:R1:W-:Y:S02]  /*6930*/  STG.E.128 desc[UR8][R48.64], R24 ;  /* 0x0000001830007986 */ /* 0x0003e4000c101d08 */
.L_x_8502:
[----:B------:R-:W-:Y:S05]  /*6940*/  BSYNC.RECONVERGENT B1 ;  /* 0x0000000000017941 */ /* 0x000fea0003800200 */
.L_x_8501:
[----:B-1----:R-:W1:Y:S02]  /*6950*/  LDC.64 R8, c[0x0][0x380] ;  /* 0x0000e000ff087b82 */ /* 0x002e640000000a00 */
[----:B-1----:R-:W-:-:S05]  /*6960*/  IMAD R29, R8, 0x4, R29 ;  /* 0x00000004081d7824 */ /* 0x002fca00078e021d */
[----:B------:R-:W-:-:S13]  /*6970*/  ISETP.GE.AND P0, PT, R29, R9, PT ;  /* 0x000000091d00720c */ /* 0x000fda0003f06270 */
[----:B------:R-:W-:Y:S05]  /*6980*/  @!P0 BRA `(.L_x_8503) ;  /* 0xffffff9c00e88947 */ /* 0x000fea000383ffff */
[----:B------:R-:W-:Y:S05]  /*6990*/  BSYNC B0 ;  /* 0x0000000000007941 */ /* 0x000fea0003800000 */
.L_x_8383:
[----:B------:R-:W-:Y:S05]  /*69a0*/  EXIT ;  /* 0x000000000000794d */ /* 0x000fea0003800000 */
.L_x_8500:
        /* <DEDUP_REMOVED lines=8> */
.L_x_8505:
[----:B------:R-:W-:Y:S05]  /*6a30*/  BSYNC B1 ;  /* 0x0000000000017941 */ /* 0x000fea0003800000 */
.L_x_8504:
        /* <DEDUP_REMOVED lines=8> */
.L_x_8506:
[----:B------:R-:W-:Y:S02]  /*6ac0*/  HFMA2 R50, -RZ, RZ, 0, 2.384185791015625e-07 ;  /* 0x00000004ff327431 */ /* 0x000fe400000001ff */
[----:B------:R-:W-:-:S04]  /*6ad0*/  FADD.FTZ R53, R51, R45 ;  /* 0x0000002d33357221 */ /* 0x000fc80000010000 */
[----:B------:R-:W-:-:S07]  /*6ae0*/  IMAD.MOV.U32 R51, RZ, RZ, R53 ;  /* 0x000000ffff337224 */ /* 0x000fce00078e0035 */
[----:B------:R-:W-:Y:S05]  /*6af0*/  WARPSYNC.COLLECTIVE R48, `(.L_x_8507) ;  /* 0x0000000030087348 */ /* 0x000fea0003c00000 */
[----:B------:R0:W1:Y:S02]  /*6b00*/  SHFL.BFLY P2, R45, R51, R50, R49 ;  /* 0x0c000032332d7389 */ /* 0x0000640000040031 */
[----:B01----:R-:W-:Y:S05]  /*6b10*/  ENDCOLLECTIVE ;  /* 0x000000000000791b */ /* 0x003fea0003800000 */
.L_x_8507:
[----:B------:R-:W-:Y:S01]  /*6b20*/  MOV R50, 0x8 ;  /* 0x0000000800327802 */ /* 0x000fe20000000f00 */
[----:B------:R-:W-:-:S04]  /*6b30*/  FADD.FTZ R54, R53, R45 ;  /* 0x0000002d35367221 */ /* 0x000fc80000010000 */
[----:B------:R-:W-:-:S07]  /*6b40*/  IMAD.MOV.U32 R51, RZ, RZ, R54 ;  /* 0x000000ffff337224 */ /* 0x000fce00078e0036 */
[----:B------:R-:W-:Y:S05]  /*6b50*/  WARPSYNC.COLLECTIVE R48, `(.L_x_8508) ;  /* 0x0000000030087348 */ /* 0x000fea0003c00000 */
[----:B------:R0:W1:Y:S02]  /*6b60*/  SHFL.BFLY P2, R45, R51, R50, R49 ;  /* 0x0c000032332d7389 */ /* 0x0000640000040031 */
[----:B01----:R-:W-:Y:S05]  /*6b70*/  ENDCOLLECTIVE ;  /* 0x000000000000791b */ /* 0x003fea0003800000 */
.L_x_8508:
[----:B------:R-:W-:Y:S02]  /*6b80*/  HFMA2 R50, -RZ, RZ, 0, 9.5367431640625e-07 ;  /* 0x00000010ff327431 */ /* 0x000fe400000001ff */
[----:B------:R-:W-:-:S04]  /*6b90*/  FADD.FTZ R55, R54, R45 ;  /* 0x0000002d36377221 */ /* 0x000fc80000010000 */
[----:B------:R-:W-:-:S07]  /*6ba0*/  IMAD.MOV.U32 R51, RZ, RZ, R55 ;  /* 0x000000ffff337224 */ /* 0x000fce00078e0037 */
[----:B------:R-:W-:Y:S05]  /*6bb0*/  WARPSYNC.COLLECTIVE R48, `(.L_x_8509) ;  /* 0x0000000030087348 */ /* 0x000fea0003c00000 */
[----:B------:R0:W1:Y:S02]  /*6bc0*/  SHFL.BFLY P2, R45, R51, R50, R49 ;  /* 0x0c000032332d7389 */ /* 0x0000640000040031 */
[----:B01----:R-:W-:Y:S05]  /*6bd0*/  ENDCOLLECTIVE ;  /* 0x000000000000791b */ /* 0x003fea0003800000 */
.L_x_8509:
        /* <DEDUP_REMOVED lines=23> */
.L_x_8510:
[----:B------:R-:W-:Y:S02]  /*6d50*/  HFMA2 R50, -RZ, RZ, 0, 1.1920928955078125e-07 ;  /* 0x00000002ff327431 */ /* 0x000fe400000001ff */
[----:B------:R-:W-:-:S04]  /*6d60*/  FADD.FTZ R53, R51, R45 ;  /* 0x0000002d33357221 */ /* 0x000fc80000010000 */
[----:B------:R-:W-:-:S07]  /*6d70*/  IMAD.MOV.U32 R51, RZ, RZ, R53 ;  /* 0x000000ffff337224 */ /* 0x000fce00078e0035 */
[----:B------:R-:W-:Y:S05]  /*6d80*/  WARPSYNC.COLLECTIVE R48, `(.L_x_8511) ;  /* 0x0000000030087348 */ /* 0x000fea0003c00000 */
[----:B------:R0:W1:Y:S02]  /*6d90*/  SHFL.BFLY P2, R45, R51, R50, R49 ;  /* 0x0c000032332d7389 */ /* 0x0000640000040031 */
[----:B01----:R-:W-:Y:S05]  /*6da0*/  ENDCOLLECTIVE ;  /* 0x000000000000791b */ /* 0x003fea0003800000 */
.L_x_8511:
[----:B------:R-:W-:Y:S01]  /*6db0*/  MOV R50, 0x4 ;  /* 0x0000000400327802 */ /* 0x000fe20000000f00 */
[----:B------:R-:W-:-:S04]  /*6dc0*/  FADD.FTZ R54, R53, R45 ;  /* 0x0000002d35367221 */ /* 0x000fc80000010000 */
[----:B------:R-:W-:-:S07]  /*6dd0*/  IMAD.MOV.U32 R51, RZ, RZ, R54 ;  /* 0x000000ffff337224 */ /* 0x000fce00078e0036 */
[----:B------:R-:W-:Y:S05]  /*6de0*/  WARPSYNC.COLLECTIVE R48, `(.L_x_8512) ;  /* 0x0000000030087348 */ /* 0x000fea0003c00000 */
[----:B------:R0:W1:Y:S02]  /*6df0*/  SHFL.BFLY P2, R45, R51, R50, R49 ;  /* 0x0c000032332d7389 */ /* 0x0000640000040031 */
[----:B01----:R-:W-:Y:S05]  /*6e00*/  ENDCOLLECTIVE ;  /* 0x000000000000791b */ /* 0x003fea0003800000 */
.L_x_8512:
[----:B------:R-:W-:Y:S02]  /*6e10*/  HFMA2 R50, -RZ, RZ, 0, 4.76837158203125e-07 ;  /* 0x00000008ff327431 */ /* 0x000fe400000001ff */
[----:B------:R-:W-:-:S04]  /*6e20*/  FADD.FTZ R55, R54, R45 ;  /* 0x0000002d36377221 */ /* 0x000fc80000010000 */
[----:B------:R-:W-:-:S07]  /*6e30*/  IMAD.MOV.U32 R51, RZ, RZ, R55 ;  /* 0x000000ffff337224 */ /* 0x000fce00078e0037 */
[----:B------:R-:W-:Y:S05]  /*6e40*/  WARPSYNC.COLLECTIVE R48, `(.L_x_8513) ;  /* 0x0000000030087348 */ /* 0x000fea0003c00000 */
[----:B------:R0:W1:Y:S02]  /*6e50*/  SHFL.BFLY P2, R45, R51, R50, R49 ;  /* 0x0c000032332d7389 */ /* 0x0000640000040031 */
[----:B01----:R-:W-:Y:S05]  /*6e60*/  ENDCOLLECTIVE ;  /* 0x000000000000791b */ /* 0x003fea0003800000 */
.L_x_8513:
[----:B------:R-:W-:Y:S01]  /*6e70*/  MOV R50, 0x10 ;  /* 0x0000001000327802 */ /* 0x000fe20000000f00 */
[----:B------:R-:W-:-:S04]  /*6e80*/  FADD.FTZ R56, R55, R45 ;  /* 0x0000002d37387221 */ /* 0x000fc80000010000 */
[----:B------:R-:W-:-:S07]  /*6e90*/  IMAD.MOV.U32 R51, RZ, RZ, R56 ;  /* 0x000000ffff337224 */ /* 0x000fce00078e0038 */
[----:B------:R-:W-:Y:S05]  /*6ea0*/  WARPSYNC.COLLECTIVE R48, `(.L_x_8514) ;  /* 0x0000000030087348 */ /* 0x000fea0003c00000 */
[----:B------:R0:W1:Y:S02]  /*6eb0*/  SHFL.BFLY P2, R45, R51, R50, R49 ;  /* 0x0c000032332d7389 */ /* 0x0000640000040031 */
[----:B01----:R-:W-:Y:S05]  /*6ec0*/  ENDCOLLECTIVE ;  /* 0x000000000000791b */ /* 0x003fea0003800000 */
.L_x_8514:
[----:B------:R-:W-:Y:S05]  /*6ed0*/  BRA `(.L_x_8515) ;  /* 0xfffffff400cc7947 */ /* 0x000fea000383ffff */
.L_x_8516:
        /* <DEDUP_REMOVED lines=10> */
.L_x_9190:


//--------------------- .text._ZN10layer_norm13ln_fwd_kernelINS_13Kernel_traitsIfffffjLj256ELj1ELj4ELj1ELj16ENS_18Kernel_traits_baseILj256EfffffjLj128EEEEELb1ELb1ELb0ELb0EEEvNS_9FwdParamsE --------------------------
	.section	.text._ZN10layer_norm13ln_fwd_kernelINS_13Kernel_traitsIfffffjLj256ELj1ELj4ELj1ELj16ENS_18Kernel_traits_baseILj256EfffffjLj128EEEEELb1ELb1ELb0ELb0EEEvNS_9FwdParamsE,"ax",@progbits
	.align	128
        .global         _ZN10layer_norm13ln_fwd_kernelINS_13Kernel_traitsIfffffjLj256ELj1ELj4ELj1ELj16ENS_18Kernel_traits_baseILj256EfffffjLj128EEEEELb1ELb1ELb0ELb0EEEvNS_9FwdParamsE
        .type           _ZN10layer_norm13ln_fwd_kernelINS_13Kernel_traitsIfffffjLj256ELj1ELj4ELj1ELj16ENS_18Kernel_traits_baseILj256EfffffjLj128EEEEELb1ELb1ELb0ELb0EEEvNS_9FwdParamsE,@function
        .size           _ZN10layer_norm13ln_fwd_kernelINS_13Kernel_traitsIfffffjLj256ELj1ELj4ELj1ELj16ENS_18Kernel_traits_baseILj256EfffffjLj128EEEEELb1ELb1ELb0ELb0EEEvNS_9FwdParamsE,(.L_x_9191 - _ZN10layer_norm13ln_fwd_kernelINS_13Kernel_traitsIfffffjLj256ELj1ELj4ELj1ELj16ENS_18Kernel_traits_baseILj256EfffffjLj128EEEEELb1ELb1ELb0ELb0EEEvNS_9FwdParamsE)
        .other          _ZN10layer_norm13ln_fwd_kernelINS_13Kernel_traitsIfffffjLj256ELj1ELj4ELj1ELj16ENS_18Kernel_traits_baseILj256EfffffjLj128EEEEELb1ELb1ELb0ELb0EEEvNS_9FwdParamsE,@"STO_CUDA_ENTRY STV_DEFAULT"
_ZN10layer_norm13ln_fwd_kernelINS_13Kernel_traitsIfffffjLj256ELj1ELj4ELj1ELj16ENS_18Kernel_traits_baseILj256EfffffjLj128EEEEELb1ELb1ELb0ELb0EEEvNS_9FwdParamsE:
.text._ZN10layer_norm13ln_fwd_kernelINS_13Kernel_traitsIfffffjLj256ELj1ELj4ELj1ELj16ENS_18Kernel_traits_baseILj256EfffffjLj128EEEEELb1ELb1ELb0ELb0EEEvNS_9FwdParamsE:
[----:B------:R-:W-:Y:S01]  /*0000*/  LDC R1, c[0x0][0x37c] ;  /* 0x0000df00ff017b82 */ /* 0x000fe20000000800 */
[----:B------:R-:W0:Y:S01]  /*0010*/  LDCU.U8 UR4, c[0x0][0x464] ;  /* 0x00008c80ff0477ac */ /* 0x000e220008000000 */
[----:B------:R-:W1:Y:S01]  /*0020*/  LDCU.64 UR6, c[0x0][0x450] ;  /* 0x00008a00ff0677ac */ /* 0x000e620008000a00 */
[----:B------:R-:W2:Y:S05]  /*0030*/  LDCU.64 UR8, c[0x0][0x358] ;  /* 0x00006b00ff0877ac */ /* 0x000eaa0008000a00 */
[----:B------:R-:W3:Y:S08]  /*0040*/  LDC R6, c[0x0][0x458] ;  /* 0x00011600ff067b82 */ /* 0x000ef00000000800 */
[----:B------:R-:W3:Y:S01]  /*0050*/  LDC R7, c[0x0][0x45c] ;  /* 0x00011700ff077b82 */ /* 0x000ee20000000800 */
[----:B0-----:R-:W-:Y:S01]  /*0060*/  ISETP.NE.AND P0, PT, RZ, UR4, PT ;  /* 0x00000004ff007c0c */ /* 0x001fe2000bf05270 */
[----:B------:R-:W0:Y:S01]  /*0070*/  LDCU.64 UR10, c[0x0][0x438] ;  /* 0x00008700ff0a77ac */ /* 0x000e220008000a00 */
[----:B-1----:R-:W-:-:S02]  /*0080*/  IMAD.U32 R2, RZ, RZ, UR6 ;  /* 0x00000006ff027e24 */ /* 0x002fc4000f8e00ff */
[----:B------:R-:W-:Y:S01]  /*0090*/  IMAD.U32 R3, RZ, RZ, UR7 ;  /* 0x00000007ff037e24 */ /* 0x000fe2000f8e00ff */
[----:B------:R-:W1:Y:S02]  /*00a0*/  S2R R52, SR_TID.X ;  /* 0x0000000000347919 */ /* 0x000e640000002100 */
[----:B------:R-:W4:Y:S06]  /*00b0*/  LDC R11, c[0x0][0x388] ;  /* 0x0000e200ff0b7b82 */ /* 0x000f2c0000000800 */
[----:B--2---:R-:W2:Y:S02]  /*00c0*/  @P0 LDG.E.64 R2, desc[UR8][R2.64] ;  /* 0x0000000802020981 */ /* 0x004ea4000c1e1b00 */
[----:B------:R-:W5:Y:S02]  /*00d0*/  @P0 LDC R9, c[0x0][0x460] ;  /* 0x00011800ff090b82 */ /* 0x000f640000000800 */
[----:B---3--:R-:W5:Y:S06]  /*00e0*/  @P0 LDG.E.64 R4, desc[UR8][R6.64] ;  /* 0x0000000806040981 */ /* 0x008f6c000c1e1b00 */
[----:B------:R-:W3:Y:S01]  /*00f0*/  S2UR UR5, SR_CTAID.X ;  /* 0x00000000000579c3 */ /* 0x000ee20000002500 */
[----:B0-----:R-:W-:Y:S01]  /*0100*/  UISETP.NE.U32.AND UP0, UPT, UR10, URZ, UPT ;  /* 0x000000ff0a00728c */ /* 0x001fe2000bf05070 */
[----:B------:R-:W-:Y:S03]  /*0110*/  BSSY.RECONVERGENT B0, `(.L_x_8517) ;  /* 0x0000054000007945 */ /* 0x000fe60003800200 */
[----:B------:R-:W-:Y:S01]  /*0120*/  UISETP.NE.AND.EX UP0, UPT, UR11, URZ, UPT, UP0 ;  /* 0x000000ff0b00728c */ /* 0x000fe2000bf05300 */
[----:B----4-:R-:W-:-:S04]  /*0130*/  SHF.R.S32.HI R0, RZ, 0x1f, R11 ;  /* 0x0000001fff007819 */ /* 0x010fc8000001140b */
[----:B------:R-:W-:Y:S02]  /*0140*/  LEA.HI R0, R0, R11, RZ, 0x2 ;  /* 0x0000000b00007211 */ /* 0x000fe400078f10ff */
[----:B-1----:R-:W-:Y:S02]  /*0150*/  LOP3.LUT R49, R52, 0x1f, RZ, 0xc, !PT ;  /* 0x0000001f34317812 */ /* 0x002fe400078e0cff */
[----:B------:R-:W-:Y:S02]  /*0160*/  SHF.R.U32.HI R51, RZ, 0x5, R52 ;  /* 0x00000005ff337819 */ /* 0x000fe40000011634 */
[----:B------:R-:W-:Y:S01]  /*0170*/  LEA.HI.SX32 R49, R0, R49, 0x1e ;  /* 0x0000003100317211 */ /* 0x000fe200078ff2ff */
[----:B---3--:R-:W-:-:S06]  /*0180*/  USHF.L.U32 UR4, UR5, 0x2, URZ ;  /* 0x0000000205047899 */ /* 0x008fcc00080006ff */
[----:B------:R-:W-:Y:S02]  /*0190*/  LOP3.LUT R51, R51, UR4, RZ, 0xfc, !PT ;  /* 0x0000000433337c12 */ /* 0x000fe4000f8efcff */
[----:B--2---:R-:W-:Y:S02]  /*01a0*/  @P0 R2UR UR7, R3 ;  /* 0x00000000030702ca */ /* 0x004fe400000e0000 */
[----:B------:R-:W0:Y:S01]  /*01b0*/  LDC R3, c[0x0][0x360] ;  /* 0x0000d800ff037b82 */ /* 0x000e220000000800 */
[----:B------:R-:W-:Y:S02]  /*01c0*/  @P0 R2UR UR6, R2 ;  /* 0x00000000020602ca */ /* 0x000fe400000e0000 */
[----:B-----5:R-:W-:-:S08]  /*01d0*/  @P0 IADD3 R6, P1, PT, R4, R9, RZ ;  /* 0x0000000904060210 */ /* 0x020fd00007f3e0ff */
[----:B------:R-:W-:Y:S01]  /*01e0*/  UIADD3 UR16, UPT, UPT, UR7, -0x4498517b, URZ ;  /* 0xbb67ae8507107890 */ /* 0x000fe2000fffe0ff */
[----:B------:R-:W-:Y:S01]  /*01f0*/  @P0 IADD3.X R7, PT, PT, RZ, R5, RZ, P1, !PT ;  /* 0x00000005ff070210 */ /* 0x000fe20000ffe4ff */
[----:B------:R-:W-:Y:S02]  /*0200*/  UIADD3 UR18, UPT, UPT, UR7, 0x76cf5d0a, URZ ;  /* 0x76cf5d0a07127890 */ /* 0x000fe4000fffe0ff */
[----:B------:R-:W-:Y:S01]  /*0210*/  UIADD3 UR15, UPT, UPT, UR6, -0x61c88647, URZ ;  /* 0x9e3779b9060f7890 */ /* 0x000fe2000fffe0ff */
[----:B------:R-:W-:Y:S01]  /*0220*/  SHF.R.U64 R2, R6, 0x2, R7 ;  /* 0x0000000206027819 */ /* 0x000fe20000001207 */
[----:B------:R-:W-:Y:S02]  /*0230*/  UIADD3 UR17, UPT, UPT, UR6, 0x3c6ef372, URZ ;  /* 0x3c6ef37206117890 */ /* 0x000fe4000fffe0ff */
[----:B------:R-:W-:Y:S02]  /*0240*/  UIADD3 UR19, UPT, UPT, UR6, -0x255992d5, URZ ;  /* 0xdaa66d2b06137890 */ /* 0x000fe4000fffe0ff */
[----:B------:R-:W-:-:S02]  /*0250*/  UIADD3 UR20, UPT, UPT, UR7, 0x32370b8f, URZ ;  /* 0x32370b8f07147890 */ /* 0x000fc4000fffe0ff */
[----:B------:R-:W-:Y:S01]  /*0260*/  UIADD3 UR21, UPT, UPT, UR6, 0x78dde6e4, URZ ;  /* 0x78dde6e406157890 */ /* 0x000fe2000fffe0ff */
[----:B0-----:R-:W-:Y:S01]  /*0270*/  IMAD R0, R3, UR5, R52 ;  /* 0x0000000503007c24 */ /* 0x001fe2000f8e0234 */
[----:B------:R-:W-:Y:S01]  /*0280*/  LOP3.LUT R52, R52, 0x1f, RZ, 0xc0, !PT ;  /* 0x0000001f34347812 */ /* 0x000fe200078ec0ff */
[----:B------:R-:W-:Y:S01]  /*0290*/  UIADD3 UR22, UPT, UPT, UR7, -0x126145ec, URZ ;  /* 0xed9eba1407167890 */ /* 0x000fe2000fffe0ff */
[----:B------:R-:W-:Y:S01]  /*02a0*/  SHF.R.U32.HI R3, RZ, 0x2, R7 ;  /* 0x00000002ff037819 */ /* 0x000fe20000011607 */
        /* <DEDUP_REMOVED lines=26> */
.L_x_8520:
[----:B------:R-:W-:Y:S05]  /*0450*/  BSYNC.RECONVERGENT B1 ;  /* 0x0000000000017941 */ /* 0x000fea0003800200 */
.L_x_8519:
        /* <DEDUP_REMOVED lines=11> */
.L_x_8518:
[C---:B------:R-:W-:Y:S01]  /*0510*/  ISETP.GE.U32.AND P0, PT, R49.reuse, 0x20, PT ;  /* 0x000000203100780c */ /* 0x040fe20003f06070 */
[----:B------:R-:W-:Y:S01]  /*0520*/  IMAD.MOV.U32 R7, RZ, RZ, R52 ;  /* 0x000000ffff077224 */ /* 0x000fe200078e0034 */
[----:B------:R-:W-:-:S11]  /*0530*/  ISETP.GE.U32.AND P1, PT, R49, 0x40, PT ;  /* 0x000000403100780c */ /* 0x000fd60003f26070 */
        /* <DEDUP_REMOVED lines=17> */
.L_x_8521:
[----:B------:R-:W-:Y:S05]  /*0650*/  BSYNC.RECONVERGENT B0 ;  /* 0x0000000000007941 */ /* 0x000fea0003800200 */
.L_x_8517:
[----:B------:R-:W1:Y:S02]  /*0660*/  LDCU UR4, c[0x0][0x384] ;  /* 0x00007080ff0477ac */ /* 0x000e640008000800 */
[----:B-1----:R-:W-:-:S13]  /*0670*/  ISETP.GE.AND P0, PT, R51, UR4, PT ;  /* 0x0000000433007c0c */ /* 0x002fda000bf06270 */
[----:B------:R-:W-:Y:S05]  /*0680*/  @P0 EXIT ;  /* 0x000000000000094d */ /* 0x000fea0003800000 */
[----:B0-----:R-:W-:Y:S01]  /*0690*/  IMAD.HI.U32 R4, R0, -0x326172a9, RZ ;  /* 0xcd9e8d5700047827 */ /* 0x001fe200078e00ff */
[----:B------:R-:W0:Y:S01]  /*06a0*/  LDCU.64 UR10, c[0x0][0x3e0] ;  /* 0x00007c00ff0a77ac */ /* 0x000e220008000a00 */
[----:B------:R-:W-:Y:S01]  /*06b0*/  BSSY B0, `(.L_x_8522) ;  /* 0x00005fb000007945 */ /* 0x000fe20003800000 */
[----:B------:R-:W-:Y:S01]  /*06c0*/  LOP3.LUT R6, R6, 0x3, RZ, 0xc0, !PT ;  /* 0x0000000306067812 */ /* 0x000fe200078ec0ff */
[C---:B------:R-:W-:Y:S01]  /*06d0*/  IMAD.HI.U32 R5, R2.reuse, -0x2daee0ad, RZ ;  /* 0xd2511f5302057827 */ /* 0x040fe200078e00ff */
[----:B------:R-:W-:Y:S01]  /*06e0*/  LOP3.LUT R4, R3, UR6, R4, 0x96, !PT ;  /* 0x0000000603047c12 */ /* 0x000fe2000f8e9604 */
[----:B------:R-:W1:Y:S02]  /*06f0*/  LDCU.U8 UR4, c[0x0][0x410] ;  /* 0x00008200ff0477ac */ /* 0x000e640008000000 */
        /* <DEDUP_REMOVED lines=19> */
[----:B------:R-:W-:Y:S01]  /*0830*/  IMAD R35, R7, -0x2daee0ad, RZ ;  /* 0xd2511f5307237824 */ /* 0x000fe200078e02ff */
[----:B-1----:R-:W-:Y:S01]  /*0840*/  UISETP.NE.AND UP2, UPT, UR4, URZ, UPT ;  /* 0x000000ff0400728c */ /* 0x002fe2000bf45270 */
        /* <DEDUP_REMOVED lines=39> */
[----:B------:R-:W-:Y:S02]  /*0ac0*/  HFMA2 R7, -RZ, RZ, 0, 0 ;  /* 0x00000000ff077431 */ /* 0x000fe400000001ff */
[----:B------:R-:W-:Y:S01]  /*0ad0*/  IMAD R48, R35, -0x2daee0ad, RZ ;  /* 0xd2511f5323307824 */ /* 0x000fe200078e02ff */
[----:B------:R-:W-:Y:S01]  /*0ae0*/  LOP3.LUT R5, R34, UR31, R5, 0x96, !PT ;  /* 0x0000001f22057c12 */ /* 0x000fe2000f8e9605 */
[----:B0-23--:R-:W-:-:S07]  /*0af0*/  IMAD R50, R32, -0x326172a9, RZ ;  /* 0xcd9e8d5720327824 */ /* 0x00dfce00078e02ff */
.L_x_8615:
[----:B0-----:R-:W0:Y:S01]  /*0b00*/  @UP0 LDCU.64 UR4, c[0x0][0x3e0] ;  /* 0x00007c00ff0407ac */ /* 0x001e220008000a00 */
[----:B------:R-:W-:Y:S01]  /*0b10*/  PLOP3.LUT P0, PT, PT, PT, UP0, 0x80, 0x8 ;  /* 0x000000000008781c */ /* 0x000fe20003f0f008 */
[----:B------:R-:W-:Y:S01]  /*0b20*/  IMAD.MOV.U32 R46, RZ, RZ, 0x4 ;  /* 0x00000004ff2e7424 */ /* 0x000fe200078e00ff */
        /* <DEDUP_REMOVED lines=28> */
[----:B------:R-:W-:-:S05]  /*0cf0*/  VIADDMNMX.U32 R45, R6, 0xfffffffe, R45, PT ;  /* 0xfffffffe062d7846 */ /* 0x000fca000380002d */
[----:B------:R-:W-:-:S04]  /*0d00*/  IMAD.SHL.U32 R45, R45, 0x4, RZ ;  /* 0x000000042d2d7824 */ /* 0x000fc800078e00ff */
[----:B------:R-:W0:Y:S02]  /*0d10*/  LDC R46, c[0x2][R45] ;  /* 0x008000002d2e7b82 */ /* 0x000e240000000800 */
[----:B0-----:R-:W-:-:S04]  /*0d20*/  SHF.R.S32.HI R47, RZ, 0x1f, R46 ;  /* 0x0000001fff2f7819 */ /* 0x001fc8000001142e */
.L_x_9027:
[----:B------:R-:W-:Y:S05]  /*0d30*/  BRX R46 -0xd40                                     (*"BRANCH_TARGETS .L_x_9028,.L_x_9029,.L_x_9030"*) ;  /* 0xfffffff02eb07949 */ /* 0x000fea000383ffff */
.L_x_9030:
[----:B------:R-:W-:Y:S01]  /*0d40*/  IADD3 R46, PT, PT, R6, 0x1, RZ ;  /* 0x00000001062e7810 */ /* 0x000fe20007ffe0ff */
[----:B------:R-:W-:Y:S02]  /*0d50*/  IMAD.MOV.U32 R54, RZ, RZ, R48 ;  /* 0x000000ffff367224 */ /* 0x000fe400078e0030 */
[----:B------:R-:W-:Y:S01]  /*0d60*/  IMAD.MOV.U32 R47, RZ, RZ, R5 ;  /* 0x000000ffff2f7224 */ /* 0x000fe200078e0005 */
[----:B------:R-:W-:Y:S06]  /*0d70*/  BRA `(.L_x_8527) ;  /* 0x0000000000f07947 */ /* 0x000fec0003800000 */
.L_x_9028:
[----:B------:R-:W-:Y:S01]  /*0d80*/  MOV R54, R48 ;  /* 0x0000003000367202 */ /* 0x000fe20000000f00 */
[----:B------:R-:W-:Y:S02]  /*0d90*/  IMAD.MOV.U32 R46, RZ, RZ, 0x3 ;  /* 0x00000003ff2e7424 */ /* 0x000fe400078e00ff */
[----:B------:R-:W-:Y:S01]  /*0da0*/  IMAD.MOV.U32 R47, RZ, RZ, R4 ;  /* 0x000000ffff2f7224 */ /* 0x000fe200078e0004 */
[----:B------:R-:W-:Y:S06]  /*0db0*/  BRA `(.L_x_8527) ;  /* 0x0000000000e07947 */ /* 0x000fec0003800000 */
.L_x_9029:
        /* <DEDUP_REMOVED lines=13> */
.L_x_8529:
[----:B------:R-:W-:Y:S05]  /*0e90*/  BSYNC.RECONVERGENT B3 ;  /* 0x0000000000037941 */ /* 0x000fea0003800200 */
.L_x_8528:
        /* <DEDUP_REMOVED lines=42> */
.L_x_8527:
[----:B------:R-:W-:Y:S05]  /*1140*/  BSYNC.RECONVERGENT B2 ;  /* 0x0000000000027941 */ /* 0x000fea0003800200 */
.L_x_8526:
[----:B------:R-:W0:Y:S01]  /*1150*/  LDC R45, c[0x0][0x408] ;  /* 0x00010200ff2d7b82 */ /* 0x000e220000000800 */
[----:B------:R-:W-:Y:S01]  /*1160*/  I2FP.F32.U32 R6, R47 ;  /* 0x0000002f00067245 */ /* 0x000fe20000201000 */
[----:B------:R-:W-:Y:S01]  /*1170*/  IMAD.MOV.U32 R55, RZ, RZ, 0x2f800000 ;  /* 0x2f800000ff377424 */ /* 0x000fe200078e00ff */
[----:B------:R-:W-:Y:S01]  /*1180*/  ISETP.NE.AND P1, PT, R46, 0x1, PT ;  /* 0x000000012e00780c */ /* 0x000fe20003f25270 */
[----:B-----5:R-:W-:Y:S01]  /*1190*/  FMUL.FTZ R36, R36, R44 ;  /* 0x0000002c24247220 */ /* 0x020fe20000410000 */
[----:B------:R-:W-:Y:S01]  /*11a0*/  BSSY.RECONVERGENT B2, `(.L_x_8530) ;  /* 0x000004c000027945 */ /* 0x000fe20003800200 */
[----:B------:R-:W-:Y:S01]  /*11b0*/  FFMA.FTZ R47, R6, R55, 1.1641532182693481445e-10 ;  /* 0x2f000000062f7423 */ /* 0x000fe20000010037 */
[----:B------:R-:W-:Y:S01]  /*11c0*/  IMAD.MOV.U32 R56, RZ, RZ, 0x2 ;  /* 0x00000002ff387424 */ /* 0x000fe200078e00ff */
[----:B------:R-:W1:Y:S01]  /*11d0*/  LDC R48, c[0x0][0x404] ;  /* 0x00010100ff307b82 */ /* 0x000e620000000800 */
[----:B------:R-:W-:Y:S01]  /*11e0*/  MOV R6, R50 ;  /* 0x0000003200067202 */ /* 0x000fe20000000f00 */
[----:B0-----:R-:W-:Y:S01]  /*11f0*/  FMUL.FTZ R36, R36, R45 ;  /* 0x0000002d24247220 */ /* 0x001fe20000410000 */
[----:B-1----:R-:W-:-:S04]  /*1200*/  FSETP.GTU.FTZ.AND P0, PT, R47, R48, PT ;  /* 0x000000302f00720b */ /* 0x002fc80003f1c000 */
        /* <DEDUP_REMOVED lines=12> */
.L_x_8532:
        /* <DEDUP_REMOVED lines=13> */
.L_x_8534:
[----:B------:R-:W-:Y:S05]  /*13a0*/  BSYNC.RECONVERGENT B3 ;  /* 0x0000000000037941 */ /* 0x000fea0003800200 */
.L_x_8533:
        /* <DEDUP_REMOVED lines=43> */
.L_x_8531:
[----:B------:R-:W-:Y:S05]  /*1660*/  BSYNC.RECONVERGENT B2 ;  /* 0x0000000000027941 */ /* 0x000fea0003800200 */
.L_x_8530:
        /* <DEDUP_REMOVED lines=21> */
.L_x_8537:
        /* <DEDUP_REMOVED lines=13> */
.L_x_8539:
[----:B------:R-:W-:Y:S05]  /*1890*/  BSYNC.RECONVERGENT B3 ;  /* 0x0000000000037941 */ /* 0x000fea0003800200 */
.L_x_8538:
        /* <DEDUP_REMOVED lines=40> */
[----:B------:R-:W-:Y:S01]  /*1b20*/  IMAD.MOV.U32 R57, RZ, RZ, RZ ;  /* 0x000000ffff397224 */ /* 0x000fe200078e00ff */
[----:B------:R-:W-:Y:S02]  /*1b30*/  LOP3.LUT R4, R4, UR32, R47, 0x96, !PT ;  /* 0x0000002004047c12 */ /* 0x000fe4000f8e962f */
[----:B------:R-:W-:-:S07]  /*1b40*/  MOV R54, R46 ;  /* 0x0000002e00367202 */ /* 0x000fce0000000f00 */
.L_x_8536:
[----:B------:R-:W-:Y:S05]  /*1b50*/  BSYNC.RECONVERGENT B2 ;  /* 0x0000000000027941 */ /* 0x000fea0003800200 */
.L_x_8535:
[----:B------:R-:W-:Y:S01]  /*1b60*/  I2FP.F32.U32 R6, R6 ;  /* 0x0000000600067245 */ /* 0x000fe20000201000 */
[----:B------:R-:W-:Y:S01]  /*1b70*/  FMUL.FTZ R38, R38, R44 ;  /* 0x0000002c26267220 */ /* 0x000fe20000410000 */
[----:B------:R-:W-:Y:S01]  /*1b80*/  ISETP.NE.AND P4, PT, R57, 0x1, PT ;  /* 0x000000013900780c */ /* 0x000fe20003f85270 */
[----:B------:R-:W-:Y:S02]  /*1b90*/  BSSY.RECONVERGENT B2, `(.L_x_8540) ;  /* 0x000004b000027945 */ /* 0x000fe40003800200 */
        /* <DEDUP_REMOVED lines=17> */
.L_x_8542:
        /* <DEDUP_REMOVED lines=13> */
.L_x_8544:
[----:B------:R-:W-:Y:S05]  /*1d80*/  BSYNC.RECONVERGENT B3 ;  /* 0x0000000000037941 */ /* 0x000fea0003800200 */
.L_x_8543:
        /* <DEDUP_REMOVED lines=43> */
.L_x_8541:
[----:B------:R-:W-:Y:S05]  /*2040*/  BSYNC.RECONVERGENT B2 ;  /* 0x0000000000027941 */ /* 0x000fea0003800200 */
.L_x_8540:
[----:B------:R-:W-:Y:S01]  /*2050*/  I2FP.F32.U32 R46, R47 ;  /* 0x0000002f002e7245 */ /* 0x000fe20000201000 */
[----:B------:R-:W-:-:S04]  /*2060*/  FMUL.FTZ R56, R39, R44 ;  /* 0x0000002c27387220 */ /* 0x000fc80000410000 */
[----:B------:R-:W-:Y:S01]  /*2070*/  FFMA.FTZ R55, R46, R55, 1.1641532182693481445e-10 ;  /* 0x2f0000002e377423 */ /* 0x000fe20000010037 */
[----:B------:R-:W-:-:S04]  /*2080*/  FMUL.FTZ R56, R56, R45 ;  /* 0x0000002d38387220 */ /* 0x000fc80000410000 */
[----:B------:R-:W-:-:S04]  /*2090*/  FSETP.GTU.FTZ.AND P5, PT, R55, R48, PT ;  /* 0x000000303700720b */ /* 0x000fc80003fbc000 */
[----:B------:R-:W-:Y:S02]  /*20a0*/  FSEL R56, R56, RZ, !P5 ;  /* 0x000000ff38387208 */ /* 0x000fe40006800000 */
[----:B------:R-:W-:-:S03]  /*20b0*/  PLOP3.LUT P4, PT, P5, PT, PT, 0x8, 0x80 ;  /* 0x000000000080781c */ /* 0x000fc60002f8e170 */
[----:B------:R-:W-:Y:S01]  /*20c0*/  FFMA.FTZ R39, R56, R19, R35 ;  /* 0x0000001338277223 */ /* 0x000fe20000010023 */
[----:B------:R-:W-:Y:S09]  /*20d0*/  BRA `(.L_x_8545) ;  /* 0x0000001400047947 */ /* 0x000ff20003800000 */
.L_x_8525:
        /* <DEDUP_REMOVED lines=16> */
.L_x_8548:
        /* <DEDUP_REMOVED lines=13> */
.L_x_8550:
[----:B------:R-:W-:Y:S05]  /*22b0*/  BSYNC.RECONVERGENT B3 ;  /* 0x0000000000037941 */ /* 0x000fea0003800200 */
.L_x_8549:
        /* <DEDUP_REMOVED lines=42> */
.L_x_8547:
[----:B------:R-:W-:Y:S05]  /*2560*/  BSYNC.RECONVERGENT B2 ;  /* 0x0000000000027941 */ /* 0x000fea0003800200 */
.L_x_8546:
[----:B------:R-:W0:Y:S01]  /*2570*/  LDC R48, c[0x0][0x408] ;  /* 0x00010200ff307b82 */ /* 0x000e220000000800 */
[----:B------:R-:W-:Y:S01]  /*2580*/  I2FP.F32.U32 R6, R45 ;  /* 0x0000002d00067245 */ /* 0x000fe20000201000 */
[----:B------:R-:W-:Y:S01]  /*2590*/  HFMA2 R45, -RZ, RZ, 0.1171875, 0 ;  /* 0x2f800000ff2d7431 */ /* 0x000fe200000001ff */
[----:B------:R-:W-:Y:S01]  /*25a0*/  ISETP.NE.AND P1, PT, R46, 0x1, PT ;  /* 0x000000012e00780c */ /* 0x000fe20003f25270 */
[----:B-----5:R-:W-:Y:S01]  /*25b0*/  FMUL.FTZ R47, R36, R44 ;  /* 0x0000002c242f7220 */ /* 0x020fe20000410000 */
[----:B------:R-:W-:Y:S01]  /*25c0*/  BSSY.RECONVERGENT B2, `(.L_x_8551) ;  /* 0x000004b000027945 */ /* 0x000fe20003800200 */
[----:B------:R-:W-:Y:S02]  /*25d0*/  IMAD.MOV.U32 R36, RZ, RZ, 0x2 ;  /* 0x00000002ff247424 */ /* 0x000fe400078e00ff */
[----:B------:R-:W1:Y:S01]  /*25e0*/  LDC R55, c[0x0][0x404] ;  /* 0x00010100ff377b82 */ /* 0x000e620000000800 */
[----:B------:R-:W-:Y:S01]  /*25f0*/  FFMA.FTZ R6, R6, R45, 1.1641532182693481445e-10 ;  /* 0x2f00000006067423 */ /* 0x000fe2000001002d */
[----:B0-----:R-:W-:-:S04]  /*2600*/  FMUL.FTZ R47, R47, R48 ;  /* 0x000000302f2f7220 */ /* 0x001fc80000410000 */
[----:B-1----:R-:W-:Y:S02]  /*2610*/  FSETP.GTU.FTZ.AND P0, PT, R6, R55, PT ;  /* 0x000000370600720b */ /* 0x002fe40003f1c000 */
[----:B------:R-:W-:Y:S02]  /*2620*/  MOV R6, R50 ;  /* 0x0000003200067202 */ /* 0x000fe40000000f00 */
[----:B------:R-:W-:Y:S02]  /*2630*/  PLOP3.LUT P2, PT, P0, PT, PT, 0x8, 0x80 ;  /* 0x000000000080781c */ /* 0x000fe4000074e170 */
[----:B------:R-:W-:Y:S01]  /*2640*/  FSEL R57, R47, RZ, !P0 ;  /* 0x000000ff2f397208 */ /* 0x000fe20004000000 */
        /* <DEDUP_REMOVED lines=9> */
.L_x_8553:
        /* <DEDUP_REMOVED lines=13> */
.L_x_8555:
[----:B------:R-:W-:Y:S05]  /*27b0*/  BSYNC.RECONVERGENT B3 ;  /* 0x0000000000037941 */ /* 0x000fea0003800200 */
.L_x_8554:
        /* <DEDUP_REMOVED lines=43> */
.L_x_8552:
[----:B------:R-:W-:Y:S05]  /*2a70*/  BSYNC.RECONVERGENT B2 ;  /* 0x0000000000027941 */ /* 0x000fea0003800200 */
.L_x_8551:
[----:B------:R-:W-:Y:S01]  /*2a80*/  ISETP.NE.AND P4, PT, R36, 0x1, PT ;  /* 0x000000012400780c */ /* 0x000fe20003f85270 */
[----:B------:R-:W-:Y:S01]  /*2a90*/  FMUL.FTZ R37, R37, R44 ;  /* 0x0000002c25257220 */ /* 0x000fe20000410000 */
[----:B------:R-:W-:Y:S01]  /*2aa0*/  I2FP.F32.U32 R6, R6 ;  /* 0x0000000600067245 */ /* 0x000fe20000201000 */
[----:B------:R-:W-:Y:S01]  /*2ab0*/  BSSY.RECONVERGENT B2, `(.L_x_8556) ;  /* 0x000004a000027945 */ /* 0x000fe20003800200 */
[----:B------:R-:W-:Y:S02]  /*2ac0*/  HFMA2 R46, -RZ, RZ, 0, 1.1920928955078125e-07 ;  /* 0x00000002ff2e7431 */ /* 0x000fe400000001ff */
[----:B------:R-:W-:Y:S01]  /*2ad0*/  FMUL.FTZ R37, R37, R48 ;  /* 0x0000003025257220 */ /* 0x000fe20000410000 */
[----:B------:R-:W-:-:S05]  /*2ae0*/  FFMA.FTZ R6, R6, R45, 1.1641532182693481445e-10 ;  /* 0x2f00000006067423 */ /* 0x000fca000001002d */
[----:B------:R-:W-:Y:S01]  /*2af0*/  FSETP.GTU.FTZ.AND P1, PT, R6, R55, PT ;  /* 0x000000370600720b */ /* 0x000fe20003f3c000 */
[----:B------:R-:W-:-:S03]  /*2b00*/  IMAD.MOV.U32 R6, RZ, RZ, R50 ;  /* 0x000000ffff067224 */ /* 0x000fc600078e0032 */
[----:B------:R-:W-:Y:S02]  /*2b10*/  PLOP3.LUT P0, PT, P1, PT, PT, 0x8, 0x80 ;  /* 0x000000000080781c */ /* 0x000fe40000f0e170 */
[----:B------:R-:W-:Y:S01]  /*2b20*/  FSEL R56, R37, RZ, !P1 ;  /* 0x000000ff25387208 */ /* 0x000fe20004800000 */
[----:B------:R-:W-:Y:S10]  /*2b30*/  @!P4 BRA `(.L_x_8557) ;  /* 0x000000040004c947 */ /* 0x000ff40003800000 */
        /* <DEDUP_REMOVED lines=8> */
.L_x_8558:
        /* <DEDUP_REMOVED lines=13> */
.L_x_8560:
[----:B------:R-:W-:Y:S05]  /*2c90*/  BSYNC.RECONVERGENT B3 ;  /* 0x0000000000037941 */ /* 0x000fea0003800200 */
.L_x_8559:
        /* <DEDUP_REMOVED lines=43> */
.L_x_8557:
[----:B------:R-:W-:Y:S05]  /*2f50*/  BSYNC.RECONVERGENT B2 ;  /* 0x0000000000027941 */ /* 0x000fea0003800200 */
.L_x_8556:
[----:B------:R-:W-:Y:S01]  /*2f60*/  I2FP.F32.U32 R6, R6 ;  /* 0x0000000600067245 */ /* 0x000fe20000201000 */
[----:B------:R-:W-:Y:S01]  /*2f70*/  FMUL.FTZ R37, R38, R44 ;  /* 0x0000002c26257220 */ /* 0x000fe20000410000 */
[----:B------:R-:W-:Y:S01]  /*2f80*/  ISETP.NE.AND P5, PT, R46, 0x1, PT ;  /* 0x000000012e00780c */ /* 0x000fe20003fa5270 */
[----:B------:R-:W-:Y:S02]  /*2f90*/  BSSY.RECONVERGENT B2, `(.L_x_8561) ;  /* 0x000004a000027945 */ /* 0x000fe40003800200 */
[----:B------:R-:W-:Y:S01]  /*2fa0*/  FFMA.FTZ R6, R6, R45, 1.1641532182693481445e-10 ;  /* 0x2f00000006067423 */ /* 0x000fe2000001002d */
[----:B------:R-:W-:-:S04]  /*2fb0*/  FMUL.FTZ R37, R37, R48 ;  /* 0x0000003025257220 */ /* 0x000fc80000410000 */
[----:B------:R-:W-:Y:S01]  /*2fc0*/  FSETP.GTU.FTZ.AND P4, PT, R6, R55, PT ;  /* 0x000000370600720b */ /* 0x000fe20003f9c000 */
[----:B------:R-:W-:-:S03]  /*2fd0*/  IMAD.MOV.U32 R6, RZ, RZ, 0x2 ;  /* 0x00000002ff067424 */ /* 0x000fc600078e00ff */
[----:B------:R-:W-:Y:S02]  /*2fe0*/  FSEL R59, R37, RZ, !P4 ;  /* 0x000000ff253b7208 */ /* 0x000fe40006000000 */
[----:B------:R-:W-:Y:S02]  /*2ff0*/  PLOP3.LUT P1, PT, P4, PT, PT, 0x8, 0x80 ;  /* 0x000000000080781c */ /* 0x000fe4000272e170 */
        /* <DEDUP_REMOVED lines=10> */
.L_x_8563:
        /* <DEDUP_REMOVED lines=13> */
.L_x_8565:
[----:B------:R-:W-:Y:S05]  /*3170*/  BSYNC.RECONVERGENT B3 ;  /* 0x0000000000037941 */ /* 0x000fea0003800200 */
.L_x_8564:
        /* <DEDUP_REMOVED lines=43> */
.L_x_8562:
[----:B------:R-:W-:Y:S05]  /*3430*/  BSYNC.RECONVERGENT B2 ;  /* 0x0000000000027941 */ /* 0x000fea0003800200 */
.L_x_8561:
[----:B------:R-:W-:Y:S01]  /*3440*/  I2FP.F32.U32 R36, R37 ;  /* 0x0000002500247245 */ /* 0x000fe20000201000 */
[----:B------:R-:W-:Y:S01]  /*3450*/  FMUL.FTZ R39, R39, R44 ;  /* 0x0000002c27277220 */ /* 0x000fe20000410000 */
[----:B------:R-:W-:Y:S01]  /*3460*/  FMUL.FTZ R37, R56, R17 ;  /* 0x0000001138257220 */ /* 0x000fe20000410000 */
[----:B------:R-:W-:Y:S02]  /*3470*/  FMUL.FTZ R38, R59, R18 ;  /* 0x000000123b267220 */ /* 0x000fe40000410000 */
[----:B------:R-:W-:Y:S01]  /*3480*/  FFMA.FTZ R36, R36, R45, 1.1641532182693481445e-10 ;  /* 0x2f00000024247423 */ /* 0x000fe2000001002d */
[----:B------:R-:W-:-:S04]  /*3490*/  FMUL.FTZ R39, R39, R48 ;  /* 0x0000003027277220 */ /* 0x000fc80000410000 */
[----:B------:R-:W-:Y:S01]  /*34a0*/  FSETP.GTU.FTZ.AND P5, PT, R36, R55, PT ;  /* 0x000000372400720b */ /* 0x000fe20003fbc000 */
[----:B------:R-:W-:-:S03]  /*34b0*/  FMUL.FTZ R36, R57, R16 ;  /* 0x0000001039247220 */ /* 0x000fc60000410000 */
[----:B------:R-:W-:Y:S02]  /*34c0*/  FSEL R46, R39, RZ, !P5 ;  /* 0x000000ff272e7208 */ /* 0x000fe40006800000 */
[----:B------:R-:W-:-:S03]  /*34d0*/  PLOP3.LUT P4, PT, P5, PT, PT, 0x8, 0x80 ;  /* 0x000000000080781c */ /* 0x000fc60002f8e170 */
[----:B------:R-:W-:-:S10]  /*34e0*/  FMUL.FTZ R39, R46, R19 ;  /* 0x000000132e277220 */ /* 0x000fd40000410000 */
.L_x_8545:
        /* <DEDUP_REMOVED lines=14> */
.L_x_8524:
[----:B------:R-:W-:Y:S05]  /*35d0*/  BSYNC.RECONVERGENT B1 ;  /* 0x0000000000017941 */ /* 0x000fea0003800200 */
.L_x_8523:
[----:B------:R-:W-:Y:S01]  /*35e0*/  ISETP.GE.U32.AND P4, PT, R49, 0x40, PT ;  /* 0x000000403100780c */ /* 0x000fe20003f86070 */
[----:B------:R-:W-:-:S12]  /*35f0*/  BSSY.RECONVERGENT B1, `(.L_x_8566) ;  /* 0x000029b000017945 */ /* 0x000fd80003800200 */
[----:B------:R-:W-:Y:S05]  /*3600*/  @!P4 BRA `(.L_x_8567) ;  /* 0x000000280064c947 */ /* 0x000fea0003800000 */
[----:B------:R-:W-:Y:S01]  /*3610*/  ISETP.NE.U32.AND P0, PT, RZ, UR12, PT ;  /* 0x0000000cff007c0c */ /* 0x000fe2000bf05070 */
[----:B------:R-:W1:Y:S03]  /*3620*/  LDC.64 R40, c[0x0][0x390] ;  /* 0x0000e400ff287b82 */ /* 0x000e660000000a00 */
[----:B------:R-:W-:-:S13]  /*3630*/  ISETP.NE.AND.EX P0, PT, RZ, UR13, PT, P0 ;  /* 0x0000000dff007c0c */ /* 0x000fda000bf05300 */
[----:B0-----:R-:W0:Y:S01]  /*3640*/  @P0 LDC.64 R46, c[0x0][0x3a0] ;  /* 0x0000e800ff2e0b82 */ /* 0x001e220000000a00 */
[----:B-1----:R-:W-:-:S06]  /*3650*/  IMAD.WIDE.U32 R40, R45, 0x10, R40 ;  /* 0x000000102d287825 */ /* 0x002fcc00078e0028 */
[----:B------:R-:W5:Y:S01]  /*3660*/  LDG.E.128 R40, desc[UR8][R40.64] ;  /* 0x0000000828287981 */ /* 0x000f62000c1e1d00 */
[----:B0-----:R-:W-:-:S05]  /*3670*/  @P0 IMAD.WIDE.U32 R46, R45, 0x10, R46 ;  /* 0x000000102d2e0825 */ /* 0x001fca00078e002e */
[----:B------:R0:W5:Y:S01]  /*3680*/  @P0 LDG.E.128 R32, desc[UR8][R46.64] ;  /* 0x000000082e200981 */ /* 0x000162000c1e1d00 */
[----:B------:R-:W-:Y:S05]  /*3690*/  @!P0 BRA `(.L_x_8568) ;  /* 0x0000001400088947 */ /* 0x000fea0003800000 */
[----:B------:R-:W-:Y:S01]  /*36a0*/  ISETP.NE.AND P0, PT, R6, 0x1, PT ;  /* 0x000000010600780c */ /* 0x000fe20003f05270 */
[----:B------:R-:W-:Y:S01]  /*36b0*/  BSSY.RECONVERGENT B2, `(.L_x_8569) ;  /* 0x0000047000027945 */ /* 0x000fe20003800200 */
[----:B------:R-:W-:Y:S01]  /*36c0*/  IMAD.MOV.U32 R57, RZ, RZ, 0x2 ;  /* 0x00000002ff397424 */ /* 0x000fe200078e00ff */
[----:B------:R-:W-:Y:S01]  /*36d0*/  MOV R54, R50 ;  /* 0x0000003200367202 */ /* 0x000fe20000000f00 */
[----:B0-----:R-:W-:-:S09]  /*36e0*/  IMAD.MOV.U32 R46, RZ, RZ, R48 ;  /* 0x000000ffff2e7224 */ /* 0x001fd200078e0030 */
        /* <DEDUP_REMOVED lines=11> */
.L_x_8571:
        /* <DEDUP_REMOVED lines=13> */
.L_x_8573:
[----:B------:R-:W-:Y:S05]  /*3870*/  BSYNC.RECONVERGENT B3 ;  /* 0x0000000000037941 */ /* 0x000fea0003800200 */
.L_x_8572:
        /* <DEDUP_REMOVED lines=42> */
.L_x_8570:
[----:B------:R-:W-:Y:S05]  /*3b20*/  BSYNC.RECONVERGENT B2 ;  /* 0x0000000000027941 */ /* 0x000fea0003800200 */
.L_x_8569:
[----:B------:R-:W0:Y:S01]  /*3b30*/  LDC R47, c[0x0][0x408] ;  /* 0x00010200ff2f7b82 */ /* 0x000e220000000800 */
[----:B------:R-:W-:Y:S01]  /*3b40*/  HFMA2 R56, -RZ, RZ, 0.1171875, 0 ;  /* 0x2f800000ff387431 */ /* 0x000fe200000001ff */
[----:B------:R-:W-:Y:S01]  /*3b50*/  I2FP.F32.U32 R55, R54 ;  /* 0x0000003600377245 */ /* 0x000fe20000201000 */
[----:B-----5:R-:W-:Y:S01]  /*3b60*/  FMUL.FTZ R40, R40, R44 ;  /* 0x0000002c28287220 */ /* 0x020fe20000410000 */
[----:B------:R-:W-:Y:S01]  /*3b70*/  ISETP.NE.AND P1, PT, R57, 0x1, PT ;  /* 0x000000013900780c */ /* 0x000fe20003f25270 */
[----:B------:R-:W-:Y:S01]  /*3b80*/  BSSY.RECONVERGENT B2, `(.L_x_8574) ;  /* 0x000004c000027945 */ /* 0x000fe20003800200 */
[----:B------:R-:W-:Y:S01]  /*3b90*/  IMAD.MOV.U32 R54, RZ, RZ, 0x2 ;  /* 0x00000002ff367424 */ /* 0x000fe200078e00ff */
[----:B------:R-:W-:Y:S01]  /*3ba0*/  MOV R6, R50 ;  /* 0x0000003200067202 */ /* 0x000fe20000000f00 */
[----:B------:R-:W1:Y:S01]  /*3bb0*/  LDC R48, c[0x0][0x404] ;  /* 0x00010100ff307b82 */ /* 0x000e620000000800 */
[----:B------:R-:W-:Y:S01]  /*3bc0*/  FFMA.FTZ R55, R55, R56, 1.1641532182693481445e-10 ;  /* 0x2f00000037377423 */ /* 0x000fe20000010038 */
[----:B0-----:R-:W-:-:S04]  /*3bd0*/  FMUL.FTZ R40, R40, R47 ;  /* 0x0000002f28287220 */ /* 0x001fc80000410000 */
        /* <DEDUP_REMOVED lines=13> */
.L_x_8576:
        /* <DEDUP_REMOVED lines=13> */
.L_x_8578:
[----:B------:R-:W-:Y:S05]  /*3d80*/  BSYNC.RECONVERGENT B3 ;  /* 0x0000000000037941 */ /* 0x000fea0003800200 */
.L_x_8577:
        /* <DEDUP_REMOVED lines=40> */
[----:B------:R-:W-:Y:S01]  /*4010*/  MOV R46, R54 ;  /* 0x00000036002e7202 */ /* 0x000fe20000000f00 */
[----:B------:R-:W-:Y:S01]  /*4020*/  IMAD.MOV.U32 R54, RZ, RZ, RZ ;  /* 0x000000ffff367224 */ /* 0x000fe200078e00ff */
[----:B------:R-:W-:-:S07]  /*4030*/  LOP3.LUT R4, R4, UR32, R55, 0x96, !PT ;  /* 0x0000002004047c12 */ /* 0x000fce000f8e9637 */
.L_x_8575:
[----:B------:R-:W-:Y:S05]  /*4040*/  BSYNC.RECONVERGENT B2 ;  /* 0x0000000000027941 */ /* 0x000fea0003800200 */
.L_x_8574:
        /* <DEDUP_REMOVED lines=21> */
.L_x_8581:
        /* <DEDUP_REMOVED lines=13> */
.L_x_8583:
[----:B------:R-:W-:Y:S05]  /*4270*/  BSYNC.RECONVERGENT B3 ;  /* 0x0000000000037941 */ /* 0x000fea0003800200 */
.L_x_8582:
        /* <DEDUP_REMOVED lines=39> */
[----:B------:R-:W-:Y:S01]  /*44f0*/  IMAD.WIDE.U32 R54, R6, -0x2daee0ad, RZ ;  /* 0xd2511f5306367825 */ /* 0x000fe200078e00ff */
[----:B------:R-:W-:-:S03]  /*4500*/  MOV R6, R46 ;  /* 0x0000002e00067202 */ /* 0x000fc60000000f00 */
[----:B------:R-:W-:Y:S01]  /*4510*/  IMAD.MOV.U32 R46, RZ, RZ, R54 ;  /* 0x000000ffff2e7224 */ /* 0x000fe200078e0036 */
[----:B------:R-:W-:-:S07]  /*4520*/  LOP3.LUT R4, R4, UR32, R55, 0x96, !PT ;  /* 0x0000002004047c12 */ /* 0x000fce000f8e9637 */
.L_x_8580:
[----:B------:R-:W-:Y:S05]  /*4530*/  BSYNC.RECONVERGENT B2 ;  /* 0x0000000000027941 */ /* 0x000fea0003800200 */
.L_x_8579:
        /* <DEDUP_REMOVED lines=21> */
.L_x_8586:
        /* <DEDUP_REMOVED lines=13> */
.L_x_8588:
[----:B------:R-:W-:Y:S05]  /*4760*/  BSYNC.RECONVERGENT B3 ;  /* 0x0000000000037941 */ /* 0x000fea0003800200 */
.L_x_8587:
        /* <DEDUP_REMOVED lines=39> */
[----:B------:R-:W-:Y:S01]  /*49e0*/  IMAD.MOV.U32 R6, RZ, RZ, RZ ;  /* 0x000000ffff067224 */ /* 0x000fe200078e00ff */
[----:B------:R-:W-:Y:S01]  /*49f0*/  LOP3.LUT R4, R4, UR32, R55, 0x96, !PT ;  /* 0x0000002004047c12 */ /* 0x000fe2000f8e9637 */
[----:B------:R-:W-:Y:S01]  /*4a00*/  IMAD.MOV.U32 R55, RZ, RZ, R46 ;  /* 0x000000ffff377224 */ /* 0x000fe200078e002e */
[----:B------:R-:W-:-:S07]  /*4a10*/  MOV R46, R54 ;  /* 0x00000036002e7202 */ /* 0x000fce0000000f00 */
.L_x_8585:
[----:B------:R-:W-:Y:S05]  /*4a20*/  BSYNC.RECONVERGENT B2 ;  /* 0x0000000000027941 */ /* 0x000fea0003800200 */
.L_x_8584:
        /* <DEDUP_REMOVED lines=9> */
.L_x_8568:
[----:B------:R-:W-:Y:S01]  /*4ac0*/  ISETP.NE.AND P0, PT, R6, 0x1, PT ;  /* 0x000000010600780c */ /* 0x000fe20003f05270 */
[----:B------:R-:W-:Y:S01]  /*4ad0*/  BSSY.RECONVERGENT B2, `(.L_x_8590) ;  /* 0x0000047000027945 */ /* 0x000fe20003800200 */
[----:B------:R-:W-:Y:S02]  /*4ae0*/  HFMA2 R56, -RZ, RZ, 0, 1.1920928955078125e-07 ;  /* 0x00000002ff387431 */ /* 0x000fe400000001ff */
[----:B------:R-:W-:Y:S01]  /*4af0*/  IMAD.MOV.U32 R54, RZ, RZ, R50 ;  /* 0x000000ffff367224 */ /* 0x000fe200078e0032 */
[----:B0-----:R-:W-:-:S08]  /*4b00*/  MOV R46, R48 ;  /* 0x00000030002e7202 */ /* 0x001fd00000000f00 */
        /* <DEDUP_REMOVED lines=11> */
.L_x_8592:
        /* <DEDUP_REMOVED lines=13> */
.L_x_8594:
[----:B------:R-:W-:Y:S05]  /*4c90*/  BSYNC.RECONVERGENT B3 ;  /* 0x0000000000037941 */ /* 0x000fea0003800200 */
.L_x_8593:
        /* <DEDUP_REMOVED lines=42> */
.L_x_8591:
[----:B------:R-:W-:Y:S05]  /*4f40*/  BSYNC.RECONVERGENT B2 ;  /* 0x0000000000027941 */ /* 0x000fea0003800200 */
.L_x_8590:
[----:B------:R-:W0:Y:S01]  /*4f50*/  LDC R48, c[0x0][0x408] ;  /* 0x00010200ff307b82 */ /* 0x000e220000000800 */
[----:B------:R-:W-:Y:S01]  /*4f60*/  I2FP.F32.U32 R55, R54 ;  /* 0x0000003600377245 */ /* 0x000fe20000201000 */
[----:B------:R-:W-:Y:S01]  /*4f70*/  IMAD.MOV.U32 R54, RZ, RZ, 0x2f800000 ;  /* 0x2f800000ff367424 */ /* 0x000fe200078e00ff */
[----:B------:R-:W-:Y:S01]  /*4f80*/  ISETP.NE.AND P2, PT, R56, 0x1, PT ;  /* 0x000000013800780c */ /* 0x000fe20003f45270 */
[----:B------:R-:W-:Y:S02]  /*4f90*/  BSSY.RECONVERGENT B2, `(.L_x_8595) ;  /* 0x000004c000027945 */ /* 0x000fe40003800200 */
[----:B------:R-:W-:Y:S01]  /*4fa0*/  FFMA.FTZ R6, R55, R54, 1.1641532182693481445e-10 ;  /* 0x2f00000037067423 */ /* 0x000fe20000010036 */
[----:B-----5:R-:W-:Y:S01]  /*4fb0*/  FMUL.FTZ R55, R40, R44 ;  /* 0x0000002c28377220 */ /* 0x020fe20000410000 */
[----:B------:R-:W1:Y:S01]  /*4fc0*/  LDC R47, c[0x0][0x404] ;  /* 0x00010100ff2f7b82 */ /* 0x000e620000000800 */
[----:B------:R-:W-:Y:S02]  /*4fd0*/  HFMA2 R40, -RZ, RZ, 0, 1.1920928955078125e-07 ;  /* 0x00000002ff287431 */ /* 0x000fe400000001ff */
[----:B0-----:R-:W-:Y:S01]  /*4fe0*/  FMUL.FTZ R55, R55, R48 ;  /* 0x0000003037377220 */ /* 0x001fe20000410000 */
[----:B-1----:R-:W-:Y:S01]  /*4ff0*/  FSETP.GTU.FTZ.AND P1, PT, R6, R47, PT ;  /* 0x0000002f0600720b */ /* 0x002fe20003f3c000 */
        /* <DEDUP_REMOVED lines=12> */
.L_x_8597:
        /* <DEDUP_REMOVED lines=13> */
.L_x_8599:
[----:B------:R-:W-:Y:S05]  /*5190*/  BSYNC.RECONVERGENT B3 ;  /* 0x0000000000037941 */ /* 0x000fea0003800200 */
.L_x_8598:
        /* <DEDUP_REMOVED lines=43> */
.L_x_8596:
[----:B------:R-:W-:Y:S05]  /*5450*/  BSYNC.RECONVERGENT B2 ;  /* 0x0000000000027941 */ /* 0x000fea0003800200 */
.L_x_8595:
[----:B------:R-:W-:Y:S01]  /*5460*/  ISETP.NE.AND P5, PT, R40, 0x1, PT ;  /* 0x000000012800780c */ /* 0x000fe20003fa5270 */
[----:B------:R-:W-:Y:S01]  /*5470*/  FMUL.FTZ R41, R41, R44 ;  /* 0x0000002c29297220 */ /* 0x000fe20000410000 */
[----:B------:R-:W-:Y:S01]  /*5480*/  I2FP.F32.U32 R55, R6 ;  /* 0x0000000600377245 */ /* 0x000fe20000201000 */
[----:B------:R-:W-:Y:S01]  /*5490*/  BSSY.RECONVERGENT B2, `(.L_x_8600) ;  /* 0x000004a000027945 */ /* 0x000fe20003800200 */
[----:B------:R-:W-:Y:S02]  /*54a0*/  IMAD.MOV.U32 R58, RZ, RZ, 0x2 ;  /* 0x00000002ff3a7424 */ /* 0x000fe400078e00ff */
[----:B------:R-:W-:Y:S01]  /*54b0*/  FMUL.FTZ R41, R41, R48 ;  /* 0x0000003029297220 */ /* 0x000fe20000410000 */
[----:B------:R-:W-:-:S05]  /*54c0*/  FFMA.FTZ R6, R55, R54, 1.1641532182693481445e-10 ;  /* 0x2f00000037067423 */ /* 0x000fca0000010036 */
[----:B------:R-:W-:Y:S02]  /*54d0*/  FSETP.GTU.FTZ.AND P2, PT, R6, R47, PT ;  /* 0x0000002f0600720b */ /* 0x000fe40003f5c000 */
        /* <DEDUP_REMOVED lines=12> */
.L_x_8602:
        /* <DEDUP_REMOVED lines=13> */
.L_x_8604:
[----:B------:R-:W-:Y:S05]  /*5670*/  BSYNC.RECONVERGENT B3 ;  /* 0x0000000000037941 */ /* 0x000fea0003800200 */
.L_x_8603:
        /* <DEDUP_REMOVED lines=37> */
[----:B------:R-:W-:Y:S01]  /*58d0*/  IMAD.MOV.U32 R58, RZ, RZ, RZ ;  /* 0x000000ffff3a7224 */ /* 0x000fe200078e00ff */
[----:B------:R-:W-:Y:S01]  /*58e0*/  MOV R50, R40 ;  /* 0x0000002800327202 */ /* 0x000fe20000000f00 */
[----:B------:R-:W-:-:S04]  /*58f0*/  IMAD.WIDE.U32 R40, R6, -0x2daee0ad, RZ ;  /* 0xd2511f5306287825 */ /* 0x000fc800078e00ff */
[----:B------:R-:W-:Y:S01]  /*5900*/  IMAD.MOV.U32 R6, RZ, RZ, R46 ;  /* 0x000000ffff067224 */ /* 0x000fe200078e002e */
[----:B------:R-:W-:Y:S02]  /*5910*/  LOP3.LUT R4, R4, UR32, R41, 0x96, !PT ;  /* 0x0000002004047c12 */ /* 0x000fe4000f8e9629 */
[----:B------:R-:W-:-:S07]  /*5920*/  MOV R46, R40 ;  /* 0x00000028002e7202 */ /* 0x000fce0000000f00 */
.L_x_8601:
[----:B------:R-:W-:Y:S05]  /*5930*/  BSYNC.RECONVERGENT B2 ;  /* 0x0000000000027941 */ /* 0x000fea0003800200 */
.L_x_8600:
[----:B------:R-:W-:Y:S01]  /*5940*/  I2FP.F32.U32 R41, R6 ;  /* 0x0000000600297245 */ /* 0x000fe20000201000 */
[----:B------:R-:W-:Y:S01]  /*5950*/  BSSY.RECONVERGENT B2, `(.L_x_8605) ;  /* 0x000004c000027945 */ /* 0x000fe20003800200 */
[----:B------:R-:W-:-:S03]  /*5960*/  ISETP.NE.AND P6, PT, R58, 0x1, PT ;  /* 0x000000013a00780c */ /* 0x000fc60003fc5270 */
[----:B------:R-:W-:Y:S01]  /*5970*/  FFMA.FTZ R6, R41, R54, 1.1641532182693481445e-10 ;  /* 0x2f00000029067423 */ /* 0x000fe20000010036 */
[----:B------:R-:W-:-:S04]  /*5980*/  FMUL.FTZ R41, R42, R44 ;  /* 0x0000002c2a297220 */ /* 0x000fc80000410000 */
[----:B------:R-:W-:Y:S01]  /*5990*/  FMUL.FTZ R41, R41, R48 ;  /* 0x0000003029297220 */ /* 0x000fe20000410000 */
[----:B------:R-:W-:Y:S01]  /*59a0*/  FSETP.GTU.FTZ.AND P5, PT, R6, R47, PT ;  /* 0x0000002f0600720b */ /* 0x000fe20003fbc000 */
[----:B------:R-:W-:-:S03]  /*59b0*/  HFMA2 R6, -RZ, RZ, 0, 1.1920928955078125e-07 ;  /* 0x00000002ff067431 */ /* 0x000fc600000001ff */
[----:B------:R-:W-:Y:S01]  /*59c0*/  FSEL R55, R41, RZ, !P5 ;  /* 0x000000ff29377208 */ /* 0x000fe20006800000 */
[----:B------:R-:W-:Y:S01]  /*59d0*/  IMAD.MOV.U32 R41, RZ, RZ, R50 ;  /* 0x000000ffff297224 */ /* 0x000fe200078e0032 */
[----:B------:R-:W-:Y:S01]  /*59e0*/  PLOP3.LUT P2, PT, P5, PT, PT, 0x8, 0x80 ;  /* 0x000000000080781c */ /* 0x000fe20002f4e170 */
[----:B------:R-:W-:-:S12]  /*59f0*/  @!P6 BRA `(.L_x_8606) ;  /* 0x000000040004e947 */ /* 0x000fd80003800000 */
        /* <DEDUP_REMOVED lines=8> */
.L_x_8607:
        /* <DEDUP_REMOVED lines=13> */
.L_x_8609:
[----:B------:R-:W-:Y:S05]  /*5b50*/  BSYNC.RECONVERGENT B3 ;  /* 0x0000000000037941 */ /* 0x000fea0003800200 */
.L_x_8608:
        /* <DEDUP_REMOVED lines=40> */
[----:B------:R-:W-:Y:S02]  /*5de0*/  LOP3.LUT R4, R4, UR32, R41, 0x96, !PT ;  /* 0x0000002004047c12 */ /* 0x000fe4000f8e9629 */
[----:B------:R-:W-:Y:S01]  /*5df0*/  MOV R41, R46 ;  /* 0x0000002e00297202 */ /* 0x000fe20000000f00 */
[----:B------:R-:W-:-:S07]  /*5e00*/  IMAD.MOV.U32 R46, RZ, RZ, R40 ;  /* 0x000000ffff2e7224 */ /* 0x000fce00078e0028 */
.L_x_8606:
[----:B------:R-:W-:Y:S05]  /*5e10*/  BSYNC.RECONVERGENT B2 ;  /* 0x0000000000027941 */ /* 0x000fea0003800200 */
.L_x_8605:
[----:B------:R-:W-:Y:S01]  /*5e20*/  I2FP.F32.U32 R41, R41 ;  /* 0x0000002900297245 */ /* 0x000fe20000201000 */
[----:B------:R-:W-:Y:S01]  /*5e30*/  FMUL.FTZ R43, R43, R44 ;  /* 0x0000002c2b2b7220 */ /* 0x000fe20000410000 */
[----:B------:R-:W-:Y:S01]  /*5e40*/  FMUL.FTZ R40, R57, R28 ;  /* 0x0000001c39287220 */ /* 0x000fe20000410000 */
[----:B------:R-:W-:Y:S02]  /*5e50*/  FMUL.FTZ R42, R55, R30 ;  /* 0x0000001e372a7220 */ /* 0x000fe40000410000 */
[----:B------:R-:W-:Y:S01]  /*5e60*/  FFMA.FTZ R54, R41, R54, 1.1641532182693481445e-10 ;  /* 0x2f00000029367423 */ /* 0x000fe20000010036 */
[----:B------:R-:W-:Y:S01]  /*5e70*/  FMUL.FTZ R43, R43, R48 ;  /* 0x000000302b2b7220 */ /* 0x000fe20000410000 */
[----:B------:R-:W-:-:S03]  /*5e80*/  FMUL.FTZ R41, R56, R29 ;  /* 0x0000001d38297220 */ /* 0x000fc60000410000 */
[----:B------:R-:W-:-:S04]  /*5e90*/  FSETP.GTU.FTZ.AND P6, PT, R54, R47, PT ;  /* 0x0000002f3600720b */ /* 0x000fc80003fdc000 */
[----:B------:R-:W-:Y:S02]  /*5ea0*/  FSEL R44, R43, RZ, !P6 ;  /* 0x000000ff2b2c7208 */ /* 0x000fe40007000000 */
[----:B------:R-:W-:-:S03]  /*5eb0*/  PLOP3.LUT P5, PT, P6, PT, PT, 0x8, 0x80 ;  /* 0x000000000080781c */ /* 0x000fc600037ae170 */
[----:B------:R-:W-:-:S10]  /*5ec0*/  FMUL.FTZ R43, R44, R31 ;  /* 0x0000001f2c2b7220 */ /* 0x000fd40000410000 */
.L_x_8589:
[----:B------:R-:W0:Y:S01]  /*5ed0*/  LDC.64 R56, c[0x0][0x3a8] ;  /* 0x0000ea00ff387b82 */ /* 0x000e220000000a00 */
[----:B------:R-:W-:Y:S02]  /*5ee0*/  SEL R44, RZ, 0x1000000, !P5 ;  /* 0x01000000ff2c7807 */ /* 0x000fe40006800000 */
[----:B------:R-:W-:Y:S02]  /*5ef0*/  SEL R47, RZ, 0x10000, !P2 ;  /* 0x00010000ff2f7807 */ /* 0x000fe40005000000 */
[----:B------:R-:W-:-:S03]  /*5f00*/  SEL R48, RZ, 0x100, !P1 ;  /* 0x00000100ff307807 */ /* 0x000fc60004800000 */
[----:B------:R-:W1:Y:S01]  /*5f10*/  LDC.64 R54, c[0x0][0x3b0] ;  /* 0x0000ec00ff367b82 */ /* 0x000e620000000a00 */
[----:B------:R-:W-:Y:S02]  /*5f20*/  IADD3 R44, PT, PT, R48, R44, R47 ;  /* 0x0000002c302c7210 */ /* 0x000fe40007ffe02f */
[----:B------:R-:W-:Y:S02]  /*5f30*/  SEL R47, RZ, 0x1, !P0 ;  /* 0x00000001ff2f7807 */ /* 0x000fe40004000000 */
[----:B------:R-:W-:-:S03]  /*5f40*/  MOV R48, R46 ;  /* 0x0000002e00307202 */ /* 0x000fc60000000f00 */
[----:B------:R-:W-:Y:S02]  /*5f50*/  IMAD.IADD R47, R44, 0x1, R47 ;  /* 0x000000012c2f7824 */ /* 0x000fe400078e022f */
[----:B0-----:R-:W-:-:S05]  /*5f60*/  IMAD.WIDE.U32 R56, R45, 0x10, R56 ;  /* 0x000000102d387825 */ /* 0x001fca00078e0038 */
[----:B------:R2:W-:Y:S01]  /*5f70*/  STG.E.128 desc[UR8][R56.64], R40 ;  /* 0x0000002838007986 */ /* 0x0005e2000c101d08 */
[----:B-1----:R-:W-:-:S05]  /*5f80*/  IMAD.WIDE.U32 R54, R45, 0x4, R54 ;  /* 0x000000042d367825 */ /* 0x002fca00078e0036 */
[----:B------:R2:W-:Y:S02]  /*5f90*/  STG.E desc[UR8][R54.64], R47 ;  /* 0x0000002f36007986 */ /* 0x0005e4000c101908 */
.L_x_8567:
[----:B------:R-:W-:Y:S05]  /*5fa0*/  BSYNC.RECONVERGENT B1 ;  /* 0x0000000000017941 */ /* 0x000fea0003800200 */
.L_x_8566:
[----:B-----5:R-:W-:Y:S01]  /*5fb0*/  FADD.FTZ R44, RZ, R36 ;  /* 0x00000024ff2c7221 */ /* 0x020fe20000010000 */
[----:B------:R-:W-:Y:S01]  /*5fc0*/  ISETP.GT.U32.AND P0, PT, R49, 0x3f, PT ;  /* 0x0000003f3100780c */ /* 0x000fe20003f04070 */
[----:B------:R-:W-:Y:S01]  /*5fd0*/  UMOV UR4, 0xffffffff ;  /* 0xffffffff00047882 */ /* 0x000fe20000000000 */
[----:B------:R-:W-:Y:S01]  /*5fe0*/  ISETP.NE.AND P1, PT, R52, RZ, PT ;  /* 0x000000ff3400720c */ /* 0x000fe20003f25270 */
[----:B------:R-:W-:-:S04]  /*5ff0*/  FADD.FTZ R45, R37, R44 ;  /* 0x0000002c252d7221 */ /* 0x000fc80000010000 */
[----:B------:R-:W-:-:S04]  /*6000*/  FADD.FTZ R44, R38, R45 ;  /* 0x0000002d262c7221 */ /* 0x000fc80000010000 */
[----:B------:R-:W-:-:S05]  /*6010*/  FADD.FTZ R44, R39, R44 ;  /* 0x0000002c272c7221 */ /* 0x000fca0000010000 */
[----:B0-2---:R-:W-:-:S05]  /*6020*/  FSEL R55, R44, RZ, P3 ;  /* 0x000000ff2c377208 */ /* 0x005fca0001800000 */
        /* <DEDUP_REMOVED lines=43> */
.L_x_8627:
[----:B-1----:R-:W-:Y:S01]  /*62e0*/  FADD.FTZ R54, R60, R56 ;  /* 0x000000383c367221 */ /* 0x002fe20000010000 */
[----:B------:R-:W-:Y:S01]  /*62f0*/  FMUL.FTZ R56, R55, R55 ;  /* 0x0000003737387220 */ /* 0x000fe20000410000 */
[----:B------:R-:W-:Y:S01]  /*6300*/  PLOP3.LUT P0, PT, PT, PT, UP2, 0x40, 0x4 ;  /* 0x000000000004781c */ /* 0x000fe20003f0e828 */
[----:B------:R-:W1:Y:S01]  /*6310*/  @!P1 LDC.64 R46, c[0x0][0x3c0] ;  /* 0x0000f000ff2e9b82 */ /* 0x000e620000000a00 */
[----:B------:R-:W-:Y:S01]  /*6320*/  FFMA.FTZ R54, R54, R45, UR14 ;  /* 0x0000000e36367e23 */ /* 0x000fe2000801002d */
[----:B------:R-:W-:Y:S01]  /*6330*/  BSSY.RECONVERGENT B1, `(.L_x_8611) ;  /* 0x000001c000017945 */ /* 0x000fe20003800200 */
[----:B------:R-:W-:Y:S02]  /*6340*/  FSEL R57, R56, RZ, !P0 ;  /* 0x000000ff38397208 */ /* 0x000fe40004000000 */
[----:B------:R-:W-:-:S03]  /*6350*/  PLOP3.LUT P0, PT, PT, PT, UP2, 0x40, 0x4 ;  /* 0x000000000004781c */ /* 0x000fc60003f0e828 */
[----:B------:R-:W2:Y:S01]  /*6360*/  @!P1 LDC.64 R44, c[0x0][0x3c8] ;  /* 0x0000f200ff2c9b82 */ /* 0x000ea20000000a00 */
[----:B------:R-:W-:Y:S01]  /*6370*/  FADD.FTZ R54, R54, R57 ;  /* 0x0000003936367221 */ /* 0x000fe20000010000 */
[----:B------:R-:W-:-:S03]  /*6380*/  FSEL R57, R55, RZ, P0 ;  /* 0x000000ff37397208 */ /* 0x000fc60000000000 */
        /* <DEDUP_REMOVED lines=19> */
[----:B-1----:R-:W-:-:S04]  /*64c0*/  IMAD.WIDE.U32 R54, R53, 0x10, R54 ;  /* 0x0000001035367825 */ /* 0x002fc800078e0036 */
[----:B------:R-:W-:Y:S01]  /*64d0*/  VIADD R53, R53, 0x20 ;  /* 0x0000002035357836 */ /* 0x000fe20000000000 */
[----:B------:R2:W-:Y:S06]  /*64e0*/  STG.E.128 desc[UR8][R54.64], R44 ;  /* 0x0000002c36007986 */ /* 0x0005ec000c101d08 */
.L_x_8612:
[----:B------:R-:W-:Y:S05]  /*64f0*/  BSYNC.RECONVERGENT B1 ;  /* 0x0000000000017941 */ /* 0x000fea0003800200 */
.L_x_8611:
        /* <DEDUP_REMOVED lines=17> */
.L_x_8614:
[----:B------:R-:W-:Y:S05]  /*6610*/  BSYNC.RECONVERGENT B1 ;  /* 0x0000000000017941 */ /* 0x000fea0003800200 */
.L_x_8613:
[----:B-123--:R-:W1:Y:S02]  /*6620*/  LDC.64 R44, c[0x0][0x380] ;  /* 0x0000e000ff2c7b82 */ /* 0x00ee640000000a00 */
[----:B-1----:R-:W-:-:S04]  /*6630*/  LEA R51, R44, R51, 0x2 ;  /* 0x000000332c337211 */ /* 0x002fc800078e10ff */
[----:B------:R-:W-:-:S13]  /*6640*/  ISETP.GE.AND P0, PT, R51, R45, PT ;  /* 0x0000002d3300720c */ /* 0x000fda0003f06270 */
[----:B------:R-:W-:Y:S05]  /*6650*/  @!P0 BRA `(.L_x_8615) ;  /* 0xffffffa400288947 */ /* 0x000fea000383ffff */
[----:B------:R-:W-:Y:S05]  /*6660*/  BSYNC B0 ;  /* 0x0000000000007941 */ /* 0x000fea0003800000 */
.L_x_8522:
[----:B------:R-:W-:Y:S05]  /*6670*/  EXIT ;  /* 0x000000000000794d */ /* 0x000fea0003800000 */
.L_x_8610:
        /* <DEDUP_REMOVED lines=8> */
.L_x_8617:
[----:B------:R-:W-:Y:S05]  /*6700*/  BSYNC B1 ;  /* 0x0000000000017941 */ /* 0x000fea0003800000 */
.L_x_8616:
        /* <DEDUP_REMOVED lines=9> */
.L_x_8618:
[----:B------:R-:W-:Y:S02]  /*67a0*/  HFMA2 R54, -RZ, RZ, 0, 2.384185791015625e-07 ;  /* 0x00000004ff367431 */ /* 0x000fe400000001ff */
[----:B------:R-:W-:-:S04]  /*67b0*/  FADD.FTZ R58, R57, R56 ;  /* 0x00000038393a7221 */ /* 0x000fc80000010000 */
[----:B------:R-:W-:-:S07]  /*67c0*/  IMAD.MOV.U32 R61, RZ, RZ, R58 ;  /* 0x000000ffff3d7224 */ /* 0x000fce00078e003a */
[----:B------:R-:W-:Y:S05]  /*67d0*/  WARPSYNC.COLLECTIVE R46, `(.L_x_8619) ;  /* 0x000000002e087348 */ /* 0x000fea0003c00000 */
[----:B------:R0:W1:Y:S02]  /*67e0*/  SHFL.BFLY P2, R56, R61, R54, R47 ;  /* 0x0c0000363d387389 */ /* 0x000064000004002f */
[----:B01----:R-:W-:Y:S05]  /*67f0*/  ENDCOLLECTIVE ;  /* 0x000000000000791b */ /* 0x003fea0003800000 */
.L_x_8619:
[----:B------:R-:W-:Y:S01]  /*6800*/  MOV R54, 0x8 ;  /* 0x0000000800367802 */ /* 0x000fe20000000f00 */
[----:B------:R-:W-:-:S04]  /*6810*/  FADD.FTZ R59, R58, R56 ;  /* 0x000000383a3b7221 */ /* 0x000fc80000010000 */
[----:B------:R-:W-:-:S07]  /*6820*/  IMAD.MOV.U32 R61, RZ, RZ, R59 ;  /* 0x000000ffff3d7224 */ /* 0x000fce00078e003b */
[----:B------:R-:W-:Y:S05]  /*6830*/  WARPSYNC.COLLECTIVE R46, `(.L_x_8620) ;  /* 0x000000002e087348 */ /* 0x000fea0003c00000 */
[----:B------:R0:W1:Y:S02]  /*6840*/  SHFL.BFLY P2, R56, R61, R54, R47 ;  /* 0x0c0000363d387389 */ /* 0x000064000004002f */
[----:B01----:R-:W-:Y:S05]  /*6850*/  ENDCOLLECTIVE ;  /* 0x000000000000791b */ /* 0x003fea0003800000 */
.L_x_8620:
[----:B------:R-:W-:Y:S02]  /*6860*/  HFMA2 R54, -RZ, RZ, 0, 9.5367431640625e-07 ;  /* 0x00000010ff367431 */ /* 0x000fe400000001ff */
[----:B------:R-:W-:-:S04]  /*6870*/  FADD.FTZ R60, R59, R56 ;  /* 0x000000383b3c7221 */ /* 0x000fc80000010000 */
[----:B------:R-:W-:-:S07]  /*6880*/  IMAD.MOV.U32 R61, RZ, RZ, R60 ;  /* 0x000000ffff3d7224 */ /* 0x000fce00078e003c */
[----:B------:R-:W-:Y:S05]  /*6890*/  WARPSYNC.COLLECTIVE R46, `(.L_x_8621) ;  /* 0x000000002e087348 */ /* 0x000fea0003c00000 */
[----:B------:R0:W1:Y:S02]  /*68a0*/  SHFL.BFLY P2, R56, R61, R54, R47 ;  /* 0x0c0000363d387389 */ /* 0x000064000004002f */
[----:B01----:R-:W-:Y:S05]  /*68b0*/  ENDCOLLECTIVE ;  /* 0x000000000000791b */ /* 0x003fea0003800000 */
.L_x_8621:
        /* <DEDUP_REMOVED lines=26> */
.L_x_8622:
[----:B------:R-:W-:Y:S02]  /*6a60*/  HFMA2 R54, -RZ, RZ, 0, 1.1920928955078125e-07 ;  /* 0x00000002ff367431 */ /* 0x000fe400000001ff */
[----:B------:R-:W-:-:S04]  /*6a70*/  FADD.FTZ R57, R44, R56 ;  /* 0x000000382c397221 */ /* 0x000fc80000010000 */
[----:B------:R-:W-:-:S07]  /*6a80*/  IMAD.MOV.U32 R61, RZ, RZ, R57 ;  /* 0x000000ffff3d7224 */ /* 0x000fce00078e0039 */
[----:B------:R-:W-:Y:S05]  /*6a90*/  WARPSYNC.COLLECTIVE R46, `(.L_x_8623) ;  /* 0x000000002e087348 */ /* 0x000fea0003c00000 */
[----:B------:R0:W1:Y:S02]  /*6aa0*/  SHFL.BFLY P2, R56, R61, R54, R47 ;  /* 0x0c0000363d387389 */ /* 0x000064000004002f */
[----:B01----:R-:W-:Y:S05]  /*6ab0*/  ENDCOLLECTIVE ;  /* 0x000000000000791b */ /* 0x003fea0003800000 */
.L_x_8623:
[----:B------:R-:W-:Y:S01]  /*6ac0*/  MOV R54, 0x4 ;  /* 0x0000000400367802 */ /* 0x000fe20000000f00 */
[----:B------:R-:W-:-:S04]  /*6ad0*/  FADD.FTZ R58, R57, R56 ;  /* 0x00000038393a7221 */ /* 0x000fc80000010000 */
[----:B------:R-:W-:-:S07]  /*6ae0*/  IMAD.MOV.U32 R61, RZ, RZ, R58 ;  /* 0x000000ffff3d7224 */ /* 0x000fce00078e003a */
[----:B------:R-:W-:Y:S05]  /*6af0*/  WARPSYNC.COLLECTIVE R46, `(.L_x_8624) ;  /* 0x000000002e087348 */ /* 0x000fea0003c00000 */
[----:B------:R0:W1:Y:S02]  /*6b00*/  SHFL.BFLY P2, R56, R61, R54, R47 ;  /* 0x0c0000363d387389 */ /* 0x000064000004002f */
[----:B01----:R-:W-:Y:S05]  /*6b10*/  ENDCOLLECTIVE ;  /* 0x000000000000791b */ /* 0x003fea0003800000 */
.L_x_8624:
[----:B------:R-:W-:Y:S02]  /*6b20*/  HFMA2 R54, -RZ, RZ, 0, 4.76837158203125e-07 ;  /* 0x00000008ff367431 */ /* 0x000fe400000001ff */
[----:B------:R-:W-:-:S04]  /*6b30*/  FADD.FTZ R59, R58, R56 ;  /* 0x000000383a3b7221 */ /* 0x000fc80000010000 */
[----:B------:R-:W-:-:S07]  /*6b40*/  IMAD.MOV.U32 R61, RZ, RZ, R59 ;  /* 0x000000ffff3d7224 */ /* 0x000fce00078e003b */
[----:B------:R-:W-:Y:S05]  /*6b50*/  WARPSYNC.COLLECTIVE R46, `(.L_x_8625) ;  /* 0x000000002e087348 */ /* 0x000fea0003c00000 */
[----:B------:R0:W1:Y:S02]  /*6b60*/  SHFL.BFLY P2, R56, R61, R54, R47 ;  /* 0x0c0000363d387389 */ /* 0x000064000004002f */
[----:B01----:R-:W-:Y:S05]  /*6b70*/  ENDCOLLECTIVE ;  /* 0x000000000000791b */ /* 0x003fea0003800000 */
.L_x_8625:
[----:B------:R-:W-:Y:S01]  /*6b80*/  MOV R54, 0x10 ;  /* 0x0000001000367802 */ /* 0x000fe20000000f00 */
[----:B------:R-:W-:-:S04]  /*6b90*/  FADD.FTZ R60, R59, R56 ;  /* 0x000000383b3c7221 */ /* 0x000fc80000010000 */
[----:B------:R-:W-:-:S07]  /*6ba0*/  IMAD.MOV.U32 R61, RZ, RZ, R60 ;  /* 0x000000ffff3d7224 */ /* 0x000fce00078e003c */
[----:B------:R-:W-:Y:S05]  /*6bb0*/  WARPSYNC.COLLECTIVE R46, `(.L_x_8626) ;  /* 0x000000002e087348 */ /* 0x000fea0003c00000 */
[----:B------:R0:W1:Y:S02]  /*6bc0*/  SHFL.BFLY P2, R56, R61, R54, R47 ;  /* 0x0c0000363d387389 */ /* 0x000064000004002f */
[----:B01----:R-:W-:Y:S05]  /*6bd0*/  ENDCOLLECTIVE ;  /* 0x000000000000791b */ /* 0x003fea0003800000 */
.L_x_8626:
[----:B------:R-:W-:Y:S05]  /*6be0*/  BRA `(.L_x_8627) ;  /* 0xfffffff400bc7947 */ /* 0x000fea000383ffff */
.L_x_8628:
        /* <DEDUP_REMOVED lines=9> */
.L_x_9191:


//--------------------- .text._ZN10layer_norm13ln_fwd_kernelINS_13Kernel_traitsIfffffjLj256ELj1ELj4ELj1ELj16ENS_18Kernel_traits_baseILj256EfffffjLj128EEEEELb1ELb1ELb0ELb1EEEvNS_9FwdParamsE --------------------------
	.section	.text._ZN10layer_norm13ln_fwd_kernelINS_13Kernel_traitsIfffffjLj256ELj1ELj4ELj1ELj16ENS_18Kernel_traits_baseILj256EfffffjLj128EEEEELb1ELb1ELb0ELb1EEEvNS_9FwdParamsE,"ax",@progbits
	.align	128
        .global         _ZN10layer_norm13ln_fwd_kernelINS_13Kernel_traitsIfffffjLj256ELj1ELj4ELj1ELj16ENS_18Kernel_traits_baseILj256EfffffjLj128EEEEELb1ELb1ELb0ELb1EEEvNS_9FwdParamsE
        .type           _ZN10layer_norm13ln_fwd_kernelINS_13Kernel_traitsIfffffjLj256ELj1ELj4ELj1ELj16ENS_18Kernel_traits_baseILj256EfffffjLj128EEEEELb1ELb1ELb0ELb1EEEvNS_9FwdParamsE,@function
        .size           _ZN10layer_norm13ln_fwd_kernelINS_13Kernel_traitsIfffffjLj256ELj1ELj4ELj1ELj16ENS_18Kernel_traits_baseILj256EfffffjLj128EEEEELb1ELb1ELb0ELb1EEEvNS_9FwdParamsE,(.L_x_9192 - _ZN10layer_norm13ln_fwd_kernelINS_13Kernel_traitsIfffffjLj256ELj1ELj4ELj1ELj16ENS_18Kernel_traits_baseILj256EfffffjLj128EEEEELb1ELb1ELb0ELb1EEEvNS_9FwdParamsE)
        .other          _ZN10layer_norm13ln_fwd_kernelINS_13Kernel_traitsIfffffjLj256ELj1ELj4ELj1ELj16ENS_18Kernel_traits_baseILj256EfffffjLj128EEEEELb1ELb1ELb0ELb1EEEvNS_9FwdParamsE,@"STO_CUDA_ENTRY STV_DEFAULT"
_ZN10layer_norm13ln_fwd_kernelINS_13Kernel_traitsIfffffjLj256ELj1ELj4ELj1ELj16ENS_18Kernel_traits_baseILj256EfffffjLj128EEEEELb1ELb1ELb0ELb1EEEvNS_9FwdParamsE:
.text._ZN10layer_norm13ln_fwd_kernelINS_13Kernel_traitsIfffffjLj256ELj1ELj4ELj1ELj16ENS_18Kernel_traits_baseILj256EfffffjLj128EEEEELb1ELb1ELb0ELb1EEEvNS_9FwdParamsE:
        /* <DEDUP_REMOVED lines=12> */
[----:B------:R-:W-:-:S05]  /*00c0*/  IMAD.U32 R3, RZ, RZ, UR7 ;  /* 0x00000007ff037e24 */ /* 0x000fca000f8e00ff */
[----:B------:R-:W3:Y:S01]  /*00d0*/  LDC.64 R8, c[0x0][0x3d0] ;  /* 0x0000f400ff087b82 */ /* 0x000ee20000000a00 */
[----:B----4-:R-:W4:Y:S01]  /*00e0*/  @P1 LDG.E.64 R2, desc[UR8][R2.64] ;  /* 0x0000000802021981 */ /* 0x010f22000c1e1b00 */
[----:B-1----:R-:W-:-:S03]  /*00f0*/  LOP3.LUT R5, R0, 0x1f, RZ, 0xc0, !PT ;  /* 0x0000001f00057812 */ /* 0x002fc600078ec0ff */
[----:B--2---:R-:W2:Y:S03]  /*0100*/  @P1 LDG.E.64 R6, desc[UR8][R40.64] ;  /* 0x0000000828061981 */ /* 0x004ea6000c1e1b00 */
[----:B------:R-:W2:Y:S01]  /*0110*/  @P1 LDC R39, c[0x0][0x460] ;  /* 0x00011800ff271b82 */ /* 0x000ea20000000800 */
[----:B0-----:R-:W-:-:S04]  /*0120*/  ISETP.NE.U32.AND P0, PT, RZ, UR4, PT ;  /* 0x00000004ff007c0c */ /* 0x001fc8000bf05070 */
[----:B------:R-:W-:-:S13]  /*0130*/  ISETP.NE.AND.EX P0, PT, RZ, UR5, PT, P0 ;  /* 0x00000005ff007c0c */ /* 0x000fda000bf05300 */
[----:B------:R-:W0:Y:S01]  /*0140*/  @P0 LDC.64 R10, c[0x0][0x438] ;  /* 0x00010e00ff0a0b82 */ /* 0x000e220000000a00 */
[----:B------:R-:W-:-:S05]  /*0150*/  IMAD.WIDE.U32 R36, R5, 0x10, R36 ;  /* 0x0000001005247825 */ /* 0x000fca00078e0024 */
[----:B------:R-:W5:Y:S04]  /*0160*/  LDG.E.128 R28, desc[UR8][R36.64] ;  /* 0x00000008241c7981 */ /* 0x000f68000c1e1d00 */
[----:B------:R-:W5:Y:S01]  /*0170*/  LDG.E.128 R20, desc[UR8][R36.64+0x200] ;  /* 0x0002000824147981 */ /* 0x000f62000c1e1d00 */
[----:B0-----:R-:W-:-:S05]  /*0180*/  @P0 IMAD.WIDE.U32 R10, R5, 0x10, R10 ;  /* 0x00000010050a0825 */ /* 0x001fca00078e000a */
[----:B------:R-:W5:Y:S04]  /*0190*/  @P0 LDG.E.128 R16, desc[UR8][R10.64] ;  /* 0x000000080a100981 */ /* 0x000f68000c1e1d00 */
[----:B------:R-:W5:Y:S01]  /*01a0*/  @P0 LDG.E.128 R12, desc[UR8][R10.64+0x200] ;  /* 0x000200080a0c0981 */ /* 0x000f62000c1e1d00 */
[----:B------:R-:W0:Y:S01]  /*01b0*/  S2UR UR5, SR_CTAID.X ;  /* 0x00000000000579c3 */ /* 0x000e220000002500 */
[----:B---3--:R-:W-:-:S05]  /*01c0*/  IMAD.WIDE.U32 R8, R5, 0x10, R8 ;  /* 0x0000001005087825 */ /* 0x008fca00078e0008 */
[----:B------:R-:W5:Y:S04]  /*01d0*/  LDG.E.128 R32, desc[UR8][R8.64] ;  /* 0x0000000808207981 */ /* 0x000f68000c1e1d00 */
[----:B------:R1:W5:Y:S01]  /*01e0*/  LDG.E.128 R24, desc[UR8][R8.64+0x200] ;  /* 0x0002000808187981 */ /* 0x000362000c1e1d00 */
[----:B------:R-:W-:Y:S01]  /*01f0*/  SHF.R.U32.HI R4, RZ, 0x5, R0 ;  /* 0x00000005ff047819 */ /* 0x000fe20000011600 */
[----:B-1----:R-:W1:Y:S01]  /*0200*/  LDC R9, c[0x0][0x360] ;  /* 0x0000d800ff097b82 */ /* 0x002e620000000800 */
[----:B0-----:R-:W-:-:S06]  /*0210*/  USHF.L.U32 UR4, UR5, 0x2, URZ ;  /* 0x0000000205047899 */ /* 0x001fcc00080006ff */
[----:B------:R-:W-:-:S04]  /*0220*/  LOP3.LUT R4, R4, UR4, RZ, 0xfc, !PT ;  /* 0x0000000404047c12 */ /* 0x000fc8000f8efcff */
[----:B------:R-:W-:Y:S01]  /*0230*/  ISETP.GE.AND P2, PT, R4, UR10, PT ;  /* 0x0000000a04007c0c */ /* 0x000fe2000bf46270 */
[----:B-1----:R-:W-:Y:S01]  /*0240*/  IMAD R0, R9, UR5, R0 ;  /* 0x0000000509007c24 */ /* 0x002fe2000f8e0200 */
[----:B----4-:R-:W-:Y:S02]  /*0250*/  @P1 R2UR UR6, R2 ;  /* 0x00000000020612ca */ /* 0x010fe400000e0000 */
[----:B------:R-:W-:Y:S02]  /*0260*/  @P1 R2UR UR7, R3 ;  /* 0x00000000030712ca */ /* 0x000fe400000e0000 */
[----:B--2---:R-:W-:-:S04]  /*0270*/  @P1 IADD3 R40, P3, PT, R6, R39, RZ ;  /* 0x0000002706281210 */ /* 0x004fc80007f7e0ff */
[----:B------:R-:W-:-:S03]  /*0280*/  @P1 IADD3.X R41, PT, PT, RZ, R7, RZ, P3, !PT ;  /* 0x00000007ff291210 */ /* 0x000fc60001ffe4ff */
[----:B------:R-:W-:Y:S06]  /*0290*/  @P2 EXIT ;  /* 0x000000000000294d */ /* 0x000fec0003800000 */
[--C-:B------:R-:W-:Y:S01]  /*02a0*/  SHF.R.U64 R3, R40, 0x2, R41.reuse ;  /* 0x0000000228037819 */ /* 0x100fe20000001229 */
[----:B------:R-:W-:Y:S01]  /*02b0*/  IMAD.MOV.U32 R2, RZ, RZ, R0 ;  /* 0x000000ffff027224 */ /* 0x000fe200078e0000 */
[----:B------:R-:W-:Y:S01]  /*02c0*/  SHF.R.U32.HI R0, RZ, 0x2, R41 ;  /* 0x00000002ff007819 */ /* 0x000fe20000011629 */
[----:B------:R-:W-:Y:S01]  /*02d0*/  UIADD3 UR14, UPT, UPT, UR6, -0x61c88647, URZ ;  /* 0x9e3779b9060e7890 */ /* 0x000fe2000fffe0ff */
[----:B-----5:R-:W-:Y:S01]  /*02e0*/  @P0 IMAD.MOV.U32 R7, RZ, RZ, R32 ;  /* 0x000000ffff070224 */ /* 0x020fe200078e0020 */
[----:B------:R-:W-:Y:S01]  /*02f0*/  UIADD3 UR15, UPT, UPT, UR7, -0x4498517b, URZ ;  /* 0xbb67ae85070f7890 */ /* 0x000fe2000fffe0ff */
[----:B------:R-:W-:Y:S01]  /*0300*/  IMAD.HI.U32 R6, R3, -0x2daee0ad, RZ ;  /* 0xd2511f5303067827 */ /* 0x000fe200078e00ff */
[----:B------:R-:W-:Y:S01]  /*0310*/  @!P0 MOV R7, R32 ;  /* 0x0000002000078202 */ /* 0x000fe20000000f00 */
[----:B------:R-:W-:Y:S02]  /*0320*/  UIADD3 UR16, UPT, UPT, UR6, 0x3c6ef372, URZ ;  /* 0x3c6ef37206107890 */ /* 0x000fe4000fffe0ff */
[----:B------:R-:W-:-:S02]  /*0330*/  HFMA2 R44, -RZ, RZ, 0, 0 ;  /* 0x00000000ff2c7431 */ /* 0x000fc400000001ff */
[----:B------:R-:W-:Y:S01]  /*0340*/  IMAD.HI.U32 R9, R2, -0x326172a9, RZ ;  /* 0xcd9e8d5702097827 */ /* 0x000fe200078e00ff */
[----:B------:R-:W-:Y:S01]  /*0350*/  LOP3.LUT R10, R6, UR7, RZ, 0x3c, !PT ;  /* 0x00000007060a7c12 */ /* 0x000fe2000f8e3cff */
[----:B------:R-:W-:Y:S01]  /*0360*/  UIADD3 UR17, UPT, UPT, UR7, 0x76cf5d0a, URZ ;  /* 0x76cf5d0a07117890 */ /* 0x000fe2000fffe0ff */
[----:B------:R-:W-:Y:S01]  /*0370*/  BSSY B0, `(.L_x_8629) ;  /* 0x00005fb000007945 */ /* 0x000fe20003800000 */
[----:B------:R-:W-:Y:S01]  /*0380*/  IMAD R36, R3, -0x2daee0ad, RZ ;  /* 0xd2511f5303247824 */ /* 0x000fe200078e02ff */
[----:B------:R-:W-:Y:S01]  /*0390*/  LOP3.LUT R8, R0, UR6, R9, 0x96, !PT ;  /* 0x0000000600087c12 */ /* 0x000fe2000f8e9609 */
[----:B------:R-:W-:Y:S01]  /*03a0*/  IMAD R9, R2, -0x326172a9, RZ ;  /* 0xcd9e8d5702097824 */ /* 0x000fe200078e02ff */
[----:B------:R-:W-:Y:S01]  /*03b0*/  UIADD3 UR18, UPT, UPT, UR6, -0x255992d5, URZ ;  /* 0xdaa66d2b06127890 */ /* 0x000fe2000fffe0ff */
[----:B------:R-:W-:Y:S01]  /*03c0*/  IMAD.HI.U32 R6, R10, -0x326172a9, RZ ;  /* 0xcd9e8d570a067827 */ /* 0x000fe200078e00ff */
[----:B------:R-:W-:Y:S01]  /*03d0*/  UIADD3 UR19, UPT, UPT, UR7, 0x32370b8f, URZ ;  /* 0x32370b8f07137890 */ /* 0x000fe2000fffe0ff */
[----:B------:R-:W-:Y:S01]  /*03e0*/  @P0 MOV R41, R20 ;  /* 0x0000001400290202 */ /* 0x000fe20000000f00 */
[----:B------:R-:W-:Y:S01]  /*03f0*/  UIADD3 UR20, UPT, UPT, UR6, 0x78dde6e4, URZ ;  /* 0x78dde6e406147890 */ /* 0x000fe2000fffe0ff */
[C---:B------:R-:W-:Y:S01]  /*0400*/  IMAD.HI.U32 R11, R8.reuse, -0x2daee0ad, RZ ;  /* 0xd2511f53080b7827 */ /* 0x040fe200078e00ff */
[----:B------:R-:W-:Y:S01]  /*0410*/  LOP3.LUT R32, R9, UR14, R6, 0x96, !PT ;  /* 0x0000000e09207c12 */ /* 0x000fe2000f8e9606 */
[----:B------:R-:W-:Y:S01]  /*0420*/  UIADD3 UR21, UPT, UPT, UR7, -0x126145ec, URZ ;  /* 0xed9eba1407157890 */ /* 0x000fe2000fffe0ff */
[----:B------:R-:W-:Y:S01]  /*0430*/  @P0 MOV R45, R22 ;  /* 0x00000016002d0202 */ /* 0x000fe20000000f00 */
[----:B------:R-:W-:Y:S01]  /*0440*/  IMAD R37, R8, -0x2daee0ad, RZ ;  /* 0xd2511f5308257824 */ /* 0x000fe200078e02ff */
[----:B------:R-:W-:Y:S01]  /*0450*/  LOP3.LUT R36, R36, UR15, R11, 0x96, !PT ;  /* 0x0000000f24247c12 */ /* 0x000fe2000f8e960b */
[----:B------:R-:W-:Y:S01]  /*0460*/  IMAD R11, R10, -0x326172a9, RZ ;  /* 0xcd9e8d570a0b7824 */ /* 0x000fe200078e02ff */
[----:B------:R-:W-:Y:S01]  /*0470*/  UIADD3 UR22, UPT, UPT, UR6, 0x1715609d, URZ ;  /* 0x1715609d06167890 */ /* 0x000fe2000fffe0ff */
[----:B------:R-:W-:Y:S01]  /*0480*/  IMAD.HI.U32 R10, R32, -0x2daee0ad, RZ ;  /* 0xd2511f53200a7827 */ /* 0x000fe200078e00ff */
[----:B------:R-:W-:Y:S01]  /*0490*/  UIADD3 UR23, UPT, UPT, UR7, -0x56f99767, URZ ;  /* 0xa906689907177890 */ /* 0x000fe2000fffe0ff */
[----:B------:R-:W-:Y:S01]  /*04a0*/  LOP3.LUT R49, R40, 0x3, RZ, 0xc0, !PT ;  /* 0x0000000328317812 */ /* 0x000fe200078ec0ff */
[----:B------:R-:W-:Y:S01]  /*04b0*/  UIADD3 UR24, UPT, UPT, UR6, -0x4ab325aa, URZ ;  /* 0xb54cda5606187890 */ /* 0x000fe2000fffe0ff */
[----:B------:R-:W-:Y:S01]  /*04c0*/  IMAD.HI.U32 R8, R36, -0x326172a9, RZ ;  /* 0xcd9e8d5724087827 */ /* 0x000fe200078e00ff */
[----:B------:R-:W-:Y:S01]  /*04d0*/  LOP3.LUT R37, R37, UR17, R10, 0x96, !PT ;  /* 0x0000001125257c12 */ /* 0x000fe2000f8e960a */
[----:B------:R-:W-:Y:S01]  /*04e0*/  UIADD3 UR25, UPT, UPT, UR7, 0x646e171e, URZ ;  /* 0x646e171e07197890 */ /* 0x000fe2000fffe0ff */
[----:B------:R-:W-:Y:S01]  /*04f0*/  @!P0 MOV R41, R20 ;  /* 0x0000001400298202 */ /* 0x000fe20000000f00 */
[----:B------:R-:W-:Y:S01]  /*0500*/  @P0 IMAD.MOV.U32 R9, RZ, RZ, R34 ;  /* 0x000000ffff090224 */ /* 0x000fe200078e0022 */
[----:B------:R-:W-:Y:S01]  /*0510*/  @!P0 MOV R9, R34 ;  /* 0x0000002200098202 */ /* 0x000fe20000000f00 */
[--C-:B------:R-:W-:Y:S01]  /*0520*/  @P0 IMAD.MOV.U32 R6, RZ, RZ, R35.reuse ;  /* 0x000000ffff060224 */ /* 0x100fe200078e0023 */
[----:B------:R-:W-:Y:S01]  /*0530*/  LOP3.LUT R34, R11, UR16, R8, 0x96, !PT ;  /* 0x000000100b227c12 */ /* 0x000fe2000f8e9608 */
[----:B------:R-:W-:Y:S01]  /*0540*/  @!P0 IMAD.MOV.U32 R6, RZ, RZ, R35 ;  /* 0x000000ffff068224 */ /* 0x000fe200078e0023 */
[----:B------:R-:W-:Y:S01]  /*0550*/  @P0 MOV R8, R29 ;  /* 0x0000001d00080202 */ /* 0x000fe20000000f00 */
[----:B------:R-:W-:Y:S01]  /*0560*/  IMAD R39, R32, -0x2daee0ad, RZ ;  /* 0xd2511f5320277824 */ /* 0x000fe200078e02ff */
[----:B------:R-:W0:Y:S01]  /*0570*/  LDCU.64 UR4, c[0x0][0x3e0] ;  /* 0x00007c00ff0477ac */ /* 0x000e220008000a00 */
[----:B------:R-:W-:Y:S01]  /*0580*/  IMAD R35, R36, -0x326172a9, RZ ;  /* 0xcd9e8d5724237824 */ /* 0x000fe200078e02ff */
[----:B------:R-:W-:Y:S01]  /*0590*/  @!P0 MOV R45, R22 ;  /* 0x00000016002d8202 */ /* 0x000fe20000000f00 */
[----:B------:R-:W-:Y:S01]  /*05a0*/  IMAD.HI.U32 R10, R37, -0x326172a9, RZ ;  /* 0xcd9e8d57250a7827 */ /* 0x000fe200078e00ff */
[----:B------:R-:W-:Y:S01]  /*05b0*/  UIADD3 UR26, UPT, UPT, UR6, 0x5384540f, URZ ;  /* 0x5384540f061a7890 */ /* 0x000fe2000fffe0ff */
[----:B------:R-:W-:Y:S01]  /*05c0*/  @!P0 CS2R R18, SRZ ;  /* 0x0000000000128805 */ /* 0x000fe2000001ff00 */
[----:B------:R-:W-:Y:S01]  /*05d0*/  UIADD3 UR27, UPT, UPT, UR7, 0x1fd5c5a3, URZ ;  /* 0x1fd5c5a3071b7890 */ /* 0x000fe2000fffe0ff */
[C---:B------:R-:W-:Y:S01]  /*05e0*/  IMAD.HI.U32 R32, R34.reuse, -0x2daee0ad, RZ ;  /* 0xd2511f5322207827 */ /* 0x040fe200078e00ff */
[----:B------:R-:W-:Y:S01]  /*05f0*/  UIADD3 UR28, UPT, UPT, UR6, -0xe443238, URZ ;  /* 0xf1bbcdc8061c7890 */ /* 0x000fe2000fffe0ff */
[----:B------:R-:W-:Y:S01]  /*0600*/  @!P0 CS2R R16, SRZ ;  /* 0x0000000000108805 */ /* 0x000fe2000001ff00 */
[----:B------:R-:W-:Y:S01]  /*0610*/  UIADD3 UR29, UPT, UPT, UR7, -0x24c28bd8, URZ ;  /* 0xdb3d7428071d7890 */ /* 0x000fe2000fffe0ff */
[----:B------:R-:W-:Y:S01]  /*0620*/  @P0 IMAD.MOV.U32 R11, RZ, RZ, R28 ;  /* 0x000000ffff0b0224 */ /* 0x000fe200078e001c */
[----:B------:R-:W-:Y:S01]  /*0630*/  LOP3.LUT R32, R39, UR19, R32, 0x96, !PT ;  /* 0x0000001327207c12 */ /* 0x000fe2000f8e9620 */
[----:B------:R-:W-:Y:S01]  /*0640*/  @!P0 IMAD.MOV.U32 R11, RZ, RZ, R28 ;  /* 0x000000ffff0b8224 */ /* 0x000fe200078e001c */
[----:B------:R-:W-:Y:S01]  /*0650*/  LOP3.LUT R28, R35, UR18, R10, 0x96, !PT ;  /* 0x00000012231c7c12 */ /* 0x000fe2000f8e960a */
[----:B------:R-:W-:Y:S01]  /*0660*/  IMAD R36, R37, -0x326172a9, RZ ;  /* 0xcd9e8d5725247824 */ /* 0x000fe200078e02ff */
[----:B------:R-:W-:Y:S01]  /*0670*/  @P0 MOV R35, R30 ;  /* 0x0000001e00230202 */ /* 0x000fe20000000f00 */
[----:B------:R-:W-:Y:S01]  /*0680*/  @!P0 IMAD.MOV.U32 R8, RZ, RZ, R29 ;  /* 0x000000ffff088224 */ /* 0x000fe200078e001d */
[----:B0-----:R-:W-:Y:S01]  /*0690*/  UISETP.NE.U32.AND UP0, UPT, UR4, URZ, UPT ;  /* 0x000000ff0400728c */ /* 0x001fe2000bf05070 */
[----:B------:R-:W-:Y:S01]  /*06a0*/  IMAD R37, R34, -0x2daee0ad, RZ ;  /* 0xd2511f5322257824 */ /* 0x000fe200078e02ff */
[----:B------:R-:W0:Y:S01]  /*06b0*/  LDCU.U8 UR4, c[0x0][0x410] ;  /* 0x00008200ff0477ac */ /* 0x000e220008000000 */
[----:B------:R-:W-:Y:S01]  /*06c0*/  IMAD.HI.U32 R29, R32, -0x326172a9, RZ ;  /* 0xcd9e8d57201d7827 */ /* 0x000fe200078e00ff */
[----:B------:R-:W-:-:S02]  /*06d0*/  @!P0 CS2R R14, SRZ ;  /* 0x00000000000e8805 */ /* 0x000fc4000001ff00 */
[----:B------:R-:W-:Y:S01]  /*06e0*/  @!P0 CS2R R12, SRZ ;  /* 0x00000000000c8805 */ /* 0x000fe2000001ff00 */
[----:B------:R-:W-:Y:S01]  /*06f0*/  UIADD3 UR30, UPT, UPT, UR6, -0x700cb87f, URZ ;  /* 0x8ff34781061e7890 */ /* 0x000fe2000fffe0ff */
[----:B------:R-:W-:Y:S01]  /*0700*/  IMAD.HI.U32 R34, R28, -0x2daee0ad, RZ ;  /* 0xd2511f531c227827 */ /* 0x000fe200078e00ff */
[----:B------:R-:W-:Y:S01]  /*0710*/  LOP3.LUT R29, R36, UR20, R29, 0x96, !PT ;  /* 0x00000014241d7c12 */ /* 0x000fe2000f8e961d */
[----:B------:R-:W-:Y:S02]  /*0720*/  UIADD3 UR31, UPT, UPT, UR7, -0x695add53, URZ ;  /* 0x96a522ad071f7890 */ /* 0x000fe4000fffe0ff */
[----:B------:R-:W-:Y:S01]  /*0730*/  @P0 IMAD.MOV.U32 R10, RZ, RZ, R31 ;  /* 0x000000ffff0a0224 */ /* 0x000fe200078e001f */
[----:B------:R-:W-:Y:S01]  /*0740*/  LOP3.LUT R34, R37, UR21, R34, 0x96, !PT ;  /* 0x0000001525227c12 */ /* 0x000fe2000f8e9622 */
[----:B------:R-:W-:Y:S01]  /*0750*/  @!P0 IMAD.MOV.U32 R35, RZ, RZ, R30 ;  /* 0x000000ffff238224 */ /* 0x000fe200078e001e */
[----:B------:R-:W-:Y:S01]  /*0760*/  @!P0 MOV R10, R31 ;  /* 0x0000001f000a8202 */ /* 0x000fe20000000f00 */
[----:B------:R-:W-:Y:S01]  /*0770*/  IMAD R39, R28, -0x2daee0ad, RZ ;  /* 0xd2511f531c277824 */ /* 0x000fe200078e02ff */
[----:B------:R-:W-:Y:S01]  /*0780*/  UISETP.NE.AND.EX UP0, UPT, UR5, URZ, UPT, UP0 ;  /* 0x000000ff0500728c */ /* 0x000fe2000bf05300 */
[----:B------:R-:W-:Y:S01]  /*0790*/  IMAD R31, R32, -0x326172a9, RZ ;  /* 0xcd9e8d57201f7824 */ /* 0x000fe200078e02ff */
[----:B------:R-:W-:Y:S01]  /*07a0*/  @P0 MOV R32, R25 ;  /* 0x0000001900200202 */ /* 0x000fe20000000f00 */
[C---:B------:R-:W-:Y:S01]  /*07b0*/  IMAD.HI.U32 R30, R34.reuse, -0x326172a9, RZ ;  /* 0xcd9e8d57221e7827 */ /* 0x040fe200078e00ff */
[----:B------:R-:W1:Y:S03]  /*07c0*/  LDCU UR32, c[0x0][0x404] ;  /* 0x00008080ff2077ac */ /* 0x000e660008000800 */
[----:B------:R-:W-:Y:S01]  /*07d0*/  IMAD.HI.U32 R28, R29, -0x2daee0ad, RZ ;  /* 0xd2511f531d1c7827 */ /* 0x000fe200078e00ff */
[----:B------:R-:W-:Y:S01]  /*07e0*/  LOP3.LUT R30, R31, UR22, R30, 0x96, !PT ;  /* 0x000000161f1e7c12 */ /* 0x000fe2000f8e961e */
[----:B------:R-:W2:Y:S02]  /*07f0*/  LDCU UR33, c[0x0][0x408] ;  /* 0x00008100ff2177ac */ /* 0x000ea40008000800 */
[----:B------:R-:W-:Y:S01]  /*0800*/  @P0 IMAD.MOV.U32 R37, RZ, RZ, R24 ;  /* 0x000000ffff250224 */ /* 0x000fe200078e0018 */
[----:B------:R-:W-:Y:S01]  /*0810*/  LOP3.LUT R28, R39, UR23, R28, 0x96, !PT ;  /* 0x00000017271c7c12 */ /* 0x000fe2000f8e961c */
[----:B------:R-:W-:Y:S01]  /*0820*/  IMAD R31, R34, -0x326172a9, RZ ;  /* 0xcd9e8d57221f7824 */ /* 0x000fe200078e02ff */
[-C--:B------:R-:W-:Y:S01]  /*0830*/  @P0 MOV R39, R26.reuse ;  /* 0x0000001a00270202 */ /* 0x080fe20000000f00 */
[----:B------:R-:W-:Y:S01]  /*0840*/  @!P0 IMAD.MOV.U32 R37, RZ, RZ, R24 ;  /* 0x000000ffff258224 */ /* 0x000fe200078e0018 */
[----:B------:R-:W-:Y:S01]  /*0850*/  @!P0 MOV R39, R26 ;  /* 0x0000001a00278202 */ /* 0x000fe20000000f00 */
[----:B------:R-:W-:Y:S01]  /*0860*/  IMAD R34, R29, -0x2daee0ad, RZ ;  /* 0xd2511f531d227824 */ /* 0x000fe200078e02ff */
[----:B------:R-:W3:Y:S01]  /*0870*/  LDCU UR12, c[0x0][0x388] ;  /* 0x00007100ff0c77ac */ /* 0x000ee20008000800 */
[----:B------:R-:W-:Y:S01]  /*0880*/  IMAD.HI.U32 R24, R28, -0x326172a9, RZ ;  /* 0xcd9e8d571c187827 */ /* 0x000fe200078e00ff */
[----:B------:R-:W4:Y:S03]  /*0890*/  LDCU UR13, c[0x0][0x448] ;  /* 0x00008900ff0d77ac */ /* 0x000f260008000800 */
[----:B------:R-:W-:Y:S01]  /*08a0*/  IMAD.HI.U32 R29, R30, -0x2daee0ad, RZ ;  /* 0xd2511f531e1d7827 */ /* 0x000fe200078e00ff */
[----:B------:R-:W-:Y:S01]  /*08b0*/  LOP3.LUT R24, R31, UR24, R24, 0x96, !PT ;  /* 0x000000181f187c12 */ /* 0x000fe2000f8e9618 */
[----:B------:R-:W1:Y:S02]  /*08c0*/  LDCU.64 UR10, c[0x0][0x3a0] ;  /* 0x00007400ff0a77ac */ /* 0x000e640008000a00 */
[----:B------:R-:W-:Y:S01]  /*08d0*/  @!P0 IMAD.MOV.U32 R32, RZ, RZ, R25 ;  /* 0x000000ffff208224 */ /* 0x000fe200078e0019 */
[----:B------:R-:W-:Y:S01]  /*08e0*/  LOP3.LUT R29, R34, UR25, R29, 0x96, !PT ;  /* 0x00000019221d7c12 */ /* 0x000fe2000f8e961d */
[----:B------:R-:W-:Y:S01]  /*08f0*/  IMAD R31, R30, -0x2daee0ad, RZ ;  /* 0xd2511f531e1f7824 */ /* 0x000fe200078e02ff */
[----:B0-----:R-:W-:Y:S01]  /*0900*/  UISETP.NE.AND UP1, UPT, UR4, URZ, UPT ;  /* 0x000000ff0400728c */ /* 0x001fe2000bf25270 */
        /* <DEDUP_REMOVED lines=19> */
[----:B------:R-:W-:Y:S01]  /*0a40*/  LOP3.LUT R47, R30, UR30, R47, 0x96, !PT ;  /* 0x0000001e1e2f7c12 */ /* 0x000fe2000f8e962f */
[----:B------:R-:W-:Y:S02]  /*0a50*/  @P0 IMAD.MOV.U32 R38, RZ, RZ, R23 ;  /* 0x000000ffff260224 */ /* 0x000fe400078e0017 */
[----:B------:R-:W-:Y:S02]  /*0a60*/  @!P0 IMAD.MOV.U32 R36, RZ, RZ, R21 ;  /* 0x000000ffff248224 */ /* 0x000fe400078e0015 */
[----:B------:R-:W-:Y:S02]  /*0a70*/  @!P0 IMAD.MOV.U32 R38, RZ, RZ, R23 ;  /* 0x000000ffff268224 */ /* 0x000fe400078e0017 */
[----:B------:R-:W-:Y:S02]  /*0a80*/  IMAD R40, R26, -0x2daee0ad, RZ ;  /* 0xd2511f531a287824 */ /* 0x000fe400078e02ff */
[----:B-1234-:R-:W-:-:S07]  /*0a90*/  IMAD R46, R24, -0x326172a9, RZ ;  /* 0xcd9e8d57182e7824 */ /* 0x01efce00078e02ff */
.L_x_8714:
[----:B0-----:R-:W0:Y:S01]  /*0aa0*/  LDC.64 R28, c[0x0][0x390] ;  /* 0x0000e400ff1c7b82 */ /* 0x001e220000000a00 */
        /* <DEDUP_REMOVED lines=31> */
.L_x_9031:
[----:B------:R-:W-:Y:S05]  /*0ca0*/  BRX R30 -0xcb0                                     (*"BRANCH_TARGETS .L_x_9032,.L_x_9033,.L_x_9034"*) ;  /* 0xfffffff01ed47949 */ /* 0x000fea000383ffff */
.L_x_9034:
[----:B------:R-:W-:Y:S01]  /*0cb0*/  VIADD R30, R49, 0x1 ;  /* 0x00000001311e7836 */ /* 0x000fe20000000000 */
[----:B------:R-:W-:Y:S01]  /*0cc0*/  MOV R52, R40 ;  /* 0x0000002800347202 */ /* 0x000fe20000000f00 */
[----:B------:R-:W-:Y:S01]  /*0cd0*/  IMAD.MOV.U32 R31, RZ, RZ, R47 ;  /* 0x000000ffff1f7224 */ /* 0x000fe200078e002f */
[----:B------:R-:W-:Y:S06]  /*0ce0*/  BRA `(.L_x_8632) ;  /* 0x0000000000f07947 */ /* 0x000fec0003800000 */
.L_x_9032:
[----:B------:R-:W-:Y:S01]  /*0cf0*/  MOV R52, R40 ;  /* 0x0000002800347202 */ /* 0x000fe20000000f00 */
[----:B------:R-:W-:Y:S01]  /*0d00*/  IMAD.MOV.U32 R30, RZ, RZ, 0x3 ;  /* 0x00000003ff1e7424 */ /* 0x000fe200078e00ff */
[----:B------:R-:W-:Y:S01]  /*0d10*/  MOV R31, R48 ;  /* 0x00000030001f7202 */ /* 0x000fe20000000f00 */
[----:B------:R-:W-:Y:S06]  /*0d20*/  BRA `(.L_x_8632) ;  /* 0x0000000000e07947 */ /* 0x000fec0003800000 */
.L_x_9033:
        /* <DEDUP_REMOVED lines=13> */
.L_x_8634:
[----:B------:R-:W-:Y:S05]  /*0e00*/  BSYNC.RECONVERGENT B2 ;  /* 0x0000000000027941 */ /* 0x000fea0003800200 */
.L_x_8633:
        /* <DEDUP_REMOVED lines=42> */
.L_x_8632:
[----:B------:R-:W-:Y:S05]  /*10b0*/  BSYNC.RECONVERGENT B1 ;  /* 0x0000000000017941 */ /* 0x000fea0003800200 */
.L_x_8631:
        /* <DEDUP_REMOVED lines=23> */
.L_x_8637:
        /* <DEDUP_REMOVED lines=13> */
.L_x_8639:
[----:B------:R-:W-:Y:S05]  /*1300*/  BSYNC.RECONVERGENT B2 ;  /* 0x0000000000027941 */ /* 0x000fea0003800200 */
.L_x_8638:
        /* <DEDUP_REMOVED lines=42> */
.L_x_8636:
[----:B------:R-:W-:Y:S05]  /*15b0*/  BSYNC.RECONVERGENT B1 ;  /* 0x0000000000017941 */ /* 0x000fea0003800200 */
.L_x_8635:
[----:B------:R-:W-:Y:S01]  /*15c0*/  I2FP.F32.U32 R31, R40 ;  /* 0x00000028001f7245 */ /* 0x000fe20000201000 */
[----:B------:R-:W-:Y:S01]  /*15d0*/  FMUL.FTZ R30, R21, R51 ;  /* 0x00000033151e7220 */ /* 0x000fe20000410000 */
[----:B------:R-:W-:Y:S01]  /*15e0*/  ISETP.NE.AND P4, PT, R49, 0x1, PT ;  /* 0x000000013100780c */ /* 0x000fe20003f85270 */
[----:B------:R-:W-:Y:S01]  /*15f0*/  BSSY.RECONVERGENT B1, `(.L_x_8640) ;  /* 0x000004a000017945 */ /* 0x000fe20003800200 */
[----:B------:R-:W-:Y:S02]  /*1600*/  IMAD.MOV.U32 R54, RZ, RZ, 0x2 ;  /* 0x00000002ff367424 */ /* 0x000fe400078e00ff */
[----:B------:R-:W-:Y:S01]  /*1610*/  FFMA.FTZ R31, R31, R50, 1.1641532182693481445e-10 ;  /* 0x2f0000001f1f7423 */ /* 0x000fe20000010032 */
[----:B------:R-:W-:-:S04]  /*1620*/  FMUL.FTZ R30, R30, R43 ;  /* 0x0000002b1e1e7220 */ /* 0x000fc80000410000 */
        /* <DEDUP_REMOVED lines=14> */
.L_x_8642:
        /* <DEDUP_REMOVED lines=13> */
.L_x_8644:
[----:B------:R-:W-:Y:S05]  /*17e0*/  BSYNC.RECONVERGENT B2 ;  /* 0x0000000000027941 */ /* 0x000fea0003800200 */
.L_x_8643:
        /* <DEDUP_REMOVED lines=42> */
.L_x_8641:
[----:B------:R-:W-:Y:S05]  /*1a90*/  BSYNC.RECONVERGENT B1 ;  /* 0x0000000000017941 */ /* 0x000fea0003800200 */
.L_x_8640:
        /* <DEDUP_REMOVED lines=21> */
.L_x_8647:
        /* <DEDUP_REMOVED lines=13> */
.L_x_8649:
[----:B------:R-:W-:Y:S05]  /*1cc0*/  BSYNC.RECONVERGENT B2 ;  /* 0x0000000000027941 */ /* 0x000fea0003800200 */
.L_x_8648:
        /* <DEDUP_REMOVED lines=42> */
.L_x_8646:
[----:B------:R-:W-:Y:S05]  /*1f70*/  BSYNC.RECONVERGENT B1 ;  /* 0x0000000000017941 */ /* 0x000fea0003800200 */
.L_x_8645:
        /* <DEDUP_REMOVED lines=9> */
.L_x_8630:
        /* <DEDUP_REMOVED lines=16> */
.L_x_8653:
        /* <DEDUP_REMOVED lines=13> */
.L_x_8655:
[----:B------:R-:W-:Y:S05]  /*21e0*/  BSYNC.RECONVERGENT B2 ;  /* 0x0000000000027941 */ /* 0x000fea0003800200 */
.L_x_8654:
        /* <DEDUP_REMOVED lines=42> */
.L_x_8652:
[----:B------:R-:W-:Y:S05]  /*2490*/  BSYNC.RECONVERGENT B1 ;  /* 0x0000000000017941 */ /* 0x000fea0003800200 */
.L_x_8651:
[----:B------:R-:W-:Y:S01]  /*24a0*/  ISETP.NE.AND P3, PT, R54, 0x1, PT ;  /* 0x000000013600780c */ /* 0x000fe20003f65270 */
[----:B------:R-:W-:Y:S01]  /*24b0*/  IMAD.U32 R43, RZ, RZ, UR33 ;  /* 0x00000021ff2b7e24 */ /* 0x000fe2000f8e00ff */
[----:B------:R-:W-:Y:S01]  /*24c0*/  I2FP.F32.U32 R31, R30 ;  /* 0x0000001e001f7245 */ /* 0x000fe20000201000 */
[----:B-----5:R-:W-:Y:S01]  /*24d0*/  FMUL.FTZ R20, R20, R51 ;  /* 0x0000003314147220 */ /* 0x020fe20000410000 */
[----:B------:R-:W-:Y:S01]  /*24e0*/  MOV R42, UR32 ;  /* 0x00000020002a7c02 */ /* 0x000fe20008000f00 */
[----:B------:R-:W-:Y:S01]  /*24f0*/  BSSY.RECONVERGENT B1, `(.L_x_8656) ;  /* 0x0000049000017945 */ /* 0x000fe20003800200 */
[----:B------:R-:W-:Y:S02]  /*2500*/  HFMA2 R30, -RZ, RZ, 0, 1.1920928955078125e-07 ;  /* 0x00000002ff1e7431 */ /* 0x000fe400000001ff */
[----:B------:R-:W-:Y:S01]  /*2510*/  FFMA.FTZ R31, R31, R50, 1.1641532182693481445e-10 ;  /* 0x2f0000001f1f7423 */ /* 0x000fe20000010032 */
[----:B------:R-:W-:Y:S01]  /*2520*/  FMUL.FTZ R40, R20, R43 ;  /* 0x0000002b14287220 */ /* 0x000fe20000410000 */
[----:B------:R-:W-:-:S03]  /*2530*/  IMAD.MOV.U32 R20, RZ, RZ, R46 ;  /* 0x000000ffff147224 */ /* 0x000fc600078e002e */
[----:B------:R-:W-:-:S04]  /*2540*/  FSETP.GTU.FTZ.AND P2, PT, R31, R42, PT ;  /* 0x0000002a1f00720b */ /* 0x000fc80003f5c000 */
        /* <DEDUP_REMOVED lines=11> */
.L_x_8658:
        /* <DEDUP_REMOVED lines=13> */
.L_x_8660:
[----:B------:R-:W-:Y:S05]  /*26d0*/  BSYNC.RECONVERGENT B2 ;  /* 0x0000000000027941 */ /* 0x000fea0003800200 */
.L_x_8659:
        /* <DEDUP_REMOVED lines=42> */
.L_x_8657:
[----:B------:R-:W-:Y:S05]  /*2980*/  BSYNC.RECONVERGENT B1 ;  /* 0x0000000000017941 */ /* 0x000fea0003800200 */
.L_x_8656:
[----:B------:R-:W-:Y:S01]  /*2990*/  ISETP.NE.AND P4, PT, R30, 0x1, PT ;  /* 0x000000011e00780c */ /* 0x000fe20003f85270 */
[----:B------:R-:W-:Y:S01]  /*29a0*/  BSSY.RECONVERGENT B1, `(.L_x_8661) ;  /* 0x000004b000017945 */ /* 0x000fe20003800200 */
[----:B------:R-:W-:Y:S01]  /*29b0*/  I2FP.F32.U32 R31, R20 ;  /* 0x00000014001f7245 */ /* 0x000fe20000201000 */
[----:B------:R-:W-:Y:S01]  /*29c0*/  FMUL.FTZ R20, R21, R51 ;  /* 0x0000003315147220 */ /* 0x000fe20000410000 */
[----:B------:R-:W-:-:S03]  /*29d0*/  IMAD.MOV.U32 R21, RZ, RZ, R46 ;  /* 0x000000ffff157224 */ /* 0x000fc600078e002e */
[----:B------:R-:W-:Y:S01]  /*29e0*/  FFMA.FTZ R31, R31, R50, 1.1641532182693481445e-10 ;  /* 0x2f0000001f1f7423 */ /* 0x000fe20000010032 */
[----:B------:R-:W-:-:S04]  /*29f0*/  FMUL.FTZ R20, R20, R43 ;  /* 0x0000002b14147220 */ /* 0x000fc80000410000 */
[----:B------:R-:W-:Y:S01]  /*2a00*/  FSETP.GTU.FTZ.AND P3, PT, R31, R42, PT ;  /* 0x0000002a1f00720b */ /* 0x000fe20003f7c000 */
[----:B------:R-:W-:-:S03]  /*2a10*/  HFMA2 R31, -RZ, RZ, 0, 1.1920928955078125e-07 ;  /* 0x00000002ff1f7431 */ /* 0x000fc600000001ff */
        /* <DEDUP_REMOVED lines=11> */
.L_x_8663:
        /* <DEDUP_REMOVED lines=13> */
.L_x_8665:
[----:B------:R-:W-:Y:S05]  /*2ba0*/  BSYNC.RECONVERGENT B2 ;  /* 0x0000000000027941 */ /* 0x000fea0003800200 */
.L_x_8664:
        /* <DEDUP_REMOVED lines=42> */
.L_x_8662:
[----:B------:R-:W-:Y:S05]  /*2e50*/  BSYNC.RECONVERGENT B1 ;  /* 0x0000000000017941 */ /* 0x000fea0003800200 */
.L_x_8661:
        /* <DEDUP_REMOVED lines=20> */
.L_x_8668:
        /* <DEDUP_REMOVED lines=13> */
.L_x_8670:
[----:B------:R-:W-:Y:S05]  /*3070*/  BSYNC.RECONVERGENT B2 ;  /* 0x0000000000027941 */ /* 0x000fea0003800200 */
.L_x_8669:
        /* <DEDUP_REMOVED lines=42> */
.L_x_8667:
[----:B------:R-:W-:Y:S05]  /*3320*/  BSYNC.RECONVERGENT B1 ;  /* 0x0000000000017941 */ /* 0x000fea0003800200 */
.L_x_8666:
[----:B------:R-:W-:Y:S01]  /*3330*/  I2FP.F32.U32 R21, R21 ;  /* 0x0000001500157245 */ /* 0x000fe20000201000 */
[----:B------:R-:W-:Y:S01]  /*3340*/  FMUL.FTZ R20, R23, R51 ;  /* 0x0000003317147220 */ /* 0x000fe20000410000 */
[----:B------:R-:W-:-:S03]  /*3350*/  FMUL.FTZ R22, R22, R35 ;  /* 0x0000002316167220 */ /* 0x000fc60000410000 */
[----:B------:R-:W-:Y:S01]  /*3360*/  FFMA.FTZ R21, R21, R50, 1.1641532182693481445e-10 ;  /* 0x2f00000015157423 */ /* 0x000fe20000010032 */
[----:B------:R-:W-:-:S04]  /*3370*/  FMUL.FTZ R20, R20, R43 ;  /* 0x0000002b14147220 */ /* 0x000fc80000410000 */
[----:B------:R-:W-:Y:S01]  /*3380*/  FSETP.GTU.FTZ.AND P5, PT, R21, R42, PT ;  /* 0x0000002a1500720b */ /* 0x000fe20003fbc000 */
[----:B------:R-:W-:-:S03]  /*3390*/  FMUL.FTZ R21, R55, R8 ;  /* 0x0000000837157220 */ /* 0x000fc60000410000 */
[----:B------:R-:W-:Y:S01]  /*33a0*/  FSEL R23, R20, RZ, !P5 ;  /* 0x000000ff14177208 */ /* 0x000fe20006800000 */
[----:B------:R-:W-:Y:S01]  /*33b0*/  FMUL.FTZ R20, R40, R11 ;  /* 0x0000000b28147220 */ /* 0x000fe20000410000 */
[----:B------:R-:W-:-:S03]  /*33c0*/  PLOP3.LUT P4, PT, P5, PT, PT, 0x8, 0x80 ;  /* 0x000000000080781c */ /* 0x000fc60002f8e170 */
[----:B------:R-:W-:-:S10]  /*33d0*/  FMUL.FTZ R23, R23, R10 ;  /* 0x0000000a17177220 */ /* 0x000fd40000410000 */
.L_x_8650:
[----:B------:R-:W0:Y:S01]  /*33e0*/  LDC.64 R58, c[0x0][0x3a8] ;  /* 0x0000ea00ff3a7b82 */ /* 0x000e220000000a00 */
[----:B------:R-:W-:Y:S02]  /*33f0*/  SEL R30, RZ, 0x1000000, !P4 ;  /* 0x01000000ff1e7807 */ /* 0x000fe40006000000 */
[----:B------:R-:W-:Y:S02]  /*3400*/  SEL R31, RZ, 0x10000, !P3 ;  /* 0x00010000ff1f7807 */ /* 0x000fe40005800000 */
[----:B------:R-:W-:-:S03]  /*3410*/  SEL R40, RZ, 0x100, !P2 ;  /* 0x00000100ff287807 */ /* 0x000fc60005000000 */
[----:B------:R-:W1:Y:S01]  /*3420*/  LDC.64 R56, c[0x0][0x3b0] ;  /* 0x0000ec00ff387b82 */ /* 0x000e620000000a00 */
[----:B------:R-:W-:Y:S02]  /*3430*/  IADD3 R30, PT, PT, R40, R30, R31 ;  /* 0x0000001e281e7210 */ /* 0x000fe40007ffe01f */
[----:B------:R-:W-:-:S04]  /*3440*/  SEL R31, RZ, 0x1, !P1 ;  /* 0x00000001ff1f7807 */ /* 0x000fc80004800000 */
[----:B------:R-:W-:Y:S02]  /*3450*/  IADD3 R40, PT, PT, R30, R31, RZ ;  /* 0x0000001f1e287210 */ /* 0x000fe40007ffe0ff */
[----:B------:R-:W2:Y:S01]  /*3460*/  @P0 LDC.64 R30, c[0x0][0x3a0] ;  /* 0x0000e800ff1e0b82 */ /* 0x000ea20000000a00 */
[----:B0-----:R-:W-:-:S05]  /*3470*/  IMAD.WIDE.U32 R60, R53, 0x10, R58 ;  /* 0x00000010353c7825 */ /* 0x001fca00078e003a */
[----:B------:R-:W-:Y:S01]  /*3480*/  STG.E.128 desc[UR8][R60.64], R20 ;  /* 0x000000143c007986 */ /* 0x000fe2000c101d08 */
[----:B-1----:R-:W-:-:S05]  /*3490*/  IMAD.WIDE.U32 R54, R53, 0x4, R56 ;  /* 0x0000000435367825 */ /* 0x002fca00078e0038 */
[----:B------:R0:W-:Y:S02]  /*34a0*/  STG.E desc[UR8][R54.64], R40 ;  /* 0x0000002836007986 */ /* 0x0001e4000c101908 */
[----:B0-----:R-:W-:-:S04]  /*34b0*/  VIADD R55, R53, 0x20 ;  /* 0x0000002035377836 */ /* 0x001fc80000000000 */
[----:B------:R-:W-:-:S04]  /*34c0*/  IMAD.WIDE.U32 R28, R55, 0x10, R28 ;  /* 0x00000010371c7825 */ /* 0x000fc800078e001c */
[----:B--2---:R-:W-:Y:S02]  /*34d0*/  @P0 IMAD.WIDE.U32 R60, R55, 0x10, R30 ;  /* 0x00000010373c0825 */ /* 0x004fe400078e001e */
[----:B------:R-:W5:Y:S04]  /*34e0*/  LDG.E.128 R28, desc[UR8][R28.64] ;  /* 0x000000081c1c7981 */ /* 0x000f68000c1e1d00 */
[----:B------:R0:W5:Y:S01]  /*34f0*/  @P0 LDG.E.128 R24, desc[UR8][R60.64] ;  /* 0x000000083c180981 */ /* 0x000162000c1e1d00 */
[----:B------:R-:W-:Y:S05]  /*3500*/  @!P0 BRA `(.L_x_8671) ;  /* 0x0000001000f08947 */ /* 0x000fea0003800000 */
[----:B------:R-:W-:Y:S01]  /*3510*/  ISETP.NE.AND P0, PT, R49, 0x1, PT ;  /* 0x000000013100780c */ /* 0x000fe20003f05270 */
[----:B------:R-:W-:Y:S01]  /*3520*/  BSSY.RECONVERGENT B1, `(.L_x_8672) ;  /* 0x0000047000017945 */ /* 0x000fe20003800200 */
[----:B------:R-:W-:Y:S02]  /*3530*/  HFMA2 R54, -RZ, RZ, 0, 1.1920928955078125e-07 ;  /* 0x00000002ff367431 */ /* 0x000fe400000001ff */
[----:B0-----:R-:W-:Y:S01]  /*3540*/  IMAD.MOV.U32 R60, RZ, RZ, R46 ;  /* 0x000000ffff3c7224 */ /* 0x001fe200078e002e */
        /* <DEDUP_REMOVED lines=12> */
.L_x_8674:
        /* <DEDUP_REMOVED lines=13> */
.L_x_8676:
[----:B------:R-:W-:Y:S05]  /*36e0*/  BSYNC.RECONVERGENT B2 ;  /* 0x0000000000027941 */ /* 0x000fea0003800200 */
.L_x_8675:
        /* <DEDUP_REMOVED lines=41> */
[----:B------:R-:W-:-:S07]  /*3980*/  IMAD.MOV.U32 R60, RZ, RZ, R52 ;  /* 0x000000ffff3c7224 */ /* 0x000fce00078e0034 */
.L_x_8673:
[----:B------:R-:W-:Y:S05]  /*3990*/  BSYNC.RECONVERGENT B1 ;  /* 0x0000000000017941 */ /* 0x000fea0003800200 */
.L_x_8672:
[----:B------:R-:W-:Y:S01]  /*39a0*/  I2FP.F32.U32 R49, R60 ;  /* 0x0000003c00317245 */ /* 0x000fe20000201000 */
[----:B-----5:R-:W-:Y:S01]  /*39b0*/  FMUL.FTZ R28, R28, R51 ;  /* 0x000000331c1c7220 */ /* 0x020fe20000410000 */
        /* <DEDUP_REMOVED lines=19> */
.L_x_8679:
        /* <DEDUP_REMOVED lines=13> */
.L_x_8681:
[----:B------:R-:W-:Y:S05]  /*3bc0*/  BSYNC.RECONVERGENT B2 ;  /* 0x0000000000027941 */ /* 0x000fea0003800200 */
.L_x_8680:
        /* <DEDUP_REMOVED lines=35> */
[----:B------:R-:W-:-:S05]  /*3e00*/  LOP3.LUT R46, R46, UR28, R61, 0x96, !PT ;  /* 0x0000001c2e2e7c12 */ /* 0x000fca000f8e963d */
[----:B------:R-:W-:-:S04]  /*3e10*/  IMAD.WIDE.U32 R46, R46, -0x2daee0ad, RZ ;  /* 0xd2511f532e2e7825 */ /* 0x000fc800078e00ff */
[----:B------:R-:W-:Y:S01]  /*3e20*/  IMAD.MOV.U32 R40, RZ, RZ, R46 ;  /* 0x000000ffff287224 */ /* 0x000fe200078e002e */
[----:B------:R-:W-:Y:S01]  /*3e30*/  LOP3.LUT R48, R48, UR31, R47, 0x96, !PT ;  /* 0x0000001f30307c12 */ /* 0x000fe2000f8e962f */
[----:B------:R-:W-:-:S04]  /*3e40*/  IMAD.WIDE.U32 R46, R52, -0x326172a9, RZ ;  /* 0xcd9e8d57342e7825 */ /* 0x000fc800078e00ff */
[----:B------:R-:W-:Y:S01]  /*3e50*/  HFMA2 R52, -RZ, RZ, 0, 0 ;  /* 0x00000000ff347431 */ /* 0x000fe200000001ff */
[----:B------:R-:W-:-:S07]  /*3e60*/  LOP3.LUT R47, R60, UR30, R47, 0x96, !PT ;  /* 0x0000001e3c2f7c12 */ /* 0x000fce000f8e962f */
.L_x_8678:
[----:B------:R-:W-:Y:S05]  /*3e70*/  BSYNC.RECONVERGENT B1 ;  /* 0x0000000000017941 */ /* 0x000fea0003800200 */
.L_x_8677:
        /* <DEDUP_REMOVED lines=21> */
.L_x_8684:
        /* <DEDUP_REMOVED lines=13> */
.L_x_8686:
[----:B------:R-:W-:Y:S05]  /*40a0*/  BSYNC.RECONVERGENT B2 ;  /* 0x0000000000027941 */ /* 0x000fea0003800200 */
.L_x_8685:
        /* <DEDUP_REMOVED lines=40> */
[----:B------:R-:W-:-:S05]  /*4330*/  IMAD.WIDE.U32 R46, R52, -0x326172a9, RZ ;  /* 0xcd9e8d57342e7825 */ /* 0x000fca00078e00ff */
[----:B------:R-:W-:-:S07]  /*4340*/  LOP3.LUT R47, R60, UR30, R47, 0x96, !PT ;  /* 0x0000001e3c2f7c12 */ /* 0x000fce000f8e962f */
.L_x_8683:
[----:B------:R-:W-:Y:S05]  /*4350*/  BSYNC.RECONVERGENT B1 ;  /* 0x0000000000017941 */ /* 0x000fea0003800200 */
.L_x_8682:
[----:B------:R-:W-:Y:S01]  /*4360*/  I2FP.F32.U32 R49, R49 ;  /* 0x0000003100317245 */ /* 0x000fe20000201000 */
[----:B------:R-:W-:Y:S01]  /*4370*/  FMUL.FTZ R30, R30, R51 ;  /* 0x000000331e1e7220 */ /* 0x000fe20000410000 */
[----:B------:R-:W-:Y:S01]  /*4380*/  ISETP.NE.AND P3, PT, R54, 0x1, PT ;  /* 0x000000013600780c */ /* 0x000fe20003f65270 */
[----:B------:R-:W-:Y:S01]  /*4390*/  BSSY.RECONVERGENT B1, `(.L_x_8687) ;  /* 0x000004a000017945 */ /* 0x000fe20003800200 */
[----:B------:R-:W-:Y:S01]  /*43a0*/  MOV R52, R46 ;  /* 0x0000002e00347202 */ /* 0x000fe20000000f00 */
[----:B------:R-:W-:Y:S01]  /*43b0*/  FFMA.FTZ R49, R49, R50, 1.1641532182693481445e-10 ;  /* 0x2f00000031317423 */ /* 0x000fe20000010032 */
[----:B------:R-:W-:-:S04]  /*43c0*/  FMUL.FTZ R30, R30, R43 ;  /* 0x0000002b1e1e7220 */ /* 0x000fc80000410000 */
[----:B------:R-:W-:-:S04]  /*43d0*/  FSETP.GTU.FTZ.AND P2, PT, R49, R42, PT ;  /* 0x0000002a3100720b */ /* 0x000fc80003f5c000 */
        /* <DEDUP_REMOVED lines=13> */
.L_x_8689:
        /* <DEDUP_REMOVED lines=13> */
.L_x_8691:
[----:B------:R-:W-:Y:S05]  /*4580*/  BSYNC.RECONVERGENT B2 ;  /* 0x0000000000027941 */ /* 0x000fea0003800200 */
.L_x_8690:
        /* <DEDUP_REMOVED lines=42> */
.L_x_8688:
[----:B------:R-:W-:Y:S05]  /*4830*/  BSYNC.RECONVERGENT B1 ;  /* 0x0000000000017941 */ /* 0x000fea0003800200 */
.L_x_8687:
[----:B------:R-:W-:-:S05]  /*4840*/  I2FP.F32.U32 R61, R52 ;  /* 0x00000034003d7245 */ /* 0x000fca0000201000 */
[----:B------:R-:W-:Y:S01]  /*4850*/  FFMA.FTZ R61, R61, R50, 1.1641532182693481445e-10 ;  /* 0x2f0000003d3d7423 */ /* 0x000fe20000010032 */
[----:B------:R-:W-:-:S04]  /*4860*/  FMUL.FTZ R50, R31, R51 ;  /* 0x000000331f327220 */ /* 0x000fc80000410000 */
[----:B------:R-:W-:Y:S01]  /*4870*/  FMUL.FTZ R50, R50, R43 ;  /* 0x0000002b32327220 */ /* 0x000fe20000410000 */
[----:B------:R-:W-:-:S04]  /*4880*/  FSETP.GTU.FTZ.AND P4, PT, R61, R42, PT ;  /* 0x0000002a3d00720b */ /* 0x000fc80003f9c000 */
[----:B------:R-:W-:Y:S02]  /*4890*/  FSEL R50, R50, RZ, !P4 ;  /* 0x000000ff32327208 */ /* 0x000fe40006000000 */
[----:B------:R-:W-:-:S03]  /*48a0*/  PLOP3.LUT P3, PT, P4, PT, PT, 0x8, 0x80 ;  /* 0x000000000080781c */ /* 0x000fc6000276e170 */
[----:B------:R-:W-:Y:S01]  /*48b0*/  FFMA.FTZ R31, R50, R38, R27 ;  /* 0x00000026321f7223 */ /* 0x000fe2000001001b */
[----:B------:R-:W-:Y:S09]  /*48c0*/  BRA `(.L_x_8692) ;  /* 0x0000001000ec7947 */ /* 0x000ff20003800000 */
.L_x_8671:
[----:B------:R-:W-:Y:S01]  /*48d0*/  ISETP.NE.AND P0, PT, R49, 0x1, PT ;  /* 0x000000013100780c */ /* 0x000fe20003f05270 */
[----:B------:R-:W-:Y:S01]  /*48e0*/  BSSY.RECONVERGENT B1, `(.L_x_8693) ;  /* 0x0000047000017945 */ /* 0x000fe20003800200 */
[----:B------:R-:W-:Y:S01]  /*48f0*/  IMAD.MOV.U32 R54, RZ, RZ, 0x2 ;  /* 0x00000002ff367424 */ /* 0x000fe200078e00ff */
[----:B0-----:R-:W-:Y:S01]  /*4900*/  MOV R60, R46 ;  /* 0x0000002e003c7202 */ /* 0x001fe20000000f00 */
        /* <DEDUP_REMOVED lines=12> */
.L_x_8695:
        /* <DEDUP_REMOVED lines=13> */
.L_x_8697:
[----:B------:R-:W-:Y:S05]  /*4aa0*/  BSYNC.RECONVERGENT B2 ;  /* 0x0000000000027941 */ /* 0x000fea0003800200 */
.L_x_8696:
        /* <DEDUP_REMOVED lines=42> */
.L_x_8694:
[----:B------:R-:W-:Y:S05]  /*4d50*/  BSYNC.RECONVERGENT B1 ;  /* 0x0000000000017941 */ /* 0x000fea0003800200 */
.L_x_8693:
[----:B------:R-:W-:Y:S01]  /*4d60*/  ISETP.NE.AND P2, PT, R54, 0x1, PT ;  /* 0x000000013600780c */ /* 0x000fe20003f45270 */
[----:B-----5:R-:W-:Y:S01]  /*4d70*/  FMUL.FTZ R28, R28, R51 ;  /* 0x000000331c1c7220 */ /* 0x020fe20000410000 */
        /* <DEDUP_REMOVED lines=18> */
.L_x_8700:
        /* <DEDUP_REMOVED lines=13> */
.L_x_8702:
[----:B------:R-:W-:Y:S05]  /*4f70*/  BSYNC.RECONVERGENT B2 ;  /* 0x0000000000027941 */ /* 0x000fea0003800200 */
.L_x_8701:
        /* <DEDUP_REMOVED lines=35> */
[----:B------:R-:W-:-:S05]  /*51b0*/  LOP3.LUT R46, R46, UR28, R61, 0x96, !PT ;  /* 0x0000001c2e2e7c12 */ /* 0x000fca000f8e963d */
[----:B------:R-:W-:-:S05]  /*51c0*/  IMAD.WIDE.U32 R46, R46, -0x2daee0ad, RZ ;  /* 0xd2511f532e2e7825 */ /* 0x000fca00078e00ff */
[----:B------:R-:W-:Y:S02]  /*51d0*/  LOP3.LUT R48, R48, UR31, R47, 0x96, !PT ;  /* 0x0000001f30307c12 */ /* 0x000fe4000f8e962f */
[----:B------:R-:W-:Y:S01]  /*51e0*/  MOV R40, R46 ;  /* 0x0000002e00287202 */ /* 0x000fe20000000f00 */
[----:B------:R-:W-:-:S04]  /*51f0*/  IMAD.WIDE.U32 R46, R52, -0x326172a9, RZ ;  /* 0xcd9e8d57342e7825 */ /* 0x000fc800078e00ff */
[----:B------:R-:W-:Y:S01]  /*5200*/  IMAD.MOV.U32 R52, RZ, RZ, RZ ;  /* 0x000000ffff347224 */ /* 0x000fe200078e00ff */
[----:B------:R-:W-:-:S07]  /*5210*/  LOP3.LUT R47, R60, UR30, R47, 0x96, !PT ;  /* 0x0000001e3c2f7c12 */ /* 0x000fce000f8e962f */
.L_x_8699:
[----:B------:R-:W-:Y:S05]  /*5220*/  BSYNC.RECONVERGENT B1 ;  /* 0x0000000000017941 */ /* 0x000fea0003800200 */
.L_x_8698:
[----:B------:R-:W-:Y:S01]  /*5230*/  ISETP.NE.AND P3, PT, R52, 0x1, PT ;  /* 0x000000013400780c */ /* 0x000fe20003f65270 */
[----:B------:R-:W-:Y:S01]  /*5240*/  FMUL.FTZ R54, R29, R51 ;  /* 0x000000331d367220 */ /* 0x000fe20000410000 */
[----:B------:R-:W-:Y:S01]  /*5250*/  I2FP.F32.U32 R49, R49 ;  /* 0x0000003100317245 */ /* 0x000fe20000201000 */
[----:B------:R-:W-:Y:S02]  /*5260*/  BSSY.RECONVERGENT B1, `(.L_x_8703) ;  /* 0x0000049000017945 */ /* 0x000fe40003800200 */
[----:B------:R-:W-:Y:S01]  /*5270*/  FMUL.FTZ R29, R54, R43 ;  /* 0x0000002b361d7220 */ /* 0x000fe20000410000 */
[----:B------:R-:W-:Y:S02]  /*5280*/  HFMA2 R54, -RZ, RZ, 0, 1.1920928955078125e-07 ;  /* 0x00000002ff367431 */ /* 0x000fe400000001ff */
        /* <DEDUP_REMOVED lines=14> */
.L_x_8705:
        /* <DEDUP_REMOVED lines=13> */
.L_x_8707:
[----:B------:R-:W-:Y:S05]  /*5440*/  BSYNC.RECONVERGENT B2 ;  /* 0x0000000000027941 */ /* 0x000fea0003800200 */
.L_x_8706:
        /* <DEDUP_REMOVED lines=40> */
[----:B------:R-:W-:-:S05]  /*56d0*/  IMAD.WIDE.U32 R46, R52, -0x326172a9, RZ ;  /* 0xcd9e8d57342e7825 */ /* 0x000fca00078e00ff */
[----:B------:R-:W-:-:S07]  /*56e0*/  LOP3.LUT R47, R60, UR30, R47, 0x96, !PT ;  /* 0x0000001e3c2f7c12 */ /* 0x000fce000f8e962f */
.L_x_8704:
[----:B------:R-:W-:Y:S05]  /*56f0*/  BSYNC.RECONVERGENT B1 ;  /* 0x0000000000017941 */ /* 0x000fea0003800200 */
.L_x_8703:
[----:B------:R-:W-:Y:S01]  /*5700*/  ISETP.NE.AND P4, PT, R54, 0x1, PT ;  /* 0x000000013600780c */ /* 0x000fe20003f85270 */
[----:B------:R-:W-:Y:S01]  /*5710*/  FMUL.FTZ R30, R30, R51 ;  /* 0x000000331e1e7220 */ /* 0x000fe20000410000 */
[----:B------:R-:W-:Y:S01]  /*5720*/  I2FP.F32.U32 R49, R49 ;  /* 0x0000003100317245 */ /* 0x000fe20000201000 */
[----:B------:R-:W-:Y:S01]  /*5730*/  BSSY.RECONVERGENT B1, `(.L_x_8708) ;  /* 0x0000049000017945 */ /* 0x000fe20003800200 */
[----:B------:R-:W-:Y:S02]  /*5740*/  IMAD.MOV.U32 R52, RZ, RZ, R46 ;  /* 0x000000ffff347224 */ /* 0x000fe400078e002e */
[----:B------:R-:W-:Y:S01]  /*5750*/  FMUL.FTZ R30, R30, R43 ;  /* 0x0000002b1e1e7220 */ /* 0x000fe20000410000 */
[----:B------:R-:W-:-:S05]  /*5760*/  FFMA.FTZ R49, R49, R50, 1.1641532182693481445e-10 ;  /* 0x2f00000031317423 */ /* 0x000fca0000010032 */
        /* <DEDUP_REMOVED lines=13> */
.L_x_8710:
        /* <DEDUP_REMOVED lines=13> */
.L_x_8712:
[----:B------:R-:W-:Y:S05]  /*5910*/  BSYNC.RECONVERGENT B2 ;  /* 0x0000000000027941 */ /* 0x000fea0003800200 */
.L_x_8711:
        /* <DEDUP_REMOVED lines=40> */
[----:B------:R-:W-:Y:S01]  /*5ba0*/  IMAD.MOV.U32 R49, RZ, RZ, RZ ;  /* 0x000000ffff317224 */ /* 0x000fe200078e00ff */
[----:B------:R-:W-:-:S07]  /*5bb0*/  LOP3.LUT R47, R60, UR30, R47, 0x96, !PT ;  /* 0x0000001e3c2f7c12 */ /* 0x000fce000f8e962f */
.L_x_8709:
[----:B------:R-:W-:Y:S05]  /*5bc0*/  BSYNC.RECONVERGENT B1 ;  /* 0x0000000000017941 */ /* 0x000fea0003800200 */
.L_x_8708:
[----:B------:R-:W-:Y:S01]  /*5bd0*/  I2FP.F32.U32 R61, R52 ;  /* 0x00000034003d7245 */ /* 0x000fe20000201000 */
[----:B------:R-:W-:Y:S01]  /*5be0*/  FMUL.FTZ R28, R28, R41 ;  /* 0x000000291c1c7220 */ /* 0x000fe20000410000 */
[----:B------:R-:W-:Y:S01]  /*5bf0*/  FMUL.FTZ R29, R29, R36 ;  /* 0x000000241d1d7220 */ /* 0x000fe20000410000 */
[----:B------:R-:W-:Y:S02]  /*5c00*/  FMUL.FTZ R30, R30, R45 ;  /* 0x0000002d1e1e7220 */ /* 0x000fe40000410000 */
[----:B------:R-:W-:Y:S01]  /*5c10*/  FFMA.FTZ R61, R61, R50, 1.1641532182693481445e-10 ;  /* 0x2f0000003d3d7423 */ /* 0x000fe20000010032 */
[----:B------:R-:W-:-:S04]  /*5c20*/  FMUL.FTZ R50, R31, R51 ;  /* 0x000000331f327220 */ /* 0x000fc80000410000 */
[----:B------:R-:W-:Y:S01]  /*5c30*/  FMUL.FTZ R31, R50, R43 ;  /* 0x0000002b321f7220 */ /* 0x000fe20000410000 */
[----:B------:R-:W-:-:S04]  /*5c40*/  FSETP.GTU.FTZ.AND P4, PT, R61, R42, PT ;  /* 0x0000002a3d00720b */ /* 0x000fc80003f9c000 */
[----:B------:R-:W-:Y:S02]  /*5c50*/  FSEL R31, R31, RZ, !P4 ;  /* 0x000000ff1f1f7208 */ /* 0x000fe40006000000 */
[----:B------:R-:W-:-:S03]  /*5c60*/  PLOP3.LUT P3, PT, P4, PT, PT, 0x8, 0x80 ;  /* 0x000000000080781c */ /* 0x000fc6000276e170 */
[----:B------:R-:W-:-:S10]  /*5c70*/  FMUL.FTZ R31, R31, R38 ;  /* 0x000000261f1f7220 */ /* 0x000fd40000410000 */
.L_x_8692:
[----:B------:R-:W-:Y:S01]  /*5c80*/  SEL R42, RZ, 0x1000000, !P3 ;  /* 0x01000000ff2a7807 */ /* 0x000fe20005800000 */
[C---:B------:R-:W-:Y:S01]  /*5c90*/  IMAD.WIDE.U32 R58, R55.reuse, 0x10, R58 ;  /* 0x00000010373a7825 */ /* 0x040fe200078e003a */
[----:B------:R-:W-:Y:S01]  /*5ca0*/  SEL R43, RZ, 0x10000, !P2 ;  /* 0x00010000ff2b7807 */ /* 0x000fe20005000000 */
[----:B------:R-:W-:Y:S01]  /*5cb0*/  UMOV UR4, 0xffffffff ;  /* 0xffffffff00047882 */ /* 0x000fe20000000000 */
[----:B------:R-:W-:Y:S01]  /*5cc0*/  SEL R50, RZ, 0x100, !P1 ;  /* 0x00000100ff327807 */ /* 0x000fe20004800000 */
[----:B------:R-:W-:Y:S01]  /*5cd0*/  IMAD.WIDE.U32 R56, R55, 0x4, R56 ;  /* 0x0000000437387825 */ /* 0x000fe200078e0038 */
[----:B------:R0:W-:Y:S02]  /*5ce0*/  STG.E.128 desc[UR8][R58.64], R28 ;  /* 0x0000001c3a007986 */ /* 0x0001e4000c101d08 */
[----:B------:R-:W-:Y:S01]  /*5cf0*/  IADD3 R42, PT, PT, R50, R42, R43 ;  /* 0x0000002a322a7210 */ /* 0x000fe20007ffe02b */
[----:B------:R-:W-:Y:S01]  /*5d00*/  FADD.FTZ R50, RZ, R20 ;  /* 0x00000014ff327221 */ /* 0x000fe20000010000 */
[----:B------:R-:W-:-:S02]  /*5d10*/  SEL R43, RZ, 0x1, !P0 ;  /* 0x00000001ff2b7807 */ /* 0x000fc40004000000 */
[----:B------:R-:W-:Y:S01]  /*5d20*/  ISETP.NE.AND P0, PT, R5, RZ, PT ;  /* 0x000000ff0500720c */ /* 0x000fe20003f05270 */
[----:B------:R-:W-:Y:S01]  /*5d30*/  FADD.FTZ R51, R50, R21 ;  /* 0x0000001532337221 */ /* 0x000fe20000010000 */
[----:B------:R-:W-:-:S03]  /*5d40*/  IADD3 R43, PT, PT, R42, R43, RZ ;  /* 0x0000002b2a2b7210 */ /* 0x000fc60007ffe0ff */
[----:B------:R-:W-:Y:S02]  /*5d50*/  FADD.FTZ R42, R51, R22 ;  /* 0x00000016332a7221 */ /* 0x000fe40000010000 */
[----:B------:R0:W-:Y:S02]  /*5d60*/  STG.E desc[UR8][R56.64], R43 ;  /* 0x0000002b38007986 */ /* 0x0001e4000c101908 */
        /* <DEDUP_REMOVED lines=43> */
.L_x_8726:
[----:B------:R-:W2:Y:S01]  /*6020*/  @!P0 LDC.64 R50, c[0x0][0x3c0] ;  /* 0x0000f000ff328b82 */ /* 0x000ea20000000a00 */
[----:B-1----:R-:W-:Y:S01]  /*6030*/  FADD.FTZ R42, R60, R42 ;  /* 0x0000002a3c2a7221 */ /* 0x002fe20000010000 */
[----:B------:R-:W-:Y:S01]  /*6040*/  FMUL.FTZ R56, R52, R52 ;  /* 0x0000003434387220 */ /* 0x000fe20000410000 */
[----:B------:R-:W-:Y:S02]  /*6050*/  PLOP3.LUT P1, PT, PT, PT, UP1, 0x40, 0x4 ;  /* 0x000000000004781c */ /* 0x000fe40003f2e818 */
[----:B------:R-:W-:Y:S02]  /*6060*/  FFMA.FTZ R54, R42, R43, UR13 ;  /* 0x0000000d2a367e23 */ /* 0x000fe4000801002b */
[----:B------:R-:W-:Y:S01]  /*6070*/  FSEL R57, R56, RZ, !P1 ;  /* 0x000000ff38397208 */ /* 0x000fe20004800000 */
[----:B------:R-:W1:Y:S01]  /*6080*/  @!P0 LDC.64 R42, c[0x0][0x3c8] ;  /* 0x0000f200ff2a8b82 */ /* 0x000e620000000a00 */
[----:B------:R-:W-:-:S03]  /*6090*/  PLOP3.LUT P1, PT, PT, PT, UP1, 0x40, 0x4 ;  /* 0x000000000004781c */ /* 0x000fc60003f2e818 */
[----:B------:R-:W-:Y:S01]  /*60a0*/  FADD.FTZ R56, R54, R57 ;  /* 0x0000003936387221 */ /* 0x000fe20000010000 */
[----:B0-----:R-:W-:-:S05]  /*60b0*/  FSEL R60, R52, RZ, P1 ;  /* 0x000000ff343c7208 */ /* 0x001fca0000800000 */
[----:B------:R-:W0:Y:S01]  /*60c0*/  MUFU.RSQ R56, R56 ;  /* 0x0000003800387308 */ /* 0x000e220000001400 */
[C---:B------:R-:W-:Y:S01]  /*60d0*/  FADD.FTZ R57, -R60.reuse, R20 ;  /* 0x000000143c397221 */ /* 0x040fe20000010100 */
[C---:B------:R-:W-:Y:S01]  /*60e0*/  FADD.FTZ R61, -R60.reuse, R22 ;  /* 0x000000163c3d7221 */ /* 0x040fe20000010100 */
[C---:B------:R-:W-:Y:S01]  /*60f0*/  FADD.FTZ R20, -R60.reuse, R23 ;  /* 0x000000173c147221 */ /* 0x040fe20000010100 */
[C---:B------:R-:W-:Y:S01]  /*6100*/  FADD.FTZ R59, -R60.reuse, R21 ;  /* 0x000000153c3b7221 */ /* 0x040fe20000010100 */
[----:B------:R-:W-:Y:S01]  /*6110*/  FADD.FTZ R54, -R60, R29 ;  /* 0x0000001d3c367221 */ /* 0x000fe20000010100 */
[----:B--2---:R-:W-:-:S04]  /*6120*/  @!P0 IMAD.WIDE R50, R4, 0x4, R50 ;  /* 0x0000000404328825 */ /* 0x004fc800078e0232 */
[----:B------:R-:W-:Y:S01]  /*6130*/  FADD.FTZ R58, -R60, R30 ;  /* 0x0000001e3c3a7221 */ /* 0x000fe20000010100 */
[----:B------:R2:W-:Y:S01]  /*6140*/  @!P0 STG.E desc[UR8][R50.64], R52 ;  /* 0x0000003432008986 */ /* 0x0005e2000c101908 */
[----:B-1----:R-:W-:Y:S02]  /*6150*/  @!P0 IMAD.WIDE R22, R4, 0x4, R42 ;  /* 0x0000000404168825 */ /* 0x002fe400078e022a */
[----:B------:R-:W1:Y:S02]  /*6160*/  LDC.64 R42, c[0x0][0x380] ;  /* 0x0000e000ff2a7b82 */ /* 0x000e640000000a00 */
[C---:B0-----:R-:W-:Y:S01]  /*6170*/  FMUL.FTZ R21, R56.reuse, R57 ;  /* 0x0000003938157220 */ /* 0x041fe20000410000 */
[----:B------:R-:W-:Y:S01]  /*6180*/  FMUL.FTZ R30, R56, R54 ;  /* 0x00000036381e7220 */ /* 0x000fe20000410000 */
[----:B------:R0:W-:Y:S01]  /*6190*/  @!P0 STG.E desc[UR8][R22.64], R56 ;  /* 0x0000003816008986 */ /* 0x0001e2000c101908 */
[----:B--2---:R-:W-:-:S03]  /*61a0*/  FADD.FTZ R52, -R60, R28 ;  /* 0x0000001c3c347221 */ /* 0x004fc60000010100 */
[----:B------:R-:W2:Y:S01]  /*61b0*/  LDC.64 R50, c[0x0][0x428] ;  /* 0x00010a00ff327b82 */ /* 0x000ea20000000a00 */
[----:B------:R-:W-:Y:S01]  /*61c0*/  FADD.FTZ R60, -R60, R31 ;  /* 0x0000001f3c3c7221 */ /* 0x000fe20000010100 */
[C---:B------:R-:W-:Y:S01]  /*61d0*/  FMUL.FTZ R28, R56.reuse, R20 ;  /* 0x00000014381c7220 */ /* 0x040fe20000410000 */
[C---:B------:R-:W-:Y:S01]  /*61e0*/  FMUL.FTZ R29, R56.reuse, R52 ;  /* 0x00000034381d7220 */ /* 0x040fe20000410000 */
[----:B------:R-:W-:Y:S01]  /*61f0*/  FFMA.FTZ R20, R21, R7, R16 ;  /* 0x0000000715147223 */ /* 0x000fe20000010010 */
[C---:B------:R-:W-:Y:S01]  /*6200*/  FMUL.FTZ R31, R56.reuse, R58 ;  /* 0x0000003a381f7220 */ /* 0x040fe20000410000 */
[C---:B------:R-:W-:Y:S01]  /*6210*/  FMUL.FTZ R54, R56.reuse, R60 ;  /* 0x0000003c38367220 */ /* 0x040fe20000410000 */
[C---:B0-----:R-:W-:Y:S01]  /*6220*/  FMUL.FTZ R22, R56.reuse, R59 ;  /* 0x0000003b38167220 */ /* 0x041fe20000410000 */
[----:B------:R-:W-:-:S03]  /*6230*/  FMUL.FTZ R23, R56, R61 ;  /* 0x0000003d38177220 */ /* 0x000fc60000410000 */
[----:B------:R-:W-:Y:S01]  /*6240*/  FFMA.FTZ R21, R22, R33, R17 ;  /* 0x0000002116157223 */ /* 0x000fe20000010011 */
[----:B------:R-:W-:Y:S01]  /*6250*/  FFMA.FTZ R22, R23, R9, R18 ;  /* 0x0000000917167223 */ /* 0x000fe20000010012 */
[----:B------:R-:W-:Y:S01]  /*6260*/  FFMA.FTZ R23, R28, R6, R19 ;  /* 0x000000061c177223 */ /* 0x000fe20000010013 */
[----:B------:R-:W-:Y:S01]  /*6270*/  FFMA.FTZ R28, R29, R37, R12 ;  /* 0x000000251d1c7223 */ /* 0x000fe2000001000c */
[----:B------:R-:W-:Y:S01]  /*6280*/  FFMA.FTZ R29, R30, R32, R13 ;  /* 0x000000201e1d7223 */ /* 0x000fe2000001000d */
[----:B------:R-:W-:Y:S01]  /*6290*/  FFMA.FTZ R30, R31, R39, R14 ;  /* 0x000000271f1e7223 */ /* 0x000fe2000001000e */
[----:B------:R-:W-:Y:S01]  /*62a0*/  FFMA.FTZ R31, R54, R34, R15 ;  /* 0x00000022361f7223 */ /* 0x000fe2000001000f */
[----:B-1----:R-:W-:-:S05]  /*62b0*/  IMAD R4, R42, 0x4, R4 ;  /* 0x000000042a047824 */ /* 0x002fca00078e0204 */
[----:B------:R-:W-:Y:S01]  /*62c0*/  ISETP.GE.AND P0, PT, R4, R43, PT ;  /* 0x0000002b0400720c */ /* 0x000fe20003f06270 */
[----:B--2---:R-:W-:-:S04]  /*62d0*/  IMAD.WIDE.U32 R52, R53, 0x10, R50 ;  /* 0x0000001035347825 */ /* 0x004fc800078e0032 */
[----:B------:R-:W-:Y:S01]  /*62e0*/  IMAD.WIDE.U32 R50, R55, 0x10, R50 ;  /* 0x0000001037327825 */ /* 0x000fe200078e0032 */
[----:B------:R0:W-:Y:S04]  /*62f0*/  STG.E.128 desc[UR8][R52.64], R20 ;  /* 0x0000001434007986 */ /* 0x0001e8000c101d08 */
[----:B------:R0:W-:Y:S03]  /*6300*/  STG.E.128 desc[UR8][R50.64], R28 ;  /* 0x0000001c32007986 */ /* 0x0001e6000c101d08 */
[----:B------:R-:W-:Y:S05]  /*6310*/  @!P0 BRA `(.L_x_8714) ;  /* 0xffffffa400e08947 */ /* 0x000fea000383ffff */
[----:B------:R-:W-:Y:S05]  /*6320*/  BSYNC B0 ;  /* 0x0000000000007941 */ /* 0x000fea0003800000 */
.L_x_8629:
[----:B------:R-:W-:Y:S05]  /*6330*/  EXIT ;  /* 0x000000000000794d */ /* 0x000fea0003800000 */
.L_x_8713:
        /* <DEDUP_REMOVED lines=8> */
.L_x_8716:
[----:B------:R-:W-:Y:S05]  /*63c0*/  BSYNC B1 ;  /* 0x0000000000017941 */ /* 0x000fea0003800000 */
.L_x_8715:
        /* <DEDUP_REMOVED lines=8> */
.L_x_8717:
[----:B------:R-:W-:Y:S02]  /*6450*/  HFMA2 R54, -RZ, RZ, 0, 2.384185791015625e-07 ;  /* 0x00000004ff367431 */ /* 0x000fe400000001ff */
[----:B------:R-:W-:-:S04]  /*6460*/  FADD.FTZ R57, R56, R42 ;  /* 0x0000002a38397221 */ /* 0x000fc80000010000 */
[----:B------:R-:W-:-:S07]  /*6470*/  IMAD.MOV.U32 R56, RZ, RZ, R57 ;  /* 0x000000ffff387224 */ /* 0x000fce00078e0039 */
[----:B------:R-:W-:Y:S05]  /*6480*/  WARPSYNC.COLLECTIVE R50, `(.L_x_8718) ;  /* 0x0000000032087348 */ /* 0x000fea0003c00000 */
[----:B------:R0:W1:Y:S02]  /*6490*/  SHFL.BFLY P1, R42, R56, R54, R51 ;  /* 0x0c000036382a7389 */ /* 0x0000640000020033 */
[----:B01----:R-:W-:Y:S05]  /*64a0*/  ENDCOLLECTIVE ;  /* 0x000000000000791b */ /* 0x003fea0003800000 */
.L_x_8718:
[----:B------:R-:W-:Y:S01]  /*64b0*/  MOV R54, 0x8 ;  /* 0x0000000800367802 */ /* 0x000fe20000000f00 */
[----:B------:R-:W-:-:S04]  /*64c0*/  FADD.FTZ R58, R57, R42 ;  /* 0x0000002a393a7221 */ /* 0x000fc80000010000 */
[----:B------:R-:W-:-:S07]  /*64d0*/  IMAD.MOV.U32 R56, RZ, RZ, R58 ;  /* 0x000000ffff387224 */ /* 0x000fce00078e003a */
[----:B------:R-:W-:Y:S05]  /*64e0*/  WARPSYNC.COLLECTIVE R50, `(.L_x_8719) ;  /* 0x0000000032087348 */ /* 0x000fea0003c00000 */
[----:B------:R0:W1:Y:S02]  /*64f0*/  SHFL.BFLY P1, R42, R56, R54, R51 ;  /* 0x0c000036382a7389 */ /* 0x0000640000020033 */
[----:B01----:R-:W-:Y:S05]  /*6500*/  ENDCOLLECTIVE ;  /* 0x000000000000791b */ /* 0x003fea0003800000 */
.L_x_8719:
[----:B------:R-:W-:Y:S02]  /*6510*/  HFMA2 R54, -RZ, RZ, 0, 9.5367431640625e-07 ;  /* 0x00000010ff367431 */ /* 0x000fe400000001ff */
[----:B------:R-:W-:-:S04]  /*6520*/  FADD.FTZ R59, R58, R42 ;  /* 0x0000002a3a3b7221 */ /* 0x000fc80000010000 */
[----:B------:R-:W-:-:S07]  /*6530*/  IMAD.MOV.U32 R56, RZ, RZ, R59 ;  /* 0x000000ffff387224 */ /* 0x000fce00078e003b */
[----:B------:R-:W-:Y:S05]  /*6540*/  WARPSYNC.COLLECTIVE R50, `(.L_x_8720) ;  /* 0x0000000032087348 */ /* 0x000fea0003c00000 */
[----:B------:R0:W1:Y:S02]  /*6550*/  SHFL.BFLY P1, R42, R56, R54, R51 ;  /* 0x0c000036382a7389 */ /* 0x0000640000020033 */
[----:B01----:R-:W-:Y:S05]  /*6560*/  ENDCOLLECTIVE ;  /* 0x000000000000791b */ /* 0x003fea0003800000 */
.L_x_8720:
        /* <DEDUP_REMOVED lines=23> */
.L_x_8721:
[----:B------:R-:W-:Y:S02]  /*66e0*/  HFMA2 R54, -RZ, RZ, 0, 1.1920928955078125e-07 ;  /* 0x00000002ff367431 */ /* 0x000fe400000001ff */
[----:B------:R-:W-:-:S04]  /*66f0*/  FADD.FTZ R57, R56, R42 ;  /* 0x0000002a38397221 */ /* 0x000fc80000010000 */
[----:B------:R-:W-:-:S07]  /*6700*/  IMAD.MOV.U32 R56, RZ, RZ, R57 ;  /* 0x000000ffff387224 */ /* 0x000fce00078e0039 */
[----:B------:R-:W-:Y:S05]  /*6710*/  WARPSYNC.COLLECTIVE R50, `(.L_x_8722) ;  /* 0x0000000032087348 */ /* 0x000fea0003c00000 */
[----:B------:R0:W1:Y:S02]  /*6720*/  SHFL.BFLY P1, R42, R56, R54, R51 ;  /* 0x0c000036382a7389 */ /* 0x0000640000020033 */
[----:B01----:R-:W-:Y:S05]  /*6730*/  ENDCOLLECTIVE ;  /* 0x000000000000791b */ /* 0x003fea0003800000 */
.L_x_8722:
[----:B------:R-:W-:Y:S01]  /*6740*/  MOV R54, 0x4 ;  /* 0x0000000400367802 */ /* 0x000fe20000000f00 */
[----:B------:R-:W-:-:S04]  /*6750*/  FADD.FTZ R58, R57, R42 ;  /* 0x0000002a393a7221 */ /* 0x000fc80000010000 */
[----:B------:R-:W-:-:S07]  /*6760*/  IMAD.MOV.U32 R56, RZ, RZ, R58 ;  /* 0x000000ffff387224 */ /* 0x000fce00078e003a */
[----:B------:R-:W-:Y:S05]  /*6770*/  WARPSYNC.COLLECTIVE R50, `(.L_x_8723) ;  /* 0x0000000032087348 */ /* 0x000fea0003c00000 */
[----:B------:R0:W1:Y:S02]  /*6780*/  SHFL.BFLY P1, R42, R56, R54, R51 ;  /* 0x0c000036382a7389 */ /* 0x0000640000020033 */
[----:B01----:R-:W-:Y:S05]  /*6790*/  ENDCOLLECTIVE ;  /* 0x000000000000791b */ /* 0x003fea0003800000 */
.L_x_8723:
[----:B------:R-:W-:Y:S02]  /*67a0*/  HFMA2 R54, -RZ, RZ, 0, 4.76837158203125e-07 ;  /* 0x00000008ff367431 */ /* 0x000fe400000001ff */
[----:B------:R-:W-:-:S04]  /*67b0*/  FADD.FTZ R59, R58, R42 ;  /* 0x0000002a3a3b7221 */ /* 0x000fc80000010000 */
[----:B------:R-:W-:-:S07]  /*67c0*/  IMAD.MOV.U32 R56, RZ, RZ, R59 ;  /* 0x000000ffff387224 */ /* 0x000fce00078e003b */
[----:B------:R-:W-:Y:S05]  /*67d0*/  WARPSYNC.COLLECTIVE R50, `(.L_x_8724) ;  /* 0x0000000032087348 */ /* 0x000fea0003c00000 */
[----:B------:R0:W1:Y:S02]  /*67e0*/  SHFL.BFLY P1, R42, R56, R54, R51 ;  /* 0x0c000036382a7389 */ /* 0x0000640000020033 */
[----:B01----:R-:W-:Y:S05]  /*67f0*/  ENDCOLLECTIVE ;  /* 0x000000000000791b */ /* 0x003fea0003800000 */
.L_x_8724:
[----:B------:R-:W-:Y:S01]  /*6800*/  MOV R54, 0x10 ;  /* 0x0000001000367802 */ /* 0x000fe20000000f00 */
[----:B------:R-:W-:-:S04]  /*6810*/  FADD.FTZ R60, R59, R42 ;  /* 0x0000002a3b3c7221 */ /* 0x000fc80000010000 */
[----:B------:R-:W-:-:S07]  /*6820*/  IMAD.MOV.U32 R56, RZ, RZ, R60 ;  /* 0x000000ffff387224 */ /* 0x000fce00078e003c */
[----:B------:R-:W-:Y:S05]  /*6830*/  WARPSYNC.COLLECTIVE R50, `(.L_x_8725) ;  /* 0x0000000032087348 */ /* 0x000fea0003c00000 */
[----:B------:R0:W1:Y:S02]  /*6840*/  SHFL.BFLY P1, R42, R56, R54, R51 ;  /* 0x0c000036382a7389 */ /* 0x0000640000020033 */
[----:B01----:R-:W-:Y:S05]  /*6850*/  ENDCOLLECTIVE ;  /* 0x000000000000791b */ /* 0x003fea0003800000 */
.L_x_8725:
[----:B------:R-:W-:Y:S05]  /*6860*/  BRA `(.L_x_8726) ;  /* 0xfffffff400ec7947 */ /* 0x000fea000383ffff */
.L_x_8727:
        /* <DEDUP_REMOVED lines=9> */
.L_x_9192:


//--------------------- .text._ZN10layer_norm13ln_fwd_kernelINS_13Kernel_traitsIfffffjLj256ELj1ELj4ELj1ELj16ENS_18Kernel_traits_baseILj256EfffffjLj128EEEEELb1ELb1ELb1ELb0EEEvNS_9FwdParamsE --------------------------
	.section	.text._ZN10layer_norm13ln_fwd_kernelINS_13Kernel_traitsIfffffjLj256ELj1ELj4ELj1ELj16ENS_18Kernel_traits_baseILj256EfffffjLj128EEEEELb1ELb1ELb1ELb0EEEvNS_9FwdParamsE,"ax",@progbits
	.align	128
        .global         _ZN10layer_norm13ln_fwd_kernelINS_13Kernel_traitsIfffffjLj256ELj1ELj4ELj1ELj16ENS_18Kernel_traits_baseILj256EfffffjLj128EEEEELb1ELb1ELb1ELb0EEEvNS_9FwdParamsE
        .type           _ZN10layer_norm13ln_fwd_kernelINS_13Kernel_traitsIfffffjLj256ELj1ELj4ELj1ELj16ENS_18Kernel_traits_baseILj256EfffffjLj128EEEEELb1ELb1ELb1ELb0EEEvNS_9FwdParamsE,@function
        .size           _ZN10layer_norm13ln_fwd_kernelINS_13Kernel_traitsIfffffjLj256ELj1ELj4ELj1ELj16ENS_18Kernel_traits_baseILj256EfffffjLj128EEEEELb1ELb1ELb1ELb0EEEvNS_9FwdParamsE,(.L_x_9193 - _ZN10layer_norm13ln_fwd_kernelINS_13Kernel_traitsIfffffjLj256ELj1ELj4ELj1ELj16ENS_18Kernel_traits_baseILj256EfffffjLj128EEEEELb1ELb1ELb1ELb0EEEvNS_9FwdParamsE)
        .other          _ZN10layer_norm13ln_fwd_kernelINS_13Kernel_traitsIfffffjLj256ELj1ELj4ELj1ELj16ENS_18Kernel_traits_baseILj256EfffffjLj128EEEEELb1ELb1ELb1ELb0EEEvNS_9FwdParamsE,@"STO_CUDA_ENTRY STV_DEFAULT"
_ZN10layer_norm13ln_fwd_kernelINS_13Kernel_traitsIfffffjLj256ELj1ELj4ELj1ELj16ENS_18Kernel_traits_baseILj256EfffffjLj128EEEEELb1ELb1ELb1ELb0EEEvNS_9FwdParamsE:
.text._ZN10layer_norm13ln_fwd_kernelINS_13Kernel_traitsIfffffjLj256ELj1ELj4ELj1ELj16ENS_18Kernel_traits_baseILj256EfffffjLj128EEEEELb1ELb1ELb1ELb0EEEvNS_9FwdParamsE:
        /* <DEDUP_REMOVED lines=19> */
[----:B----4-:R-:W-:-:S04]  /*0130*/  SHF.R.S32.HI R0, RZ, 0x1f, R11 ;  /* 0x0000001fff007819 */ /* 0x010fc8000001140b */
[----:B------:R-:W-:Y:S02]  /*0140*/  LEA.HI R0, R0, R11, RZ, 0x2 ;  /* 0x0000000b00007211 */ /* 0x000fe400078f10ff */
[----:B------:R-:W3:Y:S01]  /*0150*/  LDC R7, c[0x0][0x360] ;  /* 0x0000d800ff077b82 */ /* 0x000ee20000000800 */
[----:B-1----:R-:W-:Y:S01]  /*0160*/  USHF.L.U32 UR4, UR5, 0x2, URZ ;  /* 0x0000000205047899 */ /* 0x002fe200080006ff */
[----:B--2---:R-:W-:Y:S01]  /*0170*/  @P0 R2UR UR6, R2 ;  /* 0x00000000020602ca */ /* 0x004fe200000e0000 */
[----:B---3--:R-:W-:Y:S01]  /*0180*/  IMAD R2, R7, UR5, R6 ;  /* 0x0000000507027c24 */ /* 0x008fe2000f8e0206 */
[----:B------:R-:W-:Y:S02]  /*0190*/  @P0 R2UR UR7, R3 ;  /* 0x00000000030702ca */ /* 0x000fe400000e0000 */
[----:B0-----:R-:W-:Y:S02]  /*01a0*/  @P0 IADD3 R32, P1, PT, R4, R9, RZ ;  /* 0x0000000904200210 */ /* 0x001fe40007f3e0ff */
[----:B------:R-:W-:-:S02]  /*01b0*/  LOP3.LUT R3, R6, 0x1f, RZ, 0xc, !PT ;  /* 0x0000001f06037812 */ /* 0x000fc400078e0cff */
[----:B------:R-:W-:Y:S02]  /*01c0*/  @P0 IADD3.X R33, PT, PT, RZ, R5, RZ, P1, !PT ;  /* 0x00000005ff210210 */ /* 0x000fe40000ffe4ff */
[----:B------:R-:W-:Y:S02]  /*01d0*/  SHF.R.U32.HI R4, RZ, 0x5, R6 ;  /* 0x00000005ff047819 */ /* 0x000fe40000011606 */
[----:B------:R-:W-:Y:S01]  /*01e0*/  LEA.HI.SX32 R0, R0, R3, 0x1e ;  /* 0x0000000300007211 */ /* 0x000fe200078ff2ff */
        /* <DEDUP_REMOVED lines=38> */
.L_x_8731:
[----:B------:R-:W-:Y:S05]  /*0450*/  BSYNC.RECONVERGENT B1 ;  /* 0x0000000000017941 */ /* 0x000fea0003800200 */
.L_x_8730:
        /* <DEDUP_REMOVED lines=11> */
.L_x_8729:
        /* <DEDUP_REMOVED lines=20> */
.L_x_8732:
[----:B------:R-:W-:Y:S05]  /*0650*/  BSYNC.RECONVERGENT B0 ;  /* 0x0000000000007941 */ /* 0x000fea0003800200 */
.L_x_8728:
[----:B------:R-:W1:Y:S02]  /*0660*/  LDCU UR4, c[0x0][0x384] ;  /* 0x00007080ff0477ac */ /* 0x000e640008000800 */
[----:B-1----:R-:W-:-:S13]  /*0670*/  ISETP.GE.AND P0, PT, R4, UR4, PT ;  /* 0x0000000404007c0c */ /* 0x002fda000bf06270 */
[----:B------:R-:W-:Y:S05]  /*0680*/  @P0 EXIT ;  /* 0x000000000000094d */ /* 0x000fea0003800000 */
[----:B------:R-:W-:-:S04]  /*0690*/  IMAD.HI.U32 R7, R2, -0x326172a9, RZ ;  /* 0xcd9e8d5702077827 */ /* 0x000fc800078e00ff */
[----:B------:R-:W-:Y:S01]  /*06a0*/  HFMA2 R54, -RZ, RZ, 0, 0 ;  /* 0x00000000ff367431 */ /* 0x000fe200000001ff */
[----:B------:R-:W-:Y:S01]  /*06b0*/  BSSY B0, `(.L_x_8733) ;  /* 0x0000667000007945 */ /* 0x000fe20003800000 */
[----:B------:R-:W-:Y:S01]  /*06c0*/  LOP3.LUT R53, R32, 0x3, RZ, 0xc0, !PT ;  /* 0x0000000320357812 */ /* 0x000fe200078ec0ff */
[----:B------:R-:W-:Y:S01]  /*06d0*/  IMAD.HI.U32 R33, R5, -0x2daee0ad, RZ ;  /* 0xd2511f5305217827 */ /* 0x000fe200078e00ff */
[----:B------:R-:W-:Y:S01]  /*06e0*/  LOP3.LUT R7, R6, UR6, R7, 0x96, !PT ;  /* 0x0000000606077c12 */ /* 0x000fe2000f8e9607 */
[----:B------:R-:W1:Y:S02]  /*06f0*/  LDCU UR10, c[0x0][0x404] ;  /* 0x00008080ff0a77ac */ /* 0x000e640008000800 */
[----:B0-----:R-:W-:Y:S01]  /*0700*/  IMAD R35, R2, -0x326172a9, RZ ;  /* 0xcd9e8d5702237824 */ /* 0x001fe200078e02ff */
[----:B------:R-:W-:Y:S01]  /*0710*/  LOP3.LUT R33, R33, UR7, RZ, 0x3c, !PT ;  /* 0x0000000721217c12 */ /* 0x000fe2000f8e3cff */
[----:B------:R-:W-:Y:S01]  /*0720*/  IMAD R37, R5, -0x2daee0ad, RZ ;  /* 0xd2511f5305257824 */ /* 0x000fe200078e02ff */
[----:B------:R-:W0:Y:S01]  /*0730*/  LDCU.U8 UR11, c[0x0][0x410] ;  /* 0x00008200ff0b77ac */ /* 0x000e220008000000 */
[----:B------:R-:W-:Y:S01]  /*0740*/  IMAD.HI.U32 R36, R7, -0x2daee0ad, RZ ;  /* 0xd2511f5307247827 */ /* 0x000fe200078e00ff */
[----:B------:R-:W2:Y:S03]  /*0750*/  LDCU UR14, c[0x0][0x448] ;  /* 0x00008900ff0e77ac */ /* 0x000ea60008000800 */
[----:B------:R-:W-:Y:S01]  /*0760*/  IMAD.HI.U32 R34, R33, -0x326172a9, RZ ;  /* 0xcd9e8d5721227827 */ /* 0x000fe200078e00ff */
[----:B------:R-:W-:Y:S01]  /*0770*/  LOP3.LUT R36, R37, UR16, R36, 0x96, !PT ;  /* 0x0000001025247c12 */ /* 0x000fe2000f8e9624 */
[----:B------:R-:W3:Y:S02]  /*0780*/  LDCU.64 UR12, c[0x0][0x408] ;  /* 0x00008100ff0c77ac */ /* 0x000ee40008000a00 */
        /* <DEDUP_REMOVED lines=52> */
.L_x_8857:
[----:B0-----:R-:W0:Y:S08]  /*0ad0*/  LDC.64 R48, c[0x0][0x3f0] ;  /* 0x0000fc00ff307b82 */ /* 0x001e300000000a00 */
        /* <DEDUP_REMOVED lines=8> */
[----:B------:R-:W-:Y:S01]  /*0b60*/  BSSY.RECONVERGENT B1, `(.L_x_8734) ;  /* 0x00002d8000017945 */ /* 0x000fe20003800200 */
[----:B--2---:R-:W-:-:S13]  /*0b70*/  ISETP.GE.AND P2, PT, R62, 0x1, PT ;  /* 0x000000013e00780c */ /* 0x004fda0003f46270 */
[----:B------:R-:W-:-:S04]  /*0b80*/  @P2 VIADD R64, R62, 0xffffffff ;  /* 0xffffffff3e402836 */ /* 0x000fc80000000000 */
[----:B------:R-:W-:Y:S01]  /*0b90*/  @P2 IMAD R65, R64, R51, RZ ;  /* 0x0000003340412224 */ /* 0x000fe200078e02ff */
[----:B------:R-:W-:-:S04]  /*0ba0*/  SHF.R.S32.HI R64, RZ, 0x1f, R61 ;  /* 0x0000001fff407819 */ /* 0x000fc8000001143d */
[----:B------:R-:W-:Y:S02]  /*0bb0*/  @P2 SHF.R.S32.HI R66, RZ, 0x1f, R65 ;  /* 0x0000001fff422819 */ /* 0x000fe40000011441 */
[----:B------:R-:W-:Y:S01]  /*0bc0*/  LEA.HI R64, R64, R61, RZ, 0x2 ;  /* 0x0000003d40407211 */ /* 0x000fe200078f10ff */
[----:B------:R-:W-:Y:S01]  /*0bd0*/  IMAD.MOV.U32 R61, RZ, RZ, RZ ;  /* 0x000000ffff3d7224 */ /* 0x000fe200078e00ff */
[----:B------:R-:W-:Y:S02]  /*0be0*/  @P2 LEA.HI R66, R66, R65, RZ, 0x2 ;  /* 0x0000004142422211 */ /* 0x000fe400078f10ff */
[-C--:B------:R-:W-:Y:S02]  /*0bf0*/  LEA.HI.SX32 R63, R64, R3.reuse, 0x1e ;  /* 0x00000003403f7211 */ /* 0x080fe400078ff2ff */
[----:B------:R-:W-:Y:S01]  /*0c00*/  @P2 LEA.HI.SX32 R61, R66, R3, 0x1e ;  /* 0x00000003423d2211 */ /* 0x000fe200078ff2ff */
[----:B0-----:R-:W-:Y:S06]  /*0c10*/  @!P1 BRA `(.L_x_8735) ;  /* 0x0000002c00309947 */ /* 0x001fec0003800000 */
[----:B------:R-:W-:Y:S04]  /*0c20*/  BSSY.RECONVERGENT B2, `(.L_x_8736) ;  /* 0x0000005000027945 */ /* 0x000fe80003800200 */
[----:B------:R-:W-:Y:S05]  /*0c30*/  @!P2 BRA `(.L_x_8737) ;  /* 0x00000000000ca947 */ /* 0x000fea0003800000 */
[----:B------:R-:W0:Y:S02]  /*0c40*/  LDC.64 R32, c[0x0][0x390] ;  /* 0x0000e400ff207b82 */ /* 0x000e240000000a00 */
[----:B0-----:R-:W-:-:S06]  /*0c50*/  IMAD.WIDE.U32 R32, R61, 0x10, R32 ;  /* 0x000000103d207825 */ /* 0x001fcc00078e0020 */
[----:B------:R-:W5:Y:S02]  /*0c60*/  LDG.E.128 R32, desc[UR8][R32.64] ;  /* 0x0000000820207981 */ /* 0x000f64000c1e1d00 */
.L_x_8737:
[----:B------:R-:W-:Y:S05]  /*0c70*/  BSYNC.RECONVERGENT B2 ;  /* 0x0000000000027941 */ /* 0x000fea0003800200 */
.L_x_8736:
        /* <DEDUP_REMOVED lines=9> */
[----:B------:R-:W-:Y:S01]  /*0d10*/  @!P0 MOV R42, R53 ;  /* 0x00000035002a8202 */ /* 0x000fe20000000f00 */
[----:B------:R-:W-:Y:S02]  /*0d20*/  @!P0 IMAD.MOV.U32 R64, RZ, RZ, R56 ;  /* 0x000000ffff408224 */ /* 0x000fe400078e0038 */
[----:B--2---:R-:W-:Y:S01]  /*0d30*/  @!P0 IMAD.MOV.U32 R40, RZ, RZ, R36 ;  /* 0x000000ffff288224 */ /* 0x004fe200078e0024 */
[----:B------:R-:W-:Y:S06]  /*0d40*/  @!P0 BRA `(.L_x_8741) ;  /* 0x0000000400488947 */ /* 0x000fec0003800000 */
[----:B------:R-:W-:Y:S01]  /*0d50*/  ISETP.NE.AND P3, PT, R53, 0x1, PT ;  /* 0x000000013500780c */ /* 0x000fe20003f65270 */
[----:B------:R-:W-:Y:S01]  /*0d60*/  BSSY.RECONVERGENT B4, `(.L_x_8742) ;  /* 0x0000047000047945 */ /* 0x000fe20003800200 */
[----:B------:R-:W-:Y:S02]  /*0d70*/  HFMA2 R42, -RZ, RZ, 0, 1.1920928955078125e-07 ;  /* 0x00000002ff2a7431 */ /* 0x000fe400000001ff */
[----:B------:R-:W-:Y:S02]  /*0d80*/  IMAD.MOV.U32 R40, RZ, RZ, R58 ;  /* 0x000000ffff287224 */ /* 0x000fe400078e003a */
[----:B------:R-:W-:-:S07]  /*0d90*/  IMAD.MOV.U32 R64, RZ, RZ, R56 ;  /* 0x000000ffff407224 */ /* 0x000fce00078e0038 */
        /* <DEDUP_REMOVED lines=11> */
.L_x_8744:
        /* <DEDUP_REMOVED lines=13> */
.L_x_8746:
[----:B------:R-:W-:Y:S05]  /*0f20*/  BSYNC.RECONVERGENT B5 ;  /* 0x0000000000057941 */ /* 0x000fea0003800200 */
.L_x_8745:
        /* <DEDUP_REMOVED lines=42> */
.L_x_8743:
[----:B------:R-:W-:Y:S05]  /*11d0*/  BSYNC.RECONVERGENT B4 ;  /* 0x0000000000047941 */ /* 0x000fea0003800200 */
.L_x_8742:
        /* <DEDUP_REMOVED lines=8> */
[----:B------:R-:W-:-:S07]  /*1260*/  FFMA.FTZ R40, R41, R16, R36 ;  /* 0x0000001029287223 */ /* 0x000fce0000010024 */
.L_x_8741:
[----:B------:R-:W-:Y:S05]  /*1270*/  BSYNC.RECONVERGENT B3 ;  /* 0x0000000000037941 */ /* 0x000fea0003800200 */
.L_x_8740:
        /* <DEDUP_REMOVED lines=17> */
.L_x_8751:
        /* <DEDUP_REMOVED lines=13> */
.L_x_8753:
[----:B------:R-:W-:Y:S05]  /*1460*/  BSYNC.RECONVERGENT B5 ;  /* 0x0000000000057941 */ /* 0x000fea0003800200 */
.L_x_8752:
        /* <DEDUP_REMOVED lines=43> */
.L_x_8750:
[----:B------:R-:W-:Y:S05]  /*1720*/  BSYNC.RECONVERGENT B4 ;  /* 0x0000000000047941 */ /* 0x000fea0003800200 */
.L_x_8749:
        /* <DEDUP_REMOVED lines=9> */
.L_x_8748:
[----:B------:R-:W-:Y:S05]  /*17c0*/  BSYNC.RECONVERGENT B3 ;  /* 0x0000000000037941 */ /* 0x000fea0003800200 */
.L_x_8747:
        /* <DEDUP_REMOVED lines=17> */
.L_x_8758:
        /* <DEDUP_REMOVED lines=13> */
.L_x_8760:
[----:B------:R-:W-:Y:S05]  /*19b0*/  BSYNC.RECONVERGENT B5 ;  /* 0x0000000000057941 */ /* 0x000fea0003800200 */
.L_x_8759:
        /* <DEDUP_REMOVED lines=42> */
.L_x_8757:
[----:B------:R-:W-:Y:S05]  /*1c60*/  BSYNC.RECONVERGENT B4 ;  /* 0x0000000000047941 */ /* 0x000fea0003800200 */
.L_x_8756:
[----:B------:R-:W-:Y:S01]  /*1c70*/  HFMA2 R43, -RZ, RZ, 0.1171875, 0 ;  /* 0x2f800000ff2b7431 */ /* 0x000fe200000001ff */
[----:B------:R-:W-:-:S05]  /*1c80*/  I2FP.F32.U32 R42, R49 ;  /* 0x00000031002a7245 */ /* 0x000fca0000201000 */
[----:B------:R-:W-:Y:S01]  /*1c90*/  FFMA.FTZ R42, R42, R43, 1.1641532182693481445e-10 ;  /* 0x2f0000002a2a7423 */ /* 0x000fe2000001002b */
[----:B-----5:R-:W-:-:S04]  /*1ca0*/  FMUL.FTZ R43, R34, UR13 ;  /* 0x0000000d222b7c20 */ /* 0x020fc80008410000 */
[----:B------:R-:W-:Y:S01]  /*1cb0*/  FMUL.FTZ R43, R43, UR12 ;  /* 0x0000000c2b2b7c20 */ /* 0x000fe20008410000 */
[----:B------:R-:W-:-:S04]  /*1cc0*/  FSETP.GTU.FTZ.AND P3, PT, R42, UR10, PT ;  /* 0x0000000a2a007c0b */ /* 0x000fc8000bf7c000 */
[----:B------:R-:W-:Y:S02]  /*1cd0*/  FSEL R43, R43, RZ, !P3 ;  /* 0x000000ff2b2b7208 */ /* 0x000fe40005800000 */
[----:B------:R-:W-:-:S03]  /*1ce0*/  SEL R59, RZ, 0x1, P3 ;  /* 0x00000001ff3b7807 */ /* 0x000fc60001800000 */
[----:B------:R-:W-:-:S07]  /*1cf0*/  FFMA.FTZ R42, R43, R18, R38 ;  /* 0x000000122b2a7223 */ /* 0x000fce0000010026 */
.L_x_8755:
[----:B------:R-:W-:Y:S05]  /*1d00*/  BSYNC.RECONVERGENT B3 ;  /* 0x0000000000037941 */ /* 0x000fea0003800200 */
.L_x_8754:
        /* <DEDUP_REMOVED lines=16> */
.L_x_8764:
        /* <DEDUP_REMOVED lines=13> */
.L_x_8766:
[----:B------:R-:W-:Y:S05]  /*1ee0*/  BSYNC.RECONVERGENT B4 ;  /* 0x0000000000047941 */ /* 0x000fea0003800200 */
.L_x_8765:
        /* <DEDUP_REMOVED lines=43> */
.L_x_8763:
[----:B------:R-:W-:Y:S05]  /*21a0*/  BSYNC.RECONVERGENT B3 ;  /* 0x0000000000037941 */ /* 0x000fea0003800200 */
.L_x_8762:
        /* <DEDUP_REMOVED lines=10> */
.L_x_8739:
        /* <DEDUP_REMOVED lines=21> */
.L_x_8771:
        /* <DEDUP_REMOVED lines=13> */
.L_x_8773:
[----:B------:R-:W-:Y:S05]  /*2470*/  BSYNC.RECONVERGENT B5 ;  /* 0x0000000000057941 */ /* 0x000fea0003800200 */
.L_x_8772:
        /* <DEDUP_REMOVED lines=42> */
.L_x_8770:
[----:B------:R-:W-:Y:S05]  /*2720*/  BSYNC.RECONVERGENT B4 ;  /* 0x0000000000047941 */ /* 0x000fea0003800200 */
.L_x_8769:
        /* <DEDUP_REMOVED lines=8> */
[----:B------:R-:W-:-:S07]  /*27b0*/  FMUL.FTZ R40, R41, R16 ;  /* 0x0000001029287220 */ /* 0x000fce0000410000 */
.L_x_8768:
[----:B------:R-:W-:Y:S05]  /*27c0*/  BSYNC.RECONVERGENT B3 ;  /* 0x0000000000037941 */ /* 0x000fea0003800200 */
.L_x_8767:
        /* <DEDUP_REMOVED lines=17> */
.L_x_8778:
        /* <DEDUP_REMOVED lines=13> */
.L_x_8780:
[----:B------:R-:W-:Y:S05]  /*29b0*/  BSYNC.RECONVERGENT B5 ;  /* 0x0000000000057941 */ /* 0x000fea0003800200 */
.L_x_8779:
        /* <DEDUP_REMOVED lines=43> */
.L_x_8777:
[----:B------:R-:W-:Y:S05]  /*2c70*/  BSYNC.RECONVERGENT B4 ;  /* 0x0000000000047941 */ /* 0x000fea0003800200 */
.L_x_8776:
        /* <DEDUP_REMOVED lines=9> */
.L_x_8775:
[----:B------:R-:W-:Y:S05]  /*2d10*/  BSYNC.RECONVERGENT B3 ;  /* 0x0000000000037941 */ /* 0x000fea0003800200 */
.L_x_8774:
        /* <DEDUP_REMOVED lines=17> */
.L_x_8785:
        /* <DEDUP_REMOVED lines=13> */
.L_x_8787:
[----:B------:R-:W-:Y:S05]  /*2f00*/  BSYNC.RECONVERGENT B5 ;  /* 0x0000000000057941 */ /* 0x000fea0003800200 */
.L_x_8786:
        /* <DEDUP_REMOVED lines=42> */
.L_x_8784:
[----:B------:R-:W-:Y:S05]  /*31b0*/  BSYNC.RECONVERGENT B4 ;  /* 0x0000000000047941 */ /* 0x000fea0003800200 */
.L_x_8783:
        /* <DEDUP_REMOVED lines=8> */
[----:B------:R-:W-:-:S07]  /*3240*/  FMUL.FTZ R42, R43, R18 ;  /* 0x000000122b2a7220 */ /* 0x000fce0000410000 */
.L_x_8782:
[----:B------:R-:W-:Y:S05]  /*3250*/  BSYNC.RECONVERGENT B3 ;  /* 0x0000000000037941 */ /* 0x000fea0003800200 */
.L_x_8781:
        /* <DEDUP_REMOVED lines=16> */
.L_x_8790:
        /* <DEDUP_REMOVED lines=13> */
.L_x_8792:
[----:B------:R-:W-:Y:S05]  /*3430*/  BSYNC.RECONVERGENT B4 ;  /* 0x0000000000047941 */ /* 0x000fea0003800200 */
.L_x_8791:
        /* <DEDUP_REMOVED lines=43> */
.L_x_8789:
[----:B------:R-:W-:Y:S05]  /*36f0*/  BSYNC.RECONVERGENT B3 ;  /* 0x0000000000037941 */ /* 0x000fea0003800200 */
.L_x_8788:
        /* <DEDUP_REMOVED lines=9> */
.L_x_8761:
[----:B------:R-:W-:Y:S05]  /*3790*/  BSYNC.RECONVERGENT B2 ;  /* 0x0000000000027941 */ /* 0x000fea0003800200 */
.L_x_8738:
[----:B------:R-:W0:Y:S01]  /*37a0*/  LDC.64 R48, c[0x0][0x3a8] ;  /* 0x0000ea00ff307b82 */ /* 0x000e220000000a00 */
[----:B------:R-:W-:Y:S01]  /*37b0*/  BSSY.RECONVERGENT B2, `(.L_x_8793) ;  /* 0x0000010000027945 */ /* 0x000fe20003800200 */
[----:B------:R-:W-:Y:S02]  /*37c0*/  IMAD.MOV.U32 R56, RZ, RZ, R64 ;  /* 0x000000ffff387224 */ /* 0x000fe400078e0040 */
[----:B0-----:R-:W-:-:S05]  /*37d0*/  IMAD.WIDE.U32 R48, R63, 0x10, R48 ;  /* 0x000000103f307825 */ /* 0x001fca00078e0030 */
[----:B------:R0:W-:Y:S01]  /*37e0*/  STG.E.128 desc[UR8][R48.64], R40 ;  /* 0x0000002830007986 */ /* 0x0001e2000c101d08 */
[----:B------:R-:W-:Y:S05]  /*37f0*/  @!P2 BRA `(.L_x_8794) ;  /* 0x00000000002ca947 */ /* 0x000fea0003800000 */
[----:B0-----:R-:W0:Y:S01]  /*3800*/  LDC.64 R48, c[0x0][0x3b0] ;  /* 0x0000ec00ff307b82 */ /* 0x001e220000000a00 */
[----:B------:R-:W-:-:S04]  /*3810*/  SHF.L.U32 R64, R59, 0x10, RZ ;  /* 0x000000103b407819 */ /* 0x000fc800000006ff */
        /* <DEDUP_REMOVED lines=9> */
.L_x_8794:
[----:B------:R-:W-:Y:S05]  /*38b0*/  BSYNC.RECONVERGENT B2 ;  /* 0x0000000000027941 */ /* 0x000fea0003800200 */
.L_x_8793:
[----:B------:R-:W-:Y:S01]  /*38c0*/  IADD3 R63, PT, PT, R63, 0x20, RZ ;  /* 0x000000203f3f7810 */ /* 0x000fe20007ffe0ff */
[----:B------:R-:W-:-:S07]  /*38d0*/  VIADD R61, R61, 0x20 ;  /* 0x000000203d3d7836 */ /* 0x000fce0000000000 */
.L_x_8735:
[----:B------:R-:W-:Y:S05]  /*38e0*/  BSYNC.RECONVERGENT B1 ;  /* 0x0000000000017941 */ /* 0x000fea0003800200 */
.L_x_8734:
        /* <DEDUP_REMOVED lines=35> */
.L_x_8803:
        /* <DEDUP_REMOVED lines=13> */
.L_x_8805:
[----:B------:R-:W-:Y:S05]  /*3bf0*/  BSYNC.RECONVERGENT B5 ;  /* 0x0000000000057941 */ /* 0x000fea0003800200 */
.L_x_8804:
        /* <DEDUP_REMOVED lines=43> */
.L_x_8802:
[----:B------:R-:W-:Y:S05]  /*3eb0*/  BSYNC.RECONVERGENT B4 ;  /* 0x0000000000047941 */ /* 0x000fea0003800200 */
.L_x_8801:
[----:B------:R-:W-:Y:S01]  /*3ec0*/  I2FP.F32.U32 R44, R44 ;  /* 0x0000002c002c7245 */ /* 0x000fe20000201000 */
[----:B------:R-:W-:Y:S02]  /*3ed0*/  IMAD.MOV.U32 R45, RZ, RZ, 0x2f800000 ;  /* 0x2f800000ff2d7424 */ /* 0x000fe400078e00ff */
[----:B------:R-:W-:Y:S02]  /*3ee0*/  FMUL.FTZ R47, R32, UR13 ;  /* 0x0000000d202f7c20 */ /* 0x000fe40008410000 */
[----:B------:R-:W-:Y:S02]  /*3ef0*/  FFMA.FTZ R44, R44, R45, 1.1641532182693481445e-10 ;  /* 0x2f0000002c2c7423 */ /* 0x000fe4000001002d */
[----:B------:R-:W-:-:S03]  /*3f00*/  FMUL.FTZ R45, R47, UR12 ;  /* 0x0000000c2f2d7c20 */ /* 0x000fc60008410000 */
[----:B------:R-:W-:-:S04]  /*3f10*/  FSETP.GTU.FTZ.AND P4, PT, R44, UR10, PT ;  /* 0x0000000a2c007c0b */ /* 0x000fc8000bf9c000 */
[----:B------:R-:W-:Y:S02]  /*3f20*/  FSEL R45, R45, RZ, !P4 ;  /* 0x000000ff2d2d7208 */ /* 0x000fe40006000000 */
[----:B------:R-:W-:-:S03]  /*3f30*/  SEL R55, RZ, 0x1, P4 ;  /* 0x00000001ff377807 */ /* 0x000fc60002000000 */
[----:B------:R-:W-:-:S07]  /*3f40*/  FFMA.FTZ R44, R45, R28, R36 ;  /* 0x0000001c2d2c7223 */ /* 0x000fce0000010024 */
.L_x_8800:
[----:B------:R-:W-:Y:S05]  /*3f50*/  BSYNC.RECONVERGENT B3 ;  /* 0x0000000000037941 */ /* 0x000fea0003800200 */
.L_x_8799:
        /* <DEDUP_REMOVED lines=17> */
.L_x_8810:
        /* <DEDUP_REMOVED lines=13> */
.L_x_8812:
[----:B------:R-:W-:Y:S05]  /*4140*/  BSYNC.RECONVERGENT B5 ;  /* 0x0000000000057941 */ /* 0x000fea0003800200 */
.L_x_8811:
        /* <DEDUP_REMOVED lines=43> */
.L_x_8809:
[----:B------:R-:W-:Y:S05]  /*4400*/  BSYNC.RECONVERGENT B4 ;  /* 0x0000000000047941 */ /* 0x000fea0003800200 */
.L_x_8808:
[----:B------:R-:W-:Y:S01]  /*4410*/  I2FP.F32.U32 R45, R45 ;  /* 0x0000002d002d7245 */ /* 0x000fe20000201000 */
[----:B------:R-:W-:Y:S02]  /*4420*/  IMAD.MOV.U32 R46, RZ, RZ, 0x2f800000 ;  /* 0x2f800000ff2e7424 */ /* 0x000fe400078e00ff */
[----:B01----:R-:W-:Y:S02]  /*4430*/  FMUL.FTZ R48, R33, UR13 ;  /* 0x0000000d21307c20 */ /* 0x003fe40008410000 */
[----:B------:R-:W-:Y:S02]  /*4440*/  FFMA.FTZ R45, R45, R46, 1.1641532182693481445e-10 ;  /* 0x2f0000002d2d7423 */ /* 0x000fe4000001002e */
[----:B------:R-:W-:-:S03]  /*4450*/  FMUL.FTZ R46, R48, UR12 ;  /* 0x0000000c302e7c20 */ /* 0x000fc60008410000 */
[----:B------:R-:W-:-:S04]  /*4460*/  FSETP.GTU.FTZ.AND P4, PT, R45, UR10, PT ;  /* 0x0000000a2d007c0b */ /* 0x000fc8000bf9c000 */
[----:B------:R-:W-:Y:S02]  /*4470*/  FSEL R46, R46, RZ, !P4 ;  /* 0x000000ff2e2e7208 */ /* 0x000fe40006000000 */
[----:B------:R-:W-:-:S03]  /*4480*/  SEL R57, RZ, 0x1, P4 ;  /* 0x00000001ff397807 */ /* 0x000fc60002000000 */
[----:B------:R-:W-:-:S07]  /*4490*/  FFMA.FTZ R45, R46, R29, R37 ;  /* 0x0000001d2e2d7223 */ /* 0x000fce0000010025 */
.L_x_8807:
[----:B------:R-:W-:Y:S05]  /*44a0*/  BSYNC.RECONVERGENT B3 ;  /* 0x0000000000037941 */ /* 0x000fea0003800200 */
.L_x_8806:
[----:B------:R-:W-:Y:S01]  /*44b0*/  BSSY.RECONVERGENT B3, `(.L_x_8813) ;  /* 0x0000053000037945 */ /* 0x000fe20003800200 */
[----:B01----:R-:W-:Y:S01]  /*44c0*/  MOV R48, R47 ;  /* 0x0000002f00307202 */ /* 0x003fe20000000f00 */
        /* <DEDUP_REMOVED lines=15> */
.L_x_8817:
        /* <DEDUP_REMOVED lines=13> */
.L_x_8819:
[----:B------:R-:W-:Y:S05]  /*4690*/  BSYNC.RECONVERGENT B5 ;  /* 0x0000000000057941 */ /* 0x000fea0003800200 */
.L_x_8818:
        /* <DEDUP_REMOVED lines=42> */
.L_x_8816:
[----:B------:R-:W-:Y:S05]  /*4940*/  BSYNC.RECONVERGENT B4 ;  /* 0x0000000000047941 */ /* 0x000fea0003800200 */
.L_x_8815:
[----:B------:R-:W-:Y:S01]  /*4950*/  HFMA2 R47, -RZ, RZ, 0.1171875, 0 ;  /* 0x2f800000ff2f7431 */ /* 0x000fe200000001ff */
[----:B------:R-:W-:Y:S01]  /*4960*/  I2FP.F32.U32 R46, R49 ;  /* 0x00000031002e7245 */ /* 0x000fe20000201000 */
[----:B------:R-:W-:-:S04]  /*4970*/  FMUL.FTZ R49, R34, UR13 ;  /* 0x0000000d22317c20 */ /* 0x000fc80008410000 */
[----:B------:R-:W-:Y:S01]  /*4980*/  FFMA.FTZ R46, R46, R47, 1.1641532182693481445e-10 ;  /* 0x2f0000002e2e7423 */ /* 0x000fe2000001002f */
[----:B------:R-:W-:-:S04]  /*4990*/  FMUL.FTZ R47, R49, UR12 ;  /* 0x0000000c312f7c20 */ /* 0x000fc80008410000 */
[----:B------:R-:W-:-:S04]  /*49a0*/  FSETP.GTU.FTZ.AND P4, PT, R46, UR10, PT ;  /* 0x0000000a2e007c0b */ /* 0x000fc8000bf9c000 */
[----:B------:R-:W-:Y:S02]  /*49b0*/  FSEL R47, R47, RZ, !P4 ;  /* 0x000000ff2f2f7208 */ /* 0x000fe40006000000 */
[----:B------:R-:W-:-:S03]  /*49c0*/  SEL R59, RZ, 0x1, P4 ;  /* 0x00000001ff3b7807 */ /* 0x000fc60002000000 */
[----:B------:R-:W-:-:S07]  /*49d0*/  FFMA.FTZ R46, R47, R30, R38 ;  /* 0x0000001e2f2e7223 */ /* 0x000fce0000010026 */
.L_x_8814:
[----:B------:R-:W-:Y:S05]  /*49e0*/  BSYNC.RECONVERGENT B3 ;  /* 0x0000000000037941 */ /* 0x000fea0003800200 */
.L_x_8813:
[----:B------:R-:W-:Y:S01]  /*49f0*/  IMAD.MOV.U32 R53, RZ, RZ, R48 ;  /* 0x000000ffff357224 */ /* 0x000fe200078e0030 */
[----:B------:R-:W-:Y:S01]  /*4a00*/  MOV R56, R62 ;  /* 0x0000003e00387202 */ /* 0x000fe20000000f00 */
[----:B------:R-:W-:Y:S01]  /*4a10*/  IMAD.MOV.U32 R47, RZ, RZ, R39 ;  /* 0x000000ffff2f7224 */ /* 0x000fe200078e0027 */
        /* <DEDUP_REMOVED lines=17> */
.L_x_8823:
        /* <DEDUP_REMOVED lines=13> */
.L_x_8825:
[----:B------:R-:W-:Y:S05]  /*4c00*/  BSYNC.RECONVERGENT B4 ;  /* 0x0000000000047941 */ /* 0x000fea0003800200 */
.L_x_8824:
        /* <DEDUP_REMOVED lines=43> */
.L_x_8822:
[----:B------:R-:W-:Y:S05]  /*4ec0*/  BSYNC.RECONVERGENT B3 ;  /* 0x0000000000037941 */ /* 0x000fea0003800200 */
.L_x_8821:
[----:B------:R-:W-:Y:S01]  /*4ed0*/  HFMA2 R48, -RZ, RZ, 0.1171875, 0 ;  /* 0x2f800000ff307431 */ /* 0x000fe200000001ff */
[----:B------:R-:W-:-:S05]  /*4ee0*/  I2FP.F32.U32 R47, R47 ;  /* 0x0000002f002f7245 */ /* 0x000fca0000201000 */
[----:B------:R-:W-:Y:S01]  /*4ef0*/  FFMA.FTZ R47, R47, R48, 1.1641532182693481445e-10 ;  /* 0x2f0000002f2f7423 */ /* 0x000fe20000010030 */
[----:B------:R-:W-:-:S04]  /*4f00*/  FMUL.FTZ R48, R35, UR13 ;  /* 0x0000000d23307c20 */ /* 0x000fc80008410000 */
[----:B------:R-:W-:Y:S01]  /*4f10*/  FMUL.FTZ R48, R48, UR12 ;  /* 0x0000000c30307c20 */ /* 0x000fe20008410000 */
[----:B------:R-:W-:-:S04]  /*4f20*/  FSETP.GTU.FTZ.AND P0, PT, R47, UR10, PT ;  /* 0x0000000a2f007c0b */ /* 0x000fc8000bf1c000 */
[----:B------:R-:W-:Y:S02]  /*4f30*/  FSEL R48, R48, RZ, !P0 ;  /* 0x000000ff30307208 */ /* 0x000fe40004000000 */
[----:B------:R-:W-:-:S03]  /*4f40*/  SEL R60, RZ, 0x1, P0 ;  /* 0x00000001ff3c7807 */ /* 0x000fc60000000000 */
[----:B------:R-:W-:Y:S01]  /*4f50*/  FFMA.FTZ R47, R48, R31, R39 ;  /* 0x0000001f302f7223 */ /* 0x000fe20000010027 */
[----:B------:R-:W-:Y:S06]  /*4f60*/  BRA `(.L_x_8820) ;  /* 0x0000001400647947 */ /* 0x000fec0003800000 */
.L_x_8798:
[----:B------:R-:W-:Y:S01]  /*4f70*/  BSSY.RECONVERGENT B3, `(.L_x_8826) ;  /* 0x0000058000037945 */ /* 0x000fe20003800200 */
[----:B--2---:R-:W-:Y:S01]  /*4f80*/  IMAD.MOV.U32 R46, RZ, RZ, R53 ;  /* 0x000000ffff2e7224 */ /* 0x004fe200078e0035 */
        /* <DEDUP_REMOVED lines=19> */
.L_x_8830:
        /* <DEDUP_REMOVED lines=13> */
.L_x_8832:
[----:B------:R-:W-:Y:S05]  /*5190*/  BSYNC.RECONVERGENT B5 ;  /* 0x0000000000057941 */ /* 0x000fea0003800200 */
.L_x_8831:
        /* <DEDUP_REMOVED lines=43> */
.L_x_8829:
[----:B------:R-:W-:Y:S05]  /*5450*/  BSYNC.RECONVERGENT B4 ;  /* 0x0000000000047941 */ /* 0x000fea0003800200 */
.L_x_8828:
[----:B------:R-:W-:Y:S01]  /*5460*/  HFMA2 R45, -RZ, RZ, 0.1171875, 0 ;  /* 0x2f800000ff2d7431 */ /* 0x000fe200000001ff */
[----:B------:R-:W-:Y:S01]  /*5470*/  I2FP.F32.U32 R44, R44 ;  /* 0x0000002c002c7245 */ /* 0x000fe20000201000 */
[----:B-----5:R-:W-:-:S04]  /*5480*/  FMUL.FTZ R47, R32, UR13 ;  /* 0x0000000d202f7c20 */ /* 0x020fc80008410000 */
[----:B------:R-:W-:Y:S01]  /*5490*/  FFMA.FTZ R44, R44, R45, 1.1641532182693481445e-10 ;  /* 0x2f0000002c2c7423 */ /* 0x000fe2000001002d */
[----:B------:R-:W-:-:S04]  /*54a0*/  FMUL.FTZ R45, R47, UR12 ;  /* 0x0000000c2f2d7c20 */ /* 0x000fc80008410000 */
[----:B------:R-:W-:-:S04]  /*54b0*/  FSETP.GTU.FTZ.AND P0, PT, R44, UR10, PT ;  /* 0x0000000a2c007c0b */ /* 0x000fc8000bf1c000 */
[----:B------:R-:W-:Y:S02]  /*54c0*/  FSEL R45, R45, RZ, !P0 ;  /* 0x000000ff2d2d7208 */ /* 0x000fe40004000000 */
[----:B------:R-:W-:-:S03]  /*54d0*/  SEL R55, RZ, 0x1, P0 ;  /* 0x00000001ff377807 */ /* 0x000fc60000000000 */
[----:B------:R-:W-:-:S07]  /*54e0*/  FMUL.FTZ R44, R45, R28 ;  /* 0x0000001c2d2c7220 */ /* 0x000fce0000410000 */
.L_x_8827:
[----:B------:R-:W-:Y:S05]  /*54f0*/  BSYNC.RECONVERGENT B3 ;  /* 0x0000000000037941 */ /* 0x000fea0003800200 */
.L_x_8826:
        /* <DEDUP_REMOVED lines=17> */
.L_x_8837:
        /* <DEDUP_REMOVED lines=13> */
.L_x_8839:
[----:B------:R-:W-:Y:S05]  /*56e0*/  BSYNC.RECONVERGENT B5 ;  /* 0x0000000000057941 */ /* 0x000fea0003800200 */
.L_x_8838:
[----:B01----:R-:W-:Y:S01]  /*56f0*/  IMAD.WIDE.U32 R48, R2, -0x326172a9, RZ ;  /* 0xcd9e8d5702307825 */ /* 0x003fe200078e00ff */
        /* <DEDUP_REMOVED lines=42> */
.L_x_8836:
[----:B------:R-:W-:Y:S05]  /*59a0*/  BSYNC.RECONVERGENT B4 ;  /* 0x0000000000047941 */ /* 0x000fea0003800200 */
.L_x_8835:
[----:B------:R-:W-:Y:S01]  /*59b0*/  HFMA2 R46, -RZ, RZ, 0.1171875, 0 ;  /* 0x2f800000ff2e7431 */ /* 0x000fe200000001ff */
[----:B------:R-:W-:Y:S01]  /*59c0*/  I2FP.F32.U32 R45, R45 ;  /* 0x0000002d002d7245 */ /* 0x000fe20000201000 */
[----:B01---5:R-:W-:-:S04]  /*59d0*/  FMUL.FTZ R48, R33, UR13 ;  /* 0x0000000d21307c20 */ /* 0x023fc80008410000 */
[----:B------:R-:W-:Y:S01]  /*59e0*/  FFMA.FTZ R45, R45, R46, 1.1641532182693481445e-10 ;  /* 0x2f0000002d2d7423 */ /* 0x000fe2000001002e */
[----:B------:R-:W-:-:S04]  /*59f0*/  FMUL.FTZ R46, R48, UR12 ;  /* 0x0000000c302e7c20 */ /* 0x000fc80008410000 */
[----:B------:R-:W-:-:S04]  /*5a00*/  FSETP.GTU.FTZ.AND P0, PT, R45, UR10, PT ;  /* 0x0000000a2d007c0b */ /* 0x000fc8000bf1c000 */
[----:B------:R-:W-:Y:S02]  /*5a10*/  FSEL R46, R46, RZ, !P0 ;  /* 0x000000ff2e2e7208 */ /* 0x000fe40004000000 */
[----:B------:R-:W-:-:S03]  /*5a20*/  SEL R57, RZ, 0x1, P0 ;  /* 0x00000001ff397807 */ /* 0x000fc60000000000 */
[----:B------:R-:W-:-:S07]  /*5a30*/  FMUL.FTZ R45, R46, R29 ;  /* 0x0000001d2e2d7220 */ /* 0x000fce0000410000 */
.L_x_8834:
[----:B------:R-:W-:Y:S05]  /*5a40*/  BSYNC.RECONVERGENT B3 ;  /* 0x0000000000037941 */ /* 0x000fea0003800200 */
.L_x_8833:
        /* <DEDUP_REMOVED lines=17> */
.L_x_8844:
        /* <DEDUP_REMOVED lines=13> */
.L_x_8846:
[----:B------:R-:W-:Y:S05]  /*5c30*/  BSYNC.RECONVERGENT B5 ;  /* 0x0000000000057941 */ /* 0x000fea0003800200 */
.L_x_8845:
        /* <DEDUP_REMOVED lines=42> */
.L_x_8843:
[----:B------:R-:W-:Y:S05]  /*5ee0*/  BSYNC.RECONVERGENT B4 ;  /* 0x0000000000047941 */ /* 0x000fea0003800200 */
.L_x_8842:
        /* <DEDUP_REMOVED lines=9> */
.L_x_8841:
[----:B------:R-:W-:Y:S05]  /*5f80*/  BSYNC.RECONVERGENT B3 ;  /* 0x0000000000037941 */ /* 0x000fea0003800200 */
.L_x_8840:
        /* <DEDUP_REMOVED lines=20> */
.L_x_8849:
        /* <DEDUP_REMOVED lines=13> */
.L_x_8851:
[----:B------:R-:W-:Y:S05]  /*61a0*/  BSYNC.RECONVERGENT B4 ;  /* 0x0000000000047941 */ /* 0x000fea0003800200 */
.L_x_8850:
        /* <DEDUP_REMOVED lines=41> */
[----:B------:R-:W-:Y:S02]  /*6440*/  LOP3.LUT R7, R64, UR32, R49, 0x96, !PT ;  /* 0x0000002040077c12 */ /* 0x000fe4000f8e9631 */
[----:B------:R-:W-:-:S07]  /*6450*/  MOV R56, R48 ;  /* 0x0000003000387202 */ /* 0x000fce0000000f00 */
.L_x_8848:
[----:B------:R-:W-:Y:S05]  /*6460*/  BSYNC.RECONVERGENT B3 ;  /* 0x0000000000037941 */ /* 0x000fea0003800200 */
.L_x_8847:
        /* <DEDUP_REMOVED lines=8> */
[----:B------:R-:W-:-:S07]  /*64f0*/  FMUL.FTZ R47, R48, R31 ;  /* 0x0000001f302f7220 */ /* 0x000fce0000410000 */
.L_x_8820:
[----:B------:R-:W-:Y:S05]  /*6500*/  BSYNC.RECONVERGENT B1 ;  /* 0x0000000000017941 */ /* 0x000fea0003800200 */
.L_x_8797:
[----:B------:R-:W0:Y:S02]  /*6510*/  LDC.64 R48, c[0x0][0x3a8] ;  /* 0x0000ea00ff307b82 */ /* 0x000e240000000a00 */
[----:B0-----:R-:W-:-:S05]  /*6520*/  IMAD.WIDE.U32 R48, R63, 0x10, R48 ;  /* 0x000000103f307825 */ /* 0x001fca00078e0030 */
[----:B------:R2:W-:Y:S01]  /*6530*/  STG.E.128 desc[UR8][R48.64], R44 ;  /* 0x0000002c30007986 */ /* 0x0005e2000c101d08 */
[----:B------:R-:W-:Y:S05]  /*6540*/  @!P2 BRA `(.L_x_8796) ;  /* 0x00000000002ca947 */ /* 0x000fea0003800000 */
[----:B--2---:R-:W0:Y:S01]  /*6550*/  LDC.64 R48, c[0x0][0x3b0] ;  /* 0x0000ec00ff307b82 */ /* 0x004e220000000a00 */
[----:B------:R-:W-:-:S04]  /*6560*/  SHF.L.U32 R62, R59, 0x10, RZ ;  /* 0x000000103b3e7819 */ /* 0x000fc800000006ff */
[----:B------:R-:W-:Y:S01]  /*6570*/  LOP3.LUT R62, R62, 0xff0000, RZ, 0xc0, !PT ;  /* 0x00ff00003e3e7812 */ /* 0x000fe200078ec0ff */
[----:B0-----:R-:W-:Y:S01]  /*6580*/  IMAD.WIDE.U32 R48, R61, 0x4, R48 ;  /* 0x000000043d307825 */ /* 0x001fe200078e0030 */
[----:B------:R-:W-:-:S05]  /*6590*/  LOP3.LUT R61, R60, 0xffff, RZ, 0xc0, !PT ;  /* 0x0000ffff3c3d7812 */ /* 0x000fca00078ec0ff */
[----:B------:R-:W-:Y:S01]  /*65a0*/  IMAD R61, R61, 0x1000000, R62 ;  /* 0x010000003d3d7824 */ /* 0x000fe200078e023e */
[----:B------:R-:W-:-:S04]  /*65b0*/  LOP3.LUT R62, R57, 0xff, RZ, 0xc0, !PT ;  /* 0x000000ff393e7812 */ /* 0x000fc800078ec0ff */
[----:B------:R-:W-:Y:S02]  /*65c0*/  LEA R61, R62, R61, 0x8 ;  /* 0x0000003d3e3d7211 */ /* 0x000fe400078e40ff */
[----:B------:R-:W-:-:S05]  /*65d0*/  LOP3.LUT R62, R55, 0xff, RZ, 0xc0, !PT ;  /* 0x000000ff373e7812 */ /* 0x000fca00078ec0ff */
[----:B------:R-:W-:-:S05]  /*65e0*/  IMAD.IADD R61, R61, 0x1, R62 ;  /* 0x000000013d3d7824 */ /* 0x000fca00078e023e */
[----:B------:R3:W-:Y:S02]  /*65f0*/  STG.E desc[UR8][R48.64], R61 ;  /* 0x0000003d30007986 */ /* 0x0007e4000c101908 */
.L_x_8796:
[----:B------:R-:W-:Y:S05]  /*6600*/  BSYNC.RECONVERGENT B2 ;  /* 0x0000000000027941 */ /* 0x000fea0003800200 */
.L_x_8795:
        /* <DEDUP_REMOVED lines=51> */
.L_x_8869:
        /* <DEDUP_REMOVED lines=27> */
[--C-:B------:R-:W-:Y:S02]  /*6af0*/  FADD.FTZ R64, R43, -R65.reuse ;  /* 0x800000412b407221 */ /* 0x100fe40000010000 */
[C---:B------:R-:W-:Y:S01]  /*6b00*/  FMUL.FTZ R49, R61.reuse, R48 ;  /* 0x000000303d317220 */ /* 0x040fe20000410000 */
[----:B------:R-:W-:Y:S01]  /*6b10*/  FADD.FTZ R48, R42, -R65 ;  /* 0x800000412a307221 */ /* 0x000fe20000010000 */
[C---:B------:R-:W-:Y:S01]  /*6b20*/  FMUL.FTZ R50, R61.reuse, R50 ;  /* 0x000000323d327220 */ /* 0x040fe20000410000 */
[C---:B------:R-:W-:Y:S02]  /*6b30*/  FMUL.FTZ R64, R61.reuse, R64 ;  /* 0x000000403d407220 */ /* 0x040fe40000410000 */
[----:B------:R-:W-:Y:S01]  /*6b40*/  FMUL.FTZ R51, R61, R48 ;  /* 0x000000303d337220 */ /* 0x000fe20000410000 */
[----:B------:R-:W-:Y:S01]  /*6b50*/  FFMA.FTZ R48, R49, R8, R12 ;  /* 0x0000000831307223 */ /* 0x000fe2000001000c */
[----:B------:R-:W-:-:S02]  /*6b60*/  FFMA.FTZ R49, R50, R9, R13 ;  /* 0x0000000932317223 */ /* 0x000fc4000001000d */
[----:B------:R-:W-:Y:S01]  /*6b70*/  FFMA.FTZ R50, R51, R10, R14 ;  /* 0x0000000a33327223 */ /* 0x000fe2000001000e */
[----:B------:R-:W-:Y:S01]  /*6b80*/  FFMA.FTZ R51, R64, R11, R15 ;  /* 0x0000000b40337223 */ /* 0x000fe2000001000f */
[----:B-1----:R-:W-:-:S04]  /*6b90*/  IMAD.WIDE.U32 R62, R67, 0x10, R62 ;  /* 0x00000010433e7825 */ /* 0x002fc800078e003e */
[----:B------:R-:W-:Y:S01]  /*6ba0*/  VIADD R67, R67, 0x20 ;  /* 0x0000002043437836 */ /* 0x000fe20000000000 */
[----:B------:R1:W-:Y:S06]  /*6bb0*/  STG.E.128 desc[UR8][R62.64], R48 ;  /* 0x000000303e007986 */ /* 0x0003ec000c101d08 */
.L_x_8856:
[----:B------:R-:W-:Y:S05]  /*6bc0*/  BSYNC.RECONVERGENT B2 ;  /* 0x0000000000027941 */ /* 0x000fea0003800200 */
.L_x_8855:
        /* <DEDUP_REMOVED lines=16> */
.L_x_8854:
[----:B------:R-:W-:Y:S05]  /*6cd0*/  BSYNC.RECONVERGENT B1 ;  /* 0x0000000000017941 */ /* 0x000fea0003800200 */
.L_x_8853:
[----:B-12---:R-:W1:Y:S02]  /*6ce0*/  LDC.64 R48, c[0x0][0x380] ;  /* 0x0000e000ff307b82 */ /* 0x006e640000000a00 */
[----:B-1----:R-:W-:-:S04]  /*6cf0*/  LEA R4, R48, R4, 0x2 ;  /* 0x0000000430047211 */ /* 0x002fc800078e10ff */
[----:B------:R-:W-:-:S13]  /*6d00*/  ISETP.GE.AND P0, PT, R4, R49, PT ;  /* 0x000000310400720c */ /* 0x000fda0003f06270 */
[----:B------:R-:W-:Y:S05]  /*6d10*/  @!P0 BRA `(.L_x_8857) ;  /* 0xffffff9c006c8947 */ /* 0x000fea000383ffff */
[----:B------:R-:W-:Y:S05]  /*6d20*/  BSYNC B0 ;  /* 0x0000000000007941 */ /* 0x000fea0003800000 */
.L_x_8733:
[----:B------:R-:W-:Y:S05]  /*6d30*/  EXIT ;  /* 0x000000000000794d */ /* 0x000fea0003800000 */
.L_x_8852:
        /* <DEDUP_REMOVED lines=8> */
.L_x_8859:
[----:B------:R-:W-:Y:S05]  /*6dc0*/  BSYNC B1 ;  /* 0x0000000000017941 */ /* 0x000fea0003800000 */
.L_x_8858:
        /* <DEDUP_REMOVED lines=8> */
.L_x_8860:
[----:B------:R-:W-:Y:S02]  /*6e50*/  IMAD.MOV.U32 R63, RZ, RZ, 0x4 ;  /* 0x00000004ff3f7424 */ /* 0x000fe400078e00ff */
[----:B------:R-:W-:-:S05]  /*6e60*/  FADD.FTZ R67, R66, R64 ;  /* 0x0000004042437221 */ /* 0x000fca0000010000 */
[----:B------:R-:W-:-:S07]  /*6e70*/  MOV R66, R67 ;  /* 0x0000004300427202 */ /* 0x000fce0000000f00 */
[----:B------:R-:W-:Y:S05]  /*6e80*/  WARPSYNC.COLLECTIVE R61, `(.L_x_8861) ;  /* 0x000000003d087348 */ /* 0x000fea0003c00000 */
[----:B------:R0:W1:Y:S02]  /*6e90*/  SHFL.BFLY P4, R64, R66, R63, R62 ;  /* 0x0c00003f42407389 */ /* 0x000064000008003e */
[----:B01----:R-:W-:Y:S05]  /*6ea0*/  ENDCOLLECTIVE ;  /* 0x000000000000791b */ /* 0x003fea0003800000 */
.L_x_8861:
[----:B------:R-:W-:Y:S02]  /*6eb0*/  IMAD.MOV.U32 R63, RZ, RZ, 0x8 ;  /* 0x00000008ff3f7424 */ /* 0x000fe400078e00ff */
[----:B------:R-:W-:-:S05]  /*6ec0*/  FADD.FTZ R68, R67, R64 ;  /* 0x0000004043447221 */ /* 0x000fca0000010000 */
[----:B------:R-:W-:-:S07]  /*6ed0*/  MOV R66, R68 ;  /* 0x0000004400427202 */ /* 0x000fce0000000f00 */
[----:B------:R-:W-:Y:S05]  /*6ee0*/  WARPSYNC.COLLECTIVE R61, `(.L_x_8862) ;  /* 0x000000003d087348 */ /* 0x000fea0003c00000 */
[----:B------:R0:W1:Y:S02]  /*6ef0*/  SHFL.BFLY P4, R64, R66, R63, R62 ;  /* 0x0c00003f42407389 */ /* 0x000064000008003e */
[----:B01----:R-:W-:Y:S05]  /*6f00*/  ENDCOLLECTIVE ;  /* 0x000000000000791b */ /* 0x003fea0003800000 */
.L_x_8862:
[----:B------:R-:W-:Y:S02]  /*6f10*/  IMAD.MOV.U32 R63, RZ, RZ, 0x10 ;  /* 0x00000010ff3f7424 */ /* 0x000fe400078e00ff */
[----:B------:R-:W-:-:S05]  /*6f20*/  FADD.FTZ R69, R68, R64 ;  /* 0x0000004044457221 */ /* 0x000fca0000010000 */
[----:B------:R-:W-:-:S07]  /*6f30*/  MOV R66, R69 ;  /* 0x0000004500427202 */ /* 0x000fce0000000f00 */
[----:B------:R-:W-:Y:S05]  /*6f40*/  WARPSYNC.COLLECTIVE R61, `(.L_x_8863) ;  /* 0x000000003d087348 */ /* 0x000fea0003c00000 */
[----:B------:R0:W1:Y:S02]  /*6f50*/  SHFL.BFLY P4, R64, R66, R63, R62 ;  /* 0x0c00003f42407389 */ /* 0x000064000008003e */
[----:B01----:R-:W-:Y:S05]  /*6f60*/  ENDCOLLECTIVE ;  /* 0x000000000000791b */ /* 0x003fea0003800000 */
.L_x_8863:
        /* <DEDUP_REMOVED lines=21> */
[----:B------:R-:W-:Y:S02]  /*70c0*/  IMAD.MOV.U32 R61, RZ, RZ, -0x1 ;  /* 0xffffffffff3d7424 */ /* 0x000fe400078e00ff */
[----:B------:R-:W-:-:S07]  /*70d0*/  MOV R66, R48 ;  /* 0x0000003000427202 */ /* 0x000fce0000000f00 */
[----:B------:R-:W-:Y:S05]  /*70e0*/  WARPSYNC.COLLECTIVE R61, `(.L_x_8864) ;  /* 0x000000003d087348 */ /* 0x000fea0003c00000 */
[----:B------:R0:W1:Y:S02]  /*70f0*/  SHFL.BFLY P4, R64, R66, R63, R62 ;  /* 0x0c00003f42407389 */ /* 0x000064000008003e */
[----:B01----:R-:W-:Y:S05]  /*7100*/  ENDCOLLECTIVE ;  /* 0x000000000000791b */ /* 0x003fea0003800000 */
.L_x_8864:
[----:B------:R-:W-:Y:S01]  /*7110*/  MOV R63, 0x2 ;  /* 0x00000002003f7802 */ /* 0x000fe20000000f00 */
[----:B------:R-:W-:-:S07]  /*7120*/  FADD.FTZ R66, R48, R64 ;  /* 0x0000004030427221 */ /* 0x000fce0000010000 */
[----:B------:R-:W-:Y:S05]  /*7130*/  WARPSYNC.COLLECTIVE R61, `(.L_x_8865) ;  /* 0x000000003d087348 */ /* 0x000fea0003c00000 */
[----:B------:R0:W1:Y:S02]  /*7140*/  SHFL.BFLY P4, R64, R66, R63, R62 ;  /* 0x0c00003f42407389 */ /* 0x000064000008003e */
[----:B01----:R-:W-:Y:S05]  /*7150*/  ENDCOLLECTIVE ;  /* 0x000000000000791b */ /* 0x003fea0003800000 */
.L_x_8865:
[----:B------:R-:W-:Y:S02]  /*7160*/  HFMA2 R63, -RZ, RZ, 0, 2.384185791015625e-07 ;  /* 0x00000004ff3f7431 */ /* 0x000fe400000001ff */
[----:B------:R-:W-:-:S04]  /*7170*/  FADD.FTZ R67, R66, R64 ;  /* 0x0000004042437221 */ /* 0x000fc80000010000 */
[----:B------:R-:W-:-:S07]  /*7180*/  IMAD.MOV.U32 R66, RZ, RZ, R67 ;  /* 0x000000ffff427224 */ /* 0x000fce00078e0043 */
[----:B------:R-:W-:Y:S05]  /*7190*/  WARPSYNC.COLLECTIVE R61, `(.L_x_8866) ;  /* 0x000000003d087348 */ /* 0x000fea0003c00000 */
[----:B------:R0:W1:Y:S02]  /*71a0*/  SHFL.BFLY P4, R64, R66, R63, R62 ;  /* 0x0c00003f42407389 */ /* 0x000064000008003e */
[----:B01----:R-:W-:Y:S05]  /*71b0*/  ENDCOLLECTIVE ;  /* 0x000000000000791b */ /* 0x003fea0003800000 */
.L_x_8866:
[----:B------:R-:W-:Y:S01]  /*71c0*/  MOV R63, 0x8 ;  /* 0x00000008003f7802 */ /* 0x000fe20000000f00 */
[----:B------:R-:W-:-:S04]  /*71d0*/  FADD.FTZ R68, R67, R64 ;  /* 0x0000004043447221 */ /* 0x000fc80000010000 */
[----:B------:R-:W-:-:S07]  /*71e0*/  IMAD.MOV.U32 R66, RZ, RZ, R68 ;  /* 0x000000ffff427224 */ /* 0x000fce00078e0044 */
[----:B------:R-:W-:Y:S05]  /*71f0*/  WARPSYNC.COLLECTIVE R61, `(.L_x_8867) ;  /* 0x000000003d087348 */ /* 0x000fea0003c00000 */
[----:B------:R0:W1:Y:S02]  /*7200*/  SHFL.BFLY P4, R64, R66, R63, R62 ;  /* 0x0c00003f42407389 */ /* 0x000064000008003e */
[----:B01----:R-:W-:Y:S05]  /*7210*/  ENDCOLLECTIVE ;  /* 0x000000000000791b */ /* 0x003fea0003800000 */
.L_x_8867:
[----:B------:R-:W-:Y:S02]  /*7220*/  HFMA2 R63, -RZ, RZ, 0, 9.5367431640625e-07 ;  /* 0x00000010ff3f7431 */ /* 0x000fe400000001ff */
[----:B------:R-:W-:-:S04]  /*7230*/  FADD.FTZ R69, R68, R64 ;  /* 0x0000004044457221 */ /* 0x000fc80000010000 */
[----:B------:R-:W-:-:S07]  /*7240*/  IMAD.MOV.U32 R66, RZ, RZ, R69 ;  /* 0x000000ffff427224 */ /* 0x000fce00078e0045 */
[----:B------:R-:W-:Y:S05]  /*7250*/  WARPSYNC.COLLECTIVE R61, `(.L_x_8868) ;  /* 0x000000003d087348 */ /* 0x000fea0003c00000 */
[----:B------:R0:W1:Y:S02]  /*7260*/  SHFL.BFLY P4, R64, R66, R63, R62 ;  /* 0x0c00003f42407389 */ /* 0x000064000008003e */
[----:B01----:R-:W-:Y:S05]  /*7270*/  ENDCOLLECTIVE ;  /* 0x000000000000791b */ /* 0x003fea0003800000 */
.L_x_8868:
[----:B------:R-:W-:Y:S05]  /*7280*/  BRA `(.L_x_8869) ;  /* 0xfffffff400ac7947 */ /* 0x000fea000383ffff */
.L_x_8870:
        /* <DEDUP_REMOVED lines=15> */
.L_x_9193:


//--------------------- .text._ZN10layer_norm13ln_fwd_kernelINS_13Kernel_traitsIfffffjLj256ELj1ELj4ELj1ELj16ENS_18Kernel_traits_baseILj256EfffffjLj128EEEEELb1ELb1ELb1ELb1EEEvNS_9FwdParamsE --------------------------
	.section	.text._ZN10layer_norm13ln_fwd_kernelINS_13Kernel_traitsIfffffjLj256ELj1ELj4ELj1ELj16ENS_18Kernel_traits_baseILj256EfffffjLj128EEEEELb1ELb1ELb1ELb1EEEvNS_9FwdParamsE,"ax",@progbits
	.align	128
        .global         _ZN10layer_norm13ln_fwd_kernelINS_13Kernel_traitsIfffffjLj256ELj1ELj4ELj1ELj16ENS_18Kernel_traits_baseILj256EfffffjLj128EEEEELb1ELb1ELb1ELb1EEEvNS_9FwdParamsE
        .type           _ZN10layer_norm13ln_fwd_kernelINS_13Kernel_traitsIfffffjLj256ELj1ELj4ELj1ELj16ENS_18Kernel_traits_baseILj256EfffffjLj128EEEEELb1ELb1ELb1ELb1EEEvNS_9FwdParamsE,@function
        .size           _ZN10layer_norm13ln_fwd_kernelINS_13Kernel_traitsIfffffjLj256ELj1ELj4ELj1ELj16ENS_18Kernel_traits_baseILj256EfffffjLj128EEEEELb1ELb1ELb1ELb1EEEvNS_9FwdParamsE,(.L_x_9194 - _ZN10layer_norm13ln_fwd_kernelINS_13Kernel_traitsIfffffjLj256ELj1ELj4ELj1ELj16ENS_18Kernel_traits_baseILj256EfffffjLj128EEEEELb1ELb1ELb1ELb1EEEvNS_9FwdParamsE)
        .other          _ZN10layer_norm13ln_fwd_kernelINS_13Kernel_traitsIfffffjLj256ELj1ELj4ELj1ELj16ENS_18Kernel_traits_baseILj256EfffffjLj128EEEEELb1ELb1ELb1ELb1EEEvNS_9FwdParamsE,@"STO_CUDA_ENTRY STV_DEFAULT"
_ZN10layer_norm13ln_fwd_kernelINS_13Kernel_traitsIfffffjLj256ELj1ELj4ELj1ELj16ENS_18Kernel_traits_baseILj256EfffffjLj128EEEEELb1ELb1ELb1ELb1EEEvNS_9FwdParamsE:
.text._ZN10layer_norm13ln_fwd_kernelINS_13Kernel_traitsIfffffjLj256ELj1ELj4ELj1ELj16ENS_18Kernel_traits_baseILj256EfffffjLj128EEEEELb1ELb1ELb1ELb1EEEvNS_9FwdParamsE:
        /* <DEDUP_REMOVED lines=30> */
[----:B------:R1:W5:Y:S02]  /*01e0*/  LDG.E.128 R24, desc[UR8][R2.64+0x200] ;  /* 0x0002000802187981 */ /* 0x000364000c1e1d00 */
[----:B-1----:R-:W1:Y:S01]  /*01f0*/  LDC R3, c[0x0][0x360] ;  /* 0x0000d800ff037b82 */ /* 0x002e620000000800 */
[----:B------:R-:W-:Y:S01]  /*0200*/  SHF.R.U32.HI R2, RZ, 0x5, R36 ;  /* 0x00000005ff027819 */ /* 0x000fe20000011624 */
[----:B0-----:R-:W-:-:S06]  /*0210*/  USHF.L.U32 UR4, UR5, 0x2, URZ ;  /* 0x0000000205047899 */ /* 0x001fcc00080006ff */
[----:B------:R-:W-:-:S04]  /*0220*/  LOP3.LUT R2, R2, UR4, RZ, 0xfc, !PT ;  /* 0x0000000402027c12 */ /* 0x000fc8000f8efcff */
[----:B------:R-:W-:Y:S02]  /*0230*/  ISETP.GE.AND P2, PT, R2, UR10, PT ;  /* 0x0000000a02007c0c */ /* 0x000fe4000bf46270 */
[----:B----4-:R-:W-:Y:S02]  /*0240*/  @P1 R2UR UR6, R4 ;  /* 0x00000000040612ca */ /* 0x010fe400000e0000 */
[----:B------:R-:W-:Y:S02]  /*0250*/  @P1 R2UR UR7, R5 ;  /* 0x00000000050712ca */ /* 0x000fe400000e0000 */
[----:B--2---:R-:W-:Y:S01]  /*0260*/  @P1 IADD3 R46, P3, PT, R6, R37, RZ ;  /* 0x00000025062e1210 */ /* 0x004fe20007f7e0ff */
[----:B-1----:R-:W-:-:S03]  /*0270*/  IMAD R6, R3, UR5, R36 ;  /* 0x0000000503067c24 */ /* 0x002fc6000f8e0224 */
        /* <DEDUP_REMOVED lines=9> */
[----:B------:R-:W-:Y:S01]  /*0310*/  UIADD3 UR17, UPT, UPT, UR6, 0x3c6ef372, URZ ;  /* 0x3c6ef37206117890 */ /* 0x000fe2000fffe0ff */
[----:B------:R-:W-:Y:S01]  /*0320*/  @P0 MOV R40, R27 ;  /* 0x0000001b00280202 */ /* 0x000fe20000000f00 */
[----:B------:R-:W-:Y:S01]  /*0330*/  UIADD3 UR18, UPT, UPT, UR7, 0x76cf5d0a, URZ ;  /* 0x76cf5d0a07127890 */ /* 0x000fe2000fffe0ff */
[----:B------:R-:W-:Y:S01]  /*0340*/  IMAD.HI.U32 R6, R4, -0x326172a9, RZ ;  /* 0xcd9e8d5704067827 */ /* 0x000fe200078e00ff */
[----:B------:R-:W-:Y:S01]  /*0350*/  LOP3.LUT R8, R7, UR7, RZ, 0x3c, !PT ;  /* 0x0000000707087c12 */ /* 0x000fe2000f8e3cff */
[----:B------:R-:W-:-:S02]  /*0360*/  UIADD3 UR19, UPT, UPT, UR6, -0x255992d5, URZ ;  /* 0xdaa66d2b06137890 */ /* 0x000fc4000fffe0ff */
[----:B------:R-:W-:Y:S02]  /*0370*/  HFMA2 R50, -RZ, RZ, 0, 0 ;  /* 0x00000000ff327431 */ /* 0x000fe400000001ff */
[----:B------:R-:W-:Y:S01]  /*0380*/  IMAD R10, R4, -0x326172a9, RZ ;  /* 0xcd9e8d57040a7824 */ /* 0x000fe200078e02ff */
[----:B------:R-:W-:Y:S01]  /*0390*/  LOP3.LUT R6, R5, UR6, R6, 0x96, !PT ;  /* 0x0000000605067c12 */ /* 0x000fe2000f8e9606 */
[----:B------:R-:W-:Y:S01]  /*03a0*/  IMAD.HI.U32 R7, R8, -0x326172a9, RZ ;  /* 0xcd9e8d5708077827 */ /* 0x000fe200078e00ff */
[----:B------:R-:W-:Y:S01]  /*03b0*/  UIADD3 UR20, UPT, UPT, UR7, 0x32370b8f, URZ ;  /* 0x32370b8f07147890 */ /* 0x000fe2000fffe0ff */
[----:B------:R-:W-:Y:S01]  /*03c0*/  BSSY B0, `(.L_x_8871) ;  /* 0x0000673000007945 */ /* 0x000fe20003800000 */
[----:B------:R-:W-:Y:S01]  /*03d0*/  UIADD3 UR21, UPT, UPT, UR6, 0x78dde6e4, URZ ;  /* 0x78dde6e406157890 */ /* 0x000fe2000fffe0ff */
[----:B------:R-:W-:Y:S01]  /*03e0*/  IMAD R36, R3, -0x2daee0ad, RZ ;  /* 0xd2511f5303247824 */ /* 0x000fe200078e02ff */
[----:B------:R-:W-:Y:S01]  /*03f0*/  LOP3.LUT R10, R10, UR15, R7, 0x96, !PT ;  /* 0x0000000f0a0a7c12 */ /* 0x000fe2000f8e9607 */
[C---:B------:R-:W-:Y:S01]  /*0400*/  IMAD.HI.U32 R9, R6.reuse, -0x2daee0ad, RZ ;  /* 0xd2511f5306097827 */ /* 0x040fe200078e00ff */
[----:B------:R-:W-:Y:S01]  /*0410*/  UIADD3 UR22, UPT, UPT, UR7, -0x126145ec, URZ ;  /* 0xed9eba1407167890 */ /* 0x000fe2000fffe0ff */
[----:B------:R-:W-:Y:S01]  /*0420*/  @P0 MOV R43, R20 ;  /* 0x00000014002b0202 */ /* 0x000fe20000000f00 */
[----:B------:R-:W-:Y:S01]  /*0430*/  UIADD3 UR23, UPT, UPT, UR6, 0x1715609d, URZ ;  /* 0x1715609d06177890 */ /* 0x000fe2000fffe0ff */
[----:B------:R-:W-:Y:S01]  /*0440*/  IMAD R11, R6, -0x2daee0ad, RZ ;  /* 0xd2511f53060b7824 */ /* 0x000fe200078e02ff */
[----:B------:R-:W-:Y:S01]  /*0450*/  LOP3.LUT R36, R36, UR16, R9, 0x96, !PT ;  /* 0x0000001024247c12 */ /* 0x000fe2000f8e9609 */
[----:B------:R-:W-:Y:S01]  /*0460*/  IMAD R9, R8, -0x326172a9, RZ ;  /* 0xcd9e8d5708097824 */ /* 0x000fe200078e02ff */
[----:B------:R-:W-:Y:S01]  /*0470*/  UIADD3 UR24, UPT, UPT, UR7, -0x56f99767, URZ ;  /* 0xa906689907187890 */ /* 0x000fe2000fffe0ff */
[----:B------:R-:W-:Y:S01]  /*0480*/  IMAD.HI.U32 R8, R10, -0x2daee0ad, RZ ;  /* 0xd2511f530a087827 */ /* 0x000fe200078e00ff */
[----:B------:R-:W-:Y:S01]  /*0490*/  UIADD3 UR25, UPT, UPT, UR6, -0x4ab325aa, URZ ;  /* 0xb54cda5606197890 */ /* 0x000fe2000fffe0ff */
[----:B------:R-:W-:Y:S01]  /*04a0*/  @P0 MOV R45, R22 ;  /* 0x00000016002d0202 */ /* 0x000fe20000000f00 */
[----:B------:R-:W-:Y:S01]  /*04b0*/  UIADD3 UR26, UPT, UPT, UR7, 0x646e171e, URZ ;  /* 0x646e171e071a7890 */ /* 0x000fe2000fffe0ff */
[C---:B------:R-:W-:Y:S01]  /*04c0*/  IMAD.HI.U32 R6, R36.reuse, -0x326172a9, RZ ;  /* 0xcd9e8d5724067827 */ /* 0x040fe200078e00ff */
[----:B------:R-:W-:Y:S01]  /*04d0*/  LOP3.LUT R38, R11, UR18, R8, 0x96, !PT ;  /* 0x000000120b267c12 */ /* 0x000fe2000f8e9608 */
[----:B------:R-:W-:Y:S01]  /*04e0*/  UIADD3 UR27, UPT, UPT, UR6, 0x5384540f, URZ ;  /* 0x5384540f061b7890 */ /* 0x000fe2000fffe0ff */
[-C--:B------:R-:W-:Y:S01]  /*04f0*/  @P0 MOV R8, R35.reuse ;  /* 0x0000002300080202 */ /* 0x080fe20000000f00 */
[----:B------:R-:W-:Y:S01]  /*0500*/  @P0 IMAD.MOV.U32 R7, RZ, RZ, R32 ;  /* 0x000000ffff070224 */ /* 0x000fe200078e0020 */
[----:B------:R-:W-:Y:S01]  /*0510*/  @!P0 MOV R7, R32 ;  /* 0x0000002000078202 */ /* 0x000fe20000000f00 */
[----:B------:R-:W-:Y:S01]  /*0520*/  IMAD R11, R36, -0x326172a9, RZ ;  /* 0xcd9e8d57240b7824 */ /* 0x000fe200078e02ff */
[----:B------:R-:W-:Y:S01]  /*0530*/  LOP3.LUT R32, R9, UR17, R6, 0x96, !PT ;  /* 0x0000001109207c12 */ /* 0x000fe2000f8e9606 */
[----:B------:R-:W-:Y:S01]  /*0540*/  IMAD R37, R10, -0x2daee0ad, RZ ;  /* 0xd2511f530a257824 */ /* 0x000fe200078e02ff */
[----:B------:R-:W-:Y:S01]  /*0550*/  @!P0 MOV R8, R35 ;  /* 0x0000002300088202 */ /* 0x000fe20000000f00 */
[----:B------:R-:W-:Y:S01]  /*0560*/  IMAD.HI.U32 R10, R38, -0x326172a9, RZ ;  /* 0xcd9e8d57260a7827 */ /* 0x000fe200078e00ff */
[----:B------:R-:W-:Y:S01]  /*0570*/  UIADD3 UR28, UPT, UPT, UR7, 0x1fd5c5a3, URZ ;  /* 0x1fd5c5a3071c7890 */ /* 0x000fe2000fffe0ff */
[----:B------:R-:W-:Y:S01]  /*0580*/  @!P0 MOV R43, R20 ;  /* 0x00000014002b8202 */ /* 0x000fe20000000f00 */
[----:B------:R-:W-:Y:S01]  /*0590*/  UIADD3 UR29, UPT, UPT, UR6, -0xe443238, URZ ;  /* 0xf1bbcdc8061d7890 */ /* 0x000fe2000fffe0ff */
[C---:B------:R-:W-:Y:S01]  /*05a0*/  IMAD.HI.U32 R36, R32.reuse, -0x2daee0ad, RZ ;  /* 0xd2511f5320247827 */ /* 0x040fe200078e00ff */
[----:B------:R-:W-:Y:S01]  /*05b0*/  UIADD3 UR30, UPT, UPT, UR7, -0x24c28bd8, URZ ;  /* 0xdb3d7428071e7890 */ /* 0x000fe2000fffe0ff */
[----:B------:R-:W-:Y:S01]  /*05c0*/  @!P0 MOV R45, R22 ;  /* 0x00000016002d8202 */ /* 0x000fe20000000f00 */
[----:B------:R-:W-:Y:S01]  /*05d0*/  UIADD3 UR31, UPT, UPT, UR6, -0x700cb87f, URZ ;  /* 0x8ff34781061f7890 */ /* 0x000fe2000fffe0ff */
[--C-:B------:R-:W-:Y:S01]  /*05e0*/  @P0 IMAD.MOV.U32 R6, RZ, RZ, R33.reuse ;  /* 0x000000ffff060224 */ /* 0x100fe200078e0021 */
[----:B------:R-:W-:Y:S01]  /*05f0*/  UIADD3 UR32, UPT, UPT, UR7, -0x695add53, URZ ;  /* 0x96a522ad07207890 */ /* 0x000fe2000fffe0ff */
[----:B------:R-:W-:Y:S01]  /*0600*/  @P0 IMAD.MOV.U32 R9, RZ, RZ, R34 ;  /* 0x000000ffff090224 */ /* 0x000fe200078e0022 */
[----:B------:R-:W-:Y:S01]  /*0610*/  @!P0 CS2R R14, SRZ ;  /* 0x00000000000e8805 */ /* 0x000fe2000001ff00 */
[----:B------:R-:W-:Y:S01]  /*0620*/  @!P0 IMAD.MOV.U32 R6, RZ, RZ, R33 ;  /* 0x000000ffff068224 */ /* 0x000fe200078e0021 */
[----:B------:R-:W-:Y:S01]  /*0630*/  LOP3.LUT R33, R11, UR19, R10, 0x96, !PT ;  /* 0x000000130b217c12 */ /* 0x000fe2000f8e960a */
[----:B------:R-:W-:Y:S01]  /*0640*/  @!P0 IMAD.MOV.U32 R9, RZ, RZ, R34 ;  /* 0x000000ffff098224 */ /* 0x000fe200078e0022 */
[----:B------:R-:W-:Y:S01]  /*0650*/  LOP3.LUT R34, R37, UR20, R36, 0x96, !PT ;  /* 0x0000001425227c12 */ /* 0x000fe2000f8e9624 */
[----:B------:R-:W-:Y:S01]  /*0660*/  IMAD R39, R32, -0x2daee0ad, RZ ;  /* 0xd2511f5320277824 */ /* 0x000fe200078e02ff */
[-C--:B------:R-:W-:Y:S01]  /*0670*/  @P0 MOV R37, R30.reuse ;  /* 0x0000001e00250202 */ /* 0x080fe20000000f00 */
[----:B------:R-:W-:Y:S01]  /*0680*/  IMAD R35, R38, -0x326172a9, RZ ;  /* 0xcd9e8d5726237824 */ /* 0x000fe200078e02ff */
[----:B------:R-:W-:Y:S01]  /*0690*/  @!P0 MOV R37, R30 ;  /* 0x0000001e00258202 */ /* 0x000fe20000000f00 */
[----:B------:R-:W-:Y:S01]  /*06a0*/  IMAD.HI.U32 R32, R34, -0x326172a9, RZ ;  /* 0xcd9e8d5722207827 */ /* 0x000fe200078e00ff */
[----:B------:R-:W-:-:S02]  /*06b0*/  @!P0 CS2R R12, SRZ ;  /* 0x00000000000c8805 */ /* 0x000fc4000001ff00 */
[----:B------:R-:W-:Y:S02]  /*06c0*/  @!P0 CS2R R18, SRZ ;  /* 0x0000000000128805 */ /* 0x000fe4000001ff00 */
[----:B------:R-:W-:Y:S01]  /*06d0*/  @!P0 CS2R R16, SRZ ;  /* 0x0000000000108805 */ /* 0x000fe2000001ff00 */
[----:B------:R-:W-:Y:S01]  /*06e0*/  IMAD.HI.U32 R36, R33, -0x2daee0ad, RZ ;  /* 0xd2511f5321247827 */ /* 0x000fe200078e00ff */
[----:B------:R-:W-:Y:S01]  /*06f0*/  LOP3.LUT R32, R35, UR21, R32, 0x96, !PT ;  /* 0x0000001523207c12 */ /* 0x000fe2000f8e9620 */
[----:B------:R-:W0:Y:S01]  /*0700*/  LDCU UR10, c[0x0][0x404] ;  /* 0x00008080ff0a77ac */ /* 0x000e220008000800 */
[----:B------:R-:W-:Y:S01]  /*0710*/  LOP3.LUT R57, R46, 0x3, RZ, 0xc0, !PT ;  /* 0x000000032e397812 */ /* 0x000fe200078ec0ff */
[--C-:B------:R-:W-:Y:S02]  /*0720*/  @P0 IMAD.MOV.U32 R11, RZ, RZ, R28.reuse ;  /* 0x000000ffff0b0224 */ /* 0x100fe400078e001c */
[----:B------:R-:W-:Y:S01]  /*0730*/  @!P0 IMAD.MOV.U32 R11, RZ, RZ, R28 ;  /* 0x000000ffff0b8224 */ /* 0x000fe200078e001c */
[----:B------:R-:W-:Y:S01]  /*0740*/  LOP3.LUT R28, R39, UR22, R36, 0x96, !PT ;  /* 0x00000016271c7c12 */ /* 0x000fe2000f8e9624 */
[--C-:B------:R-:W-:Y:S01]  /*0750*/  @P0 IMAD.MOV.U32 R10, RZ, RZ, R29.reuse ;  /* 0x000000ffff0a0224 */ /* 0x100fe200078e001d */
[-C--:B------:R-:W-:Y:S01]  /*0760*/  @P0 MOV R36, R25.reuse ;  /* 0x0000001900240202 */ /* 0x080fe20000000f00 */
[----:B------:R-:W-:Y:S01]  /*0770*/  @!P0 IMAD.MOV.U32 R10, RZ, RZ, R29 ;  /* 0x000000ffff0a8224 */ /* 0x000fe200078e001d */
[----:B------:R-:W-:Y:S01]  /*0780*/  @!P0 MOV R36, R25 ;  /* 0x0000001900248202 */ /* 0x000fe20000000f00 */
[----:B------:R-:W-:Y:S01]  /*0790*/  IMAD R34, R34, -0x326172a9, RZ ;  /* 0xcd9e8d5722227824 */ /* 0x000fe200078e02ff */
[----:B------:R-:W1:Y:S01]  /*07a0*/  LDCU.U8 UR11, c[0x0][0x410] ;  /* 0x00008200ff0b77ac */ /* 0x000e620008000000 */
[----:B------:R-:W-:-:S02]  /*07b0*/  IMAD R33, R33, -0x2daee0ad, RZ ;  /* 0xd2511f5321217824 */ /* 0x000fc400078e02ff */
[----:B------:R-:W-:Y:S01]  /*07c0*/  IMAD.HI.U32 R29, R28, -0x326172a9, RZ ;  /* 0xcd9e8d571c1d7827 */ /* 0x000fe200078e00ff */
[----:B------:R-:W2:Y:S03]  /*07d0*/  LDCU UR14, c[0x0][0x448] ;  /* 0x00008900ff0e77ac */ /* 0x000ea60008000800 */
[----:B------:R-:W-:Y:S01]  /*07e0*/  IMAD.HI.U32 R30, R32, -0x2daee0ad, RZ ;  /* 0xd2511f53201e7827 */ /* 0x000fe200078e00ff */
[----:B------:R-:W-:Y:S01]  /*07f0*/  LOP3.LUT R29, R34, UR23, R29, 0x96, !PT ;  /* 0x00000017221d7c12 */ /* 0x000fe2000f8e961d */
[----:B------:R-:W3:Y:S02]  /*0800*/  LDCU.64 UR12, c[0x0][0x408] ;  /* 0x00008100ff0c77ac */ /* 0x000ee40008000a00 */
[--C-:B------:R-:W-:Y:S01]  /*0810*/  @P0 IMAD.MOV.U32 R38, RZ, RZ, R31.reuse ;  /* 0x000000ffff260224 */ /* 0x100fe200078e001f */
[----:B------:R-:W-:Y:S01]  /*0820*/  LOP3.LUT R30, R33, UR24, R30, 0x96, !PT ;  /* 0x00000018211e7c12 */ /* 0x000fe2000f8e961e */
[----:B------:R-:W-:Y:S01]  /*0830*/  @P0 IMAD.MOV.U32 R39, RZ, RZ, R24 ;  /* 0x000000ffff270224 */ /* 0x000fe200078e0018 */
[----:B------:R-:W4:Y:S01]  /*0840*/  LDCU.64 UR4, c[0x0][0x3a0] ;  /* 0x00007400ff0477ac */ /* 0x000f220008000a00 */
[----:B------:R-:W-:-:S02]  /*0850*/  @!P0 IMAD.MOV.U32 R38, RZ, RZ, R31 ;  /* 0x000000ffff268224 */ /* 0x000fc400078e001f */
[----:B------:R-:W-:Y:S02]  /*0860*/  @!P0 IMAD.MOV.U32 R39, RZ, RZ, R24 ;  /* 0x000000ffff278224 */ /* 0x000fe400078e0018 */
[----:B------:R-:W-:Y:S02]  /*0870*/  IMAD R25, R28, -0x326172a9, RZ ;  /* 0xcd9e8d571c197824 */ /* 0x000fe400078e02ff */
[----:B------:R-:W-:-:S04]  /*0880*/  IMAD.HI.U32 R24, R30, -0x326172a9, RZ ;  /* 0xcd9e8d571e187827 */ /* 0x000fc800078e00ff */
[----:B------:R-:W-:Y:S01]  /*0890*/  IMAD R31, R32, -0x2daee0ad, RZ ;  /* 0xd2511f53201f7824 */ /* 0x000fe200078e02ff */
[----:B------:R-:W-:Y:S01]  /*08a0*/  LOP3.LUT R24, R25, UR25, R24, 0x96, !PT ;  /* 0x0000001919187c12 */ /* 0x000fe2000f8e9618 */
[----:B------:R-:W-:-:S04]  /*08b0*/  IMAD.HI.U32 R28, R29, -0x2daee0ad, RZ ;  /* 0xd2511f531d1c7827 */ /* 0x000fc800078e00ff */
[----:B------:R-:W-:Y:S01]  /*08c0*/  @!P0 IMAD.MOV.U32 R41, RZ, RZ, R26 ;  /* 0x000000ffff298224 */ /* 0x000fe200078e001a */
[----:B------:R-:W-:Y:S01]  /*08d0*/  LOP3.LUT R28, R31, UR26, R28, 0x96, !PT ;  /* 0x0000001a1f1c7c12 */ /* 0x000fe2000f8e961c */
[----:B------:R-:W-:Y:S02]  /*08e0*/  IMAD R30, R30, -0x326172a9, RZ ;  /* 0xcd9e8d571e1e7824 */ /* 0x000fe400078e02ff */
[----:B------:R-:W-:Y:S02]  /*08f0*/  IMAD R29, R29, -0x2daee0ad, RZ ;  /* 0xd2511f531d1d7824 */ /* 0x000fe400078e02ff */
[----:B------:R-:W-:-:S04]  /*0900*/  IMAD.HI.U32 R25, R28, -0x326172a9, RZ ;  /* 0xcd9e8d571c197827 */ /* 0x000fc800078e00ff */
[----:B------:R-:W-:Y:S01]  /*0910*/  IMAD.HI.U32 R26, R24, -0x2daee0ad, RZ ;  /* 0xd2511f53181a7827 */ /* 0x000fe200078e00ff */
[----:B------:R-:W-:-:S03]  /*0920*/  LOP3.LUT R25, R30, UR27, R25, 0x96, !PT ;  /* 0x0000001b1e197c12 */ /* 0x000fc6000f8e9619 */
[----:B------:R-:W-:Y:S01]  /*0930*/  @!P0 IMAD.MOV.U32 R40, RZ, RZ, R27 ;  /* 0x000000ffff288224 */ /* 0x000fe200078e001b */
        /* <DEDUP_REMOVED lines=12> */
[----:B------:R-:W-:Y:S01]  /*0a00*/  @P0 IMAD.MOV.U32 R42, RZ, RZ, R21 ;  /* 0x000000ffff2a0224 */ /* 0x000fe200078e0015 */
[----:B------:R-:W-:Y:S01]  /*0a10*/  LOP3.LUT R49, R26, UR31, R49, 0x96, !PT ;  /* 0x0000001f1a317c12 */ /* 0x000fe2000f8e9631 */
[----:B------:R-:W-:Y:S02]  /*0a20*/  @P0 IMAD.MOV.U32 R44, RZ, RZ, R23 ;  /* 0x000000ffff2c0224 */ /* 0x000fe400078e0017 */
[----:B------:R-:W-:Y:S02]  /*0a30*/  @!P0 IMAD.MOV.U32 R42, RZ, RZ, R21 ;  /* 0x000000ffff2a8224 */ /* 0x000fe400078e0015 */
[----:B------:R-:W-:Y:S02]  /*0a40*/  @!P0 IMAD.MOV.U32 R44, RZ, RZ, R23 ;  /* 0x000000ffff2c8224 */ /* 0x000fe400078e0017 */
[----:B------:R-:W-:Y:S02]  /*0a50*/  IMAD R56, R27, -0x2daee0ad, RZ ;  /* 0xd2511f531b387824 */ /* 0x000fe400078e02ff */
[----:B01234-:R-:W-:-:S07]  /*0a60*/  IMAD R52, R24, -0x326172a9, RZ ;  /* 0xcd9e8d5718347824 */ /* 0x01ffce00078e02ff */
.L_x_8989:
[----:B0-----:R-:W0:Y:S08]  /*0a70*/  LDC.64 R28, c[0x0][0x3f0] ;  /* 0x0000fc00ff1c7b82 */ /* 0x001e300000000a00 */
[----:B-1----:R-:W1:Y:S08]  /*0a80*/  LDC R59, c[0x0][0x388] ;  /* 0x0000e200ff3b7b82 */ /* 0x002e700000000800 */
[----:B------:R-:W2:Y:S01]  /*0a90*/  LDC.64 R30, c[0x0][0x3f8] ;  /* 0x0000fe00ff1e7b82 */ /* 0x000ea20000000a00 */
[----:B0-----:R-:W-:-:S06]  /*0aa0*/  IMAD.WIDE R62, R2, 0x4, R28 ;  /* 0x00000004023e7825 */ /* 0x001fcc00078e021c */
[----:B------:R-:W3:Y:S01]  /*0ab0*/  LDG.E R62, desc[UR8][R62.64] ;  /* 0x000000083e3e7981 */ /* 0x000ee2000c1e1900 */
[----:B------:R-:W-:Y:S01]  /*0ac0*/  MOV R61, RZ ;  /* 0x000000ff003d7202 */ /* 0x000fe20000000f00 */
        /* <DEDUP_REMOVED lines=44> */
.L_x_8878:
        /* <DEDUP_REMOVED lines=13> */
.L_x_8880:
[----:B------:R-:W-:Y:S05]  /*0e60*/  BSYNC.RECONVERGENT B4 ;  /* 0x0000000000047941 */ /* 0x000fea0003800200 */
.L_x_8879:
        /* <DEDUP_REMOVED lines=43> */
.L_x_8877:
[----:B------:R-:W-:Y:S05]  /*1120*/  BSYNC.RECONVERGENT B3 ;  /* 0x0000000000037941 */ /* 0x000fea0003800200 */
.L_x_8876:
        /* <DEDUP_REMOVED lines=8> */
[----:B------:R-:W-:-:S07]  /*11b0*/  FFMA.FTZ R28, R29, R11, R24 ;  /* 0x0000000b1d1c7223 */ /* 0x000fce0000010018 */
.L_x_8875:
[----:B------:R-:W-:Y:S05]  /*11c0*/  BSYNC.RECONVERGENT B2 ;  /* 0x0000000000027941 */ /* 0x000fea0003800200 */
.L_x_8874:
        /* <DEDUP_REMOVED lines=17> */
.L_x_8885:
        /* <DEDUP_REMOVED lines=13> */
.L_x_8887:
[----:B------:R-:W-:Y:S05]  /*13b0*/  BSYNC.RECONVERGENT B4 ;  /* 0x0000000000047941 */ /* 0x000fea0003800200 */
.L_x_8886:
        /* <DEDUP_REMOVED lines=42> */
.L_x_8884:
[----:B------:R-:W-:Y:S05]  /*1660*/  BSYNC.RECONVERGENT B3 ;  /* 0x0000000000037941 */ /* 0x000fea0003800200 */
.L_x_8883:
        /* <DEDUP_REMOVED lines=9> */
.L_x_8882:
[----:B------:R-:W-:Y:S05]  /*1700*/  BSYNC.RECONVERGENT B2 ;  /* 0x0000000000027941 */ /* 0x000fea0003800200 */
.L_x_8881:
        /* <DEDUP_REMOVED lines=17> */
.L_x_8892:
        /* <DEDUP_REMOVED lines=13> */
.L_x_8894:
[----:B------:R-:W-:Y:S05]  /*18f0*/  BSYNC.RECONVERGENT B4 ;  /* 0x0000000000047941 */ /* 0x000fea0003800200 */
.L_x_8893:
        /* <DEDUP_REMOVED lines=41> */
[----:B------:R-:W-:Y:S01]  /*1b90*/  LOP3.LUT R48, R48, UR32, R31, 0x96, !PT ;  /* 0x0000002030307c12 */ /* 0x000fe2000f8e961f */
[----:B------:R-:W-:-:S07]  /*1ba0*/  IMAD.MOV.U32 R60, RZ, RZ, R30 ;  /* 0x000000ffff3c7224 */ /* 0x000fce00078e001e */
.L_x_8891:
[----:B------:R-:W-:Y:S05]  /*1bb0*/  BSYNC.RECONVERGENT B3 ;  /* 0x0000000000037941 */ /* 0x000fea0003800200 */
.L_x_8890:
        /* <DEDUP_REMOVED lines=9> */
.L_x_8889:
[----:B------:R-:W-:Y:S05]  /*1c50*/  BSYNC.RECONVERGENT B2 ;  /* 0x0000000000027941 */ /* 0x000fea0003800200 */
.L_x_8888:
[----:B------:R-:W-:Y:S01]  /*1c60*/  MOV R57, R32 ;  /* 0x0000002000397202 */ /* 0x000fe20000000f00 */
[----:B------:R-:W-:Y:S01]  /*1c70*/  IMAD.MOV.U32 R31, RZ, RZ, R27 ;  /* 0x000000ffff1f7224 */ /* 0x000fe200078e001b */
        /* <DEDUP_REMOVED lines=14> */
.L_x_8898:
        /* <DEDUP_REMOVED lines=13> */
.L_x_8900:
[----:B------:R-:W-:Y:S05]  /*1e30*/  BSYNC.RECONVERGENT B3 ;  /* 0x0000000000037941 */ /* 0x000fea0003800200 */
.L_x_8899:
        /* <DEDUP_REMOVED lines=43> */
.L_x_8897:
[----:B------:R-:W-:Y:S05]  /*20f0*/  BSYNC.RECONVERGENT B2 ;  /* 0x0000000000027941 */ /* 0x000fea0003800200 */
.L_x_8896:
        /* <DEDUP_REMOVED lines=8> */
[----:B------:R-:W-:Y:S01]  /*2180*/  FFMA.FTZ R31, R32, R38, R27 ;  /* 0x00000026201f7223 */ /* 0x000fe2000001001b */
[----:B------:R-:W-:Y:S06]  /*2190*/  BRA `(.L_x_8895) ;  /* 0x0000001400547947 */ /* 0x000fec0003800000 */
.L_x_8873:
        /* <DEDUP_REMOVED lines=21> */
.L_x_8905:
        /* <DEDUP_REMOVED lines=13> */
.L_x_8907:
[----:B------:R-:W-:Y:S05]  /*23c0*/  BSYNC.RECONVERGENT B4 ;  /* 0x0000000000047941 */ /* 0x000fea0003800200 */
.L_x_8906:
        /* <DEDUP_REMOVED lines=43> */
.L_x_8904:
[----:B------:R-:W-:Y:S05]  /*2680*/  BSYNC.RECONVERGENT B3 ;  /* 0x0000000000037941 */ /* 0x000fea0003800200 */
.L_x_8903:
        /* <DEDUP_REMOVED lines=9> */
.L_x_8902:
[----:B------:R-:W-:Y:S05]  /*2720*/  BSYNC.RECONVERGENT B2 ;  /* 0x0000000000027941 */ /* 0x000fea0003800200 */
.L_x_8901:
        /* <DEDUP_REMOVED lines=17> */
.L_x_8912:
        /* <DEDUP_REMOVED lines=13> */
.L_x_8914:
[----:B------:R-:W-:Y:S05]  /*2910*/  BSYNC.RECONVERGENT B4 ;  /* 0x0000000000047941 */ /* 0x000fea0003800200 */
.L_x_8913:
        /* <DEDUP_REMOVED lines=42> */
.L_x_8911:
[----:B------:R-:W-:Y:S05]  /*2bc0*/  BSYNC.RECONVERGENT B3 ;  /* 0x0000000000037941 */ /* 0x000fea0003800200 */
.L_x_8910:
        /* <DEDUP_REMOVED lines=8> */
[----:B------:R-:W-:-:S07]  /*2c50*/  FMUL.FTZ R29, R29, R10 ;  /* 0x0000000a1d1d7220 */ /* 0x000fce0000410000 */
.L_x_8909:
[----:B------:R-:W-:Y:S05]  /*2c60*/  BSYNC.RECONVERGENT B2 ;  /* 0x0000000000027941 */ /* 0x000fea0003800200 */
.L_x_8908:
        /* <DEDUP_REMOVED lines=17> */
.L_x_8919:
        /* <DEDUP_REMOVED lines=13> */
.L_x_8921:
[----:B------:R-:W-:Y:S05]  /*2e50*/  BSYNC.RECONVERGENT B4 ;  /* 0x0000000000047941 */ /* 0x000fea0003800200 */
.L_x_8920:
        /* <DEDUP_REMOVED lines=43> */
.L_x_8918:
[----:B------:R-:W-:Y:S05]  /*3110*/  BSYNC.RECONVERGENT B3 ;  /* 0x0000000000037941 */ /* 0x000fea0003800200 */
.L_x_8917:
        /* <DEDUP_REMOVED lines=9> */
.L_x_8916:
[----:B------:R-:W-:Y:S05]  /*31b0*/  BSYNC.RECONVERGENT B2 ;  /* 0x0000000000027941 */ /* 0x000fea0003800200 */
.L_x_8915:
        /* <DEDUP_REMOVED lines=16> */
.L_x_8924:
        /* <DEDUP_REMOVED lines=13> */
.L_x_8926:
[----:B------:R-:W-:Y:S05]  /*3390*/  BSYNC.RECONVERGENT B3 ;  /* 0x0000000000037941 */ /* 0x000fea0003800200 */
.L_x_8925:
        /* <DEDUP_REMOVED lines=43> */
.L_x_8923:
[----:B------:R-:W-:Y:S05]  /*3650*/  BSYNC.RECONVERGENT B2 ;  /* 0x0000000000027941 */ /* 0x000fea0003800200 */
.L_x_8922:
        /* <DEDUP_REMOVED lines=9> */
.L_x_8895:
[----:B------:R-:W-:Y:S05]  /*36f0*/  BSYNC.RECONVERGENT B1 ;  /* 0x0000000000017941 */ /* 0x000fea0003800200 */
.L_x_8872:
[----:B------:R-:W0:Y:S01]  /*3700*/  LDC.64 R46, c[0x0][0x3a8] ;  /* 0x0000ea00ff2e7b82 */ /* 0x000e220000000a00 */
[----:B------:R-:W-:Y:S07]  /*3710*/  BSSY.RECONVERGENT B1, `(.L_x_8927) ;  /* 0x0000010000017945 */ /* 0x000fee0003800200 */
[----:B------:R-:W1:Y:S01]  /*3720*/  @P1 LDC.64 R32, c[0x0][0x390] ;  /* 0x0000e400ff201b82 */ /* 0x000e620000000a00 */
[----:B0-----:R-:W-:-:S05]  /*3730*/  IMAD.WIDE.U32 R34, R63, 0x10, R46 ;  /* 0x000000103f227825 */ /* 0x001fca00078e002e */
[----:B------:R0:W-:Y:S01]  /*3740*/  STG.E.128 desc[UR8][R34.64], R28 ;  /* 0x0000001c22007986 */ /* 0x0001e2000c101d08 */
        /* <DEDUP_REMOVED lines=12> */
.L_x_8928:
[----:B------:R-:W-:Y:S05]  /*3810*/  BSYNC.RECONVERGENT B1 ;  /* 0x0000000000017941 */ /* 0x000fea0003800200 */
.L_x_8927:
[----:B0-2---:R-:W0:Y:S01]  /*3820*/  @P0 LDC.64 R34, c[0x0][0x3a0] ;  /* 0x0000e800ff220b82 */ /* 0x005e220000000a00 */
[----:B------:R-:W-:Y:S01]  /*3830*/  IADD3 R63, PT, PT, R63, 0x20, RZ ;  /* 0x000000203f3f7810 */ /* 0x000fe20007ffe0ff */
[----:B------:R-:W-:-:S04]  /*3840*/  VIADD R61, R61, 0x20 ;  /* 0x000000203d3d7836 */ /* 0x000fc80000000000 */
[----:B-1----:R-:W-:-:S05]  /*3850*/  @P1 IMAD.WIDE.U32 R32, R61, 0x10, R32 ;  /* 0x000000103d201825 */ /* 0x002fca00078e0020 */
[----:B-----5:R1:W5:Y:S01]  /*3860*/  @P1 LDG.E.128 R20, desc[UR8][R32.64] ;  /* 0x0000000820141981 */ /* 0x020362000c1e1d00 */
[----:B0-----:R-:W-:-:S05]  /*3870*/  @P0 IMAD.WIDE.U32 R34, R63, 0x10, R34 ;  /* 0x000000103f220825 */ /* 0x001fca00078e0022 */
[----:B------:R1:W5:Y:S01]  /*3880*/  @P0 LDG.E.128 R24, desc[UR8][R34.64] ;  /* 0x0000000822180981 */ /* 0x000362000c1e1d00 */
[----:B------:R-:W-:Y:S04]  /*3890*/  BSSY.RECONVERGENT B1, `(.L_x_8929) ;  /* 0x00002ac000017945 */ /* 0x000fe80003800200 */
[----:B------:R-:W-:Y:S05]  /*38a0*/  @!P0 BRA `(.L_x_8930) ;  /* 0x0000001400588947 */ /* 0x000fea0003800000 */
[----:B------:R-:W-:Y:S01]  /*38b0*/  ISETP.GT.AND P0, PT, R62, RZ, PT ;  /* 0x000000ff3e00720c */ /* 0x000fe20003f04270 */
[----:B------:R-:W-:Y:S01]  /*38c0*/  BSSY.RECONVERGENT B2, `(.L_x_8931) ;  /* 0x0000057000027945 */ /* 0x000fe20003800200 */
[----:B-1----:R-:W-:Y:S01]  /*38d0*/  IMAD.MOV.U32 R34, RZ, RZ, R57 ;  /* 0x000000ffff227224 */ /* 0x002fe200078e0039 */
[----:B------:R-:W-:Y:S01]  /*38e0*/  MOV R56, R60 ;  /* 0x0000003c00387202 */ /* 0x000fe20000000f00 */
[----:B-----5:R-:W-:-:S09]  /*38f0*/  IMAD.MOV.U32 R32, RZ, RZ, R24 ;  /* 0x000000ffff207224 */ /* 0x020fd200078e0018 */
        /* <DEDUP_REMOVED lines=17> */
.L_x_8935:
        /* <DEDUP_REMOVED lines=13> */
.L_x_8937:
[----:B------:R-:W-:Y:S05]  /*3ae0*/  BSYNC.RECONVERGENT B4 ;  /* 0x0000000000047941 */ /* 0x000fea0003800200 */
.L_x_8936:
        /* <DEDUP_REMOVED lines=42> */
.L_x_8934:
[----:B------:R-:W-:Y:S05]  /*3d90*/  BSYNC.RECONVERGENT B3 ;  /* 0x0000000000037941 */ /* 0x000fea0003800200 */
.L_x_8933:
        /* <DEDUP_REMOVED lines=9> */
.L_x_8932:
[----:B------:R-:W-:Y:S05]  /*3e30*/  BSYNC.RECONVERGENT B2 ;  /* 0x0000000000027941 */ /* 0x000fea0003800200 */
.L_x_8931:
        /* <DEDUP_REMOVED lines=17> */
.L_x_8942:
        /* <DEDUP_REMOVED lines=13> */
.L_x_8944:
[----:B------:R-:W-:Y:S05]  /*4020*/  BSYNC.RECONVERGENT B4 ;  /* 0x0000000000047941 */ /* 0x000fea0003800200 */
.L_x_8943:
        /* <DEDUP_REMOVED lines=42> */
.L_x_8941:
[----:B------:R-:W-:Y:S05]  /*42d0*/  BSYNC.RECONVERGENT B3 ;  /* 0x0000000000037941 */ /* 0x000fea0003800200 */
.L_x_8940:
        /* <DEDUP_REMOVED lines=9> */
.L_x_8939:
[----:B------:R-:W-:Y:S05]  /*4370*/  BSYNC.RECONVERGENT B2 ;  /* 0x0000000000027941 */ /* 0x000fea0003800200 */
.L_x_8938:
        /* <DEDUP_REMOVED lines=17> */
.L_x_8949:
        /* <DEDUP_REMOVED lines=13> */
.L_x_8951:
[----:B------:R-:W-:Y:S05]  /*4560*/  BSYNC.RECONVERGENT B4 ;  /* 0x0000000000047941 */ /* 0x000fea0003800200 */
.L_x_8950:
        /* <DEDUP_REMOVED lines=43> */
.L_x_8948:
[----:B------:R-:W-:Y:S05]  /*4820*/  BSYNC.RECONVERGENT B3 ;  /* 0x0000000000037941 */ /* 0x000fea0003800200 */
.L_x_8947:
        /* <DEDUP_REMOVED lines=8> */
[----:B------:R-:W-:-:S07]  /*48b0*/  FFMA.FTZ R34, R35, R45, R26 ;  /* 0x0000002d23227223 */ /* 0x000fce000001001a */
.L_x_8946:
[----:B------:R-:W-:Y:S05]  /*48c0*/  BSYNC.RECONVERGENT B2 ;  /* 0x0000000000027941 */ /* 0x000fea0003800200 */
.L_x_8945:
        /* <DEDUP_REMOVED lines=16> */
.L_x_8955:
        /* <DEDUP_REMOVED lines=13> */
.L_x_8957:
[----:B------:R-:W-:Y:S05]  /*4aa0*/  BSYNC.RECONVERGENT B3 ;  /* 0x0000000000037941 */ /* 0x000fea0003800200 */
.L_x_8956:
        /* <DEDUP_REMOVED lines=43> */
.L_x_8954:
[----:B------:R-:W-:Y:S05]  /*4d60*/  BSYNC.RECONVERGENT B2 ;  /* 0x0000000000027941 */ /* 0x000fea0003800200 */
.L_x_8953:
[----:B------:R-:W-:Y:S01]  /*4d70*/  HFMA2 R60, -RZ, RZ, 0.1171875, 0 ;  /* 0x2f800000ff3c7431 */ /* 0x000fe200000001ff */
[----:B------:R-:W-:Y:S01]  /*4d80*/  I2FP.F32.U32 R35, R35 ;  /* 0x0000002300237245 */ /* 0x000fe20000201000 */
[----:B------:R-:W-:-:S04]  /*4d90*/  FMUL.FTZ R55, R23, UR13 ;  /* 0x0000000d17377c20 */ /* 0x000fc80008410000 */
[----:B------:R-:W-:Y:S01]  /*4da0*/  FMUL.FTZ R55, R55, UR12 ;  /* 0x0000000c37377c20 */ /* 0x000fe20008410000 */
[----:B------:R-:W-:-:S05]  /*4db0*/  FFMA.FTZ R35, R35, R60, 1.1641532182693481445e-10 ;  /* 0x2f00000023237423 */ /* 0x000fca000001003c */
[----:B------:R-:W-:-:S04]  /*4dc0*/  FSETP.GTU.FTZ.AND P0, PT, R35, UR10, PT ;  /* 0x0000000a23007c0b */ /* 0x000fc8000bf1c000 */
[----:B------:R-:W-:Y:S02]  /*4dd0*/  FSEL R60, R55, RZ, !P0 ;  /* 0x000000ff373c7208 */ /* 0x000fe40004000000 */
[----:B------:R-:W-:-:S03]  /*4de0*/  SEL R55, RZ, 0x1, P0 ;  /* 0x00000001ff377807 */ /* 0x000fc60000000000 */
[----:B------:R-:W-:Y:S01]  /*4df0*/  FFMA.FTZ R35, R60, R44, R27 ;  /* 0x0000002c3c237223 */ /* 0x000fe2000001001b */
[----:B------:R-:W-:Y:S06]  /*4e00*/  BRA `(.L_x_8952) ;  /* 0x0000001400507947 */ /* 0x000fec0003800000 */
.L_x_8930:
[----:B------:R-:W-:Y:S01]  /*4e10*/  BSSY.RECONVERGENT B2, `(.L_x_8958) ;  /* 0x0000057000027945 */ /* 0x000fe20003800200 */
[----:B-1----:R-:W-:Y:S01]  /*4e20*/  IMAD.MOV.U32 R34, RZ, RZ, R57 ;  /* 0x000000ffff227224 */ /* 0x002fe200078e0039 */
        /* <DEDUP_REMOVED lines=19> */
.L_x_8962:
        /* <DEDUP_REMOVED lines=13> */
.L_x_8964:
[----:B------:R-:W-:Y:S05]  /*5030*/  BSYNC.RECONVERGENT B4 ;  /* 0x0000000000047941 */ /* 0x000fea0003800200 */
.L_x_8963:
        /* <DEDUP_REMOVED lines=42> */
.L_x_8961:
[----:B------:R-:W-:Y:S05]  /*52e0*/  BSYNC.RECONVERGENT B3 ;  /* 0x0000000000037941 */ /* 0x000fea0003800200 */
.L_x_8960:
        /* <DEDUP_REMOVED lines=9> */
.L_x_8959:
[----:B------:R-:W-:Y:S05]  /*5380*/  BSYNC.RECONVERGENT B2 ;  /* 0x0000000000027941 */ /* 0x000fea0003800200 */
.L_x_8958:
        /* <DEDUP_REMOVED lines=17> */
.L_x_8969:
        /* <DEDUP_REMOVED lines=13> */
.L_x_8971:
[----:B------:R-:W-:Y:S05]  /*5570*/  BSYNC.RECONVERGENT B4 ;  /* 0x0000000000047941 */ /* 0x000fea0003800200 */
.L_x_8970:
        /* <DEDUP_REMOVED lines=42> */
.L_x_8968:
[----:B------:R-:W-:Y:S05]  /*5820*/  BSYNC.RECONVERGENT B3 ;  /* 0x0000000000037941 */ /* 0x000fea0003800200 */
.L_x_8967:
        /* <DEDUP_REMOVED lines=9> */
.L_x_8966:
[----:B------:R-:W-:Y:S05]  /*58c0*/  BSYNC.RECONVERGENT B2 ;  /* 0x0000000000027941 */ /* 0x000fea0003800200 */
.L_x_8965:
        /* <DEDUP_REMOVED lines=17> */
.L_x_8976:
        /* <DEDUP_REMOVED lines=13> */
.L_x_8978:
[----:B------:R-:W-:Y:S05]  /*5ab0*/  BSYNC.RECONVERGENT B4 ;  /* 0x0000000000047941 */ /* 0x000fea0003800200 */
.L_x_8977:
        /* <DEDUP_REMOVED lines=43> */
.L_x_8975:
[----:B------:R-:W-:Y:S05]  /*5d70*/  BSYNC.RECONVERGENT B3 ;  /* 0x0000000000037941 */ /* 0x000fea0003800200 */
.L_x_8974:
        /* <DEDUP_REMOVED lines=9> */
.L_x_8973:
[----:B------:R-:W-:Y:S05]  /*5e10*/  BSYNC.RECONVERGENT B2 ;  /* 0x0000000000027941 */ /* 0x000fea0003800200 */
.L_x_8972:
        /* <DEDUP_REMOVED lines=16> */
.L_x_8981:
        /* <DEDUP_REMOVED lines=13> */
.L_x_8983:
[----:B------:R-:W-:Y:S05]  /*5ff0*/  BSYNC.RECONVERGENT B3 ;  /* 0x0000000000037941 */ /* 0x000fea0003800200 */
.L_x_8982:
        /* <DEDUP_REMOVED lines=43> */
.L_x_8980:
[----:B------:R-:W-:Y:S05]  /*62b0*/  BSYNC.RECONVERGENT B2 ;  /* 0x0000000000027941 */ /* 0x000fea0003800200 */
.L_x_8979:
[----:B------:R-:W-:Y:S01]  /*62c0*/  HFMA2 R60, -RZ, RZ, 0.1171875, 0 ;  /* 0x2f800000ff3c7431 */ /* 0x000fe200000001ff */
[----:B------:R-:W-:Y:S01]  /*62d0*/  I2FP.F32.U32 R35, R35 ;  /* 0x0000002300237245 */ /* 0x000fe20000201000 */
[----:B-----5:R-:W-:-:S04]  /*62e0*/  FMUL.FTZ R55, R23, UR13 ;  /* 0x0000000d17377c20 */ /* 0x020fc80008410000 */
[----:B------:R-:W-:-:S05]  /*62f0*/  FFMA.FTZ R35, R35, R60, 1.1641532182693481445e-10 ;  /* 0x2f00000023237423 */ /* 0x000fca000001003c */
[----:B------:R-:W-:Y:S01]  /*6300*/  FSETP.GTU.FTZ.AND P0, PT, R35, UR10, PT ;  /* 0x0000000a23007c0b */ /* 0x000fe2000bf1c000 */
[----:B------:R-:W-:-:S03]  /*6310*/  FMUL.FTZ R35, R55, UR12 ;  /* 0x0000000c37237c20 */ /* 0x000fc60008410000 */
[----:B------:R-:W-:Y:S02]  /*6320*/  SEL R55, RZ, 0x1, P0 ;  /* 0x00000001ff377807 */ /* 0x000fe40000000000 */
[----:B------:R-:W-:-:S05]  /*6330*/  FSEL R35, R35, RZ, !P0 ;  /* 0x000000ff23237208 */ /* 0x000fca0004000000 */
[----:B------:R-:W-:-:S07]  /*6340*/  FMUL.FTZ R35, R35, R44 ;  /* 0x0000002c23237220 */ /* 0x000fce0000410000 */
.L_x_8952:
[----:B------:R-:W-:Y:S05]  /*6350*/  BSYNC.RECONVERGENT B1 ;  /* 0x0000000000017941 */ /* 0x000fea0003800200 */
.L_x_8929:
[----:B------:R-:W-:-:S04]  /*6360*/  IMAD.WIDE.U32 R46, R63, 0x10, R46 ;  /* 0x000000103f2e7825 */ /* 0x000fc800078e002e */
[----:B------:R-:W-:Y:S01]  /*6370*/  FADD.FTZ R60, RZ, R28 ;  /* 0x0000001cff3c7221 */ /* 0x000fe20000010000 */
[----:B------:R-:W-:Y:S01]  /*6380*/  BSSY.RECONVERGENT B1, `(.L_x_8984) ;  /* 0x0000015000017945 */ /* 0x000fe20003800200 */
[----:B------:R-:W-:Y:S02]  /*6390*/  ISETP.NE.AND P2, PT, R0, RZ, PT ;  /* 0x000000ff0000720c */ /* 0x000fe40003f45270 */
        /* <DEDUP_REMOVED lines=10> */
[----:B------:R-:W-:Y:S01]  /*6440*/  LOP3.LUT R62, R62, 0xff0000, RZ, 0xc0, !PT ;  /* 0x00ff00003e3e7812 */ /* 0x000fe200078ec0ff */
[----:B0-----:R-:W-:Y:S01]  /*6450*/  IMAD.WIDE.U32 R46, R61, 0x4, R46 ;  /* 0x000000043d2e7825 */ /* 0x001fe200078e002e */
[----:B------:R-:W-:-:S04]  /*6460*/  LOP3.LUT R61, R55, 0xffff, RZ, 0xc0, !PT ;  /* 0x0000ffff373d7812 */ /* 0x000fc800078ec0ff */
[----:B------:R-:W-:Y:S02]  /*6470*/  LEA R61, R61, R62, 0x18 ;  /* 0x0000003e3d3d7211 */ /* 0x000fe400078ec0ff */
[----:B------:R-:W-:-:S05]  /*6480*/  LOP3.LUT R62, R53, 0xff, RZ, 0xc0, !PT ;  /* 0x000000ff353e7812 */ /* 0x000fca00078ec0ff */
[----:B------:R-:W-:Y:S01]  /*6490*/  IMAD R61, R62, 0x100, R61 ;  /* 0x000001003e3d7824 */ /* 0x000fe200078e023d */
[----:B------:R-:W-:-:S04]  /*64a0*/  LOP3.LUT R62, R51, 0xff, RZ, 0xc0, !PT ;  /* 0x000000ff333e7812 */ /* 0x000fc800078ec0ff */
[----:B------:R-:W-:-:S05]  /*64b0*/  IADD3 R61, PT, PT, R61, R62, RZ ;  /* 0x0000003e3d3d7210 */ /* 0x000fca0007ffe0ff */
[----:B------:R0:W-:Y:S02]  /*64c0*/  STG.E desc[UR8][R46.64], R61 ;  /* 0x0000003d2e007986 */ /* 0x0001e4000c101908 */
.L_x_8985:
[----:B------:R-:W-:Y:S05]  /*64d0*/  BSYNC.RECONVERGENT B1 ;  /* 0x0000000000017941 */ /* 0x000fea0003800200 */
.L_x_8984:
        /* <DEDUP_REMOVED lines=40> */
.L_x_9001:
[----:B-1----:R-:W-:Y:S01]  /*6760*/  FADD.FTZ R46, R68, R46 ;  /* 0x0000002e442e7221 */ /* 0x002fe20000010000 */
[----:B------:R-:W-:Y:S01]  /*6770*/  ISETP.NE.AND P0, PT, RZ, UR11, PT ;  /* 0x0000000bff007c0c */ /* 0x000fe2000bf05270 */
[----:B------:R-:W1:Y:S01]  /*6780*/  @!P2 LDC.64 R60, c[0x0][0x3c0] ;  /* 0x0000f000ff3cab82 */ /* 0x000e620000000a00 */
[----:B------:R-:W-:Y:S01]  /*6790*/  ISETP.GE.AND P1, PT, R58, 0x1, PT ;  /* 0x000000013a00780c */ /* 0x000fe20003f26270 */
[----:B------:R-:W-:Y:S01]  /*67a0*/  FFMA.FTZ R62, R46, R47, UR14 ;  /* 0x0000000e2e3e7e23 */ /* 0x000fe2000801002f */
[----:B------:R-:W-:Y:S01]  /*67b0*/  FMUL.FTZ R46, R63, R63 ;  /* 0x0000003f3f2e7220 */ /* 0x000fe20000410000 */
[----:B------:R-:W-:Y:S04]  /*67c0*/  BSSY.RECONVERGENT B1, `(.L_x_8987) ;  /* 0x000002e000017945 */ /* 0x000fe80003800200 */
[----:B------:R-:W-:-:S02]  /*67d0*/  FSEL R65, R46, RZ, P0 ;  /* 0x000000ff2e417208 */ /* 0x000fc40000000000 */
        /* <DEDUP_REMOVED lines=9> */
[----:B-1----:R-:W1:Y:S01]  /*6870*/  LDC.64 R46, c[0x0][0x428] ;  /* 0x00010a00ff2e7b82 */ /* 0x002e620000000a00 */
[----:B------:R-:W-:Y:S02]  /*6880*/  FSEL R63, R63, RZ, !P0 ;  /* 0x000000ff3f3f7208 */ /* 0x000fe40004000000 */
[----:B------:R-:W-:-:S03]  /*6890*/  IMAD R58, R58, R59, RZ ;  /* 0x0000003b3a3a7224 */ /* 0x000fc600078e02ff */
[C---:B------:R-:W-:Y:S01]  /*68a0*/  FADD.FTZ R28, -R63.reuse, R28 ;  /* 0x0000001c3f1c7221 */ /* 0x040fe20000010100 */
[C---:B------:R-:W-:Y:S01]  /*68b0*/  FADD.FTZ R60, -R63.reuse, R30 ;  /* 0x0000001e3f3c7221 */ /* 0x040fe20000010100 */
[----:B------:R-:W-:Y:S01]  /*68c0*/  SHF.R.S32.HI R59, RZ, 0x1f, R58 ;  /* 0x0000001fff3b7819 */ /* 0x000fe2000001143a */
[C---:B------:R-:W-:Y:S01]  /*68d0*/  FADD.FTZ R62, -R63.reuse, R31 ;  /* 0x0000001f3f3e7221 */ /* 0x040fe20000010100 */
[C---:B------:R-:W-:Y:S01]  /*68e0*/  FADD.FTZ R64, -R63.reuse, R32 ;  /* 0x000000203f407221 */ /* 0x040fe20000010100 */
[----:B------:R-:W-:Y:S01]  /*68f0*/  FADD.FTZ R66, -R63, R33 ;  /* 0x000000213f427221 */ /* 0x000fe20000010100 */
[----:B------:R-:W-:Y:S01]  /*6900*/  LEA.HI R59, R59, R58, RZ, 0x2 ;  /* 0x0000003a3b3b7211 */ /* 0x000fe200078f10ff */
[----:B------:R-:W-:Y:S01]  /*6910*/  FADD.FTZ R58, -R63, R29 ;  /* 0x0000001d3f3a7221 */ /* 0x000fe20000010100 */
[----:B------:R-:W-:Y:S01]  /*6920*/  FMUL.FTZ R29, R65, R28 ;  /* 0x0000001c411d7220 */ /* 0x000fe20000410000 */
[----:B0-----:R-:W-:Y:S01]  /*6930*/  FADD.FTZ R68, -R63, R34 ;  /* 0x000000223f447221 */ /* 0x001fe20000010100 */
[----:B------:R-:W-:Y:S01]  /*6940*/  LEA.HI.SX32 R59, R59, R0, 0x1e ;  /* 0x000000003b3b7211 */ /* 0x000fe200078ff2ff */
[C---:B------:R-:W-:Y:S01]  /*6950*/  FMUL.FTZ R30, R65.reuse, R58 ;  /* 0x0000003a411e7220 */ /* 0x040fe20000410000 */
[----:B------:R-:W-:Y:S01]  /*6960*/  FMUL.FTZ R31, R65, R60 ;  /* 0x0000003c411f7220 */ /* 0x000fe20000410000 */
[----:B------:R-:W-:Y:S01]  /*6970*/  FADD.FTZ R63, -R63, R35 ;  /* 0x000000233f3f7221 */ /* 0x000fe20000010100 */
[C---:B------:R-:W-:Y:S01]  /*6980*/  FMUL.FTZ R32, R65.reuse, R62 ;  /* 0x0000003e41207220 */ /* 0x040fe20000410000 */
[----:B------:R-:W-:Y:S01]  /*6990*/  FMUL.FTZ R33, R65, R64 ;  /* 0x0000004041217220 */ /* 0x000fe20000410000 */
[----:B------:R-:W-:Y:S01]  /*69a0*/  FFMA.FTZ R28, R29, R7, R12 ;  /* 0x000000071d1c7223 */ /* 0x000fe2000001000c */
[----:B------:R-:W-:Y:S01]  /*69b0*/  FMUL.FTZ R34, R65, R66 ;  /* 0x0000004241227220 */ /* 0x000fe20000410000 */
[----:B------:R-:W-:Y:S01]  /*69c0*/  FFMA.FTZ R29, R30, R6, R13 ;  /* 0x000000061e1d7223 */ /* 0x000fe2000001000d */
[----:B------:R-:W-:Y:S01]  /*69d0*/  IADD3 R61, PT, PT, R59, 0x20, RZ ;  /* 0x000000203b3d7810 */ /* 0x000fe20007ffe0ff */
        /* <DEDUP_REMOVED lines=9> */
[----:B------:R-:W-:Y:S01]  /*6a70*/  IMAD.WIDE.U32 R46, R61, 0x10, R46 ;  /* 0x000000103d2e7825 */ /* 0x000fe200078e002e */
[----:B------:R2:W-:Y:S04]  /*6a80*/  STG.E.128 desc[UR8][R58.64], R28 ;  /* 0x0000001c3a007986 */ /* 0x0005e8000c101d08 */
[----:B------:R2:W-:Y:S02]  /*6a90*/  STG.E.128 desc[UR8][R46.64], R32 ;  /* 0x000000202e007986 */ /* 0x0005e4000c101d08 */
.L_x_8988:
[----:B------:R-:W-:Y:S05]  /*6aa0*/  BSYNC.RECONVERGENT B1 ;  /* 0x0000000000017941 */ /* 0x000fea0003800200 */
.L_x_8987:
[----:B--2---:R-:W2:Y:S02]  /*6ab0*/  LDC.64 R28, c[0x0][0x380] ;  /* 0x0000e000ff1c7b82 */ /* 0x004ea40000000a00 */
[----:B--2---:R-:W-:-:S05]  /*6ac0*/  IMAD R2, R28, 0x4, R2 ;  /* 0x000000041c027824 */ /* 0x004fca00078e0202 */
[----:B------:R-:W-:-:S13]  /*6ad0*/  ISETP.GE.AND P0, PT, R2, R29, PT ;  /* 0x0000001d0200720c */ /* 0x000fda0003f06270 */
[----:B------:R-:W-:Y:S05]  /*6ae0*/  @!P0 BRA `(.L_x_8989) ;  /* 0xffffff9c00e08947 */ /* 0x000fea000383ffff */
[----:B------:R-:W-:Y:S05]  /*6af0*/  BSYNC B0 ;  /* 0x0000000000007941 */ /* 0x000fea0003800000 */
.L_x_8871:
[----:B------:R-:W-:Y:S05]  /*6b00*/  EXIT ;  /* 0x000000000000794d */ /* 0x000fea0003800000 */
.L_x_8986:
        /* <DEDUP_REMOVED lines=8> */
.L_x_8991:
[----:B------:R-:W-:Y:S05]  /*6b90*/  BSYNC B1 ;  /* 0x0000000000017941 */ /* 0x000fea0003800000 */
.L_x_8990:
        /* <DEDUP_REMOVED lines=8> */
.L_x_8992:
[----:B------:R-:W-:Y:S02]  /*6c20*/  HFMA2 R62, -RZ, RZ, 0, 2.384185791015625e-07 ;  /* 0x00000004ff3e7431 */ /* 0x000fe400000001ff */
[----:B------:R-:W-:-:S04]  /*6c30*/  FADD.FTZ R65, R64, R46 ;  /* 0x0000002e40417221 */ /* 0x000fc80000010000 */
[----:B------:R-:W-:-:S07]  /*6c40*/  IMAD.MOV.U32 R64, RZ, RZ, R65 ;  /* 0x000000ffff407224 */ /* 0x000fce00078e0041 */
[----:B------:R-:W-:Y:S05]  /*6c50*/  WARPSYNC.COLLECTIVE R60, `(.L_x_8993) ;  /* 0x000000003c087348 */ /* 0x000fea0003c00000 */
[----:B------:R0:W1:Y:S02]  /*6c60*/  SHFL.BFLY P0, R46, R64, R62, R61 ;  /* 0x0c00003e402e7389 */ /* 0x000064000000003d */
[----:B01----:R-:W-:Y:S05]  /*6c70*/  ENDCOLLECTIVE ;  /* 0x000000000000791b */ /* 0x003fea0003800000 */
.L_x_8993:
[----:B------:R-:W-:Y:S01]  /*6c80*/  MOV R62, 0x8 ;  /* 0x00000008003e7802 */ /* 0x000fe20000000f00 */
[----:B------:R-:W-:-:S04]  /*6c90*/  FADD.FTZ R66, R65, R46 ;  /* 0x0000002e41427221 */ /* 0x000fc80000010000 */
[----:B------:R-:W-:-:S07]  /*6ca0*/  IMAD.MOV.U32 R64, RZ, RZ, R66 ;  /* 0x000000ffff407224 */ /* 0x000fce00078e0042 */
[----:B------:R-:W-:Y:S05]  /*6cb0*/  WARPSYNC.COLLECTIVE R60, `(.L_x_8994) ;  /* 0x000000003c087348 */ /* 0x000fea0003c00000 */
[----:B------:R0:W1:Y:S02]  /*6cc0*/  SHFL.BFLY P0, R46, R64, R62, R61 ;  /* 0x0c00003e402e7389 */ /* 0x000064000000003d */
[----:B01----:R-:W-:Y:S05]  /*6cd0*/  ENDCOLLECTIVE ;  /* 0x000000000000791b */ /* 0x003fea0003800000 */
.L_x_8994:
[----:B------:R-:W-:Y:S02]  /*6ce0*/  HFMA2 R62, -RZ, RZ, 0, 9.5367431640625e-07 ;  /* 0x00000010ff3e7431 */ /* 0x000fe400000001ff */
[----:B------:R-:W-:-:S04]  /*6cf0*/  FADD.FTZ R67, R66, R46 ;  /* 0x0000002e42437221 */ /* 0x000fc80000010000 */
[----:B------:R-:W-:-:S07]  /*6d00*/  IMAD.MOV.U32 R64, RZ, RZ, R67 ;  /* 0x000000ffff407224 */ /* 0x000fce00078e0043 */
[----:B------:R-:W-:Y:S05]  /*6d10*/  WARPSYNC.COLLECTIVE R60, `(.L_x_8995) ;  /* 0x000000003c087348 */ /* 0x000fea0003c00000 */
[----:B------:R0:W1:Y:S02]  /*6d20*/  SHFL.BFLY P0, R46, R64, R62, R61 ;  /* 0x0c00003e402e7389 */ /* 0x000064000000003d */
[----:B01----:R-:W-:Y:S05]  /*6d30*/  ENDCOLLECTIVE ;  /* 0x000000000000791b */ /* 0x003fea0003800000 */
.L_x_8995:
        /* <DEDUP_REMOVED lines=23> */
.L_x_8996:
[----:B------:R-:W-:Y:S02]  /*6eb0*/  HFMA2 R62, -RZ, RZ, 0, 1.1920928955078125e-07 ;  /* 0x00000002ff3e7431 */ /* 0x000fe400000001ff */
[----:B------:R-:W-:-:S04]  /*6ec0*/  FADD.FTZ R65, R64, R46 ;  /* 0x0000002e40417221 */ /* 0x000fc80000010000 */
[----:B------:R-:W-:-:S07]  /*6ed0*/  IMAD.MOV.U32 R64, RZ, RZ, R65 ;  /* 0x000000ffff407224 */ /* 0x000fce00078e0041 */
[----:B------:R-:W-:Y:S05]  /*6ee0*/  WARPSYNC.COLLECTIVE R60, `(.L_x_8997) ;  /* 0x000000003c087348 */ /* 0x000fea0003c00000 */
[----:B------:R0:W1:Y:S02]  /*6ef0*/  SHFL.BFLY P0, R46, R64, R62, R61 ;  /* 0x0c00003e402e7389 */ /* 0x000064000000003d */
[----:B01----:R-:W-:Y:S05]  /*6f00*/  ENDCOLLECTIVE ;  /* 0x000000000000791b */ /* 0x003fea0003800000 */
.L_x_8997:
[----:B------:R-:W-:Y:S01]  /*6f10*/  MOV R62, 0x4 ;  /* 0x00000004003e7802 */ /* 0x000fe20000000f00 */
[----:B------:R-:W-:-:S04]  /*6f20*/  FADD.FTZ R66, R65, R46 ;  /* 0x0000002e41427221 */ /* 0x000fc80000010000 */
[----:B------:R-:W-:-:S07]  /*6f30*/  IMAD.MOV.U32 R64, RZ, RZ, R66 ;  /* 0x000000ffff407224 */ /* 0x000fce00078e0042 */
[----:B------:R-:W-:Y:S05]  /*6f40*/  WARPSYNC.COLLECTIVE R60, `(.L_x_8998) ;  /* 0x000000003c087348 */ /* 0x000fea0003c00000 */
[----:B------:R0:W1:Y:S02]  /*6f50*/  SHFL.BFLY P0, R46, R64, R62, R61 ;  /* 0x0c00003e402e7389 */ /* 0x000064000000003d */
[----:B01----:R-:W-:Y:S05]  /*6f60*/  ENDCOLLECTIVE ;  /* 0x000000000000791b */ /* 0x003fea0003800000 */
.L_x_8998:
[----:B------:R-:W-:Y:S02]  /*6f70*/  HFMA2 R62, -RZ, RZ, 0, 4.76837158203125e-07 ;  /* 0x00000008ff3e7431 */ /* 0x000fe400000001ff */
[----:B------:R-:W-:-:S04]  /*6f80*/  FADD.FTZ R67, R66, R46 ;  /* 0x0000002e42437221 */ /* 0x000fc80000010000 */
[----:B------:R-:W-:-:S07]  /*6f90*/  IMAD.MOV.U32 R64, RZ, RZ, R67 ;  /* 0x000000ffff407224 */ /* 0x000fce00078e0043 */
[----:B------:R-:W-:Y:S05]  /*6fa0*/  WARPSYNC.COLLECTIVE R60, `(.L_x_8999) ;  /* 0x000000003c087348 */ /* 0x000fea0003c00000 */
[----:B------:R0:W1:Y:S02]  /*6fb0*/  SHFL.BFLY P0, R46, R64, R62, R61 ;  /* 0x0c00003e402e7389 */ /* 0x000064000000003d */
[----:B01----:R-:W-:Y:S05]  /*6fc0*/  ENDCOLLECTIVE ;  /* 0x000000000000791b */ /* 0x003fea0003800000 */
.L_x_8999:
[----:B------:R-:W-:Y:S01]  /*6fd0*/  MOV R62, 0x10 ;  /* 0x00000010003e7802 */ /* 0x000fe20000000f00 */
[----:B------:R-:W-:-:S04]  /*6fe0*/  FADD.FTZ R68, R67, R46 ;  /* 0x0000002e43447221 */ /* 0x000fc80000010000 */
[----:B------:R-:W-:-:S07]  /*6ff0*/  IMAD.MOV.U32 R64, RZ, RZ, R68 ;  /* 0x000000ffff407224 */ /* 0x000fce00078e0044 */
[----:B------:R-:W-:Y:S05]  /*7000*/  WARPSYNC.COLLECTIVE R60, `(.L_x_9000) ;  /* 0x000000003c087348 */ /* 0x000fea0003c00000 */
[----:B------:R0:W1:Y:S02]  /*7010*/  SHFL.BFLY P0, R46, R64, R62, R61 ;  /* 0x0c00003e402e7389 */ /* 0x000064000000003d */
[----:B01----:R-:W-:Y:S05]  /*7020*/  ENDCOLLECTIVE ;  /* 0x000000000000791b */ /* 0x003fea0003800000 */
.L_x_9000:
[----:B------:R-:W-:Y:S05]  /*7030*/  BRA `(.L_x_9001) ;  /* 0xfffffff400c87947 */ /* 0x000fea000383ffff */
.L_x_9002:
        /* <DEDUP_REMOVED lines=12> */
.L_x_9194:


//--------------------- .nv.global.init           --------------------------
	.section	.nv.global.init,"aw",@progbits
	.align	4
.nv.global.init:
	.type		mrg32k3aM1SubSeq,@object
	.size		mrg32k3aM1SubSeq,(mrg32k3aM2SubSeq - mrg32k3aM1SubSeq)
mrg32k3aM1SubSeq:
        /*0000*/ 	.byte	0x0b, 0xcc, 0xee, 0x04, 0x73, 0x29, 0x8b, 0x6f, 0xf6, 0x53, 0x03, 0xf6, 0x23, 0xf6, 0xea, 0xda
        /* <DEDUP_REMOVED lines=125> */
	.type		mrg32k3aM2SubSeq,@object
	.size		mrg32k3aM2SubSeq,(mrg32k3aM1 - mrg32k3aM2SubSeq)
mrg32k3aM2SubSeq:
        /* <DEDUP_REMOVED lines=126> */
	.type		mrg32k3aM1,@object
	.size		mrg32k3aM1,(mrg32k3aM1Seq - mrg32k3aM1)
mrg32k3aM1:
        /* <DEDUP_REMOVED lines=144> */
	.type		mrg32k3aM1Seq,@object
	.size		mrg32k3aM1Seq,(mrg32k3aM2 - mrg32k3aM1Seq)
mrg32k3aM1Seq:
        /* <DEDUP_REMOVED lines=144> */
	.type		mrg32k3aM2,@object
	.size		mrg32k3aM2,(mrg32k3aM2Seq - mrg32k3aM2)
mrg32k3aM2:
        /* <DEDUP_REMOVED lines=144> */
	.type		mrg32k3aM2Seq,@object
	.size		mrg32k3aM2Seq,(precalc_xorwow_matrix - mrg32k3aM2Seq)
mrg32k3aM2Seq:
        /* <DEDUP_REMOVED lines=144> */
	.type		precalc_xorwow_matrix,@object
	.size		precalc_xorwow_matrix,(precalc_xorwow_offset_matrix - precalc_xorwow_matrix)
precalc_xorwow_matrix:
        /* <DEDUP_REMOVED lines=6400> */
	.type		precalc_xorwow_offset_matrix,@object
	.size		precalc_xorwow_offset_matrix,(.L_1 - precalc_xorwow_offset_matrix)
precalc_xorwow_offset_matrix:
        /* <DEDUP_REMOVED lines=6400> */
.L_1:


//--------------------- .nv.shared.reserved.0     --------------------------
	.section	.nv.shared.reserved.0,"aw",@nobits
	.weak		__nv_reservedSMEM_offset_0_alias
	.size		__nv_reservedSMEM_offset_0_alias, 0, 64
	.other		__nv_reservedSMEM_offset_0_alias,@"STO_CUDA_RESERVED_SHARED STV_DEFAULT"
__nv_reservedSMEM_offset_0_alias:
	.zero		0
	.zero		64


//--------------------- .nv.constant0._ZN10layer_norm13ln_fwd_kernelINS_13Kernel_traitsI13__nv_bfloat16S2_S2_S2_fjLj256ELj1ELj4ELj1ELj16ENS_18Kernel_traits_baseILj256ES2_S2_S2_S2_fjLj128EEEEELb0ELb0ELb0ELb0EEEvNS_9FwdParamsE --------------------------
	.section	.nv.constant0._ZN10layer_norm13ln_fwd_kernelINS_13Kernel_traitsI13__nv_bfloat16S2_S2_S2_fjLj256ELj1ELj4ELj1ELj16ENS_18Kernel_traits_baseILj256ES2_S2_S2_S2_fjLj128EEEEELb0ELb0ELb0ELb0EEEvNS_9FwdParamsE,"a",@progbits
	.sectionflags	@""
	.align	4
.nv.constant0._ZN10layer_norm13ln_fwd_kernelINS_13Kernel_traitsI13__nv_bfloat16S2_S2_S2_fjLj256ELj1ELj4ELj1ELj16ENS_18Kernel_traits_baseILj256ES2_S2_S2_S2_fjLj128EEEEELb0ELb0ELb0ELb0EEEvNS_9FwdParamsE:
	.zero		1128


//--------------------- .nv.constant0._ZN10layer_norm13ln_fwd_kernelINS_13Kernel_traitsI13__nv_bfloat16S2_S2_S2_fjLj256ELj1ELj4ELj1ELj16ENS_18Kernel_traits_baseILj256ES2_S2_S2_S2_fjLj128EEEEELb0ELb0ELb0ELb1EEEvNS_9FwdParamsE --------------------------
	.section	.nv.constant0._ZN10layer_norm13ln_fwd_kernelINS_13Kernel_traitsI13__nv_bfloat16S2_S2_S2_fjLj256ELj1ELj4ELj1ELj16ENS_18Kernel_traits_baseILj256ES2_S2_S2_S2_fjLj128EEEEELb0ELb0ELb0ELb1EEEvNS_9FwdParamsE,"a",@progbits
	.sectionflags	@""
	.align	4
.nv.constant0._ZN10layer_norm13ln_fwd_kernelINS_13Kernel_traitsI13__nv_bfloat16S2_S2_S2_fjLj256ELj1ELj4ELj1ELj16ENS_18Kernel_traits_baseILj256ES2_S2_S2_S2_fjLj128EEEEELb0ELb0ELb0ELb1EEEvNS_9FwdParamsE:
	.zero		1128


//--------------------- .nv.constant0._ZN10layer_norm13ln_fwd_kernelINS_13Kernel_traitsI13__nv_bfloat16S2_S2_S2_fjLj256ELj1ELj4ELj1ELj16ENS_18Kernel_traits_baseILj256ES2_S2_S2_S2_fjLj128EEEEELb0ELb0ELb1ELb0EEEvNS_9FwdParamsE --------------------------
	.section	.nv.constant0._ZN10layer_norm13ln_fwd_kernelINS_13Kernel_traitsI13__nv_bfloat16S2_S2_S2_fjLj256ELj1ELj4ELj1ELj16ENS_18Kernel_traits_baseILj256ES2_S2_S2_S2_fjLj128EEEEELb0ELb0ELb1ELb0EEEvNS_9FwdParamsE,"a",@progbits
	.sectionflags	@""
	.align	4
.nv.constant0._ZN10layer_norm13ln_fwd_kernelINS_13Kernel_traitsI13__nv_bfloat16S2_S2_S2_fjLj256ELj1ELj4ELj1ELj16ENS_18Kernel_traits_baseILj256ES2_S2_S2_S2_fjLj128EEEEELb0ELb0ELb1ELb0EEEvNS_9FwdParamsE:
	.zero		1128


//--------------------- .nv.constant0._ZN10layer_norm13ln_fwd_kernelINS_13Kernel_traitsI13__nv_bfloat16S2_S2_S2_fjLj256ELj1ELj4ELj1ELj16ENS_18Kernel_traits_baseILj256ES2_S2_S2_S2_fjLj128EEEEELb0ELb0ELb1ELb1EEEvNS_9FwdParamsE --------------------------
	.section	.nv.constant0._ZN10layer_norm13ln_fwd_kernelINS_13Kernel_traitsI13__nv_bfloat16S2_S2_S2_fjLj256ELj1ELj4ELj1ELj16ENS_18Kernel_traits_baseILj256ES2_S2_S2_S2_fjLj128EEEEELb0ELb0ELb1ELb1EEEvNS_9FwdParamsE,"a",@progbits
	.sectionflags	@""
	.align	4
.nv.constant0._ZN10layer_norm13ln_fwd_kernelINS_13Kernel_traitsI13__nv_bfloat16S2_S2_S2_fjLj256ELj1ELj4ELj1ELj16ENS_18Kernel_traits_baseILj256ES2_S2_S2_S2_fjLj128EEEEELb0ELb0ELb1ELb1EEEvNS_9FwdParamsE:
	.zero		1128


//--------------------- .nv.constant0._ZN10layer_norm13ln_fwd_kernelINS_13Kernel_traitsI13__nv_bfloat16S2_S2_S2_fjLj256ELj1ELj4ELj1ELj16ENS_18Kernel_traits_baseILj256ES2_S2_S2_S2_fjLj128EEEEELb0ELb1ELb0ELb0EEEvNS_9FwdParamsE --------------------------
	.section	.nv.constant0._ZN10layer_norm13ln_fwd_kernelINS_13Kernel_traitsI13__nv_bfloat16S2_S2_S2_fjLj256ELj1ELj4ELj1ELj16ENS_18Kernel_traits_baseILj256ES2_S2_S2_S2_fjLj128EEEEELb0ELb1ELb0ELb0EEEvNS_9FwdParamsE,"a",@progbits
	.sectionflags	@""
	.align	4
.nv.constant0._ZN10layer_norm13ln_fwd_kernelINS_13Kernel_traitsI13__nv_bfloat16S2_S2_S2_fjLj256ELj1ELj4ELj1ELj16ENS_18Kernel_traits_baseILj256ES2_S2_S2_S2_fjLj128EEEEELb0ELb1ELb0ELb0EEEvNS_9FwdParamsE:
	.zero		1128


//--------------------- .nv.constant0._ZN10layer_norm13ln_fwd_kernelINS_13Kernel_traitsI13__nv_bfloat16S2_S2_S2_fjLj256ELj1ELj4ELj1ELj16ENS_18Kernel_traits_baseILj256ES2_S2_S2_S2_fjLj128EEEEELb0ELb1ELb0ELb1EEEvNS_9FwdParamsE --------------------------
	.section	.nv.constant0._ZN10layer_norm13ln_fwd_kernelINS_13Kernel_traitsI13__nv_bfloat16S2_S2_S2_fjLj256ELj1ELj4ELj1ELj16ENS_18Kernel_traits_baseILj256ES2_S2_S2_S2_fjLj128EEEEELb0ELb1ELb0ELb1EEEvNS_9FwdParamsE,"a",@progbits
	.sectionflags	@""
	.align	4
.nv.constant0._ZN10layer_norm13ln_fwd_kernelINS_13Kernel_traitsI13__nv_bfloat16S2_S2_S2_fjLj256ELj1ELj4ELj1ELj16ENS_18Kernel_traits_baseILj256ES2_S2_S2_S2_fjLj128EEEEELb0ELb1ELb0ELb1EEEvNS_9FwdParamsE:
	.zero		1128


//--------------------- .nv.constant0._ZN10layer_norm13ln_fwd_kernelINS_13Kernel_traitsI13__nv_bfloat16S2_S2_S2_fjLj256ELj1ELj4ELj1ELj16ENS_18Kernel_traits_baseILj256ES2_S2_S2_S2_fjLj128EEEEELb0ELb1ELb1ELb0EEEvNS_9FwdParamsE --------------------------
	.section	.nv.constant0._ZN10layer_norm13ln_fwd_kernelINS_13Kernel_traitsI13__nv_bfloat16S2_S2_S2_fjLj256ELj1ELj4ELj1ELj16ENS_18Kernel_traits_baseILj256ES2_S2_S2_S2_fjLj128EEEEELb0ELb1ELb1ELb0EEEvNS_9FwdParamsE,"a",@progbits
	.sectionflags	@""
	.align	4
.nv.constant0._ZN10layer_norm13ln_fwd_kernelINS_13Kernel_traitsI13__nv_bfloat16S2_S2_S2_fjLj256ELj1ELj4ELj1ELj16ENS_18Kernel_traits_baseILj256ES2_S2_S2_S2_fjLj128EEEEELb0ELb1ELb1ELb0EEEvNS_9FwdParamsE:
	.zero		1128


//--------------------- .nv.constant0._ZN10layer_norm13ln_fwd_kernelINS_13Kernel_traitsI13__nv_bfloat16S2_S2_S2_fjLj256ELj1ELj4ELj1ELj16ENS_18Kernel_traits_baseILj256ES2_S2_S2_S2_fjLj128EEEEELb0ELb1ELb1ELb1EEEvNS_9FwdParamsE --------------------------
	.section	.nv.constant0._ZN10layer_norm13ln_fwd_kernelINS_13Kernel_traitsI13__nv_bfloat16S2_S2_S2_fjLj256ELj1ELj4ELj1ELj16ENS_18Kernel_traits_baseILj256ES2_S2_S2_S2_fjLj128EEEEELb0ELb1ELb1ELb1EEEvNS_9FwdParamsE,"a",@progbits
	.sectionflags	@""
	.align	4
.nv.constant0._ZN10layer_norm13ln_fwd_kernelINS_13Kernel_traitsI13__nv_bfloat16S2_S2_S2_fjLj256ELj1ELj4ELj1ELj16ENS_18Kernel_traits_baseILj256ES2_S2_S2_S2_fjLj128EEEEELb0ELb1ELb1ELb1EEEvNS_9FwdParamsE:
	.zero		1128


//--------------------- .nv.constant0._ZN10layer_norm13ln_fwd_kernelINS_13Kernel_traitsI13__nv_bfloat16S2_S2_S2_fjLj256ELj1ELj4ELj1ELj16ENS_18Kernel_traits_baseILj256ES2_S2_S2_S2_fjLj128EEEEELb1ELb0ELb0ELb0EEEvNS_9FwdParamsE --------------------------
	.section	.nv.constant0._ZN10layer_norm13ln_fwd_kernelINS_13Kernel_traitsI13__nv_bfloat16S2_S2_S2_fjLj256ELj1ELj4ELj1ELj16ENS_18Kernel_traits_baseILj256ES2_S2_S2_S2_fjLj128EEEEELb1ELb0ELb0ELb0EEEvNS_9FwdParamsE,"a",@progbits
	.sectionflags	@""
	.align	4
.nv.constant0._ZN10layer_norm13ln_fwd_kernelINS_13Kernel_traitsI13__nv_bfloat16S2_S2_S2_fjLj256ELj1ELj4ELj1ELj16ENS_18Kernel_traits_baseILj256ES2_S2_S2_S2_fjLj128EEEEELb1ELb0ELb0ELb0EEEvNS_9FwdParamsE:
	.zero		1128


//--------------------- .nv.constant0._ZN10layer_norm13ln_fwd_kernelINS_13Kernel_traitsI13__nv_bfloat16S2_S2_S2_fjLj256ELj1ELj4ELj1ELj16ENS_18Kernel_traits_baseILj256ES2_S2_S2_S2_fjLj128EEEEELb1ELb0ELb0ELb1EEEvNS_9FwdParamsE --------------------------
	.section	.nv.constant0._ZN10layer_norm13ln_fwd_kernelINS_13Kernel_traitsI13__nv_bfloat16S2_S2_S2_fjLj256ELj1ELj4ELj1ELj16ENS_18Kernel_traits_baseILj256ES2_S2_S2_S2_fjLj128EEEEELb1ELb0ELb0ELb1EEEvNS_9FwdParamsE,"a",@progbits
	.sectionflags	@""
	.align	4
.nv.constant0._ZN10layer_norm13ln_fwd_kernelINS_13Kernel_traitsI13__nv_bfloat16S2_S2_S2_fjLj256ELj1ELj4ELj1ELj16ENS_18Kernel_traits_baseILj256ES2_S2_S2_S2_fjLj128EEEEELb1ELb0ELb0ELb1EEEvNS_9FwdParamsE:
	.zero		1128


//--------------------- .nv.constant0._ZN10layer_norm13ln_fwd_kernelINS_13Kernel_traitsI13__nv_bfloat16S2_S2_S2_fjLj256ELj1ELj4ELj1ELj16ENS_18Kernel_traits_baseILj256ES2_S2_S2_S2_fjLj128EEEEELb1ELb0ELb1ELb0EEEvNS_9FwdParamsE --------------------------
	.section	.nv.constant0._ZN10layer_norm13ln_fwd_kernelINS_13Kernel_traitsI13__nv_bfloat16S2_S2_S2_fjLj256ELj1ELj4ELj1ELj16ENS_18Kernel_traits_baseILj256ES2_S2_S2_S2_fjLj128EEEEELb1ELb0ELb1ELb0EEEvNS_9FwdParamsE,"a",@progbits
	.sectionflags	@""
	.align	4
.nv.constant0._ZN10layer_norm13ln_fwd_kernelINS_13Kernel_traitsI13__nv_bfloat16S2_S2_S2_fjLj256ELj1ELj4ELj1ELj16ENS_18Kernel_traits_baseILj256ES2_S2_S2_S2_fjLj128EEEEELb1ELb0ELb1ELb0EEEvNS_9FwdParamsE:
	.zero		1128


//--------------------- .nv.constant0._ZN10layer_norm13ln_fwd_kernelINS_13Kernel_traitsI13__nv_bfloat16S2_S2_S2_fjLj256ELj1ELj4ELj1ELj16ENS_18Kernel_traits_baseILj256ES2_S2_S2_S2_fjLj128EEEEELb1ELb0ELb1ELb1EEEvNS_9FwdParamsE --------------------------
	.section	.nv.constant0._ZN10layer_norm13ln_fwd_kernelINS_13Kernel_traitsI13__nv_bfloat16S2_S2_S2_fjLj256ELj1ELj4ELj1ELj16ENS_18Kernel_traits_baseILj256ES2_S2_S2_S2_fjLj128EEEEELb1ELb0ELb1ELb1EEEvNS_9FwdParamsE,"a",@progbits
	.sectionflags	@""
	.align	4
.nv.constant0._ZN10layer_norm13ln_fwd_kernelINS_13Kernel_traitsI13__nv_bfloat16S2_S2_S2_fjLj256ELj1ELj4ELj1ELj16ENS_18Kernel_traits_baseILj256ES2_S2_S2_S2_fjLj128EEEEELb1ELb0ELb1ELb1EEEvNS_9FwdParamsE:
	.zero		1128


//--------------------- .nv.constant0._ZN10layer_norm13ln_fwd_kernelINS_13Kernel_traitsI13__nv_bfloat16S2_S2_S2_fjLj256ELj1ELj4ELj1ELj16ENS_18Kernel_traits_baseILj256ES2_S2_S2_S2_fjLj128EEEEELb1ELb1ELb0ELb0EEEvNS_9FwdParamsE --------------------------
	.section	.nv.constant0._ZN10layer_norm13ln_fwd_kernelINS_13Kernel_traitsI13__nv_bfloat16S2_S2_S2_fjLj256ELj1ELj4ELj1ELj16ENS_18Kernel_traits_baseILj256ES2_S2_S2_S2_fjLj128EEEEELb1ELb1ELb0ELb0EEEvNS_9FwdParamsE,"a",@progbits
	.sectionflags	@""
	.align	4
.nv.constant0._ZN10layer_norm13ln_fwd_kernelINS_13Kernel_traitsI13__nv_bfloat16S2_S2_S2_fjLj256ELj1ELj4ELj1ELj16ENS_18Kernel_traits_baseILj256ES2_S2_S2_S2_fjLj128EEEEELb1ELb1ELb0ELb0EEEvNS_9FwdParamsE:
	.zero		1128


//--------------------- .nv.constant0._ZN10layer_norm13ln_fwd_kernelINS_13Kernel_traitsI13__nv_bfloat16S2_S2_S2_fjLj256ELj1ELj4ELj1ELj16ENS_18Kernel_traits_baseILj256ES2_S2_S2_S2_fjLj128EEEEELb1ELb1ELb0ELb1EEEvNS_9FwdParamsE --------------------------
	.section	.nv.constant0._ZN10layer_norm13ln_fwd_kernelINS_13Kernel_traitsI13__nv_bfloat16S2_S2_S2_fjLj256ELj1ELj4ELj1ELj16ENS_18Kernel_traits_baseILj256ES2_S2_S2_S2_fjLj128EEEEELb1ELb1ELb0ELb1EEEvNS_9FwdParamsE,"a",@progbits
	.sectionflags	@""
	.align	4
.nv.constant0._ZN10layer_norm13ln_fwd_kernelINS_13Kernel_traitsI13__nv_bfloat16S2_S2_S2_fjLj256ELj1ELj4ELj1ELj16ENS_18Kernel_traits_baseILj256ES2_S2_S2_S2_fjLj128EEEEELb1ELb1ELb0ELb1EEEvNS_9FwdParamsE:
	.zero		1128


//--------------------- .nv.constant0._ZN10layer_norm13ln_fwd_kernelINS_13Kernel_traitsI13__nv_bfloat16S2_S2_S2_fjLj256ELj1ELj4ELj1ELj16ENS_18Kernel_traits_baseILj256ES2_S2_S2_S2_fjLj128EEEEELb1ELb1ELb1ELb0EEEvNS_9FwdParamsE --------------------------
	.section	.nv.constant0._ZN10layer_norm13ln_fwd_kernelINS_13Kernel_traitsI13__nv_bfloat16S2_S2_S2_fjLj256ELj1ELj4ELj1ELj16ENS_18Kernel_traits_baseILj256ES2_S2_S2_S2_fjLj128EEEEELb1ELb1ELb1ELb0EEEvNS_9FwdParamsE,"a",@progbits
	.sectionflags	@""
	.align	4
.nv.constant0._ZN10layer_norm13ln_fwd_kernelINS_13Kernel_traitsI13__nv_bfloat16S2_S2_S2_fjLj256ELj1ELj4ELj1ELj16ENS_18Kernel_traits_baseILj256ES2_S2_S2_S2_fjLj128EEEEELb1ELb1ELb1ELb0EEEvNS_9FwdParamsE:
	.zero		1128


//--------------------- .nv.constant0._ZN10layer_norm13ln_fwd_kernelINS_13Kernel_traitsI13__nv_bfloat16S2_S2_S2_fjLj256ELj1ELj4ELj1ELj16ENS_18Kernel_traits_baseILj256ES2_S2_S2_S2_fjLj128EEEEELb1ELb1ELb1ELb1EEEvNS_9FwdParamsE --------------------------
	.section	.nv.constant0._ZN10layer_norm13ln_fwd_kernelINS_13Kernel_traitsI13__nv_bfloat16S2_S2_S2_fjLj256ELj1ELj4ELj1ELj16ENS_18Kernel_traits_baseILj256ES2_S2_S2_S2_fjLj128EEEEELb1ELb1ELb1ELb1EEEvNS_9FwdParamsE,"a",@progbits
	.sectionflags	@""
	.align	4
.nv.constant0._ZN10layer_norm13ln_fwd_kernelINS_13Kernel_traitsI13__nv_bfloat16S2_S2_S2_fjLj256ELj1ELj4ELj1ELj16ENS_18Kernel_traits_baseILj256ES2_S2_S2_S2_fjLj128EEEEELb1ELb1ELb1ELb1EEEvNS_9FwdParamsE:
	.zero		1128


//--------------------- .nv.constant0._ZN10layer_norm13ln_fwd_kernelINS_13Kernel_traitsI6__halfS2_S2_S2_fjLj256ELj1ELj4ELj1ELj16ENS_18Kernel_traits_baseILj256ES2_S2_S2_S2_fjLj128EEEEELb0ELb0ELb0ELb0EEEvNS_9FwdParamsE --------------------------
	.section	.nv.constant0._ZN10layer_norm13ln_fwd_kernelINS_13Kernel_traitsI6__halfS2_S2_S2_fjLj256ELj1ELj4ELj1ELj16ENS_18Kernel_traits_baseILj256ES2_S2_S2_S2_fjLj128EEEEELb0ELb0ELb0ELb0EEEvNS_9FwdParamsE,"a",@progbits
	.sectionflags	@""
	.align	4
.nv.constant0._ZN10layer_norm13ln_fwd_kernelINS_13Kernel_traitsI6__halfS2_S2_S2_fjLj256ELj1ELj4ELj1ELj16ENS_18Kernel_traits_baseILj256ES2_S2_S2_S2_fjLj128EEEEELb0ELb0ELb0ELb0EEEvNS_9FwdParamsE:
	.zero		1128


//--------------------- .nv.constant0._ZN10layer_norm13ln_fwd_kernelINS_13Kernel_traitsI6__halfS2_S2_S2_fjLj256ELj1ELj4ELj1ELj16ENS_18Kernel_traits_baseILj256ES2_S2_S2_S2_fjLj128EEEEELb0ELb0ELb0ELb1EEEvNS_9FwdParamsE --------------------------
	.section	.nv.constant0._ZN10layer_norm13ln_fwd_kernelINS_13Kernel_traitsI6__halfS2_S2_S2_fjLj256ELj1ELj4ELj1ELj16ENS_18Kernel_traits_baseILj256ES2_S2_S2_S2_fjLj128EEEEELb0ELb0ELb0ELb1EEEvNS_9FwdParamsE,"a",@progbits
	.sectionflags	@""
	.align	4
.nv.constant0._ZN10layer_norm13ln_fwd_kernelINS_13Kernel_traitsI6__halfS2_S2_S2_fjLj256ELj1ELj4ELj1ELj16ENS_18Kernel_traits_baseILj256ES2_S2_S2_S2_fjLj128EEEEELb0ELb0ELb0ELb1EEEvNS_9FwdParamsE:
	.zero		1128


//--------------------- .nv.constant0._ZN10layer_norm13ln_fwd_kernelINS_13Kernel_traitsI6__halfS2_S2_S2_fjLj256ELj1ELj4ELj1ELj16ENS_18Kernel_traits_baseILj256ES2_S2_S2_S2_fjLj128EEEEELb0ELb0ELb1ELb0EEEvNS_9FwdParamsE --------------------------
	.section	.nv.constant0._ZN10layer_norm13ln_fwd_kernelINS_13Kernel_traitsI6__halfS2_S2_S2_fjLj256ELj1ELj4ELj1ELj16ENS_18Kernel_traits_baseILj256ES2_S2_S2_S2_fjLj128EEEEELb0ELb0ELb1ELb0EEEvNS_9FwdParamsE,"a",@progbits
	.sectionflags	@""
	.align	4
.nv.constant0._ZN10layer_norm13ln_fwd_kernelINS_13Kernel_traitsI6__halfS2_S2_S2_fjLj256ELj1ELj4ELj1ELj16ENS_18Kernel_traits_baseILj256ES2_S2_S2_S2_fjLj128EEEEELb0ELb0ELb1ELb0EEEvNS_9FwdParamsE:
	.zero		1128


//--------------------- .nv.constant0._ZN10layer_norm13ln_fwd_kernelINS_13Kernel_traitsI6__halfS2_S2_S2_fjLj256ELj1ELj4ELj1ELj16ENS_18Kernel_traits_baseILj256ES2_S2_S2_S2_fjLj128EEEEELb0ELb0ELb1ELb1EEEvNS_9FwdParamsE --------------------------
	.section	.nv.constant0._ZN10layer_norm13ln_fwd_kernelINS_13Kernel_traitsI6__halfS2_S2_S2_fjLj256ELj1ELj4ELj1ELj16ENS_18Kernel_traits_baseILj256ES2_S2_S2_S2_fjLj128EEEEELb0ELb0ELb1ELb1EEEvNS_9FwdParamsE,"a",@progbits
	.sectionflags	@""
	.align	4
.nv.constant0._ZN10layer_norm13ln_fwd_kernelINS_13Kernel_traitsI6__halfS2_S2_S2_fjLj256ELj1ELj4ELj1ELj16ENS_18Kernel_traits_baseILj256ES2_S2_S2_S2_fjLj128EEEEELb0ELb0ELb1ELb1EEEvNS_9FwdParamsE:
	.zero		1128


//--------------------- .nv.constant0._ZN10layer_norm13ln_fwd_kernelINS_13Kernel_traitsI6__halfS2_S2_S2_fjLj256ELj1ELj4ELj1ELj16ENS_18Kernel_traits_baseILj256ES2_S2_S2_S2_fjLj128EEEEELb0ELb1ELb0ELb0EEEvNS_9FwdParamsE --------------------------
	.section	.nv.constant0._ZN10layer_norm13ln_fwd_kernelINS_13Kernel_traitsI6__halfS2_S2_S2_fjLj256ELj1ELj4ELj1ELj16ENS_18Kernel_traits_baseILj256ES2_S2_S2_S2_fjLj128EEEEELb0ELb1ELb0ELb0EEEvNS_9FwdParamsE,"a",@progbits
	.sectionflags	@""
	.align	4
.nv.constant0._ZN10layer_norm13ln_fwd_kernelINS_13Kernel_traitsI6__halfS2_S2_S2_fjLj256ELj1ELj4ELj1ELj16ENS_18Kernel_traits_baseILj256ES2_S2_S2_S2_fjLj128EEEEELb0ELb1ELb0ELb0EEEvNS_9FwdParamsE:
	.zero		1128


//--------------------- .nv.constant0._ZN10layer_norm13ln_fwd_kernelINS_13Kernel_traitsI6__halfS2_S2_S2_fjLj256ELj1ELj4ELj1ELj16ENS_18Kernel_traits_baseILj256ES2_S2_S2_S2_fjLj128EEEEELb0ELb1ELb0ELb1EEEvNS_9FwdParamsE --------------------------
	.section	.nv.constant0._ZN10layer_norm13ln_fwd_kernelINS_13Kernel_traitsI6__halfS2_S2_S2_fjLj256ELj1ELj4ELj1ELj16ENS_18Kernel_traits_baseILj256ES2_S2_S2_S2_fjLj128EEEEELb0ELb1ELb0ELb1EEEvNS_9FwdParamsE,"a",@progbits
	.sectionflags	@""
	.align	4
.nv.constant0._ZN10layer_norm13ln_fwd_kernelINS_13Kernel_traitsI6__halfS2_S2_S2_fjLj256ELj1ELj4ELj1ELj16ENS_18Kernel_traits_baseILj256ES2_S2_S2_S2_fjLj128EEEEELb0ELb1ELb0ELb1EEEvNS_9FwdParamsE:
	.zero		1128


//--------------------- .nv.constant0._ZN10layer_norm13ln_fwd_kernelINS_13Kernel_traitsI6__halfS2_S2_S2_fjLj256ELj1ELj4ELj1ELj16ENS_18Kernel_traits_baseILj256ES2_S2_S2_S2_fjLj128EEEEELb0ELb1ELb1ELb0EEEvNS_9FwdParamsE --------------------------
	.section	.nv.constant0._ZN10layer_norm13ln_fwd_kernelINS_13Kernel_traitsI6__halfS2_S2_S2_fjLj256ELj1ELj4ELj1ELj16ENS_18Kernel_traits_baseILj256ES2_S2_S2_S2_fjLj128EEEEELb0ELb1ELb1ELb0EEEvNS_9FwdParamsE,"a",@progbits
	.sectionflags	@""
	.align	4
.nv.constant0._ZN10layer_norm13ln_fwd_kernelINS_13Kernel_traitsI6__halfS2_S2_S2_fjLj256ELj1ELj4ELj1ELj16ENS_18Kernel_traits_baseILj256ES2_S2_S2_S2_fjLj128EEEEELb0ELb1ELb1ELb0EEEvNS_9FwdParamsE:
	.zero		1128


//--------------------- .nv.constant0._ZN10layer_norm13ln_fwd_kernelINS_13Kernel_traitsI6__halfS2_S2_S2_fjLj256ELj1ELj4ELj1ELj16ENS_18Kernel_traits_baseILj256ES2_S2_S2_S2_fjLj128EEEEELb0ELb1ELb1ELb1EEEvNS_9FwdParamsE --------------------------
	.section	.nv.constant0._ZN10layer_norm13ln_fwd_kernelINS_13Kernel_traitsI6__halfS2_S2_S2_fjLj256ELj1ELj4ELj1ELj16ENS_18Kernel_traits_baseILj256ES2_S2_S2_S2_fjLj128EEEEELb0ELb1ELb1ELb1EEEvNS_9FwdParamsE,"a",@progbits
	.sectionflags	@""
	.align	4
.nv.constant0._ZN10layer_norm13ln_fwd_kernelINS_13Kernel_traitsI6__halfS2_S2_S2_fjLj256ELj1ELj4ELj1ELj16ENS_18Kernel_traits_baseILj256ES2_S2_S2_S2_fjLj128EEEEELb0ELb1ELb1ELb1EEEvNS_9FwdParamsE:
	.zero		1128


//--------------------- .nv.constant0._ZN10layer_norm13ln_fwd_kernelINS_13Kernel_traitsI6__halfS2_S2_S2_fjLj256ELj1ELj4ELj1ELj16ENS_18Kernel_traits_baseILj256ES2_S2_S2_S2_fjLj128EEEEELb1ELb0ELb0ELb0EEEvNS_9FwdParamsE --------------------------
	.section	.nv.constant0._ZN10layer_norm13ln_fwd_kernelINS_13Kernel_traitsI6__halfS2_S2_S2_fjLj256ELj1ELj4ELj1ELj16ENS_18Kernel_traits_baseILj256ES2_S2_S2_S2_fjLj128EEEEELb1ELb0ELb0ELb0EEEvNS_9FwdParamsE,"a",@progbits
	.sectionflags	@""
	.align	4
.nv.constant0._ZN10layer_norm13ln_fwd_kernelINS_13Kernel_traitsI6__halfS2_S2_S2_fjLj256ELj1ELj4ELj1ELj16ENS_18Kernel_traits_baseILj256ES2_S2_S2_S2_fjLj128EEEEELb1ELb0ELb0ELb0EEEvNS_9FwdParamsE:
	.zero		1128


//--------------------- .nv.constant0._ZN10layer_norm13ln_fwd_kernelINS_13Kernel_traitsI6__halfS2_S2_S2_fjLj256ELj1ELj4ELj1ELj16ENS_18Kernel_traits_baseILj256ES2_S2_S2_S2_fjLj128EEEEELb1ELb0ELb0ELb1EEEvNS_9FwdParamsE --------------------------
	.section	.nv.constant0._ZN10layer_norm13ln_fwd_kernelINS_13Kernel_traitsI6__halfS2_S2_S2_fjLj256ELj1ELj4ELj1ELj16ENS_18Kernel_traits_baseILj256ES2_S2_S2_S2_fjLj128EEEEELb1ELb0ELb0ELb1EEEvNS_9FwdParamsE,"a",@progbits
	.sectionflags	@""
	.align	4
.nv.constant0._ZN10layer_norm13ln_fwd_kernelINS_13Kernel_traitsI6__halfS2_S2_S2_fjLj256ELj1ELj4ELj1ELj16ENS_18Kernel_traits_baseILj256ES2_S2_S2_S2_fjLj128EEEEELb1ELb0ELb0ELb1EEEvNS_9FwdParamsE:
	.zero		1128


//--------------------- .nv.constant0._ZN10layer_norm13ln_fwd_kernelINS_13Kernel_traitsI6__halfS2_S2_S2_fjLj256ELj1ELj4ELj1ELj16ENS_18Kernel_traits_baseILj256ES2_S2_S2_S2_fjLj128EEEEELb1ELb0ELb1ELb0EEEvNS_9FwdParamsE --------------------------
	.section	.nv.constant0._ZN10layer_norm13ln_fwd_kernelINS_13Kernel_traitsI6__halfS2_S2_S2_fjLj256ELj1ELj4ELj1ELj16ENS_18Kernel_traits_baseILj256ES2_S2_S2_S2_fjLj128EEEEELb1ELb0ELb1ELb0EEEvNS_9FwdParamsE,"a",@progbits
	.sectionflags	@""
	.align	4
.nv.constant0._ZN10layer_norm13ln_fwd_kernelINS_13Kernel_traitsI6__halfS2_S2_S2_fjLj256ELj1ELj4ELj1ELj16ENS_18Kernel_traits_baseILj256ES2_S2_S2_S2_fjLj128EEEEELb1ELb0ELb1ELb0EEEvNS_9FwdParamsE:
	.zero		1128


//--------------------- .nv.constant0._ZN10layer_norm13ln_fwd_kernelINS_13Kernel_traitsI6__halfS2_S2_S2_fjLj256ELj1ELj4ELj1ELj16ENS_18Kernel_traits_baseILj256ES2_S2_S2_S2_fjLj128EEEEELb1ELb0ELb1ELb1EEEvNS_9FwdParamsE --------------------------
	.section	.nv.constant0._ZN10layer_norm13ln_fwd_kernelINS_13Kernel_traitsI6__halfS2_S2_S2_fjLj256ELj1ELj4ELj1ELj16ENS_18Kernel_traits_baseILj256ES2_S2_S2_S2_fjLj128EEEEELb1ELb0ELb1ELb1EEEvNS_9FwdParamsE,"a",@progbits
	.sectionflags	@""
	.align	4
.nv.constant0._ZN10layer_norm13ln_fwd_kernelINS_13Kernel_traitsI6__halfS2_S2_S2_fjLj256ELj1ELj4ELj1ELj16ENS_18Kernel_traits_baseILj256ES2_S2_S2_S2_fjLj128EEEEELb1ELb0ELb1ELb1EEEvNS_9FwdParamsE:
	.zero		1128


//--------------------- .nv.constant0._ZN10layer_norm13ln_fwd_kernelINS_13Kernel_traitsI6__halfS2_S2_S2_fjLj256ELj1ELj4ELj1ELj16ENS_18Kernel_traits_baseILj256ES2_S2_S2_S2_fjLj128EEEEELb1ELb1ELb0ELb0EEEvNS_9FwdParamsE --------------------------
	.section	.nv.constant0._ZN10layer_norm13ln_fwd_kernelINS_13Kernel_traitsI6__halfS2_S2_S2_fjLj256ELj1ELj4ELj1ELj16ENS_18Kernel_traits_baseILj256ES2_S2_S2_S2_fjLj128EEEEELb1ELb1ELb0ELb0EEEvNS_9FwdParamsE,"a",@progbits
	.sectionflags	@""
	.align	4
.nv.constant0._ZN10layer_norm13ln_fwd_kernelINS_13Kernel_traitsI6__halfS2_S2_S2_fjLj256ELj1ELj4ELj1ELj16ENS_18Kernel_traits_baseILj256ES2_S2_S2_S2_fjLj128EEEEELb1ELb1ELb0ELb0EEEvNS_9FwdParamsE:
	.zero		1128


//--------------------- .nv.constant0._ZN10layer_norm13ln_fwd_kernelINS_13Kernel_traitsI6__halfS2_S2_S2_fjLj256ELj1ELj4ELj1ELj16ENS_18Kernel_traits_baseILj256ES2_S2_S2_S2_fjLj128EEEEELb1ELb1ELb0ELb1EEEvNS_9FwdParamsE --------------------------
	.section	.nv.constant0._ZN10layer_norm13ln_fwd_kernelINS_13Kernel_traitsI6__halfS2_S2_S2_fjLj256ELj1ELj4ELj1ELj16ENS_18Kernel_traits_baseILj256ES2_S2_S2_S2_fjLj128EEEEELb1ELb1ELb0ELb1EEEvNS_9FwdParamsE,"a",@progbits
	.sectionflags	@""
	.align	4
.nv.constant0._ZN10layer_norm13ln_fwd_kernelINS_13Kernel_traitsI6__halfS2_S2_S2_fjLj256ELj1ELj4ELj1ELj16ENS_18Kernel_traits_baseILj256ES2_S2_S2_S2_fjLj128EEEEELb1ELb1ELb0ELb1EEEvNS_9FwdParamsE:
	.zero		1128


//--------------------- .nv.constant0._ZN10layer_norm13ln_fwd_kernelINS_13Kernel_traitsI6__halfS2_S2_S2_fjLj256ELj1ELj4ELj1ELj16ENS_18Kernel_traits_baseILj256ES2_S2_S2_S2_fjLj128EEEEELb1ELb1ELb1ELb0EEEvNS_9FwdParamsE --------------------------
	.section	.nv.constant0._ZN10layer_norm13ln_fwd_kernelINS_13Kernel_traitsI6__halfS2_S2_S2_fjLj256ELj1ELj4ELj1ELj16ENS_18Kernel_traits_baseILj256ES2_S2_S2_S2_fjLj128EEEEELb1ELb1ELb1ELb0EEEvNS_9FwdParamsE,"a",@progbits
	.sectionflags	@""
	.align	4
.nv.constant0._ZN10layer_norm13ln_fwd_kernelINS_13Kernel_traitsI6__halfS2_S2_S2_fjLj256ELj1ELj4ELj1ELj16ENS_18Kernel_traits_baseILj256ES2_S2_S2_S2_fjLj128EEEEELb1ELb1ELb1ELb0EEEvNS_9FwdParamsE:
	.zero		1128


//--------------------- .nv.constant0._ZN10layer_norm13ln_fwd_kernelINS_13Kernel_traitsI6__halfS2_S2_S2_fjLj256ELj1ELj4ELj1ELj16ENS_18Kernel_traits_baseILj256ES2_S2_S2_S2_fjLj128EEEEELb1ELb1ELb1ELb1EEEvNS_9FwdParamsE --------------------------
	.section	.nv.constant0._ZN10layer_norm13ln_fwd_kernelINS_13Kernel_traitsI6__halfS2_S2_S2_fjLj256ELj1ELj4ELj1ELj16ENS_18Kernel_traits_baseILj256ES2_S2_S2_S2_fjLj128EEEEELb1ELb1ELb1ELb1EEEvNS_9FwdParamsE,"a",@progbits
	.sectionflags	@""
	.align	4
.nv.constant0._ZN10layer_norm13ln_fwd_kernelINS_13Kernel_traitsI6__halfS2_S2_S2_fjLj256ELj1ELj4ELj1ELj16ENS_18Kernel_traits_baseILj256ES2_S2_S2_S2_fjLj128EEEEELb1ELb1ELb1ELb1EEEvNS_9FwdParamsE:
	.zero		1128


//--------------------- .nv.constant0._ZN10layer_norm13ln_fwd_kernelINS_13Kernel_traitsIf13__nv_bfloat16S2_S2_fjLj256ELj1ELj4ELj1ELj16ENS_18Kernel_traits_baseILj256EfS2_S2_S2_fjLj128EEEEELb0ELb0ELb0ELb0EEEvNS_9FwdParamsE --------------------------
	.section	.nv.constant0._ZN10layer_norm13ln_fwd_kernelINS_13Kernel_traitsIf13__nv_bfloat16S2_S2_fjLj256ELj1ELj4ELj1ELj16ENS_18Kernel_traits_baseILj256EfS2_S2_S2_fjLj128EEEEELb0ELb0ELb0ELb0EEEvNS_9FwdParamsE,"a",@progbits
	.sectionflags	@""
	.align	4
.nv.constant0._ZN10layer_norm13ln_fwd_kernelINS_13Kernel_traitsIf13__nv_bfloat16S2_S2_fjLj256ELj1ELj4ELj1ELj16ENS_18Kernel_traits_baseILj256EfS2_S2_S2_fjLj128EEEEELb0ELb0ELb0ELb0EEEvNS_9FwdParamsE:
	.zero		1128


//--------------------- .nv.constant0._ZN10layer_norm13ln_fwd_kernelINS_13Kernel_traitsIf13__nv_bfloat16S2_S2_fjLj256ELj1ELj4ELj1ELj16ENS_18Kernel_traits_baseILj256EfS2_S2_S2_fjLj128EEEEELb0ELb0ELb0ELb1EEEvNS_9FwdParamsE --------------------------
	.section	.nv.constant0._ZN10layer_norm13ln_fwd_kernelINS_13Kernel_traitsIf13__nv_bfloat16S2_S2_fjLj256ELj1ELj4ELj1ELj16ENS_18Kernel_traits_baseILj256EfS2_S2_S2_fjLj128EEEEELb0ELb0ELb0ELb1EEEvNS_9FwdParamsE,"a",@progbits
	.sectionflags	@""
	.align	4
.nv.constant0._ZN10layer_norm13ln_fwd_kernelINS_13Kernel_traitsIf13__nv_bfloat16S2_S2_fjLj256ELj1ELj4ELj1ELj16ENS_18Kernel_traits_baseILj256EfS2_S2_S2_fjLj128EEEEELb0ELb0ELb0ELb1EEEvNS_9FwdParamsE:
	.zero		1128


//--------------------- .nv.constant0._ZN10layer_norm13ln_fwd_kernelINS_13Kernel_traitsIf13__nv_bfloat16S2_S2_fjLj256ELj1ELj4ELj1ELj16ENS_18Kernel_traits_baseILj256EfS2_S2_S2_fjLj128EEEEELb0ELb0ELb1ELb0EEEvNS_9FwdParamsE --------------------------
	.section	.nv.constant0._ZN10layer_norm13ln_fwd_kernelINS_13Kernel_traitsIf13__nv_bfloat16S2_S2_fjLj256ELj1ELj4ELj1ELj16ENS_18Kernel_traits_baseILj256EfS2_S2_S2_fjLj128EEEEELb0ELb0ELb1ELb0EEEvNS_9FwdParamsE,"a",@progbits
	.sectionflags	@""
	.align	4
.nv.constant0._ZN10layer_norm13ln_fwd_kernelINS_13Kernel_traitsIf13__nv_bfloat16S2_S2_fjLj256ELj1ELj4ELj1ELj16ENS_18Kernel_traits_baseILj256EfS2_S2_S2_fjLj128EEEEELb0ELb0ELb1ELb0EEEvNS_9FwdParamsE:
	.zero		1128


//--------------------- .nv.constant0._ZN10layer_norm13ln_fwd_kernelINS_13Kernel_traitsIf13__nv_bfloat16S2_S2_fjLj256ELj1ELj4ELj1ELj16ENS_18Kernel_traits_baseILj256EfS2_S2_S2_fjLj128EEEEELb0ELb0ELb1ELb1EEEvNS_9FwdParamsE --------------------------
	.section	.nv.constant0._ZN10layer_norm13ln_fwd_kernelINS_13Kernel_traitsIf13__nv_bfloat16S2_S2_fjLj256ELj1ELj4ELj1ELj16ENS_18Kernel_traits_baseILj256EfS2_S2_S2_fjLj128EEEEELb0ELb0ELb1ELb1EEEvNS_9FwdParamsE,"a",@progbits
	.sectionflags	@""
	.align	4
.nv.constant0._ZN10layer_norm13ln_fwd_kernelINS_13Kernel_traitsIf13__nv_bfloat16S2_S2_fjLj256ELj1ELj4ELj1ELj16ENS_18Kernel_traits_baseILj256EfS2_S2_S2_fjLj128EEEEELb0ELb0ELb1ELb1EEEvNS_9FwdParamsE:
	.zero		1128


//--------------------- .nv.constant0._ZN10layer_norm13ln_fwd_kernelINS_13Kernel_traitsIf13__nv_bfloat16S2_S2_fjLj256ELj1ELj4ELj1ELj16ENS_18Kernel_traits_baseILj256EfS2_S2_S2_fjLj128EEEEELb0ELb1ELb0ELb0EEEvNS_9FwdParamsE --------------------------
	.section	.nv.constant0._ZN10layer_norm13ln_fwd_kernelINS_13Kernel_traitsIf13__nv_bfloat16S2_S2_fjLj256ELj1ELj4ELj1ELj16ENS_18Kernel_traits_baseILj256EfS2_S2_S2_fjLj128EEEEELb0ELb1ELb0ELb0EEEvNS_9FwdParamsE,"a",@progbits
	.sectionflags	@""
	.align	4
.nv.constant0._ZN10layer_norm13ln_fwd_kernelINS_13Kernel_traitsIf13__nv_bfloat16S2_S2_fjLj256ELj1ELj4ELj1ELj16ENS_18Kernel_traits_baseILj256EfS2_S2_S2_fjLj128EEEEELb0ELb1ELb0ELb0EEEvNS_9FwdParamsE:
	.zero		1128


//--------------------- .nv.constant0._ZN10layer_norm13ln_fwd_kernelINS_13Kernel_traitsIf13__nv_bfloat16S2_S2_fjLj256ELj1ELj4ELj1ELj16ENS_18Kernel_traits_baseILj256EfS2_S2_S2_fjLj128EEEEELb0ELb1ELb0ELb1EEEvNS_9FwdParamsE --------------------------
	.section	.nv.constant0._ZN10layer_norm13ln_fwd_kernelINS_13Kernel_traitsIf13__nv_bfloat16S2_S2_fjLj256ELj1ELj4ELj1ELj16ENS_18Kernel_traits_baseILj256EfS2_S2_S2_fjLj128EEEEELb0ELb1ELb0ELb1EEEvNS_9FwdParamsE,"a",@progbits
	.sectionflags	@""
	.align	4
.nv.constant0._ZN10layer_norm13ln_fwd_kernelINS_13Kernel_traitsIf13__nv_bfloat16S2_S2_fjLj256ELj1ELj4ELj1ELj16ENS_18Kernel_traits_baseILj256EfS2_S2_S2_fjLj128EEEEELb0ELb1ELb0ELb1EEEvNS_9FwdParamsE:
	.zero		1128


//--------------------- .nv.constant0._ZN10layer_norm13ln_fwd_kernelINS_13Kernel_traitsIf13__nv_bfloat16S2_S2_fjLj256ELj1ELj4ELj1ELj16ENS_18Kernel_traits_baseILj256EfS2_S2_S2_fjLj128EEEEELb0ELb1ELb1ELb0EEEvNS_9FwdParamsE --------------------------
	.section	.nv.constant0._ZN10layer_norm13ln_fwd_kernelINS_13Kernel_traitsIf13__nv_bfloat16S2_S2_fjLj256ELj1ELj4ELj1ELj16ENS_18Kernel_traits_baseILj256EfS2_S2_S2_fjLj128EEEEELb0ELb1ELb1ELb0EEEvNS_9FwdParamsE,"a",@progbits
	.sectionflags	@""
	.align	4
.nv.constant0._ZN10layer_norm13ln_fwd_kernelINS_13Kernel_traitsIf13__nv_bfloat16S2_S2_fjLj256ELj1ELj4ELj1ELj16ENS_18Kernel_traits_baseILj256EfS2_S2_S2_fjLj128EEEEELb0ELb1ELb1ELb0EEEvNS_9FwdParamsE:
	.zero		1128


//--------------------- .nv.constant0._ZN10layer_norm13ln_fwd_kernelINS_13Kernel_traitsIf13__nv_bfloat16S2_S2_fjLj256ELj1ELj4ELj1ELj16ENS_18Kernel_traits_baseILj256EfS2_S2_S2_fjLj128EEEEELb0ELb1ELb1ELb1EEEvNS_9FwdParamsE --------------------------
	.section	.nv.constant0._ZN10layer_norm13ln_fwd_kernelINS_13Kernel_traitsIf13__nv_bfloat16S2_S2_fjLj256ELj1ELj4ELj1ELj16ENS_18Kernel_traits_baseILj256EfS2_S2_S2_fjLj128EEEEELb0ELb1ELb1ELb1EEEvNS_9FwdParamsE,"a",@progbits
	.sectionflags	@""
	.align	4
.nv.constant0._ZN10layer_norm13ln_fwd_kernelINS_13Kernel_traitsIf13__nv_bfloat16S2_S2_fjLj256ELj1ELj4ELj1ELj16ENS_18Kernel_traits_baseILj256EfS2_S2_S2_fjLj128EEEEELb0ELb1ELb1ELb1EEEvNS_9FwdParamsE:
	.zero		1128


//--------------------- .nv.constant0._ZN10layer_norm13ln_fwd_kernelINS_13Kernel_traitsIf13__nv_bfloat16S2_S2_fjLj256ELj1ELj4ELj1ELj16ENS_18Kernel_traits_baseILj256EfS2_S2_S2_fjLj128EEEEELb1ELb0ELb0ELb0EEEvNS_9FwdParamsE --------------------------
	.section	.nv.constant0._ZN10layer_norm13ln_fwd_kernelINS_13Kernel_traitsIf13__nv_bfloat16S2_S2_fjLj256ELj1ELj4ELj1ELj16ENS_18Kernel_traits_baseILj256EfS2_S2_S2_fjLj128EEEEELb1ELb0ELb0ELb0EEEvNS_9FwdParamsE,"a",@progbits
	.sectionflags	@""
	.align	4
.nv.constant0._ZN10layer_norm13ln_fwd_kernelINS_13Kernel_traitsIf13__nv_bfloat16S2_S2_fjLj256ELj1ELj4ELj1ELj16ENS_18Kernel_traits_baseILj256EfS2_S2_S2_fjLj128EEEEELb1ELb0ELb0ELb0EEEvNS_9FwdParamsE:
	.zero		1128


//--------------------- .nv.constant0._ZN10layer_norm13ln_fwd_kernelINS_13Kernel_traitsIf13__nv_bfloat16S2_S2_fjLj256ELj1ELj4ELj1ELj16ENS_18Kernel_traits_baseILj256EfS2_S2_S2_fjLj128EEEEELb1ELb0ELb0ELb1EEEvNS_9FwdParamsE --------------------------
	.section	.nv.constant0._ZN10layer_norm13ln_fwd_kernelINS_13Kernel_traitsIf13__nv_bfloat16S2_S2_fjLj256ELj1ELj4ELj1ELj16ENS_18Kernel_traits_baseILj256EfS2_S2_S2_fjLj128EEEEELb1ELb0ELb0ELb1EEEvNS_9FwdParamsE,"a",@progbits
	.sectionflags	@""
	.align	4
.nv.constant0._ZN10layer_norm13ln_fwd_kernelINS_13Kernel_traitsIf13__nv_bfloat16S2_S2_fjLj256ELj1ELj4ELj1ELj16ENS_18Kernel_traits_baseILj256EfS2_S2_S2_fjLj128EEEEELb1ELb0ELb0ELb1EEEvNS_9FwdParamsE:
	.zero		1128


//--------------------- .nv.constant0._ZN10layer_norm13ln_fwd_kernelINS_13Kernel_traitsIf13__nv_bfloat16S2_S2_fjLj256ELj1ELj4ELj1ELj16ENS_18Kernel_traits_baseILj256EfS2_S2_S2_fjLj128EEEEELb1ELb0ELb1ELb0EEEvNS_9FwdParamsE --------------------------
	.section	.nv.constant0._ZN10layer_norm13ln_fwd_kernelINS_13Kernel_traitsIf13__nv_bfloat16S2_S2_fjLj256ELj1ELj4ELj1ELj16ENS_18Kernel_traits_baseILj256EfS2_S2_S2_fjLj128EEEEELb1ELb0ELb1ELb0EEEvNS_9FwdParamsE,"a",@progbits
	.sectionflags	@""
	.align	4
.nv.constant0._ZN10layer_norm13ln_fwd_kernelINS_13Kernel_traitsIf13__nv_bfloat16S2_S2_fjLj256ELj1ELj4ELj1ELj16ENS_18Kernel_traits_baseILj256EfS2_S2_S2_fjLj128EEEEELb1ELb0ELb1ELb0EEEvNS_9FwdParamsE:
	.zero		1128


//--------------------- .nv.constant0._ZN10layer_norm13ln_fwd_kernelINS_13Kernel_traitsIf13__nv_bfloat16S2_S2_fjLj256ELj1ELj4ELj1ELj16ENS_18Kernel_traits_baseILj256EfS2_S2_S2_fjLj128EEEEELb1ELb0ELb1ELb1EEEvNS_9FwdParamsE --------------------------
	.section	.nv.constant0._ZN10layer_norm13ln_fwd_kernelINS_13Kernel_traitsIf13__nv_bfloat16S2_S2_fjLj256ELj1ELj4ELj1ELj16ENS_18Kernel_traits_baseILj256EfS2_S2_S2_fjLj128EEEEELb1ELb0ELb1ELb1EEEvNS_9FwdParamsE,"a",@progbits
	.sectionflags	@""
	.align	4
.nv.constant0._ZN10layer_norm13ln_fwd_kernelINS_13Kernel_traitsIf13__nv_bfloat16S2_S2_fjLj256ELj1ELj4ELj1ELj16ENS_18Kernel_traits_baseILj256EfS2_S2_S2_fjLj128EEEEELb1ELb0ELb1ELb1EEEvNS_9FwdParamsE:
	.zero		1128


//--------------------- .nv.constant0._ZN10layer_norm13ln_fwd_kernelINS_13Kernel_traitsIf13__nv_bfloat16S2_S2_fjLj256ELj1ELj4ELj1ELj16ENS_18Kernel_traits_baseILj256EfS2_S2_S2_fjLj128EEEEELb1ELb1ELb0ELb0EEEvNS_9FwdParamsE --------------------------
	.section	.nv.constant0._ZN10layer_norm13ln_fwd_kernelINS_13Kernel_traitsIf13__nv_bfloat16S2_S2_fjLj256ELj1ELj4ELj1ELj16ENS_18Kernel_traits_baseILj256EfS2_S2_S2_fjLj128EEEEELb1ELb1ELb0ELb0EEEvNS_9FwdParamsE,"a",@progbits
	.sectionflags	@""
	.align	4
.nv.constant0._ZN10layer_norm13ln_fwd_kernelINS_13Kernel_traitsIf13__nv_bfloat16S2_S2_fjLj256ELj1ELj4ELj1ELj16ENS_18Kernel_traits_baseILj256EfS2_S2_S2_fjLj128EEEEELb1ELb1ELb0ELb0EEEvNS_9FwdParamsE:
	.zero		1128


//--------------------- .nv.constant0._ZN10layer_norm13ln_fwd_kernelINS_13Kernel_traitsIf13__nv_bfloat16S2_S2_fjLj256ELj1ELj4ELj1ELj16ENS_18Kernel_traits_baseILj256EfS2_S2_S2_fjLj128EEEEELb1ELb1ELb0ELb1EEEvNS_9FwdParamsE --------------------------
	.section	.nv.constant0._ZN10layer_norm13ln_fwd_kernelINS_13Kernel_traitsIf13__nv_bfloat16S2_S2_fjLj256ELj1ELj4ELj1ELj16ENS_18Kernel_traits_baseILj256EfS2_S2_S2_fjLj128EEEEELb1ELb1ELb0ELb1EEEvNS_9FwdParamsE,"a",@progbits
	.sectionflags	@""
	.align	4
.nv.constant0._ZN10layer_norm13ln_fwd_kernelINS_13Kernel_traitsIf13__nv_bfloat16S2_S2_fjLj256ELj1ELj4ELj1ELj16ENS_18Kernel_traits_baseILj256EfS2_S2_S2_fjLj128EEEEELb1ELb1ELb0ELb1EEEvNS_9FwdParamsE:
	.zero		1128


//--------------------- .nv.constant0._ZN10layer_norm13ln_fwd_kernelINS_13Kernel_traitsIf13__nv_bfloat16S2_S2_fjLj256ELj1ELj4ELj1ELj16ENS_18Kernel_traits_baseILj256EfS2_S2_S2_fjLj128EEEEELb1ELb1ELb1ELb0EEEvNS_9FwdParamsE --------------------------
	.section	.nv.constant0._ZN10layer_norm13ln_fwd_kernelINS_13Kernel_traitsIf13__nv_bfloat16S2_S2_fjLj256ELj1ELj4ELj1ELj16ENS_18Kernel_traits_baseILj256EfS2_S2_S2_fjLj128EEEEELb1ELb1ELb1ELb0EEEvNS_9FwdParamsE,"a",@progbits
	.sectionflags	@""
	.align	4
.nv.constant0._ZN10layer_norm13ln_fwd_kernelINS_13Kernel_traitsIf13__nv_bfloat16S2_S2_fjLj256ELj1ELj4ELj1ELj16ENS_18Kernel_traits_baseILj256EfS2_S2_S2_fjLj128EEEEELb1ELb1ELb1ELb0EEEvNS_9FwdParamsE:
	.zero		1128


//--------------------- .nv.constant0._ZN10layer_norm13ln_fwd_kernelINS_13Kernel_traitsIf13__nv_bfloat16S2_S2_fjLj256ELj1ELj4ELj1ELj16ENS_18Kernel_traits_baseILj256EfS2_S2_S2_fjLj128EEEEELb1ELb1ELb1ELb1EEEvNS_9FwdParamsE --------------------------
	.section	.nv.constant0._ZN10layer_norm13ln_fwd_kernelINS_13Kernel_traitsIf13__nv_bfloat16S2_S2_fjLj256ELj1ELj4ELj1ELj16ENS_18Kernel_traits_baseILj256EfS2_S2_S2_fjLj128EEEEELb1ELb1ELb1ELb1EEEvNS_9FwdParamsE,"a",@progbits
	.sectionflags	@""
	.align	4
.nv.constant0._ZN10layer_norm13ln_fwd_kernelINS_13Kernel_traitsIf13__nv_bfloat16S2_S2_fjLj256ELj1ELj4ELj1ELj16ENS_18Kernel_traits_baseILj256EfS2_S2_S2_fjLj128EEEEELb1ELb1ELb1ELb1EEEvNS_9FwdParamsE:
	.zero		1128


//--------------------- .nv.constant0._ZN10layer_norm13ln_fwd_kernelINS_13Kernel_traitsI13__nv_bfloat16S2_fS2_fjLj256ELj1ELj4ELj1ELj16ENS_18Kernel_traits_baseILj256ES2_S2_fS2_fjLj128EEEEELb0ELb0ELb0ELb0EEEvNS_9FwdParamsE --------------------------
	.section	.nv.constant0._ZN10layer_norm13ln_fwd_kernelINS_13Kernel_traitsI13__nv_bfloat16S2_fS2_fjLj256ELj1ELj4ELj1ELj16ENS_18Kernel_traits_baseILj256ES2_S2_fS2_fjLj128EEEEELb0ELb0ELb0ELb0EEEvNS_9FwdParamsE,"a",@progbits
	.sectionflags	@""
	.align	4
.nv.constant0._ZN10layer_norm13ln_fwd_kernelINS_13Kernel_traitsI13__nv_bfloat16S2_fS2_fjLj256ELj1ELj4ELj1ELj16ENS_18Kernel_traits_baseILj256ES2_S2_fS2_fjLj128EEEEELb0ELb0ELb0ELb0EEEvNS_9FwdParamsE:
	.zero		1128


//--------------------- .nv.constant0._ZN10layer_norm13ln_fwd_kernelINS_13Kernel_traitsI13__nv_bfloat16S2_fS2_fjLj256ELj1ELj4ELj1ELj16ENS_18Kernel_traits_baseILj256ES2_S2_fS2_fjLj128EEEEELb0ELb0ELb0ELb1EEEvNS_9FwdParamsE --------------------------
	.section	.nv.constant0._ZN10layer_norm13ln_fwd_kernelINS_13Kernel_traitsI13__nv_bfloat16S2_fS2_fjLj256ELj1ELj4ELj1ELj16ENS_18Kernel_traits_baseILj256ES2_S2_fS2_fjLj128EEEEELb0ELb0ELb0ELb1EEEvNS_9FwdParamsE,"a",@progbits
	.sectionflags	@""
	.align	4
.nv.constant0._ZN10layer_norm13ln_fwd_kernelINS_13Kernel_traitsI13__nv_bfloat16S2_fS2_fjLj256ELj1ELj4ELj1ELj16ENS_18Kernel_traits_baseILj256ES2_S2_fS2_fjLj128EEEEELb0ELb0ELb0ELb1EEEvNS_9FwdParamsE:
	.zero		1128


//--------------------- .nv.constant0._ZN10layer_norm13ln_fwd_kernelINS_13Kernel_traitsI13__nv_bfloat16S2_fS2_fjLj256ELj1ELj4ELj1ELj16ENS_18Kernel_traits_baseILj256ES2_S2_fS2_fjLj128EEEEELb0ELb0ELb1ELb0EEEvNS_9FwdParamsE --------------------------
	.section	.nv.constant0._ZN10layer_norm13ln_fwd_kernelINS_13Kernel_traitsI13__nv_bfloat16S2_fS2_fjLj256ELj1ELj4ELj1ELj16ENS_18Kernel_traits_baseILj256ES2_S2_fS2_fjLj128EEEEELb0ELb0ELb1ELb0EEEvNS_9FwdParamsE,"a",@progbits
	.sectionflags	@""
	.align	4
.nv.constant0._ZN10layer_norm13ln_fwd_kernelINS_13Kernel_traitsI13__nv_bfloat16S2_fS2_fjLj256ELj1ELj4ELj1ELj16ENS_18Kernel_traits_baseILj256ES2_S2_fS2_fjLj128EEEEELb0ELb0ELb1ELb0EEEvNS_9FwdParamsE:
	.zero		1128


//--------------------- .nv.constant0._ZN10layer_norm13ln_fwd_kernelINS_13Kernel_traitsI13__nv_bfloat16S2_fS2_fjLj256ELj1ELj4ELj1ELj16ENS_18Kernel_traits_baseILj256ES2_S2_fS2_fjLj128EEEEELb0ELb0ELb1ELb1EEEvNS_9FwdParamsE --------------------------
	.section	.nv.constant0._ZN10layer_norm13ln_fwd_kernelINS_13Kernel_traitsI13__nv_bfloat16S2_fS2_fjLj256ELj1ELj4ELj1ELj16ENS_18Kernel_traits_baseILj256ES2_S2_fS2_fjLj128EEEEELb0ELb0ELb1ELb1EEEvNS_9FwdParamsE,"a",@progbits
	.sectionflags	@""
	.align	4
.nv.constant0._ZN10layer_norm13ln_fwd_kernelINS_13Kernel_traitsI13__nv_bfloat16S2_fS2_fjLj256ELj1ELj4ELj1ELj16ENS_18Kernel_traits_baseILj256ES2_S2_fS2_fjLj128EEEEELb0ELb0ELb1ELb1EEEvNS_9FwdParamsE:
	.zero		1128


//--------------------- .nv.constant0._ZN10layer_norm13ln_fwd_kernelINS_13Kernel_traitsI13__nv_bfloat16S2_fS2_fjLj256ELj1ELj4ELj1ELj16ENS_18Kernel_traits_baseILj256ES2_S2_fS2_fjLj128EEEEELb0ELb1ELb0ELb0EEEvNS_9FwdParamsE --------------------------
	.section	.nv.constant0._ZN10layer_norm13ln_fwd_kernelINS_13Kernel_traitsI13__nv_bfloat16S2_fS2_fjLj256ELj1ELj4ELj1ELj16ENS_18Kernel_traits_baseILj256ES2_S2_fS2_fjLj128EEEEELb0ELb1ELb0ELb0EEEvNS_9FwdParamsE,"a",@progbits
	.sectionflags	@""
	.align	4
.nv.constant0._ZN10layer_norm13ln_fwd_kernelINS_13Kernel_traitsI13__nv_bfloat16S2_fS2_fjLj256ELj1ELj4ELj1ELj16ENS_18Kernel_traits_baseILj256ES2_S2_fS2_fjLj128EEEEELb0ELb1ELb0ELb0EEEvNS_9FwdParamsE:
	.zero		1128


//--------------------- .nv.constant0._ZN10layer_norm13ln_fwd_kernelINS_13Kernel_traitsI13__nv_bfloat16S2_fS2_fjLj256ELj1ELj4ELj1ELj16ENS_18Kernel_traits_baseILj256ES2_S2_fS2_fjLj128EEEEELb0ELb1ELb0ELb1EEEvNS_9FwdParamsE --------------------------
	.section	.nv.constant0._ZN10layer_norm13ln_fwd_kernelINS_13Kernel_traitsI13__nv_bfloat16S2_fS2_fjLj256ELj1ELj4ELj1ELj16ENS_18Kernel_traits_baseILj256ES2_S2_fS2_fjLj128EEEEELb0ELb1ELb0ELb1EEEvNS_9FwdParamsE,"a",@progbits
	.sectionflags	@""
	.align	4
.nv.constant0._ZN10layer_norm13ln_fwd_kernelINS_13Kernel_traitsI13__nv_bfloat16S2_fS2_fjLj256ELj1ELj4ELj1ELj16ENS_18Kernel_traits_baseILj256ES2_S2_fS2_fjLj128EEEEELb0ELb1ELb0ELb1EEEvNS_9FwdParamsE:
	.zero		1128


//--------------------- .nv.constant0._ZN10layer_norm13ln_fwd_kernelINS_13Kernel_traitsI13__nv_bfloat16S2_fS2_fjLj256ELj1ELj4ELj1ELj16ENS_18Kernel_traits_baseILj256ES2_S2_fS2_fjLj128EEEEELb0ELb1ELb1ELb0EEEvNS_9FwdParamsE --------------------------
	.section	.nv.constant0._ZN10layer_norm13ln_fwd_kernelINS_13Kernel_traitsI13__nv_bfloat16S2_fS2_fjLj256ELj1ELj4ELj1ELj16ENS_18Kernel_traits_baseILj256ES2_S2_fS2_fjLj128EEEEELb0ELb1ELb1ELb0EEEvNS_9FwdParamsE,"a",@progbits
	.sectionflags	@""
	.align	4
.nv.constant0._ZN10layer_norm13ln_fwd_kernelINS_13Kernel_traitsI13__nv_bfloat16S2_fS2_fjLj256ELj1ELj4ELj1ELj16ENS_18Kernel_traits_baseILj256ES2_S2_fS2_fjLj128EEEEELb0ELb1ELb1ELb0EEEvNS_9FwdParamsE:
	.zero		1128


//--------------------- .nv.constant0._ZN10layer_norm13ln_fwd_kernelINS_13Kernel_traitsI13__nv_bfloat16S2_fS2_fjLj256ELj1ELj4ELj1ELj16ENS_18Kernel_traits_baseILj256ES2_S2_fS2_fjLj128EEEEELb0ELb1ELb1ELb1EEEvNS_9FwdParamsE --------------------------
	.section	.nv.constant0._ZN10layer_norm13ln_fwd_kernelINS_13Kernel_traitsI13__nv_bfloat16S2_fS2_fjLj256ELj1ELj4ELj1ELj16ENS_18Kernel_traits_baseILj256ES2_S2_fS2_fjLj128EEEEELb0ELb1ELb1ELb1EEEvNS_9FwdParamsE,"a",@progbits
	.sectionflags	@""
	.align	4
.nv.constant0._ZN10layer_norm13ln_fwd_kernelINS_13Kernel_traitsI13__nv_bfloat16S2_fS2_fjLj256ELj1ELj4ELj1ELj16ENS_18Kernel_traits_baseILj256ES2_S2_fS2_fjLj128EEEEELb0ELb1ELb1ELb1EEEvNS_9FwdParamsE:
	.zero		1128


//--------------------- .nv.constant0._ZN10layer_norm13ln_fwd_kernelINS_13Kernel_traitsI13__nv_bfloat16S2_fS2_fjLj256ELj1ELj4ELj1ELj16ENS_18Kernel_traits_baseILj256ES2_S2_fS2_fjLj128EEEEELb1ELb0ELb0ELb0EEEvNS_9FwdParamsE --------------------------
	.section	.nv.constant0._ZN10layer_norm13ln_fwd_kernelINS_13Kernel_traitsI13__nv_bfloat16S2_fS2_fjLj256ELj1ELj4ELj1ELj16ENS_18Kernel_traits_baseILj256ES2_S2_fS2_fjLj128EEEEELb1ELb0ELb0ELb0EEEvNS_9FwdParamsE,"a",@progbits
	.sectionflags	@""
	.align	4
.nv.constant0._ZN10layer_norm13ln_fwd_kernelINS_13Kernel_traitsI13__nv_bfloat16S2_fS2_fjLj256ELj1ELj4ELj1ELj16ENS_18Kernel_traits_baseILj256ES2_S2_fS2_fjLj128EEEEELb1ELb0ELb0ELb0EEEvNS_9FwdParamsE:
	.zero		1128


//--------------------- .nv.constant0._ZN10layer_norm13ln_fwd_kernelINS_13Kernel_traitsI13__nv_bfloat16S2_fS2_fjLj256ELj1ELj4ELj1ELj16ENS_18Kernel_traits_baseILj256ES2_S2_fS2_fjLj128EEEEELb1ELb0ELb0ELb1EEEvNS_9FwdParamsE --------------------------
	.section	.nv.constant0._ZN10layer_norm13ln_fwd_kernelINS_13Kernel_traitsI13__nv_bfloat16S2_fS2_fjLj256ELj1ELj4ELj1ELj16ENS_18Kernel_traits_baseILj256ES2_S2_fS2_fjLj128EEEEELb1ELb0ELb0ELb1EEEvNS_9FwdParamsE,"a",@progbits
	.sectionflags	@""
	.align	4
.nv.constant0._ZN10layer_norm13ln_fwd_kernelINS_13Kernel_traitsI13__nv_bfloat16S2_fS2_fjLj256ELj1ELj4ELj1ELj16ENS_18Kernel_traits_baseILj256ES2_S2_fS2_fjLj128EEEEELb1ELb0ELb0ELb1EEEvNS_9FwdParamsE:
	.zero		1128


//--------------------- .nv.constant0._ZN10layer_norm13ln_fwd_kernelINS_13Kernel_traitsI13__nv_bfloat16S2_fS2_fjLj256ELj1ELj4ELj1ELj16ENS_18Kernel_traits_baseILj256ES2_S2_fS2_fjLj128EEEEELb1ELb0ELb1ELb0EEEvNS_9FwdParamsE --------------------------
	.section	.nv.constant0._ZN10layer_norm13ln_fwd_kernelINS_13Kernel_traitsI13__nv_bfloat16S2_fS2_fjLj256ELj1ELj4ELj1ELj16ENS_18Kernel_traits_baseILj256ES2_S2_fS2_fjLj128EEEEELb1ELb0ELb1ELb0EEEvNS_9FwdParamsE,"a",@progbits
	.sectionflags	@""
	.align	4
.nv.constant0._ZN10layer_norm13ln_fwd_kernelINS_13Kernel_traitsI13__nv_bfloat16S2_fS2_fjLj256ELj1ELj4ELj1ELj16ENS_18Kernel_traits_baseILj256ES2_S2_fS2_fjLj128EEEEELb1ELb0ELb1ELb0EEEvNS_9FwdParamsE:
	.zero		1128


//--------------------- .nv.constant0._ZN10layer_norm13ln_fwd_kernelINS_13Kernel_traitsI13__nv_bfloat16S2_fS2_fjLj256ELj1ELj4ELj1ELj16ENS_18Kernel_traits_baseILj256ES2_S2_fS2_fjLj128EEEEELb1ELb0ELb1ELb1EEEvNS_9FwdParamsE --------------------------
	.section	.nv.constant0._ZN10layer_norm13ln_fwd_kernelINS_13Kernel_traitsI13__nv_bfloat16S2_fS2_fjLj256ELj1ELj4ELj1ELj16ENS_18Kernel_traits_baseILj256ES2_S2_fS2_fjLj128EEEEELb1ELb0ELb1ELb1EEEvNS_9FwdParamsE,"a",@progbits
	.sectionflags	@""
	.align	4
.nv.constant0._ZN10layer_norm13ln_fwd_kernelINS_13Kernel_traitsI13__nv_bfloat16S2_fS2_fjLj256ELj1ELj4ELj1ELj16ENS_18Kernel_traits_baseILj256ES2_S2_fS2_fjLj128EEEEELb1ELb0ELb1ELb1EEEvNS_9FwdParamsE:
	.zero		1128


//--------------------- .nv.constant0._ZN10layer_norm13ln_fwd_kernelINS_13Kernel_traitsI13__nv_bfloat16S2_fS2_fjLj256ELj1ELj4ELj1ELj16ENS_18Kernel_traits_baseILj256ES2_S2_fS2_fjLj128EEEEELb1ELb1ELb0ELb0EEEvNS_9FwdParamsE --------------------------
	.section	.nv.constant0._ZN10layer_norm13ln_fwd_kernelINS_13Kernel_traitsI13__nv_bfloat16S2_fS2_fjLj256ELj1ELj4ELj1ELj16ENS_18Kernel_traits_baseILj256ES2_S2_fS2_fjLj128EEEEELb1ELb1ELb0ELb0EEEvNS_9FwdParamsE,"a",@progbits
	.sectionflags	@""
	.align	4
.nv.constant0._ZN10layer_norm13ln_fwd_kernelINS_13Kernel_traitsI13__nv_bfloat16S2_fS2_fjLj256ELj1ELj4ELj1ELj16ENS_18Kernel_traits_baseILj256ES2_S2_fS2_fjLj128EEEEELb1ELb1ELb0ELb0EEEvNS_9FwdParamsE:
	.zero		1128


//--------------------- .nv.constant0._ZN10layer_norm13ln_fwd_kernelINS_13Kernel_traitsI13__nv_bfloat16S2_fS2_fjLj256ELj1ELj4ELj1ELj16ENS_18Kernel_traits_baseILj256ES2_S2_fS2_fjLj128EEEEELb1ELb1ELb0ELb1EEEvNS_9FwdParamsE --------------------------
	.section	.nv.constant0._ZN10layer_norm13ln_fwd_kernelINS_13Kernel_traitsI13__nv_bfloat16S2_fS2_fjLj256ELj1ELj4ELj1ELj16ENS_18Kernel_traits_baseILj256ES2_S2_fS2_fjLj128EEEEELb1ELb1ELb0ELb1EEEvNS_9FwdParamsE,"a",@progbits
	.sectionflags	@""
	.align	4
.nv.constant0._ZN10layer_norm13ln_fwd_kernelINS_13Kernel_traitsI13__nv_bfloat16S2_fS2_fjLj256ELj1ELj4ELj1ELj16ENS_18Kernel_traits_baseILj256ES2_S2_fS2_fjLj128EEEEELb1ELb1ELb0ELb1EEEvNS_9FwdParamsE:
	.zero		1128


//--------------------- .nv.constant0._ZN10layer_norm13ln_fwd_kernelINS_13Kernel_traitsI13__nv_bfloat16S2_fS2_fjLj256ELj1ELj4ELj1ELj16ENS_18Kernel_traits_baseILj256ES2_S2_fS2_fjLj128EEEEELb1ELb1ELb1ELb0EEEvNS_9FwdParamsE --------------------------
	.section	.nv.constant0._ZN10layer_norm13ln_fwd_kernelINS_13Kernel_traitsI13__nv_bfloat16S2_fS2_fjLj256ELj1ELj4ELj1ELj16ENS_18Kernel_traits_baseILj256ES2_S2_fS2_fjLj128EEEEELb1ELb1ELb1ELb0EEEvNS_9FwdParamsE,"a",@progbits
	.sectionflags	@""
	.align	4
.nv.constant0._ZN10layer_norm13ln_fwd_kernelINS_13Kernel_traitsI13__nv_bfloat16S2_fS2_fjLj256ELj1ELj4ELj1ELj16ENS_18Kernel_traits_baseILj256ES2_S2_fS2_fjLj128EEEEELb1ELb1ELb1ELb0EEEvNS_9FwdParamsE:
	.zero		1128


//--------------------- .nv.constant0._ZN10layer_norm13ln_fwd_kernelINS_13Kernel_traitsI13__nv_bfloat16S2_fS2_fjLj256ELj1ELj4ELj1ELj16ENS_18Kernel_traits_baseILj256ES2_S2_fS2_fjLj128EEEEELb1ELb1ELb1ELb1EEEvNS_9FwdParamsE --------------------------
	.section	.nv.constant0._ZN10layer_norm13ln_fwd_kernelINS_13Kernel_traitsI13__nv_bfloat16S2_fS2_fjLj256ELj1ELj4ELj1ELj16ENS_18Kernel_traits_baseILj256ES2_S2_fS2_fjLj128EEEEELb1ELb1ELb1ELb1EEEvNS_9FwdParamsE,"a",@progbits
	.sectionflags	@""
	.align	4
.nv.constant0._ZN10layer_norm13ln_fwd_kernelINS_13Kernel_traitsI13__nv_bfloat16S2_fS2_fjLj256ELj1ELj4ELj1ELj16ENS_18Kernel_traits_baseILj256ES2_S2_fS2_fjLj128EEEEELb1ELb1ELb1ELb1EEEvNS_9FwdParamsE:
	.zero		1128


//--------------------- .nv.constant0._ZN10layer_norm13ln_fwd_kernelINS_13Kernel_traitsIf13__nv_bfloat16fS2_fjLj256ELj1ELj4ELj1ELj16ENS_18Kernel_traits_baseILj256EfS2_fS2_fjLj128EEEEELb0ELb0ELb0ELb0EEEvNS_9FwdParamsE --------------------------
	.section	.nv.constant0._ZN10layer_norm13ln_fwd_kernelINS_13Kernel_traitsIf13__nv_bfloat16fS2_fjLj256ELj1ELj4ELj1ELj16ENS_18Kernel_traits_baseILj256EfS2_fS2_fjLj128EEEEELb0ELb0ELb0ELb0EEEvNS_9FwdParamsE,"a",@progbits
	.sectionflags	@""
	.align	4
.nv.constant0._ZN10layer_norm13ln_fwd_kernelINS_13Kernel_traitsIf13__nv_bfloat16fS2_fjLj256ELj1ELj4ELj1ELj16ENS_18Kernel_traits_baseILj256EfS2_fS2_fjLj128EEEEELb0ELb0ELb0ELb0EEEvNS_9FwdParamsE:
	.zero		1128


//--------------------- .nv.constant0._ZN10layer_norm13ln_fwd_kernelINS_13Kernel_traitsIf13__nv_bfloat16fS2_fjLj256ELj1ELj4ELj1ELj16ENS_18Kernel_traits_baseILj256EfS2_fS2_fjLj128EEEEELb0ELb0ELb0ELb1EEEvNS_9FwdParamsE --------------------------
	.section	.nv.constant0._ZN10layer_norm13ln_fwd_kernelINS_13Kernel_traitsIf13__nv_bfloat16fS2_fjLj256ELj1ELj4ELj1ELj16ENS_18Kernel_traits_baseILj256EfS2_fS2_fjLj128EEEEELb0ELb0ELb0ELb1EEEvNS_9FwdParamsE,"a",@progbits
	.sectionflags	@""
	.align	4
.nv.constant0._ZN10layer_norm13ln_fwd_kernelINS_13Kernel_traitsIf13__nv_bfloat16fS2_fjLj256ELj1ELj4ELj1ELj16ENS_18Kernel_traits_baseILj256EfS2_fS2_fjLj128EEEEELb0ELb0ELb0ELb1EEEvNS_9FwdParamsE:
	.zero		1128


//--------------------- .nv.constant0._ZN10layer_norm13ln_fwd_kernelINS_13Kernel_traitsIf13__nv_bfloat16fS2_fjLj256ELj1ELj4ELj1ELj16ENS_18Kernel_traits_baseILj256EfS2_fS2_fjLj128EEEEELb0ELb0ELb1ELb0EEEvNS_9FwdParamsE --------------------------
	.section	.nv.constant0._ZN10layer_norm13ln_fwd_kernelINS_13Kernel_traitsIf13__nv_bfloat16fS2_fjLj256ELj1ELj4ELj1ELj16ENS_18Kernel_traits_baseILj256EfS2_fS2_fjLj128EEEEELb0ELb0ELb1ELb0EEEvNS_9FwdParamsE,"a",@progbits
	.sectionflags	@""
	.align	4
.nv.constant0._ZN10layer_norm13ln_fwd_kernelINS_13Kernel_traitsIf13__nv_bfloat16fS2_fjLj256ELj1ELj4ELj1ELj16ENS_18Kernel_traits_baseILj256EfS2_fS2_fjLj128EEEEELb0ELb0ELb1ELb0EEEvNS_9FwdParamsE:
	.zero		1128


//--------------------- .nv.constant0._ZN10layer_norm13ln_fwd_kernelINS_13Kernel_traitsIf13__nv_bfloat16fS2_fjLj256ELj1ELj4ELj1ELj16ENS_18Kernel_traits_baseILj256EfS2_fS2_fjLj128EEEEELb0ELb0ELb1ELb1EEEvNS_9FwdParamsE --------------------------
	.section	.nv.constant0._ZN10layer_norm13ln_fwd_kernelINS_13Kernel_traitsIf13__nv_bfloat16fS2_fjLj256ELj1ELj4ELj1ELj16ENS_18Kernel_traits_baseILj256EfS2_fS2_fjLj128EEEEELb0ELb0ELb1ELb1EEEvNS_9FwdParamsE,"a",@progbits
	.sectionflags	@""
	.align	4
.nv.constant0._ZN10layer_norm13ln_fwd_kernelINS_13Kernel_traitsIf13__nv_bfloat16fS2_fjLj256ELj1ELj4ELj1ELj16ENS_18Kernel_traits_baseILj256EfS2_fS2_fjLj128EEEEELb0ELb0ELb1ELb1EEEvNS_9FwdParamsE:
	.zero		1128


//--------------------- .nv.constant0._ZN10layer_norm13ln_fwd_kernelINS_13Kernel_traitsIf13__nv_bfloat16fS2_fjLj256ELj1ELj4ELj1ELj16ENS_18Kernel_traits_baseILj256EfS2_fS2_fjLj128EEEEELb0ELb1ELb0ELb0EEEvNS_9FwdParamsE --------------------------
	.section	.nv.constant0._ZN10layer_norm13ln_fwd_kernelINS_13Kernel_traitsIf13__nv_bfloat16fS2_fjLj256ELj1ELj4ELj1ELj16ENS_18Kernel_traits_baseILj256EfS2_fS2_fjLj128EEEEELb0ELb1ELb0ELb0EEEvNS_9FwdParamsE,"a",@progbits
	.sectionflags	@""
	.align	4
.nv.constant0._ZN10layer_norm13ln_fwd_kernelINS_13Kernel_traitsIf13__nv_bfloat16fS2_fjLj256ELj1ELj4ELj1ELj16ENS_18Kernel_traits_baseILj256EfS2_fS2_fjLj128EEEEELb0ELb1ELb0ELb0EEEvNS_9FwdParamsE:
	.zero		1128


//--------------------- .nv.constant0._ZN10layer_norm13ln_fwd_kernelINS_13Kernel_traitsIf13__nv_bfloat16fS2_fjLj256ELj1ELj4ELj1ELj16ENS_18Kernel_traits_baseILj256EfS2_fS2_fjLj128EEEEELb0ELb1ELb0ELb1EEEvNS_9FwdParamsE --------------------------
	.section	.nv.constant0._ZN10layer_norm13ln_fwd_kernelINS_13Kernel_traitsIf13__nv_bfloat16fS2_fjLj256ELj1ELj4ELj1ELj16ENS_18Kernel_traits_baseILj256EfS2_fS2_fjLj128EEEEELb0ELb1ELb0ELb1EEEvNS_9FwdParamsE,"a",@progbits
	.sectionflags	@""
	.align	4
.nv.constant0._ZN10layer_norm13ln_fwd_kernelINS_13Kernel_traitsIf13__nv_bfloat16fS2_fjLj256ELj1ELj4ELj1ELj16ENS_18Kernel_traits_baseILj256EfS2_fS2_fjLj128EEEEELb0ELb1ELb0ELb1EEEvNS_9FwdParamsE:
	.zero		1128


//--------------------- .nv.constant0._ZN10layer_norm13ln_fwd_kernelINS_13Kernel_traitsIf13__nv_bfloat16fS2_fjLj256ELj1ELj4ELj1ELj16ENS_18Kernel_traits_baseILj256EfS2_fS2_fjLj128EEEEELb0ELb1ELb1ELb0EEEvNS_9FwdParamsE --------------------------
	.section	.nv.constant0._ZN10layer_norm13ln_fwd_kernelINS_13Kernel_traitsIf13__nv_bfloat16fS2_fjLj256ELj1ELj4ELj1ELj16ENS_18Kernel_traits_baseILj256EfS2_fS2_fjLj128EEEEELb0ELb1ELb1ELb0EEEvNS_9FwdParamsE,"a",@progbits
	.sectionflags	@""
	.align	4
.nv.constant0._ZN10layer_norm13ln_fwd_kernelINS_13Kernel_traitsIf13__nv_bfloat16fS2_fjLj256ELj1ELj4ELj1ELj16ENS_18Kernel_traits_baseILj256EfS2_fS2_fjLj128EEEEELb0ELb1ELb1ELb0EEEvNS_9FwdParamsE:
	.zero		1128


//--------------------- .nv.constant0._ZN10layer_norm13ln_fwd_kernelINS_13Kernel_traitsIf13__nv_bfloat16fS2_fjLj256ELj1ELj4ELj1ELj16ENS_18Kernel_traits_baseILj256EfS2_fS2_fjLj128EEEEELb0ELb1ELb1ELb1EEEvNS_9FwdParamsE --------------------------
	.section	.nv.constant0._ZN10layer_norm13ln_fwd_kernelINS_13Kernel_traitsIf13__nv_bfloat16fS2_fjLj256ELj1ELj4ELj1ELj16ENS_18Kernel_traits_baseILj256EfS2_fS2_fjLj128EEEEELb0ELb1ELb1ELb1EEEvNS_9FwdParamsE,"a",@progbits
	.sectionflags	@""
	.align	4
.nv.constant0._ZN10layer_norm13ln_fwd_kernelINS_13Kernel_traitsIf13__nv_bfloat16fS2_fjLj256ELj1ELj4ELj1ELj16ENS_18Kernel_traits_baseILj256EfS2_fS2_fjLj128EEEEELb0ELb1ELb1ELb1EEEvNS_9FwdParamsE:
	.zero		1128


//--------------------- .nv.constant0._ZN10layer_norm13ln_fwd_kernelINS_13Kernel_traitsIf13__nv_bfloat16fS2_fjLj256ELj1ELj4ELj1ELj16ENS_18Kernel_traits_baseILj256EfS2_fS2_fjLj128EEEEELb1ELb0ELb0ELb0EEEvNS_9FwdParamsE --------------------------
	.section	.nv.constant0._ZN10layer_norm13ln_fwd_kernelINS_13Kernel_traitsIf13__nv_bfloat16fS2_fjLj256ELj1ELj4ELj1ELj16ENS_18Kernel_traits_baseILj256EfS2_fS2_fjLj128EEEEELb1ELb0ELb0ELb0EEEvNS_9FwdParamsE,"a",@progbits
	.sectionflags	@""
	.align	4
.nv.constant0._ZN10layer_norm13ln_fwd_kernelINS_13Kernel_traitsIf13__nv_bfloat16fS2_fjLj256ELj1ELj4ELj1ELj16ENS_18Kernel_traits_baseILj256EfS2_fS2_fjLj128EEEEELb1ELb0ELb0ELb0EEEvNS_9FwdParamsE:
	.zero		1128


//--------------------- .nv.constant0._ZN10layer_norm13ln_fwd_kernelINS_13Kernel_traitsIf13__nv_bfloat16fS2_fjLj256ELj1ELj4ELj1ELj16ENS_18Kernel_traits_baseILj256EfS2_fS2_fjLj128EEEEELb1ELb0ELb0ELb1EEEvNS_9FwdParamsE --------------------------
	.section	.nv.constant0._ZN10layer_norm13ln_fwd_kernelINS_13Kernel_traitsIf13__nv_bfloat16fS2_fjLj256ELj1ELj4ELj1ELj16ENS_18Kernel_traits_baseILj256EfS2_fS2_fjLj128EEEEELb1ELb0ELb0ELb1EEEvNS_9FwdParamsE,"a",@progbits
	.sectionflags	@""
	.align	4
.nv.constant0._ZN10layer_norm13ln_fwd_kernelINS_13Kernel_traitsIf13__nv_bfloat16fS2_fjLj256ELj1ELj4ELj1ELj16ENS_18Kernel_traits_baseILj256EfS2_fS2_fjLj128EEEEELb1ELb0ELb0ELb1EEEvNS_9FwdParamsE:
	.zero		1128


//--------------------- .nv.constant0._ZN10layer_norm13ln_fwd_kernelINS_13Kernel_traitsIf13__nv_bfloat16fS2_fjLj256ELj1ELj4ELj1ELj16ENS_18Kernel_traits_baseILj256EfS2_fS2_fjLj128EEEEELb1ELb0ELb1ELb0EEEvNS_9FwdParamsE --------------------------
	.section	.nv.constant0._ZN10layer_norm13ln_fwd_kernelINS_13Kernel_traitsIf13__nv_bfloat16fS2_fjLj256ELj1ELj4ELj1ELj16ENS_18Kernel_traits_baseILj256EfS2_fS2_fjLj128EEEEELb1ELb0ELb1ELb0EEEvNS_9FwdParamsE,"a",@progbits
	.sectionflags	@""
	.align	4
.nv.constant0._ZN10layer_norm13ln_fwd_kernelINS_13Kernel_traitsIf13__nv_bfloat16fS2_fjLj256ELj1ELj4ELj1ELj16ENS_18Kernel_traits_baseILj256EfS2_fS2_fjLj128EEEEELb1ELb0ELb1ELb0EEEvNS_9FwdParamsE:
	.zero		1128


//--------------------- .nv.constant0._ZN10layer_norm13ln_fwd_kernelINS_13Kernel_traitsIf13__nv_bfloat16fS2_fjLj256ELj1ELj4ELj1ELj16ENS_18Kernel_traits_baseILj256EfS2_fS2_fjLj128EEEEELb1ELb0ELb1ELb1EEEvNS_9FwdParamsE --------------------------
	.section	.nv.constant0._ZN10layer_norm13ln_fwd_kernelINS_13Kernel_traitsIf13__nv_bfloat16fS2_fjLj256ELj1ELj4ELj1ELj16ENS_18Kernel_traits_baseILj256EfS2_fS2_fjLj128EEEEELb1ELb0ELb1ELb1EEEvNS_9FwdParamsE,"a",@progbits
	.sectionflags	@""
	.align	4
.nv.constant0._ZN10layer_norm13ln_fwd_kernelINS_13Kernel_traitsIf13__nv_bfloat16fS2_fjLj256ELj1ELj4ELj1ELj16ENS_18Kernel_traits_baseILj256EfS2_fS2_fjLj128EEEEELb1ELb0ELb1ELb1EEEvNS_9FwdParamsE:
	.zero		1128


//--------------------- .nv.constant0._ZN10layer_norm13ln_fwd_kernelINS_13Kernel_traitsIf13__nv_bfloat16fS2_fjLj256ELj1ELj4ELj1ELj16ENS_18Kernel_traits_baseILj256EfS2_fS2_fjLj128EEEEELb1ELb1ELb0ELb0EEEvNS_9FwdParamsE --------------------------
	.section	.nv.constant0._ZN10layer_norm13ln_fwd_kernelINS_13Kernel_traitsIf13__nv_bfloat16fS2_fjLj256ELj1ELj4ELj1ELj16ENS_18Kernel_traits_baseILj256EfS2_fS2_fjLj128EEEEELb1ELb1ELb0ELb0EEEvNS_9FwdParamsE,"a",@progbits
	.sectionflags	@""
	.align	4
.nv.constant0._ZN10layer_norm13ln_fwd_kernelINS_13Kernel_traitsIf13__nv_bfloat16fS2_fjLj256ELj1ELj4ELj1ELj16ENS_18Kernel_traits_baseILj256EfS2_fS2_fjLj128EEEEELb1ELb1ELb0ELb0EEEvNS_9FwdParamsE:
	.zero		1128


//--------------------- .nv.constant0._ZN10layer_norm13ln_fwd_kernelINS_13Kernel_traitsIf13__nv_bfloat16fS2_fjLj256ELj1ELj4ELj1ELj16ENS_18Kernel_traits_baseILj256EfS2_fS2_fjLj128EEEEELb1ELb1ELb0ELb1EEEvNS_9FwdParamsE --------------------------
	.section	.nv.constant0._ZN10layer_norm13ln_fwd_kernelINS_13Kernel_traitsIf13__nv_bfloat16fS2_fjLj256ELj1ELj4ELj1ELj16ENS_18Kernel_traits_baseILj256EfS2_fS2_fjLj128EEEEELb1ELb1ELb0ELb1EEEvNS_9FwdParamsE,"a",@progbits
	.sectionflags	@""
	.align	4
.nv.constant0._ZN10layer_norm13ln_fwd_kernelINS_13Kernel_traitsIf13__nv_bfloat16fS2_fjLj256ELj1ELj4ELj1ELj16ENS_18Kernel_traits_baseILj256EfS2_fS2_fjLj128EEEEELb1ELb1ELb0ELb1EEEvNS_9FwdParamsE:
	.zero		1128


//--------------------- .nv.constant0._ZN10layer_norm13ln_fwd_kernelINS_13Kernel_traitsIf13__nv_bfloat16fS2_fjLj256ELj1ELj4ELj1ELj16ENS_18Kernel_traits_baseILj256EfS2_fS2_fjLj128EEEEELb1ELb1ELb1ELb0EEEvNS_9FwdParamsE --------------------------
	.section	.nv.constant0._ZN10layer_norm13ln_fwd_kernelINS_13Kernel_traitsIf13__nv_bfloat16fS2_fjLj256ELj1ELj4ELj1ELj16ENS_18Kernel_traits_baseILj256EfS2_fS2_fjLj128EEEEELb1ELb1ELb1ELb0EEEvNS_9FwdParamsE,"a",@progbits
	.sectionflags	@""
	.align	4
.nv.constant0._ZN10layer_norm13ln_fwd_kernelINS_13Kernel_traitsIf13__nv_bfloat16fS2_fjLj256ELj1ELj4ELj1ELj16ENS_18Kernel_traits_baseILj256EfS2_fS2_fjLj128EEEEELb1ELb1ELb1ELb0EEEvNS_9FwdParamsE:
	.zero		1128


//--------------------- .nv.constant0._ZN10layer_norm13ln_fwd_kernelINS_13Kernel_traitsIf13__nv_bfloat16fS2_fjLj256ELj1ELj4ELj1ELj16ENS_18Kernel_traits_baseILj256EfS2_fS2_fjLj128EEEEELb1ELb1ELb1ELb1EEEvNS_9FwdParamsE --------------------------
	.section	.nv.constant0._ZN10layer_norm13ln_fwd_kernelINS_13Kernel_traitsIf13__nv_bfloat16fS2_fjLj256ELj1ELj4ELj1ELj16ENS_18Kernel_traits_baseILj256EfS2_fS2_fjLj128EEEEELb1ELb1ELb1ELb1EEEvNS_9FwdParamsE,"a",@progbits
	.sectionflags	@""
	.align	4
.nv.constant0._ZN10layer_norm13ln_fwd_kernelINS_13Kernel_traitsIf13__nv_bfloat16fS2_fjLj256ELj1ELj4ELj1ELj16ENS_18Kernel_traits_baseILj256EfS2_fS2_fjLj128EEEEELb1ELb1ELb1ELb1EEEvNS_9FwdParamsE:
	.zero		1128


//--------------------- .nv.constant0._ZN10layer_norm13ln_fwd_kernelINS_13Kernel_traitsIf6__halfS2_S2_fjLj256ELj1ELj4ELj1ELj16ENS_18Kernel_traits_baseILj256EfS2_S2_S2_fjLj128EEEEELb0ELb0ELb0ELb0EEEvNS_9FwdParamsE --------------------------
	.section	.nv.constant0._ZN10layer_norm13ln_fwd_kernelINS_13Kernel_traitsIf6__halfS2_S2_fjLj256ELj1ELj4ELj1ELj16ENS_18Kernel_traits_baseILj256EfS2_S2_S2_fjLj128EEEEELb0ELb0ELb0ELb0EEEvNS_9FwdParamsE,"a",@progbits
	.sectionflags	@""
	.align	4
.nv.constant0._ZN10layer_norm13ln_fwd_kernelINS_13Kernel_traitsIf6__halfS2_S2_fjLj256ELj1ELj4ELj1ELj16ENS_18Kernel_traits_baseILj256EfS2_S2_S2_fjLj128EEEEELb0ELb0ELb0ELb0EEEvNS_9FwdParamsE:
	.zero		1128


//--------------------- .nv.constant0._ZN10layer_norm13ln_fwd_kernelINS_13Kernel_traitsIf6__halfS2_S2_fjLj256ELj1ELj4ELj1ELj16ENS_18Kernel_traits_baseILj256EfS2_S2_S2_fjLj128EEEEELb0ELb0ELb0ELb1EEEvNS_9FwdParamsE --------------------------
	.section	.nv.constant0._ZN10layer_norm13ln_fwd_kernelINS_13Kernel_traitsIf6__halfS2_S2_fjLj256ELj1ELj4ELj1ELj16ENS_18Kernel_traits_baseILj256EfS2_S2_S2_fjLj128EEEEELb0ELb0ELb0ELb1EEEvNS_9FwdParamsE,"a",@progbits
	.sectionflags	@""
	.align	4
.nv.constant0._ZN10layer_norm13ln_fwd_kernelINS_13Kernel_traitsIf6__halfS2_S2_fjLj256ELj1ELj4ELj1ELj16ENS_18Kernel_traits_baseILj256EfS2_S2_S2_fjLj128EEEEELb0ELb0ELb0ELb1EEEvNS_9FwdParamsE:
	.zero		1128


//--------------------- .nv.constant0._ZN10layer_norm13ln_fwd_kernelINS_13Kernel_traitsIf6__halfS2_S2_fjLj256ELj1ELj4ELj1ELj16ENS_18Kernel_traits_baseILj256EfS2_S2_S2_fjLj128EEEEELb0ELb0ELb1ELb0EEEvNS_9FwdParamsE --------------------------
	.section	.nv.constant0._ZN10layer_norm13ln_fwd_kernelINS_13Kernel_traitsIf6__halfS2_S2_fjLj256ELj1ELj4ELj1ELj16ENS_18Kernel_traits_baseILj256EfS2_S2_S2_fjLj128EEEEELb0ELb0ELb1ELb0EEEvNS_9FwdParamsE,"a",@progbits
	.sectionflags	@""
	.align	4
.nv.constant0._ZN10layer_norm13ln_fwd_kernelINS_13Kernel_traitsIf6__halfS2_S2_fjLj256ELj1ELj4ELj1ELj16ENS_18Kernel_traits_baseILj256EfS2_S2_S2_fjLj128EEEEELb0ELb0ELb1ELb0EEEvNS_9FwdParamsE:
	.zero		1128


//--------------------- .nv.constant0._ZN10layer_norm13ln_fwd_kernelINS_13Kernel_traitsIf6__halfS2_S2_fjLj256ELj1ELj4ELj1ELj16ENS_18Kernel_traits_baseILj256EfS2_S2_S2_fjLj128EEEEELb0ELb0ELb1ELb1EEEvNS_9FwdParamsE --------------------------
	.section	.nv.constant0._ZN10layer_norm13ln_fwd_kernelINS_13Kernel_traitsIf6__halfS2_S2_fjLj256ELj1ELj4ELj1ELj16ENS_18Kernel_traits_baseILj256EfS2_S2_S2_fjLj128EEEEELb0ELb0ELb1ELb1EEEvNS_9FwdParamsE,"a",@progbits
	.sectionflags	@""
	.align	4
.nv.constant0._ZN10layer_norm13ln_fwd_kernelINS_13Kernel_traitsIf6__halfS2_S2_fjLj256ELj1ELj4ELj1ELj16ENS_18Kernel_traits_baseILj256EfS2_S2_S2_fjLj128EEEEELb0ELb0ELb1ELb1EEEvNS_9FwdParamsE:
	.zero		1128


//--------------------- .nv.constant0._ZN10layer_norm13ln_fwd_kernelINS_13Kernel_traitsIf6__halfS2_S2_fjLj256ELj1ELj4ELj1ELj16ENS_18Kernel_traits_baseILj256EfS2_S2_S2_fjLj128EEEEELb0ELb1ELb0ELb0EEEvNS_9FwdParamsE --------------------------
	.section	.nv.constant0._ZN10layer_norm13ln_fwd_kernelINS_13Kernel_traitsIf6__halfS2_S2_fjLj256ELj1ELj4ELj1ELj16ENS_18Kernel_traits_baseILj256EfS2_S2_S2_fjLj128EEEEELb0ELb1ELb0ELb0EEEvNS_9FwdParamsE,"a",@progbits
	.sectionflags	@""
	.align	4
.nv.constant0._ZN10layer_norm13ln_fwd_kernelINS_13Kernel_traitsIf6__halfS2_S2_fjLj256ELj1ELj4ELj1ELj16ENS_18Kernel_traits_baseILj256EfS2_S2_S2_fjLj128EEEEELb0ELb1ELb0ELb0EEEvNS_9FwdParamsE:
	.zero		1128


//--------------------- .nv.constant0._ZN10layer_norm13ln_fwd_kernelINS_13Kernel_traitsIf6__halfS2_S2_fjLj256ELj1ELj4ELj1ELj16ENS_18Kernel_traits_baseILj256EfS2_S2_S2_fjLj128EEEEELb0ELb1ELb0ELb1EEEvNS_9FwdParamsE --------------------------
	.section	.nv.constant0._ZN10layer_norm13ln_fwd_kernelINS_13Kernel_traitsIf6__halfS2_S2_fjLj256ELj1ELj4ELj1ELj16ENS_18Kernel_traits_baseILj256EfS2_S2_S2_fjLj128EEEEELb0ELb1ELb0ELb1EEEvNS_9FwdParamsE,"a",@progbits
	.sectionflags	@""
	.align	4
.nv.constant0._ZN10layer_norm13ln_fwd_kernelINS_13Kernel_traitsIf6__halfS2_S2_fjLj256ELj1ELj4ELj1ELj16ENS_18Kernel_traits_baseILj256EfS2_S2_S2_fjLj128EEEEELb0ELb1ELb0ELb1EEEvNS_9FwdParamsE:
	.zero		1128


//--------------------- .nv.constant0._ZN10layer_norm13ln_fwd_kernelINS_13Kernel_traitsIf6__halfS2_S2_fjLj256ELj1ELj4ELj1ELj16ENS_18Kernel_traits_baseILj256EfS2_S2_S2_fjLj128EEEEELb0ELb1ELb1ELb0EEEvNS_9FwdParamsE --------------------------
	.section	.nv.constant0._ZN10layer_norm13ln_fwd_kernelINS_13Kernel_traitsIf6__halfS2_S2_fjLj256ELj1ELj4ELj1ELj16ENS_18Kernel_traits_baseILj256EfS2_S2_S2_fjLj128EEEEELb0ELb1ELb1ELb0EEEvNS_9FwdParamsE,"a",@progbits
	.sectionflags	@""
	.align	4
.nv.constant0._ZN10layer_norm13ln_fwd_kernelINS_13Kernel_traitsIf6__halfS2_S2_fjLj256ELj1ELj4ELj1ELj16ENS_18Kernel_traits_baseILj256EfS2_S2_S2_fjLj128EEEEELb0ELb1ELb1ELb0EEEvNS_9FwdParamsE:
	.zero		1128


//--------------------- .nv.constant0._ZN10layer_norm13ln_fwd_kernelINS_13Kernel_traitsIf6__halfS2_S2_fjLj256ELj1ELj4ELj1ELj16ENS_18Kernel_traits_baseILj256EfS2_S2_S2_fjLj128EEEEELb0ELb1ELb1ELb1EEEvNS_9FwdParamsE --------------------------
	.section	.nv.constant0._ZN10layer_norm13ln_fwd_kernelINS_13Kernel_traitsIf6__halfS2_S2_fjLj256ELj1ELj4ELj1ELj16ENS_18Kernel_traits_baseILj256EfS2_S2_S2_fjLj128EEEEELb0ELb1ELb1ELb1EEEvNS_9FwdParamsE,"a",@progbits
	.sectionflags	@""
	.align	4
.nv.constant0._ZN10layer_norm13ln_fwd_kernelINS_13Kernel_traitsIf6__halfS2_S2_fjLj256ELj1ELj4ELj1ELj16ENS_18Kernel_traits_baseILj256EfS2_S2_S2_fjLj128EEEEELb0ELb1ELb1ELb1EEEvNS_9FwdParamsE:
	.zero		1128


//--------------------- .nv.constant0._ZN10layer_norm13ln_fwd_kernelINS_13Kernel_traitsIf6__halfS2_S2_fjLj256ELj1ELj4ELj1ELj16ENS_18Kernel_traits_baseILj256EfS2_S2_S2_fjLj128EEEEELb1ELb0ELb0ELb0EEEvNS_9FwdParamsE --------------------------
	.section	.nv.constant0._ZN10layer_norm13ln_fwd_kernelINS_13Kernel_traitsIf6__halfS2_S2_fjLj256ELj1ELj4ELj1ELj16ENS_18Kernel_traits_baseILj256EfS2_S2_S2_fjLj128EEEEELb1ELb0ELb0ELb0EEEvNS_9FwdParamsE,"a",@progbits
	.sectionflags	@""
	.align	4
.nv.constant0._ZN10layer_norm13ln_fwd_kernelINS_13Kernel_traitsIf6__halfS2_S2_fjLj256ELj1ELj4ELj1ELj16ENS_18Kernel_traits_baseILj256EfS2_S2_S2_fjLj128EEEEELb1ELb0ELb0ELb0EEEvNS_9FwdParamsE:
	.zero		1128


//--------------------- .nv.constant0._ZN10layer_norm13ln_fwd_kernelINS_13Kernel_traitsIf6__halfS2_S2_fjLj256ELj1ELj4ELj1ELj16ENS_18Kernel_traits_baseILj256EfS2_S2_S2_fjLj128EEEEELb1ELb0ELb0ELb1EEEvNS_9FwdParamsE --------------------------
	.section	.nv.constant0._ZN10layer_norm13ln_fwd_kernelINS_13Kernel_traitsIf6__halfS2_S2_fjLj256ELj1ELj4ELj1ELj16ENS_18Kernel_traits_baseILj256EfS2_S2_S2_fjLj128EEEEELb1ELb0ELb0ELb1EEEvNS_9FwdParamsE,"a",@progbits
	.sectionflags	@""
	.align	4
.nv.constant0._ZN10layer_norm13ln_fwd_kernelINS_13Kernel_traitsIf6__halfS2_S2_fjLj256ELj1ELj4ELj1ELj16ENS_18Kernel_traits_baseILj256EfS2_S2_S2_fjLj128EEEEELb1ELb0ELb0ELb1EEEvNS_9FwdParamsE:
	.zero		1128


//--------------------- .nv.constant0._ZN10layer_norm13ln_fwd_kernelINS_13Kernel_traitsIf6__halfS2_S2_fjLj256ELj1ELj4ELj1ELj16ENS_18Kernel_traits_baseILj256EfS2_S2_S2_fjLj128EEEEELb1ELb0ELb1ELb0EEEvNS_9FwdParamsE --------------------------
	.section	.nv.constant0._ZN10layer_norm13ln_fwd_kernelINS_13Kernel_traitsIf6__halfS2_S2_fjLj256ELj1ELj4ELj1ELj16ENS_18Kernel_traits_baseILj256EfS2_S2_S2_fjLj128EEEEELb1ELb0ELb1ELb0EEEvNS_9FwdParamsE,"a",@progbits
	.sectionflags	@""
	.align	4
.nv.constant0._ZN10layer_norm13ln_fwd_kernelINS_13Kernel_traitsIf6__halfS2_S2_fjLj256ELj1ELj4ELj1ELj16ENS_18Kernel_traits_baseILj256EfS2_S2_S2_fjLj128EEEEELb1ELb0ELb1ELb0EEEvNS_9FwdParamsE:
	.zero		1128


//--------------------- .nv.constant0._ZN10layer_norm13ln_fwd_kernelINS_13Kernel_traitsIf6__halfS2_S2_fjLj256ELj1ELj4ELj1ELj16ENS_18Kernel_traits_baseILj256EfS2_S2_S2_fjLj128EEEEELb1ELb0ELb1ELb1EEEvNS_9FwdParamsE --------------------------
	.section	.nv.constant0._ZN10layer_norm13ln_fwd_kernelINS_13Kernel_traitsIf6__halfS2_S2_fjLj256ELj1ELj4ELj1ELj16ENS_18Kernel_traits_baseILj256EfS2_S2_S2_fjLj128EEEEELb1ELb0ELb1ELb1EEEvNS_9FwdParamsE,"a",@progbits
	.sectionflags	@""
	.align	4
.nv.constant0._ZN10layer_norm13ln_fwd_kernelINS_13Kernel_traitsIf6__halfS2_S2_fjLj256ELj1ELj4ELj1ELj16ENS_18Kernel_traits_baseILj256EfS2_S2_S2_fjLj128EEEEELb1ELb0ELb1ELb1EEEvNS_9FwdParamsE:
	.zero		1128


//--------------------- .nv.constant0._ZN10layer_norm13ln_fwd_kernelINS_13Kernel_traitsIf6__halfS2_S2_fjLj256ELj1ELj4ELj1ELj16ENS_18Kernel_traits_baseILj256EfS2_S2_S2_fjLj128EEEEELb1ELb1ELb0ELb0EEEvNS_9FwdParamsE --------------------------
	.section	.nv.constant0._ZN10layer_norm13ln_fwd_kernelINS_13Kernel_traitsIf6__halfS2_S2_fjLj256ELj1ELj4ELj1ELj16ENS_18Kernel_traits_baseILj256EfS2_S2_S2_fjLj128EEEEELb1ELb1ELb0ELb0EEEvNS_9FwdParamsE,"a",@progbits
	.sectionflags	@""
	.align	4
.nv.constant0._ZN10layer_norm13ln_fwd_kernelINS_13Kernel_traitsIf6__halfS2_S2_fjLj256ELj1ELj4ELj1ELj16ENS_18Kernel_traits_baseILj256EfS2_S2_S2_fjLj128EEEEELb1ELb1ELb0ELb0EEEvNS_9FwdParamsE:
	.zero		1128


//--------------------- .nv.constant0._ZN10layer_norm13ln_fwd_kernelINS_13Kernel_traitsIf6__halfS2_S2_fjLj256ELj1ELj4ELj1ELj16ENS_18Kernel_traits_baseILj256EfS2_S2_S2_fjLj128EEEEELb1ELb1ELb0ELb1EEEvNS_9FwdParamsE --------------------------
	.section	.nv.constant0._ZN10layer_norm13ln_fwd_kernelINS_13Kernel_traitsIf6__halfS2_S2_fjLj256ELj1ELj4ELj1ELj16ENS_18Kernel_traits_baseILj256EfS2_S2_S2_fjLj128EEEEELb1ELb1ELb0ELb1EEEvNS_9FwdParamsE,"a",@progbits
	.sectionflags	@""
	.align	4
.nv.constant0._ZN10layer_norm13ln_fwd_kernelINS_13Kernel_traitsIf6__halfS2_S2_fjLj256ELj1ELj4ELj1ELj16ENS_18Kernel_traits_baseILj256EfS2_S2_S2_fjLj128EEEEELb1ELb1ELb0ELb1EEEvNS_9FwdParamsE:
	.zero		1128


//--------------------- .nv.constant0._ZN10layer_norm13ln_fwd_kernelINS_13Kernel_traitsIf6__halfS2_S2_fjLj256ELj1ELj4ELj1ELj16ENS_18Kernel_traits_baseILj256EfS2_S2_S2_fjLj128EEEEELb1ELb1ELb1ELb0EEEvNS_9FwdParamsE --------------------------
	.section	.nv.constant0._ZN10layer_norm13ln_fwd_kernelINS_13Kernel_traitsIf6__halfS2_S2_fjLj256ELj1ELj4ELj1ELj16ENS_18Kernel_traits_baseILj256EfS2_S2_S2_fjLj128EEEEELb1ELb1ELb1ELb0EEEvNS_9FwdParamsE,"a",@progbits
	.sectionflags	@""
	.align	4
.nv.constant0._ZN10layer_norm13ln_fwd_kernelINS_13Kernel_traitsIf6__halfS2_S2_fjLj256ELj1ELj4ELj1ELj16ENS_18Kernel_traits_baseILj256EfS2_S2_S2_fjLj128EEEEELb1ELb1ELb1ELb0EEEvNS_9FwdParamsE:
	.zero		1128


//--------------------- .nv.constant0._ZN10layer_norm13ln_fwd_kernelINS_13Kernel_traitsIf6__halfS2_S2_fjLj256ELj1ELj4ELj1ELj16ENS_18Kernel_traits_baseILj256EfS2_S2_S2_fjLj128EEEEELb1ELb1ELb1ELb1EEEvNS_9FwdParamsE --------------------------
	.section	.nv.constant0._ZN10layer_norm13ln_fwd_kernelINS_13Kernel_traitsIf6__halfS2_S2_fjLj256ELj1ELj4ELj1ELj16ENS_18Kernel_traits_baseILj256EfS2_S2_S2_fjLj128EEEEELb1ELb1ELb1ELb1EEEvNS_9FwdParamsE,"a",@progbits
	.sectionflags	@""
	.align	4
.nv.constant0._ZN10layer_norm13ln_fwd_kernelINS_13Kernel_traitsIf6__halfS2_S2_fjLj256ELj1ELj4ELj1ELj16ENS_18Kernel_traits_baseILj256EfS2_S2_S2_fjLj128EEEEELb1ELb1ELb1ELb1EEEvNS_9FwdParamsE:
	.zero		1128


//--------------------- .nv.constant0._ZN10layer_norm13ln_fwd_kernelINS_13Kernel_traitsI6__halfS2_fS2_fjLj256ELj1ELj4ELj1ELj16ENS_18Kernel_traits_baseILj256ES2_S2_fS2_fjLj128EEEEELb0ELb0ELb0ELb0EEEvNS_9FwdParamsE --------------------------
	.section	.nv.constant0._ZN10layer_norm13ln_fwd_kernelINS_13Kernel_traitsI6__halfS2_fS2_fjLj256ELj1ELj4ELj1ELj16ENS_18Kernel_traits_baseILj256ES2_S2_fS2_fjLj128EEEEELb0ELb0ELb0ELb0EEEvNS_9FwdParamsE,"a",@progbits
	.sectionflags	@""
	.align	4
.nv.constant0._ZN10layer_norm13ln_fwd_kernelINS_13Kernel_traitsI6__halfS2_fS2_fjLj256ELj1ELj4ELj1ELj16ENS_18Kernel_traits_baseILj256ES2_S2_fS2_fjLj128EEEEELb0ELb0ELb0ELb0EEEvNS_9FwdParamsE:
	.zero		1128


//--------------------- .nv.constant0._ZN10layer_norm13ln_fwd_kernelINS_13Kernel_traitsI6__halfS2_fS2_fjLj256ELj1ELj4ELj1ELj16ENS_18Kernel_traits_baseILj256ES2_S2_fS2_fjLj128EEEEELb0ELb0ELb0ELb1EEEvNS_9FwdParamsE --------------------------
	.section	.nv.constant0._ZN10layer_norm13ln_fwd_kernelINS_13Kernel_traitsI6__halfS2_fS2_fjLj256ELj1ELj4ELj1ELj16ENS_18Kernel_traits_baseILj256ES2_S2_fS2_fjLj128EEEEELb0ELb0ELb0ELb1EEEvNS_9FwdParamsE,"a",@progbits
	.sectionflags	@""
	.align	4
.nv.constant0._ZN10layer_norm13ln_fwd_kernelINS_13Kernel_traitsI6__halfS2_fS2_fjLj256ELj1ELj4ELj1ELj16ENS_18Kernel_traits_baseILj256ES2_S2_fS2_fjLj128EEEEELb0ELb0ELb0ELb1EEEvNS_9FwdParamsE:
	.zero		1128


//--------------------- .nv.constant0._ZN10layer_norm13ln_fwd_kernelINS_13Kernel_traitsI6__halfS2_fS2_fjLj256ELj1ELj4ELj1ELj16ENS_18Kernel_traits_baseILj256ES2_S2_fS2_fjLj128EEEEELb0ELb0ELb1ELb0EEEvNS_9FwdParamsE --------------------------
	.section	.nv.constant0._ZN10layer_norm13ln_fwd_kernelINS_13Kernel_traitsI6__halfS2_fS2_fjLj256ELj1ELj4ELj1ELj16ENS_18Kernel_traits_baseILj256ES2_S2_fS2_fjLj128EEEEELb0ELb0ELb1ELb0EEEvNS_9FwdParamsE,"a",@progbits
	.sectionflags	@""
	.align	4
.nv.constant0._ZN10layer_norm13ln_fwd_kernelINS_13Kernel_traitsI6__halfS2_fS2_fjLj256ELj1ELj4ELj1ELj16ENS_18Kernel_traits_baseILj256ES2_S2_fS2_fjLj128EEEEELb0ELb0ELb1ELb0EEEvNS_9FwdParamsE:
	.zero		1128


//--------------------- .nv.constant0._ZN10layer_norm13ln_fwd_kernelINS_13Kernel_traitsI6__halfS2_fS2_fjLj256ELj1ELj4ELj1ELj16ENS_18Kernel_traits_baseILj256ES2_S2_fS2_fjLj128EEEEELb0ELb0ELb1ELb1EEEvNS_9FwdParamsE --------------------------
	.section	.nv.constant0._ZN10layer_norm13ln_fwd_kernelINS_13Kernel_traitsI6__halfS2_fS2_fjLj256ELj1ELj4ELj1ELj16ENS_18Kernel_traits_baseILj256ES2_S2_fS2_fjLj128EEEEELb0ELb0ELb1ELb1EEEvNS_9FwdParamsE,"a",@progbits
	.sectionflags	@""
	.align	4
.nv.constant0._ZN10layer_norm13ln_fwd_kernelINS_13Kernel_traitsI6__halfS2_fS2_fjLj256ELj1ELj4ELj1ELj16ENS_18Kernel_traits_baseILj256ES2_S2_fS2_fjLj128EEEEELb0ELb0ELb1ELb1EEEvNS_9FwdParamsE:
	.zero		1128


//--------------------- .nv.constant0._ZN10layer_norm13ln_fwd_kernelINS_13Kernel_traitsI6__halfS2_fS2_fjLj256ELj1ELj4ELj1ELj16ENS_18Kernel_traits_baseILj256ES2_S2_fS2_fjLj128EEEEELb0ELb1ELb0ELb0EEEvNS_9FwdParamsE --------------------------
	.section	.nv.constant0._ZN10layer_norm13ln_fwd_kernelINS_13Kernel_traitsI6__halfS2_fS2_fjLj256ELj1ELj4ELj1ELj16ENS_18Kernel_traits_baseILj256ES2_S2_fS2_fjLj128EEEEELb0ELb1ELb0ELb0EEEvNS_9FwdParamsE,"a",@progbits
	.sectionflags	@""
	.align	4
.nv.constant0._ZN10layer_norm13ln_fwd_kernelINS_13Kernel_traitsI6__halfS2_fS2_fjLj256ELj1ELj4ELj1ELj16ENS_18Kernel_traits_baseILj256ES2_S2_fS2_fjLj128EEEEELb0ELb1ELb0ELb0EEEvNS_9FwdParamsE:
	.zero		1128


//--------------------- .nv.constant0._ZN10layer_norm13ln_fwd_kernelINS_13Kernel_traitsI6__halfS2_fS2_fjLj256ELj1ELj4ELj1ELj16ENS_18Kernel_traits_baseILj256ES2_S2_fS2_fjLj128EEEEELb0ELb1ELb0ELb1EEEvNS_9FwdParamsE --------------------------
	.section	.nv.constant0._ZN10layer_norm13ln_fwd_kernelINS_13Kernel_traitsI6__halfS2_fS2_fjLj256ELj1ELj4ELj1ELj16ENS_18Kernel_traits_baseILj256ES2_S2_fS2_fjLj128EEEEELb0ELb1ELb0ELb1EEEvNS_9FwdParamsE,"a",@progbits
	.sectionflags	@""
	.align	4
.nv.constant0._ZN10layer_norm13ln_fwd_kernelINS_13Kernel_traitsI6__halfS2_fS2_fjLj256ELj1ELj4ELj1ELj16ENS_18Kernel_traits_baseILj256ES2_S2_fS2_fjLj128EEEEELb0ELb1ELb0ELb1EEEvNS_9FwdParamsE:
	.zero		1128


//--------------------- .nv.constant0._ZN10layer_norm13ln_fwd_kernelINS_13Kernel_traitsI6__halfS2_fS2_fjLj256ELj1ELj4ELj1ELj16ENS_18Kernel_traits_baseILj256ES2_S2_fS2_fjLj128EEEEELb0ELb1ELb1ELb0EEEvNS_9FwdParamsE --------------------------
	.section	.nv.constant0._ZN10layer_norm13ln_fwd_kernelINS_13Kernel_traitsI6__halfS2_fS2_fjLj256ELj1ELj4ELj1ELj16ENS_18Kernel_traits_baseILj256ES2_S2_fS2_fjLj128EEEEELb0ELb1ELb1ELb0EEEvNS_9FwdParamsE,"a",@progbits
	.sectionflags	@""
	.align	4
.nv.constant0._ZN10layer_norm13ln_fwd_kernelINS_13Kernel_traitsI6__halfS2_fS2_fjLj256ELj1ELj4ELj1ELj16ENS_18Kernel_traits_baseILj256ES2_S2_fS2_fjLj128EEEEELb0ELb1ELb1ELb0EEEvNS_9FwdParamsE:
	.zero		1128


//--------------------- .nv.constant0._ZN10layer_norm13ln_fwd_kernelINS_13Kernel_traitsI6__halfS2_fS2_fjLj256ELj1ELj4ELj1ELj16ENS_18Kernel_traits_baseILj256ES2_S2_fS2_fjLj128EEEEELb0ELb1ELb1ELb1EEEvNS_9FwdParamsE --------------------------
	.section	.nv.constant0._ZN10layer_norm13ln_fwd_kernelINS_13Kernel_traitsI6__halfS2_fS2_fjLj256ELj1ELj4ELj1ELj16ENS_18Kernel_traits_baseILj256ES2_S2_fS2_fjLj128EEEEELb0ELb1ELb1ELb1EEEvNS_9FwdParamsE,"a",@progbits
	.sectionflags	@""
	.align	4
.nv.constant0._ZN10layer_norm13ln_fwd_kernelINS_13Kernel_traitsI6__halfS2_fS2_fjLj256ELj1ELj4ELj1ELj16ENS_18Kernel_traits_baseILj256ES2_S2_fS2_fjLj128EEEEELb0ELb1ELb1ELb1EEEvNS_9FwdParamsE:
	.zero		1128


//--------------------- .nv.constant0._ZN10layer_norm13ln_fwd_kernelINS_13Kernel_traitsI6__halfS2_fS2_fjLj256ELj1ELj4ELj1ELj16ENS_18Kernel_traits_baseILj256ES2_S2_fS2_fjLj128EEEEELb1ELb0ELb0ELb0EEEvNS_9FwdParamsE --------------------------
	.section	.nv.constant0._ZN10layer_norm13ln_fwd_kernelINS_13Kernel_traitsI6__halfS2_fS2_fjLj256ELj1ELj4ELj1ELj16ENS_18Kernel_traits_baseILj256ES2_S2_fS2_fjLj128EEEEELb1ELb0ELb0ELb0EEEvNS_9FwdParamsE,"a",@progbits
	.sectionflags	@""
	.align	4
.nv.constant0._ZN10layer_norm13ln_fwd_kernelINS_13Kernel_traitsI6__halfS2_fS2_fjLj256ELj1ELj4ELj1ELj16ENS_18Kernel_traits_baseILj256ES2_S2_fS2_fjLj128EEEEELb1ELb0ELb0ELb0EEEvNS_9FwdParamsE:
	.zero		1128


//--------------------- .nv.constant0._ZN10layer_norm13ln_fwd_kernelINS_13Kernel_traitsI6__halfS2_fS2_fjLj256ELj1ELj4ELj1ELj16ENS_18Kernel_traits_baseILj256ES2_S2_fS2_fjLj128EEEEELb1ELb0ELb0ELb1EEEvNS_9FwdParamsE --------------------------
	.section	.nv.constant0._ZN10layer_norm13ln_fwd_kernelINS_13Kernel_traitsI6__halfS2_fS2_fjLj256ELj1ELj4ELj1ELj16ENS_18Kernel_traits_baseILj256ES2_S2_fS2_fjLj128EEEEELb1ELb0ELb0ELb1EEEvNS_9FwdParamsE,"a",@progbits
	.sectionflags	@""
	.align	4
.nv.constant0._ZN10layer_norm13ln_fwd_kernelINS_13Kernel_traitsI6__halfS2_fS2_fjLj256ELj1ELj4ELj1ELj16ENS_18Kernel_traits_baseILj256ES2_S2_fS2_fjLj128EEEEELb1ELb0ELb0ELb1EEEvNS_9FwdParamsE:
	.zero		1128


//--------------------- .nv.constant0._ZN10layer_norm13ln_fwd_kernelINS_13Kernel_traitsI6__halfS2_fS2_fjLj256ELj1ELj4ELj1ELj16ENS_18Kernel_traits_baseILj256ES2_S2_fS2_fjLj128EEEEELb1ELb0ELb1ELb0EEEvNS_9FwdParamsE --------------------------
	.section	.nv.constant0._ZN10layer_norm13ln_fwd_kernelINS_13Kernel_traitsI6__halfS2_fS2_fjLj256ELj1ELj4ELj1ELj16ENS_18Kernel_traits_baseILj256ES2_S2_fS2_fjLj128EEEEELb1ELb0ELb1ELb0EEEvNS_9FwdParamsE,"a",@progbits
	.sectionflags	@""
	.align	4
.nv.constant0._ZN10layer_norm13ln_fwd_kernelINS_13Kernel_traitsI6__halfS2_fS2_fjLj256ELj1ELj4ELj1ELj16ENS_18Kernel_traits_baseILj256ES2_S2_fS2_fjLj128EEEEELb1ELb0ELb1ELb0EEEvNS_9FwdParamsE:
	.zero		1128


//--------------------- .nv.constant0._ZN10layer_norm13ln_fwd_kernelINS_13Kernel_traitsI6__halfS2_fS2_fjLj256ELj1ELj4ELj1ELj16ENS_18Kernel_traits_baseILj256ES2_S2_fS2_fjLj128EEEEELb1ELb0ELb1ELb1EEEvNS_9FwdParamsE --------------------------
	.section	.nv.constant0._ZN10layer_norm13ln_fwd_kernelINS_13Kernel_traitsI6__halfS2_fS2_fjLj256ELj1ELj4ELj1ELj16ENS_18Kernel_traits_baseILj256ES2_S2_fS2_fjLj128EEEEELb1ELb0ELb1ELb1EEEvNS_9FwdParamsE,"a",@progbits
	.sectionflags	@""
	.align	4
.nv.constant0._ZN10layer_norm13ln_fwd_kernelINS_13Kernel_traitsI6__halfS2_fS2_fjLj256ELj1ELj4ELj1ELj16ENS_18Kernel_traits_baseILj256ES2_S2_fS2_fjLj128EEEEELb1ELb0ELb1ELb1EEEvNS_9FwdParamsE:
	.zero		1128


//--------------------- .nv.constant0._ZN10layer_norm13ln_fwd_kernelINS_13Kernel_traitsI6__halfS2_fS2_fjLj256ELj1ELj4ELj1ELj16ENS_18Kernel_traits_baseILj256ES2_S2_fS2_fjLj128EEEEELb1ELb1ELb0ELb0EEEvNS_9FwdParamsE --------------------------
	.section	.nv.constant0._ZN10layer_norm13ln_fwd_kernelINS_13Kernel_traitsI6__halfS2_fS2_fjLj256ELj1ELj4ELj1ELj16ENS_18Kernel_traits_baseILj256ES2_S2_fS2_fjLj128EEEEELb1ELb1ELb0ELb0EEEvNS_9FwdParamsE,"a",@progbits
	.sectionflags	@""
	.align	4
.nv.constant0._ZN10layer_norm13ln_fwd_kernelINS_13Kernel_traitsI6__halfS2_fS2_fjLj256ELj1ELj4ELj1ELj16ENS_18Kernel_traits_baseILj256ES2_S2_fS2_fjLj128EEEEELb1ELb1ELb0ELb0EEEvNS_9FwdParamsE:
	.zero		1128


//--------------------- .nv.constant0._ZN10layer_norm13ln_fwd_kernelINS_13Kernel_traitsI6__halfS2_fS2_fjLj256ELj1ELj4ELj1ELj16ENS_18Kernel_traits_baseILj256ES2_S2_fS2_fjLj128EEEEELb1ELb1ELb0ELb1EEEvNS_9FwdParamsE --------------------------
	.section	.nv.constant0._ZN10layer_norm13ln_fwd_kernelINS_13Kernel_traitsI6__halfS2_fS2_fjLj256ELj1ELj4ELj1ELj16ENS_18Kernel_traits_baseILj256ES2_S2_fS2_fjLj128EEEEELb1ELb1ELb0ELb1EEEvNS_9FwdParamsE,"a",@progbits
	.sectionflags	@""
	.align	4
.nv.constant0._ZN10layer_norm13ln_fwd_kernelINS_13Kernel_traitsI6__halfS2_fS2_fjLj256ELj1ELj4ELj1ELj16ENS_18Kernel_traits_baseILj256ES2_S2_fS2_fjLj128EEEEELb1ELb1ELb0ELb1EEEvNS_9FwdParamsE:
	.zero		1128


//--------------------- .nv.constant0._ZN10layer_norm13ln_fwd_kernelINS_13Kernel_traitsI6__halfS2_fS2_fjLj256ELj1ELj4ELj1ELj16ENS_18Kernel_traits_baseILj256ES2_S2_fS2_fjLj128EEEEELb1ELb1ELb1ELb0EEEvNS_9FwdParamsE --------------------------
	.section	.nv.constant0._ZN10layer_norm13ln_fwd_kernelINS_13Kernel_traitsI6__halfS2_fS2_fjLj256ELj1ELj4ELj1ELj16ENS_18Kernel_traits_baseILj256ES2_S2_fS2_fjLj128EEEEELb1ELb1ELb1ELb0EEEvNS_9FwdParamsE,"a",@progbits
	.sectionflags	@""
	.align	4
.nv.constant0._ZN10layer_norm13ln_fwd_kernelINS_13Kernel_traitsI6__halfS2_fS2_fjLj256ELj1ELj4ELj1ELj16ENS_18Kernel_traits_baseILj256ES2_S2_fS2_fjLj128EEEEELb1ELb1ELb1ELb0EEEvNS_9FwdParamsE:
	.zero		1128


//--------------------- .nv.constant0._ZN10layer_norm13ln_fwd_kernelINS_13Kernel_traitsI6__halfS2_fS2_fjLj256ELj1ELj4ELj1ELj16ENS_18Kernel_traits_baseILj256ES2_S2_fS2_fjLj128EEEEELb1ELb1ELb1ELb1EEEvNS_9FwdParamsE --------------------------
	.section	.nv.constant0._ZN10layer_norm13ln_fwd_kernelINS_13Kernel_traitsI6__halfS2_fS2_fjLj256ELj1ELj4ELj1ELj16ENS_18Kernel_traits_baseILj256ES2_S2_fS2_fjLj128EEEEELb1ELb1ELb1ELb1EEEvNS_9FwdParamsE,"a",@progbits
	.sectionflags	@""
	.align	4
.nv.constant0._ZN10layer_norm13ln_fwd_kernelINS_13Kernel_traitsI6__halfS2_fS2_fjLj256ELj1ELj4ELj1ELj16ENS_18Kernel_traits_baseILj256ES2_S2_fS2_fjLj128EEEEELb1ELb1ELb1ELb1EEEvNS_9FwdParamsE:
	.zero		1128


//--------------------- .nv.constant0._ZN10layer_norm13ln_fwd_kernelINS_13Kernel_traitsIf6__halffS2_fjLj256ELj1ELj4ELj1ELj16ENS_18Kernel_traits_baseILj256EfS2_fS2_fjLj128EEEEELb0ELb0ELb0ELb0EEEvNS_9FwdParamsE --------------------------
	.section	.nv.constant0._ZN10layer_norm13ln_fwd_kernelINS_13Kernel_traitsIf6__halffS2_fjLj256ELj1ELj4ELj1ELj16ENS_18Kernel_traits_baseILj256EfS2_fS2_fjLj128EEEEELb0ELb0ELb0ELb0EEEvNS_9FwdParamsE,"a",@progbits
	.sectionflags	@""
	.align	4
.nv.constant0._ZN10layer_norm13ln_fwd_kernelINS_13Kernel_traitsIf6__halffS2_fjLj256ELj1ELj4ELj1ELj16ENS_18Kernel_traits_baseILj256EfS2_fS2_fjLj128EEEEELb0ELb0ELb0ELb0EEEvNS_9FwdParamsE:
	.zero		1128


//--------------------- .nv.constant0._ZN10layer_norm13ln_fwd_kernelINS_13Kernel_traitsIf6__halffS2_fjLj256ELj1ELj4ELj1ELj16ENS_18Kernel_traits_baseILj256EfS2_fS2_fjLj128EEEEELb0ELb0ELb0ELb1EEEvNS_9FwdParamsE --------------------------
	.section	.nv.constant0._ZN10layer_norm13ln_fwd_kernelINS_13Kernel_traitsIf6__halffS2_fjLj256ELj1ELj4ELj1ELj16ENS_18Kernel_traits_baseILj256EfS2_fS2_fjLj128EEEEELb0ELb0ELb0ELb1EEEvNS_9FwdParamsE,"a",@progbits
	.sectionflags	@""
	.align	4
.nv.constant0._ZN10layer_norm13ln_fwd_kernelINS_13Kernel_traitsIf6__halffS2_fjLj256ELj1ELj4ELj1ELj16ENS_18Kernel_traits_baseILj256EfS2_fS2_fjLj128EEEEELb0ELb0ELb0ELb1EEEvNS_9FwdParamsE:
	.zero		1128


//--------------------- .nv.constant0._ZN10layer_norm13ln_fwd_kernelINS_13Kernel_traitsIf6__halffS2_fjLj256ELj1ELj4ELj1ELj16ENS_18Kernel_traits_baseILj256EfS2_fS2_fjLj128EEEEELb0ELb0ELb1ELb0EEEvNS_9FwdParamsE --------------------------
	.section	.nv.constant0._ZN10layer_norm13ln_fwd_kernelINS_13Kernel_traitsIf6__halffS2_fjLj256ELj1ELj4ELj1ELj16ENS_18Kernel_traits_baseILj256EfS2_fS2_fjLj128EEEEELb0ELb0ELb1ELb0EEEvNS_9FwdParamsE,"a",@progbits
	.sectionflags	@""
	.align	4
.nv.constant0._ZN10layer_norm13ln_fwd_kernelINS_13Kernel_traitsIf6__halffS2_fjLj256ELj1ELj4ELj1ELj16ENS_18Kernel_traits_baseILj256EfS2_fS2_fjLj128EEEEELb0ELb0ELb1ELb0EEEvNS_9FwdParamsE:
	.zero		1128


//--------------------- .nv.constant0._ZN10layer_norm13ln_fwd_kernelINS_13Kernel_traitsIf6__halffS2_fjLj256ELj1ELj4ELj1ELj16ENS_18Kernel_traits_baseILj256EfS2_fS2_fjLj128EEEEELb0ELb0ELb1ELb1EEEvNS_9FwdParamsE --------------------------
	.section	.nv.constant0._ZN10layer_norm13ln_fwd_kernelINS_13Kernel_traitsIf6__halffS2_fjLj256ELj1ELj4ELj1ELj16ENS_18Kernel_traits_baseILj256EfS2_fS2_fjLj128EEEEELb0ELb0ELb1ELb1EEEvNS_9FwdParamsE,"a",@progbits
	.sectionflags	@""
	.align	4
.nv.constant0._ZN10layer_norm13ln_fwd_kernelINS_13Kernel_traitsIf6__halffS2_fjLj256ELj1ELj4ELj1ELj16ENS_18Kernel_traits_baseILj256EfS2_fS2_fjLj128EEEEELb0ELb0ELb1ELb1EEEvNS_9FwdParamsE:
	.zero		1128


//--------------------- .nv.constant0._ZN10layer_norm13ln_fwd_kernelINS_13Kernel_traitsIf6__halffS2_fjLj256ELj1ELj4ELj1ELj16ENS_18Kernel_traits_baseILj256EfS2_fS2_fjLj128EEEEELb0ELb1ELb0ELb0EEEvNS_9FwdParamsE --------------------------
	.section	.nv.constant0._ZN10layer_norm13ln_fwd_kernelINS_13Kernel_traitsIf6__halffS2_fjLj256ELj1ELj4ELj1ELj16ENS_18Kernel_traits_baseILj256EfS2_fS2_fjLj128EEEEELb0ELb1ELb0ELb0EEEvNS_9FwdParamsE,"a",@progbits
	.sectionflags	@""
	.align	4
.nv.constant0._ZN10layer_norm13ln_fwd_kernelINS_13Kernel_traitsIf6__halffS2_fjLj256ELj1ELj4ELj1ELj16ENS_18Kernel_traits_baseILj256EfS2_fS2_fjLj128EEEEELb0ELb1ELb0ELb0EEEvNS_9FwdParamsE:
	.zero		1128


//--------------------- .nv.constant0._ZN10layer_norm13ln_fwd_kernelINS_13Kernel_traitsIf6__halffS2_fjLj256ELj1ELj4ELj1ELj16ENS_18Kernel_traits_baseILj256EfS2_fS2_fjLj128EEEEELb0ELb1ELb0ELb1EEEvNS_9FwdParamsE --------------------------
	.section	.nv.constant0._ZN10layer_norm13ln_fwd_kernelINS_13Kernel_traitsIf6__halffS2_fjLj256ELj1ELj4ELj1ELj16ENS_18Kernel_traits_baseILj256EfS2_fS2_fjLj128EEEEELb0ELb1ELb0ELb1EEEvNS_9FwdParamsE,"a",@progbits
	.sectionflags	@""
	.align	4
.nv.constant0._ZN10layer_norm13ln_fwd_kernelINS_13Kernel_traitsIf6__halffS2_fjLj256ELj1ELj4ELj1ELj16ENS_18Kernel_traits_baseILj256EfS2_fS2_fjLj128EEEEELb0ELb1ELb0ELb1EEEvNS_9FwdParamsE:
	.zero		1128


//--------------------- .nv.constant0._ZN10layer_norm13ln_fwd_kernelINS_13Kernel_traitsIf6__halffS2_fjLj256ELj1ELj4ELj1ELj16ENS_18Kernel_traits_baseILj256EfS2_fS2_fjLj128EEEEELb0ELb1ELb1ELb0EEEvNS_9FwdParamsE --------------------------
	.section	.nv.constant0._ZN10layer_norm13ln_fwd_kernelINS_13Kernel_traitsIf6__halffS2_fjLj256ELj1ELj4ELj1ELj16ENS_18Kernel_traits_baseILj256EfS2_fS2_fjLj128EEEEELb0ELb1ELb1ELb0EEEvNS_9FwdParamsE,"a",@progbits
	.sectionflags	@""
	.align	4
.nv.constant0._ZN10layer_norm13ln_fwd_kernelINS_13Kernel_traitsIf6__halffS2_fjLj256ELj1ELj4ELj1ELj16ENS_18Kernel_traits_baseILj256EfS2_fS2_fjLj128EEEEELb0ELb1ELb1ELb0EEEvNS_9FwdParamsE:
	.zero		1128


//--------------------- .nv.constant0._ZN10layer_norm13ln_fwd_kernelINS_13Kernel_traitsIf6__halffS2_fjLj256ELj1ELj4ELj1ELj16ENS_18Kernel_traits_baseILj256EfS2_fS2_fjLj128EEEEELb0ELb1ELb1ELb1EEEvNS_9FwdParamsE --------------------------
	.section	.nv.constant0._ZN10layer_norm13ln_fwd_kernelINS_13Kernel_traitsIf6__halffS2_fjLj256ELj1ELj4ELj1ELj16ENS_18Kernel_traits_baseILj256EfS2_fS2_fjLj128EEEEELb0ELb1ELb1ELb1EEEvNS_9FwdParamsE,"a",@progbits
	.sectionflags	@""
	.align	4
.nv.constant0._ZN10layer_norm13ln_fwd_kernelINS_13Kernel_traitsIf6__halffS2_fjLj256ELj1ELj4ELj1ELj16ENS_18Kernel_traits_baseILj256EfS2_fS2_fjLj128EEEEELb0ELb1ELb1ELb1EEEvNS_9FwdParamsE:
	.zero		1128


//--------------------- .nv.constant0._ZN10layer_norm13ln_fwd_kernelINS_13Kernel_traitsIf6__halffS2_fjLj256ELj1ELj4ELj1ELj16ENS_18Kernel_traits_baseILj256EfS2_fS2_fjLj128EEEEELb1ELb0ELb0ELb0EEEvNS_9FwdParamsE --------------------------
	.section	.nv.constant0._ZN10layer_norm13ln_fwd_kernelINS_13Kernel_traitsIf6__halffS2_fjLj256ELj1ELj4ELj1ELj16ENS_18Kernel_traits_baseILj256EfS2_fS2_fjLj128EEEEELb1ELb0ELb0ELb0EEEvNS_9FwdParamsE,"a",@progbits
	.sectionflags	@""
	.align	4
.nv.constant0._ZN10layer_norm13ln_fwd_kernelINS_13Kernel_traitsIf6__halffS2_fjLj256ELj1ELj4ELj1ELj16ENS_18Kernel_traits_baseILj256EfS2_fS2_fjLj128EEEEELb1ELb0ELb0ELb0EEEvNS_9FwdParamsE:
	.zero		1128


//--------------------- .nv.constant0._ZN10layer_norm13ln_fwd_kernelINS_13Kernel_traitsIf6__halffS2_fjLj256ELj1ELj4ELj1ELj16ENS_18Kernel_traits_baseILj256EfS2_fS2_fjLj128EEEEELb1ELb0ELb0ELb1EEEvNS_9FwdParamsE --------------------------
	.section	.nv.constant0._ZN10layer_norm13ln_fwd_kernelINS_13Kernel_traitsIf6__halffS2_fjLj256ELj1ELj4ELj1ELj16ENS_18Kernel_traits_baseILj256EfS2_fS2_fjLj128EEEEELb1ELb0ELb0ELb1EEEvNS_9FwdParamsE,"a",@progbits
	.sectionflags	@""
	.align	4
.nv.constant0._ZN10layer_norm13ln_fwd_kernelINS_13Kernel_traitsIf6__halffS2_fjLj256ELj1ELj4ELj1ELj16ENS_18Kernel_traits_baseILj256EfS2_fS2_fjLj128EEEEELb1ELb0ELb0ELb1EEEvNS_9FwdParamsE:
	.zero		1128


//--------------------- .nv.constant0._ZN10layer_norm13ln_fwd_kernelINS_13Kernel_traitsIf6__halffS2_fjLj256ELj1ELj4ELj1ELj16ENS_18Kernel_traits_baseILj256EfS2_fS2_fjLj128EEEEELb1ELb0ELb1ELb0EEEvNS_9FwdParamsE --------------------------
	.section	.nv.constant0._ZN10layer_norm13ln_fwd_kernelINS_13Kernel_traitsIf6__halffS2_fjLj256ELj1ELj4ELj1ELj16ENS_18Kernel_traits_baseILj256EfS2_fS2_fjLj128EEEEELb1ELb0ELb1ELb0EEEvNS_9FwdParamsE,"a",@progbits
	.sectionflags	@""
	.align	4
.nv.constant0._ZN10layer_norm13ln_fwd_kernelINS_13Kernel_traitsIf6__halffS2_fjLj256ELj1ELj4ELj1ELj16ENS_18Kernel_traits_baseILj256EfS2_fS2_fjLj128EEEEELb1ELb0ELb1ELb0EEEvNS_9FwdParamsE:
	.zero		1128


//--------------------- .nv.constant0._ZN10layer_norm13ln_fwd_kernelINS_13Kernel_traitsIf6__halffS2_fjLj256ELj1ELj4ELj1ELj16ENS_18Kernel_traits_baseILj256EfS2_fS2_fjLj128EEEEELb1ELb0ELb1ELb1EEEvNS_9FwdParamsE --------------------------
	.section	.nv.constant0._ZN10layer_norm13ln_fwd_kernelINS_13Kernel_traitsIf6__halffS2_fjLj256ELj1ELj4ELj1ELj16ENS_18Kernel_traits_baseILj256EfS2_fS2_fjLj128EEEEELb1ELb0ELb1ELb1EEEvNS_9FwdParamsE,"a",@progbits
	.sectionflags	@""
	.align	4
.nv.constant0._ZN10layer_norm13ln_fwd_kernelINS_13Kernel_traitsIf6__halffS2_fjLj256ELj1ELj4ELj1ELj16ENS_18Kernel_traits_baseILj256EfS2_fS2_fjLj128EEEEELb1ELb0ELb1ELb1EEEvNS_9FwdParamsE:
	.zero		1128


//--------------------- .nv.constant0._ZN10layer_norm13ln_fwd_kernelINS_13Kernel_traitsIf6__halffS2_fjLj256ELj1ELj4ELj1ELj16ENS_18Kernel_traits_baseILj256EfS2_fS2_fjLj128EEEEELb1ELb1ELb0ELb0EEEvNS_9FwdParamsE --------------------------
	.section	.nv.constant0._ZN10layer_norm13ln_fwd_kernelINS_13Kernel_traitsIf6__halffS2_fjLj256ELj1ELj4ELj1ELj16ENS_18Kernel_traits_baseILj256EfS2_fS2_fjLj128EEEEELb1ELb1ELb0ELb0EEEvNS_9FwdParamsE,"a",@progbits
	.sectionflags	@""
	.align	4
.nv.constant0._ZN10layer_norm13ln_fwd_kernelINS_13Kernel_traitsIf6__halffS2_fjLj256ELj1ELj4ELj1ELj16ENS_18Kernel_traits_baseILj256EfS2_fS2_fjLj128EEEEELb1ELb1ELb0ELb0EEEvNS_9FwdParamsE:
	.zero		1128


//--------------------- .nv.constant0._ZN10layer_norm13ln_fwd_kernelINS_13Kernel_traitsIf6__halffS2_fjLj256ELj1ELj4ELj1ELj16ENS_18Kernel_traits_baseILj256EfS2_fS2_fjLj128EEEEELb1ELb1ELb0ELb1EEEvNS_9FwdParamsE --------------------------
	.section	.nv.constant0._ZN10layer_norm13ln_fwd_kernelINS_13Kernel_traitsIf6__halffS2_fjLj256ELj1ELj4ELj1ELj16ENS_18Kernel_traits_baseILj256EfS2_fS2_fjLj128EEEEELb1ELb1ELb0ELb1EEEvNS_9FwdParamsE,"a",@progbits
	.sectionflags	@""
	.align	4
.nv.constant0._ZN10layer_norm13ln_fwd_kernelINS_13Kernel_traitsIf6__halffS2_fjLj256ELj1ELj4ELj1ELj16ENS_18Kernel_traits_baseILj256EfS2_fS2_fjLj128EEEEELb1ELb1ELb0ELb1EEEvNS_9FwdParamsE:
	.zero		1128


//--------------------- .nv.constant0._ZN10layer_norm13ln_fwd_kernelINS_13Kernel_traitsIf6__halffS2_fjLj256ELj1ELj4ELj1ELj16ENS_18Kernel_traits_baseILj256EfS2_fS2_fjLj128EEEEELb1ELb1ELb1ELb0EEEvNS_9FwdParamsE --------------------------
	.section	.nv.constant0._ZN10layer_norm13ln_fwd_kernelINS_13Kernel_traitsIf6__halffS2_fjLj256ELj1ELj4ELj1ELj16ENS_18Kernel_traits_baseILj256EfS2_fS2_fjLj128EEEEELb1ELb1ELb1ELb0EEEvNS_9FwdParamsE,"a",@progbits
	.sectionflags	@""
	.align	4
.nv.constant0._ZN10layer_norm13ln_fwd_kernelINS_13Kernel_traitsIf6__halffS2_fjLj256ELj1ELj4ELj1ELj16ENS_18Kernel_traits_baseILj256EfS2_fS2_fjLj128EEEEELb1ELb1ELb1ELb0EEEvNS_9FwdParamsE:
	.zero		1128


//--------------------- .nv.constant0._ZN10layer_norm13ln_fwd_kernelINS_13Kernel_traitsIf6__halffS2_fjLj256ELj1ELj4ELj1ELj16ENS_18Kernel_traits_baseILj256EfS2_fS2_fjLj128EEEEELb1ELb1ELb1ELb1EEEvNS_9FwdParamsE --------------------------
	.section	.nv.constant0._ZN10layer_norm13ln_fwd_kernelINS_13Kernel_traitsIf6__halffS2_fjLj256ELj1ELj4ELj1ELj16ENS_18Kernel_traits_baseILj256EfS2_fS2_fjLj128EEEEELb1ELb1ELb1ELb1EEEvNS_9FwdParamsE,"a",@progbits
	.sectionflags	@""
	.align	4
.nv.constant0._ZN10layer_norm13ln_fwd_kernelINS_13Kernel_traitsIf6__halffS2_fjLj256ELj1ELj4ELj1ELj16ENS_18Kernel_traits_baseILj256EfS2_fS2_fjLj128EEEEELb1ELb1ELb1ELb1EEEvNS_9FwdParamsE:
	.zero		1128


//--------------------- .nv.constant0._ZN10layer_norm13ln_fwd_kernelINS_13Kernel_traitsI6__halfffffjLj256ELj1ELj4ELj1ELj16ENS_18Kernel_traits_baseILj256ES2_ffffjLj128EEEEELb0ELb0ELb0ELb0EEEvNS_9FwdParamsE --------------------------
	.section	.nv.constant0._ZN10layer_norm13ln_fwd_kernelINS_13Kernel_traitsI6__halfffffjLj256ELj1ELj4ELj1ELj16ENS_18Kernel_traits_baseILj256ES2_ffffjLj128EEEEELb0ELb0ELb0ELb0EEEvNS_9FwdParamsE,"a",@progbits
	.sectionflags	@""
	.align	4
.nv.constant0._ZN10layer_norm13ln_fwd_kernelINS_13Kernel_traitsI6__halfffffjLj256ELj1ELj4ELj1ELj16ENS_18Kernel_traits_baseILj256ES2_ffffjLj128EEEEELb0ELb0ELb0ELb0EEEvNS_9FwdParamsE:
	.zero		1128


//--------------------- .nv.constant0._ZN10layer_norm13ln_fwd_kernelINS_13Kernel_traitsI6__halfffffjLj256ELj1ELj4ELj1ELj16ENS_18Kernel_traits_baseILj256ES2_ffffjLj128EEEEELb0ELb0ELb0ELb1EEEvNS_9FwdParamsE --------------------------
	.section	.nv.constant0._ZN10layer_norm13ln_fwd_kernelINS_13Kernel_traitsI6__halfffffjLj256ELj1ELj4ELj1ELj16ENS_18Kernel_traits_baseILj256ES2_ffffjLj128EEEEELb0ELb0ELb0ELb1EEEvNS_9FwdParamsE,"a",@progbits
	.sectionflags	@""
	.align	4
.nv.constant0._ZN10layer_norm13ln_fwd_kernelINS_13Kernel_traitsI6__halfffffjLj256ELj1ELj4ELj1ELj16ENS_18Kernel_traits_baseILj256ES2_ffffjLj128EEEEELb0ELb0ELb0ELb1EEEvNS_9FwdParamsE:
	.zero		1128


//--------------------- .nv.constant0._ZN10layer_norm13ln_fwd_kernelINS_13Kernel_traitsI6__halfffffjLj256ELj1ELj4ELj1ELj16ENS_18Kernel_traits_baseILj256ES2_ffffjLj128EEEEELb0ELb0ELb1ELb0EEEvNS_9FwdParamsE --------------------------
	.section	.nv.constant0._ZN10layer_norm13ln_fwd_kernelINS_13Kernel_traitsI6__halfffffjLj256ELj1ELj4ELj1ELj16ENS_18Kernel_traits_baseILj256ES2_ffffjLj128EEEEELb0ELb0ELb1ELb0EEEvNS_9FwdParamsE,"a",@progbits
	.sectionflags	@""
	.align	4
.nv.constant0._ZN10layer_norm13ln_fwd_kernelINS_13Kernel_traitsI6__halfffffjLj256ELj1ELj4ELj1ELj16ENS_18Kernel_traits_baseILj256ES2_ffffjLj128EEEEELb0ELb0ELb1ELb0EEEvNS_9FwdParamsE:
	.zero		1128


//--------------------- .nv.constant0._ZN10layer_norm13ln_fwd_kernelINS_13Kernel_traitsI6__halfffffjLj256ELj1ELj4ELj1ELj16ENS_18Kernel_traits_baseILj256ES2_ffffjLj128EEEEELb0ELb0ELb1ELb1EEEvNS_9FwdParamsE --------------------------
	.section	.nv.constant0._ZN10layer_norm13ln_fwd_kernelINS_13Kernel_traitsI6__halfffffjLj256ELj1ELj4ELj1ELj16ENS_18Kernel_traits_baseILj256ES2_ffffjLj128EEEEELb0ELb0ELb1ELb1EEEvNS_9FwdParamsE,"a",@progbits
	.sectionflags	@""
	.align	4
.nv.constant0._ZN10layer_norm13ln_fwd_kernelINS_13Kernel_traitsI6__halfffffjLj256ELj1ELj4ELj1ELj16ENS_18Kernel_traits_baseILj256ES2_ffffjLj128EEEEELb0ELb0ELb1ELb1EEEvNS_9FwdParamsE:
	.zero		1128


//--------------------- .nv.constant0._ZN10layer_norm13ln_fwd_kernelINS_13Kernel_traitsI6__halfffffjLj256ELj1ELj4ELj1ELj16ENS_18Kernel_traits_baseILj256ES2_ffffjLj128EEEEELb0ELb1ELb0ELb0EEEvNS_9FwdParamsE --------------------------
	.section	.nv.constant0._ZN10layer_norm13ln_fwd_kernelINS_13Kernel_traitsI6__halfffffjLj256ELj1ELj4ELj1ELj16ENS_18Kernel_traits_baseILj256ES2_ffffjLj128EEEEELb0ELb1ELb0ELb0EEEvNS_9FwdParamsE,"a",@progbits
	.sectionflags	@""
	.align	4
.nv.constant0._ZN10layer_norm13ln_fwd_kernelINS_13Kernel_traitsI6__halfffffjLj256ELj1ELj4ELj1ELj16ENS_18Kernel_traits_baseILj256ES2_ffffjLj128EEEEELb0ELb1ELb0ELb0EEEvNS_9FwdParamsE:
	.zero		1128


//--------------------- .nv.constant0._ZN10layer_norm13ln_fwd_kernelINS_13Kernel_traitsI6__halfffffjLj256ELj1ELj4ELj1ELj16ENS_18Kernel_traits_baseILj256ES2_ffffjLj128EEEEELb0ELb1ELb0ELb1EEEvNS_9FwdParamsE --------------------------
	.section	.nv.constant0._ZN10layer_norm13ln_fwd_kernelINS_13Kernel_traitsI6__halfffffjLj256ELj1ELj4ELj1ELj16ENS_18Kernel_traits_baseILj256ES2_ffffjLj128EEEEELb0ELb1ELb0ELb1EEEvNS_9FwdParamsE,"a",@progbits
	.sectionflags	@""
	.align	4
.nv.constant0._ZN10layer_norm13ln_fwd_kernelINS_13Kernel_traitsI6__halfffffjLj256ELj1ELj4ELj1ELj16ENS_18Kernel_traits_baseILj256ES2_ffffjLj128EEEEELb0ELb1ELb0ELb1EEEvNS_9FwdParamsE:
	.zero		1128


//--------------------- .nv.constant0._ZN10layer_norm13ln_fwd_kernelINS_13Kernel_traitsI6__halfffffjLj256ELj1ELj4ELj1ELj16ENS_18Kernel_traits_baseILj256ES2_ffffjLj128EEEEELb0ELb1ELb1ELb0EEEvNS_9FwdParamsE --------------------------
	.section	.nv.constant0._ZN10layer_norm13ln_fwd_kernelINS_13Kernel_traitsI6__halfffffjLj256ELj1ELj4ELj1ELj16ENS_18Kernel_traits_baseILj256ES2_ffffjLj128EEEEELb0ELb1ELb1ELb0EEEvNS_9FwdParamsE,"a",@progbits
	.sectionflags	@""
	.align	4
.nv.constant0._ZN10layer_norm13ln_fwd_kernelINS_13Kernel_traitsI6__halfffffjLj256ELj1ELj4ELj1ELj16ENS_18Kernel_traits_baseILj256ES2_ffffjLj128EEEEELb0ELb1ELb1ELb0EEEvNS_9FwdParamsE:
	.zero		1128


//--------------------- .nv.constant0._ZN10layer_norm13ln_fwd_kernelINS_13Kernel_traitsI6__halfffffjLj256ELj1ELj4ELj1ELj16ENS_18Kernel_traits_baseILj256ES2_ffffjLj128EEEEELb0ELb1ELb1ELb1EEEvNS_9FwdParamsE --------------------------
	.section	.nv.constant0._ZN10layer_norm13ln_fwd_kernelINS_13Kernel_traitsI6__halfffffjLj256ELj1ELj4ELj1ELj16ENS_18Kernel_traits_baseILj256ES2_ffffjLj128EEEEELb0ELb1ELb1ELb1EEEvNS_9FwdParamsE,"a",@progbits
	.sectionflags	@""
	.align	4
.nv.constant0._ZN10layer_norm13ln_fwd_kernelINS_13Kernel_traitsI6__halfffffjLj256ELj1ELj4ELj1ELj16ENS_18Kernel_traits_baseILj256ES2_ffffjLj128EEEEELb0ELb1ELb1ELb1EEEvNS_9FwdParamsE:
	.zero		1128


//--------------------- .nv.constant0._ZN10layer_norm13ln_fwd_kernelINS_13Kernel_traitsI6__halfffffjLj256ELj1ELj4ELj1ELj16ENS_18Kernel_traits_baseILj256ES2_ffffjLj128EEEEELb1ELb0ELb0ELb0EEEvNS_9FwdParamsE --------------------------
	.section	.nv.constant0._ZN10layer_norm13ln_fwd_kernelINS_13Kernel_traitsI6__halfffffjLj256ELj1ELj4ELj1ELj16ENS_18Kernel_traits_baseILj256ES2_ffffjLj128EEEEELb1ELb0ELb0ELb0EEEvNS_9FwdParamsE,"a",@progbits
	.sectionflags	@""
	.align	4
.nv.constant0._ZN10layer_norm13ln_fwd_kernelINS_13Kernel_traitsI6__halfffffjLj256ELj1ELj4ELj1ELj16ENS_18Kernel_traits_baseILj256ES2_ffffjLj128EEEEELb1ELb0ELb0ELb0EEEvNS_9FwdParamsE:
	.zero		1128


//--------------------- .nv.constant0._ZN10layer_norm13ln_fwd_kernelINS_13Kernel_traitsI6__halfffffjLj256ELj1ELj4ELj1ELj16ENS_18Kernel_traits_baseILj256ES2_ffffjLj128EEEEELb1ELb0ELb0ELb1EEEvNS_9FwdParamsE --------------------------
	.section	.nv.constant0._ZN10layer_norm13ln_fwd_kernelINS_13Kernel_traitsI6__halfffffjLj256ELj1ELj4ELj1ELj16ENS_18Kernel_traits_baseILj256ES2_ffffjLj128EEEEELb1ELb0ELb0ELb1EEEvNS_9FwdParamsE,"a",@progbits
	.sectionflags	@""
	.align	4
.nv.constant0._ZN10layer_norm13ln_fwd_kernelINS_13Kernel_traitsI6__halfffffjLj256ELj1ELj4ELj1ELj16ENS_18Kernel_traits_baseILj256ES2_ffffjLj128EEEEELb1ELb0ELb0ELb1EEEvNS_9FwdParamsE:
	.zero		1128


//--------------------- .nv.constant0._ZN10layer_norm13ln_fwd_kernelINS_13Kernel_traitsI6__halfffffjLj256ELj1ELj4ELj1ELj16ENS_18Kernel_traits_baseILj256ES2_ffffjLj128EEEEELb1ELb0ELb1ELb0EEEvNS_9FwdParamsE --------------------------
	.section	.nv.constant0._ZN10layer_norm13ln_fwd_kernelINS_13Kernel_traitsI6__halfffffjLj256ELj1ELj4ELj1ELj16ENS_18Kernel_traits_baseILj256ES2_ffffjLj128EEEEELb1ELb0ELb1ELb0EEEvNS_9FwdParamsE,"a",@progbits
	.sectionflags	@""
	.align	4
.nv.constant0._ZN10layer_norm13ln_fwd_kernelINS_13Kernel_traitsI6__halfffffjLj256ELj1ELj4ELj1ELj16ENS_18Kernel_traits_baseILj256ES2_ffffjLj128EEEEELb1ELb0ELb1ELb0EEEvNS_9FwdParamsE:
	.zero		1128


//--------------------- .nv.constant0._ZN10layer_norm13ln_fwd_kernelINS_13Kernel_traitsI6__halfffffjLj256ELj1ELj4ELj1ELj16ENS_18Kernel_traits_baseILj256ES2_ffffjLj128EEEEELb1ELb0ELb1ELb1EEEvNS_9FwdParamsE --------------------------
	.section	.nv.constant0._ZN10layer_norm13ln_fwd_kernelINS_13Kernel_traitsI6__halfffffjLj256ELj1ELj4ELj1ELj16ENS_18Kernel_traits_baseILj256ES2_ffffjLj128EEEEELb1ELb0ELb1ELb1EEEvNS_9FwdParamsE,"a",@progbits
	.sectionflags	@""
	.align	4
.nv.constant0._ZN10layer_norm13ln_fwd_kernelINS_13Kernel_traitsI6__halfffffjLj256ELj1ELj4ELj1ELj16ENS_18Kernel_traits_baseILj256ES2_ffffjLj128EEEEELb1ELb0ELb1ELb1EEEvNS_9FwdParamsE:
	.zero		1128


//--------------------- .nv.constant0._ZN10layer_norm13ln_fwd_kernelINS_13Kernel_traitsI6__halfffffjLj256ELj1ELj4ELj1ELj16ENS_18Kernel_traits_baseILj256ES2_ffffjLj128EEEEELb1ELb1ELb0ELb0EEEvNS_9FwdParamsE --------------------------
	.section	.nv.constant0._ZN10layer_norm13ln_fwd_kernelINS_13Kernel_traitsI6__halfffffjLj256ELj1ELj4ELj1ELj16ENS_18Kernel_traits_baseILj256ES2_ffffjLj128EEEEELb1ELb1ELb0ELb0EEEvNS_9FwdParamsE,"a",@progbits
	.sectionflags	@""
	.align	4
.nv.constant0._ZN10layer_norm13ln_fwd_kernelINS_13Kernel_traitsI6__halfffffjLj256ELj1ELj4ELj1ELj16ENS_18Kernel_traits_baseILj256ES2_ffffjLj128EEEEELb1ELb1ELb0ELb0EEEvNS_9FwdParamsE:
	.zero		1128


//--------------------- .nv.constant0._ZN10layer_norm13ln_fwd_kernelINS_13Kernel_traitsI6__halfffffjLj256ELj1ELj4ELj1ELj16ENS_18Kernel_traits_baseILj256ES2_ffffjLj128EEEEELb1ELb1ELb0ELb1EEEvNS_9FwdParamsE --------------------------
	.section	.nv.constant0._ZN10layer_norm13ln_fwd_kernelINS_13Kernel_traitsI6__halfffffjLj256ELj1ELj4ELj1ELj16ENS_18Kernel_traits_baseILj256ES2_ffffjLj128EEEEELb1ELb1ELb0ELb1EEEvNS_9FwdParamsE,"a",@progbits
	.sectionflags	@""
	.align	4
.nv.constant0._ZN10layer_norm13ln_fwd_kernelINS_13Kernel_traitsI6__halfffffjLj256ELj1ELj4ELj1ELj16ENS_18Kernel_traits_baseILj256ES2_ffffjLj128EEEEELb1ELb1ELb0ELb1EEEvNS_9FwdParamsE:
	.zero		1128


//--------------------- .nv.constant0._ZN10layer_norm13ln_fwd_kernelINS_13Kernel_traitsI6__halfffffjLj256ELj1ELj4ELj1ELj16ENS_18Kernel_traits_baseILj256ES2_ffffjLj128EEEEELb1ELb1ELb1ELb0EEEvNS_9FwdParamsE --------------------------
	.section	.nv.constant0._ZN10layer_norm13ln_fwd_kernelINS_13Kernel_traitsI6__halfffffjLj256ELj1ELj4ELj1ELj16ENS_18Kernel_traits_baseILj256ES2_ffffjLj128EEEEELb1ELb1ELb1ELb0EEEvNS_9FwdParamsE,"a",@progbits
	.sectionflags	@""
	.align	4
.nv.constant0._ZN10layer_norm13ln_fwd_kernelINS_13Kernel_traitsI6__halfffffjLj256ELj1ELj4ELj1ELj16ENS_18Kernel_traits_baseILj256ES2_ffffjLj128EEEEELb1ELb1ELb1ELb0EEEvNS_9FwdParamsE:
	.zero		1128


//--------------------- .nv.constant0._ZN10layer_norm13ln_fwd_kernelINS_13Kernel_traitsI6__halfffffjLj256ELj1ELj4ELj1ELj16ENS_18Kernel_traits_baseILj256ES2_ffffjLj128EEEEELb1ELb1ELb1ELb1EEEvNS_9FwdParamsE --------------------------
	.section	.nv.constant0._ZN10layer_norm13ln_fwd_kernelINS_13Kernel_traitsI6__halfffffjLj256ELj1ELj4ELj1ELj16ENS_18Kernel_traits_baseILj256ES2_ffffjLj128EEEEELb1ELb1ELb1ELb1EEEvNS_9FwdParamsE,"a",@progbits
	.sectionflags	@""
	.align	4
.nv.constant0._ZN10layer_norm13ln_fwd_kernelINS_13Kernel_traitsI6__halfffffjLj256ELj1ELj4ELj1ELj16ENS_18Kernel_traits_baseILj256ES2_ffffjLj128EEEEELb1ELb1ELb1ELb1EEEvNS_9FwdParamsE:
	.zero		1128


//--------------------- .nv.constant0._ZN10layer_norm13ln_fwd_kernelINS_13Kernel_traitsIfffffjLj256ELj1ELj4ELj1ELj16ENS_18Kernel_traits_baseILj256EfffffjLj128EEEEELb0ELb0ELb0ELb0EEEvNS_9FwdParamsE --------------------------
	.section	.nv.constant0._ZN10layer_norm13ln_fwd_kernelINS_13Kernel_traitsIfffffjLj256ELj1ELj4ELj1ELj16ENS_18Kernel_traits_baseILj256EfffffjLj128EEEEELb0ELb0ELb0ELb0EEEvNS_9FwdParamsE,"a",@progbits
	.sectionflags	@""
	.align	4
.nv.constant0._ZN10layer_norm13ln_fwd_kernelINS_13Kernel_traitsIfffffjLj256ELj1ELj4ELj1ELj16ENS_18Kernel_traits_baseILj256EfffffjLj128EEEEELb0ELb0ELb0ELb0EEEvNS_9FwdParamsE:
	.zero		1128


//--------------------- .nv.constant0._ZN10layer_norm13ln_fwd_kernelINS_13Kernel_traitsIfffffjLj256ELj1ELj4ELj1ELj16ENS_18Kernel_traits_baseILj256EfffffjLj128EEEEELb0ELb0ELb0ELb1EEEvNS_9FwdParamsE --------------------------
	.section	.nv.constant0._ZN10layer_norm13ln_fwd_kernelINS_13Kernel_traitsIfffffjLj256ELj1ELj4ELj1ELj16ENS_18Kernel_traits_baseILj256EfffffjLj128EEEEELb0ELb0ELb0ELb1EEEvNS_9FwdParamsE,"a",@progbits
	.sectionflags	@""
	.align	4
.nv.constant0._ZN10layer_norm13ln_fwd_kernelINS_13Kernel_traitsIfffffjLj256ELj1ELj4ELj1ELj16ENS_18Kernel_traits_baseILj256EfffffjLj128EEEEELb0ELb0ELb0ELb1EEEvNS_9FwdParamsE:
	.zero		1128


//--------------------- .nv.constant0._ZN10layer_norm13ln_fwd_kernelINS_13Kernel_traitsIfffffjLj256ELj1ELj4ELj1ELj16ENS_18Kernel_traits_baseILj256EfffffjLj128EEEEELb0ELb0ELb1ELb0EEEvNS_9FwdParamsE --------------------------
	.section	.nv.constant0._ZN10layer_norm13ln_fwd_kernelINS_13Kernel_traitsIfffffjLj256ELj1ELj4ELj1ELj16ENS_18Kernel_traits_baseILj256EfffffjLj128EEEEELb0ELb0ELb1ELb0EEEvNS_9FwdParamsE,"a",@progbits
	.sectionflags	@""
	.align	4
.nv.constant0._ZN10layer_norm13ln_fwd_kernelINS_13Kernel_traitsIfffffjLj256ELj1ELj4ELj1ELj16ENS_18Kernel_traits_baseILj256EfffffjLj128EEEEELb0ELb0ELb1ELb0EEEvNS_9FwdParamsE:
	.zero		1128


//--------------------- .nv.constant0._ZN10layer_norm13ln_fwd_kernelINS_13Kernel_traitsIfffffjLj256ELj1ELj4ELj1ELj16ENS_18Kernel_traits_baseILj256EfffffjLj128EEEEELb0ELb0ELb1ELb1EEEvNS_9FwdParamsE --------------------------
	.section	.nv.constant0._ZN10layer_norm13ln_fwd_kernelINS_13Kernel_traitsIfffffjLj256ELj1ELj4ELj1ELj16ENS_18Kernel_traits_baseILj256EfffffjLj128EEEEELb0ELb0ELb1ELb1EEEvNS_9FwdParamsE,"a",@progbits
	.sectionflags	@""
	.align	4
.nv.constant0._ZN10layer_norm13ln_fwd_kernelINS_13Kernel_traitsIfffffjLj256ELj1ELj4ELj1ELj16ENS_18Kernel_traits_baseILj256EfffffjLj128EEEEELb0ELb0ELb1ELb1EEEvNS_9FwdParamsE:
	.zero		1128


//--------------------- .nv.constant0._ZN10layer_norm13ln_fwd_kernelINS_13Kernel_traitsIfffffjLj256ELj1ELj4ELj1ELj16ENS_18Kernel_traits_baseILj256EfffffjLj128EEEEELb0ELb1ELb0ELb0EEEvNS_9FwdParamsE --------------------------
	.section	.nv.constant0._ZN10layer_norm13ln_fwd_kernelINS_13Kernel_traitsIfffffjLj256ELj1ELj4ELj1ELj16ENS_18Kernel_traits_baseILj256EfffffjLj128EEEEELb0ELb1ELb0ELb0EEEvNS_9FwdParamsE,"a",@progbits
	.sectionflags	@""
	.align	4
.nv.constant0._ZN10layer_norm13ln_fwd_kernelINS_13Kernel_traitsIfffffjLj256ELj1ELj4ELj1ELj16ENS_18Kernel_traits_baseILj256EfffffjLj128EEEEELb0ELb1ELb0ELb0EEEvNS_9FwdParamsE:
	.zero		1128


//--------------------- .nv.constant0._ZN10layer_norm13ln_fwd_kernelINS_13Kernel_traitsIfffffjLj256ELj1ELj4ELj1ELj16ENS_18Kernel_traits_baseILj256EfffffjLj128EEEEELb0ELb1ELb0ELb1EEEvNS_9FwdParamsE --------------------------
	.section	.nv.constant0._ZN10layer_norm13ln_fwd_kernelINS_13Kernel_traitsIfffffjLj256ELj1ELj4ELj1ELj16ENS_18Kernel_traits_baseILj256EfffffjLj128EEEEELb0ELb1ELb0ELb1EEEvNS_9FwdParamsE,"a",@progbits
	.sectionflags	@""
	.align	4
.nv.constant0._ZN10layer_norm13ln_fwd_kernelINS_13Kernel_traitsIfffffjLj256ELj1ELj4ELj1ELj16ENS_18Kernel_traits_baseILj256EfffffjLj128EEEEELb0ELb1ELb0ELb1EEEvNS_9FwdParamsE:
	.zero		1128


//--------------------- .nv.constant0._ZN10layer_norm13ln_fwd_kernelINS_13Kernel_traitsIfffffjLj256ELj1ELj4ELj1ELj16ENS_18Kernel_traits_baseILj256EfffffjLj128EEEEELb0ELb1ELb1ELb0EEEvNS_9FwdParamsE --------------------------
	.section	.nv.constant0._ZN10layer_norm13ln_fwd_kernelINS_13Kernel_traitsIfffffjLj256ELj1ELj4ELj1ELj16ENS_18Kernel_traits_baseILj256EfffffjLj128EEEEELb0ELb1ELb1ELb0EEEvNS_9FwdParamsE,"a",@progbits
	.sectionflags	@""
	.align	4
.nv.constant0._ZN10layer_norm13ln_fwd_kernelINS_13Kernel_traitsIfffffjLj256ELj1ELj4ELj1ELj16ENS_18Kernel_traits_baseILj256EfffffjLj128EEEEELb0ELb1ELb1ELb0EEEvNS_9FwdParamsE:
	.zero		1128


//--------------------- .nv.constant0._ZN10layer_norm13ln_fwd_kernelINS_13Kernel_traitsIfffffjLj256ELj1ELj4ELj1ELj16ENS_18Kernel_traits_baseILj256EfffffjLj128EEEEELb0ELb1ELb1ELb1EEEvNS_9FwdParamsE --------------------------
	.section	.nv.constant0._ZN10layer_norm13ln_fwd_kernelINS_13Kernel_traitsIfffffjLj256ELj1ELj4ELj1ELj16ENS_18Kernel_traits_baseILj256EfffffjLj128EEEEELb0ELb1ELb1ELb1EEEvNS_9FwdParamsE,"a",@progbits
	.sectionflags	@""
	.align	4
.nv.constant0._ZN10layer_norm13ln_fwd_kernelINS_13Kernel_traitsIfffffjLj256ELj1ELj4ELj1ELj16ENS_18Kernel_traits_baseILj256EfffffjLj128EEEEELb0ELb1ELb1ELb1EEEvNS_9FwdParamsE:
	.zero		1128


//--------------------- .nv.constant0._ZN10layer_norm13ln_fwd_kernelINS_13Kernel_traitsIfffffjLj256ELj1ELj4ELj1ELj16ENS_18Kernel_traits_baseILj256EfffffjLj128EEEEELb1ELb0ELb0ELb0EEEvNS_9FwdParamsE --------------------------
	.section	.nv.constant0._ZN10layer_norm13ln_fwd_kernelINS_13Kernel_traitsIfffffjLj256ELj1ELj4ELj1ELj16ENS_18Kernel_traits_baseILj256EfffffjLj128EEEEELb1ELb0ELb0ELb0EEEvNS_9FwdParamsE,"a",@progbits
	.sectionflags	@""
	.align	4
.nv.constant0._ZN10layer_norm13ln_fwd_kernelINS_13Kernel_traitsIfffffjLj256ELj1ELj4ELj1ELj16ENS_18Kernel_traits_baseILj256EfffffjLj128EEEEELb1ELb0ELb0ELb0EEEvNS_9FwdParamsE:
	.zero		1128


//--------------------- .nv.constant0._ZN10layer_norm13ln_fwd_kernelINS_13Kernel_traitsIfffffjLj256ELj1ELj4ELj1ELj16ENS_18Kernel_traits_baseILj256EfffffjLj128EEEEELb1ELb0ELb0ELb1EEEvNS_9FwdParamsE --------------------------
	.section	.nv.constant0._ZN10layer_norm13ln_fwd_kernelINS_13Kernel_traitsIfffffjLj256ELj1ELj4ELj1ELj16ENS_18Kernel_traits_baseILj256EfffffjLj128EEEEELb1ELb0ELb0ELb1EEEvNS_9FwdParamsE,"a",@progbits
	.sectionflags	@""
	.align	4
.nv.constant0._ZN10layer_norm13ln_fwd_kernelINS_13Kernel_traitsIfffffjLj256ELj1ELj4ELj1ELj16ENS_18Kernel_traits_baseILj256EfffffjLj128EEEEELb1ELb0ELb0ELb1EEEvNS_9FwdParamsE:
	.zero		1128


//--------------------- .nv.constant0._ZN10layer_norm13ln_fwd_kernelINS_13Kernel_traitsIfffffjLj256ELj1ELj4ELj1ELj16ENS_18Kernel_traits_baseILj256EfffffjLj128EEEEELb1ELb0ELb1ELb0EEEvNS_9FwdParamsE --------------------------
	.section	.nv.constant0._ZN10layer_norm13ln_fwd_kernelINS_13Kernel_traitsIfffffjLj256ELj1ELj4ELj1ELj16ENS_18Kernel_traits_baseILj256EfffffjLj128EEEEELb1ELb0ELb1ELb0EEEvNS_9FwdParamsE,"a",@progbits
	.sectionflags	@""
	.align	4
.nv.constant0._ZN10layer_norm13ln_fwd_kernelINS_13Kernel_traitsIfffffjLj256ELj1ELj4ELj1ELj16ENS_18Kernel_traits_baseILj256EfffffjLj128EEEEELb1ELb0ELb1ELb0EEEvNS_9FwdParamsE:
	.zero		1128


//--------------------- .nv.constant0._ZN10layer_norm13ln_fwd_kernelINS_13Kernel_traitsIfffffjLj256ELj1ELj4ELj1ELj16ENS_18Kernel_traits_baseILj256EfffffjLj128EEEEELb1ELb0ELb1ELb1EEEvNS_9FwdParamsE --------------------------
	.section	.nv.constant0._ZN10layer_norm13ln_fwd_kernelINS_13Kernel_traitsIfffffjLj256ELj1ELj4ELj1ELj16ENS_18Kernel_traits_baseILj256EfffffjLj128EEEEELb1ELb0ELb1ELb1EEEvNS_9FwdParamsE,"a",@progbits
	.sectionflags	@""
	.align	4
.nv.constant0._ZN10layer_norm13ln_fwd_kernelINS_13Kernel_traitsIfffffjLj256ELj1ELj4ELj1ELj16ENS_18Kernel_traits_baseILj256EfffffjLj128EEEEELb1ELb0ELb1ELb1EEEvNS_9FwdParamsE:
	.zero		1128


//--------------------- .nv.constant0._ZN10layer_norm13ln_fwd_kernelINS_13Kernel_traitsIfffffjLj256ELj1ELj4ELj1ELj16ENS_18Kernel_traits_baseILj256EfffffjLj128EEEEELb1ELb1ELb0ELb0EEEvNS_9FwdParamsE --------------------------
	.section	.nv.constant0._ZN10layer_norm13ln_fwd_kernelINS_13Kernel_traitsIfffffjLj256ELj1ELj4ELj1ELj16ENS_18Kernel_traits_baseILj256EfffffjLj128EEEEELb1ELb1ELb0ELb0EEEvNS_9FwdParamsE,"a",@progbits
	.sectionflags	@""
	.align	4
.nv.constant0._ZN10layer_norm13ln_fwd_kernelINS_13Kernel_traitsIfffffjLj256ELj1ELj4ELj1ELj16ENS_18Kernel_traits_baseILj256EfffffjLj128EEEEELb1ELb1ELb0ELb0EEEvNS_9FwdParamsE:
	.zero		1128


//--------------------- .nv.constant0._ZN10layer_norm13ln_fwd_kernelINS_13Kernel_traitsIfffffjLj256ELj1ELj4ELj1ELj16ENS_18Kernel_traits_baseILj256EfffffjLj128EEEEELb1ELb1ELb0ELb1EEEvNS_9FwdParamsE --------------------------
	.section	.nv.constant0._ZN10layer_norm13ln_fwd_kernelINS_13Kernel_traitsIfffffjLj256ELj1ELj4ELj1ELj16ENS_18Kernel_traits_baseILj256EfffffjLj128EEEEELb1ELb1ELb0ELb1EEEvNS_9FwdParamsE,"a",@progbits
	.sectionflags	@""
	.align	4
.nv.constant0._ZN10layer_norm13ln_fwd_kernelINS_13Kernel_traitsIfffffjLj256ELj1ELj4ELj1ELj16ENS_18Kernel_traits_baseILj256EfffffjLj128EEEEELb1ELb1ELb0ELb1EEEvNS_9FwdParamsE:
	.zero		1128


//--------------------- .nv.constant0._ZN10layer_norm13ln_fwd_kernelINS_13Kernel_traitsIfffffjLj256ELj1ELj4ELj1ELj16ENS_18Kernel_traits_baseILj256EfffffjLj128EEEEELb1ELb1ELb1ELb0EEEvNS_9FwdParamsE --------------------------
	.section	.nv.constant0._ZN10layer_norm13ln_fwd_kernelINS_13Kernel_traitsIfffffjLj256ELj1ELj4ELj1ELj16ENS_18Kernel_traits_baseILj256EfffffjLj128EEEEELb1ELb1ELb1ELb0EEEvNS_9FwdParamsE,"a",@progbits
	.sectionflags	@""
	.align	4
.nv.constant0._ZN10layer_norm13ln_fwd_kernelINS_13Kernel_traitsIfffffjLj256ELj1ELj4ELj1ELj16ENS_18Kernel_traits_baseILj256EfffffjLj128EEEEELb1ELb1ELb1ELb0EEEvNS_9FwdParamsE:
	.zero		1128


//--------------------- .nv.constant0._ZN10layer_norm13ln_fwd_kernelINS_13Kernel_traitsIfffffjLj256ELj1ELj4ELj1ELj16ENS_18Kernel_traits_baseILj256EfffffjLj128EEEEELb1ELb1ELb1ELb1EEEvNS_9FwdParamsE --------------------------
	.section	.nv.constant0._ZN10layer_norm13ln_fwd_kernelINS_13Kernel_traitsIfffffjLj256ELj1ELj4ELj1ELj16ENS_18Kernel_traits_baseILj256EfffffjLj128EEEEELb1ELb1ELb1ELb1EEEvNS_9FwdParamsE,"a",@progbits
	.sectionflags	@""
	.align	4
.nv.constant0._ZN10layer_norm13ln_fwd_kernelINS_13Kernel_traitsIfffffjLj256ELj1ELj4ELj1ELj16ENS_18Kernel_traits_baseILj256EfffffjLj128EEEEELb1ELb1ELb1ELb1EEEvNS_9FwdParamsE:
	.zero		1128


//--------------------- SYMBOLS --------------------------

	.type		.nv.reservedSmem.offset0,@object
	.size		.nv.reservedSmem.offset0,0x4
